	.target	sm_80

	.elftype	@"ET_EXEC"


//--------------------- .note.nv.tkinfo           --------------------------
	.section	.note.nv.tkinfo,"",@"SHT_NOTE"
	.sectionflags	@"SHF_NOTE_NV_TKINFO"
	.tkinfo
        /*0018*/ 	.word	0x00000002
        /*0030*/ 	.string	""
        /*0030*/ 	.string	"ptxas"
        /*0030*/ 	.string	"Cuda compilation tools, release 13.0, V13.0.88"
        /*0030*/ 	.string	"Build cuda_13.0.r13.0/compiler.36424714_0"
        /*0030*/ 	.string	"-arch sm_80 -m 64 "



//--------------------- .note.nv.cuinfo           --------------------------
	.section	.note.nv.cuinfo,"",@"SHT_NOTE"
	.sectionflags	@"SHF_NOTE_NV_CUINFO"
        /*0018*/ 	.short	0x0002
        /*001a*/ 	.short	0x0050
        /*001c*/ 	.short	0x0082
	.zero		2


//--------------------- .nv.info                  --------------------------
	.section	.nv.info,"",@"SHT_CUDA_INFO"
	.align	4


	//----- nvinfo : EIATTR_REGCOUNT
	.align		4
        /*0000*/ 	.byte	0x04, 0x2f
        /*0002*/ 	.short	(.L_12 - .L_11)
	.align		4
.L_11:
        /*0004*/ 	.word	index@(_ZN7cutlass13device_kernelIN5flash19enable_sm80_to_sm89INS1_16FlashAttnFwdSm80INS1_25CollectiveMainloopFwdSm80ILi4ELi1ELb0EN4cute5tupleIJNS5_1CILi128EEENS7_ILi112EEENS7_ILi64EEEEEELi64ENS_6half_tEfNS_4arch4Sm80ELb1ELb0ELb1ELb1ELb1ELb1ELb1ELb0EEENS1_21CollectiveEpilogueFwdINS6_IJS8_SA_S9_EEENS6_IJNS7_ILi1EEESI_SI_EEESC_SE_Li128ELb1ELb1ELb0ELb0EEENS1_19SingleTileSchedulerILb1ELb0ELb1ELi128EEEEEEEEEvNT_6ParamsE)
        /*0008*/ 	.word	0x000000ff


	//----- nvinfo : EIATTR_FRAME_SIZE
	.align		4
.L_12:
        /*000c*/ 	.byte	0x04, 0x11
        /*000e*/ 	.short	(.L_14 - .L_13)
	.align		4
.L_13:
        /*0010*/ 	.word	index@(_ZN7cutlass13device_kernelIN5flash19enable_sm80_to_sm89INS1_16FlashAttnFwdSm80INS1_25CollectiveMainloopFwdSm80ILi4ELi1ELb0EN4cute5tupleIJNS5_1CILi128EEENS7_ILi112EEENS7_ILi64EEEEEELi64ENS_6half_tEfNS_4arch4Sm80ELb1ELb0ELb1ELb1ELb1ELb1ELb1ELb0EEENS1_21CollectiveEpilogueFwdINS6_IJS8_SA_S9_EEENS6_IJNS7_ILi1EEESI_SI_EEESC_SE_Li128ELb1ELb1ELb0ELb0EEENS1_19SingleTileSchedulerILb1ELb0ELb1ELi128EEEEEEEEEvNT_6ParamsE)
        /*0014*/ 	.word	0x00000068


	//----- nvinfo : EIATTR_REGCOUNT
	.align		4
.L_14:
        /*0018*/ 	.byte	0x04, 0x2f
        /*001a*/ 	.short	(.L_16 - .L_15)
	.align		4
.L_15:
        /*001c*/ 	.word	index@(_ZN7cutlass13device_kernelIN5flash19enable_sm80_to_sm89INS1_16FlashAttnFwdSm80INS1_25CollectiveMainloopFwdSm80ILi4ELi1ELb0EN4cute5tupleIJNS5_1CILi128EEENS7_ILi112EEENS7_ILi64EEEEEELi64ENS_6half_tEfNS_4arch4Sm80ELb1ELb0ELb1ELb1ELb1ELb0ELb1ELb0EEENS1_21CollectiveEpilogueFwdINS6_IJS8_SA_S9_EEENS6_IJNS7_ILi1EEESI_SI_EEESC_SE_Li128ELb1ELb1ELb0ELb0EEENS1_19SingleTileSchedulerILb1ELb0ELb1ELi128EEEEEEEEEvNT_6ParamsE)
        /*0020*/ 	.word	0x000000ff


	//----- nvinfo : EIATTR_FRAME_SIZE
	.align		4
.L_16:
        /*0024*/ 	.byte	0x04, 0x11
        /*0026*/ 	.short	(.L_18 - .L_17)
	.align		4
.L_17:
        /*0028*/ 	.word	index@(_ZN7cutlass13device_kernelIN5flash19enable_sm80_to_sm89INS1_16FlashAttnFwdSm80INS1_25CollectiveMainloopFwdSm80ILi4ELi1ELb0EN4cute5tupleIJNS5_1CILi128EEENS7_ILi112EEENS7_ILi64EEEEEELi64ENS_6half_tEfNS_4arch4Sm80ELb1ELb0ELb1ELb1ELb1ELb0ELb1ELb0EEENS1_21CollectiveEpilogueFwdINS6_IJS8_SA_S9_EEENS6_IJNS7_ILi1EEESI_SI_EEESC_SE_Li128ELb1ELb1ELb0ELb0EEENS1_19SingleTileSchedulerILb1ELb0ELb1ELi128EEEEEEEEEvNT_6ParamsE)
        /*002c*/ 	.word	0x00000078


	//----- nvinfo : EIATTR_REGCOUNT
	.align		4
.L_18:
        /*0030*/ 	.byte	0x04, 0x2f
        /*0032*/ 	.short	(.L_20 - .L_19)
	.align		4
.L_19:
        /*0034*/ 	.word	index@(_ZN7cutlass13device_kernelIN5flash19enable_sm80_to_sm89INS1_16FlashAttnFwdSm80INS1_25CollectiveMainloopFwdSm80ILi4ELi1ELb0EN4cute5tupleIJNS5_1CILi128EEENS7_ILi112EEENS7_ILi64EEEEEELi64ENS_6half_tEfNS_4arch4Sm80ELb1ELb0ELb1ELb0ELb1ELb0ELb1ELb0EEENS1_21CollectiveEpilogueFwdINS6_IJS8_SA_S9_EEENS6_IJNS7_ILi1EEESI_SI_EEESC_SE_Li128ELb0ELb1ELb0ELb0EEENS1_30DynamicPersistentTileSchedulerILi128ELi128ELb0ELb1ELb0EEEEEEEEEvNT_6ParamsE)
        /*0038*/ 	.word	0x000000ff


	//----- nvinfo : EIATTR_FRAME_SIZE
	.align		4
.L_20:
        /*003c*/ 	.byte	0x04, 0x11
        /*003e*/ 	.short	(.L_22 - .L_21)
	.align		4
.L_21:
        /*0040*/ 	.word	index@($__internal_1_$__cuda_sm70_shflsync_idx_p)
        /*0044*/ 	.word	0x00000000


	//----- nvinfo : EIATTR_FRAME_SIZE
	.align		4
.L_22:
        /*0048*/ 	.byte	0x04, 0x11
        /*004a*/ 	.short	(.L_24 - .L_23)
	.align		4
.L_23:
        /*004c*/ 	.word	index@($__internal_0_$__cuda_sm70_shflsync_bfly_p)
        /*0050*/ 	.word	0x00000000


	//----- nvinfo : EIATTR_FRAME_SIZE
	.align		4
.L_24:
        /*0054*/ 	.byte	0x04, 0x11
        /*0056*/ 	.short	(.L_26 - .L_25)
	.align		4
.L_25:
        /*0058*/ 	.word	index@(_ZN7cutlass13device_kernelIN5flash19enable_sm80_to_sm89INS1_16FlashAttnFwdSm80INS1_25CollectiveMainloopFwdSm80ILi4ELi1ELb0EN4cute5tupleIJNS5_1CILi128EEENS7_ILi112EEENS7_ILi64EEEEEELi64ENS_6half_tEfNS_4arch4Sm80ELb1ELb0ELb1ELb0ELb1ELb0ELb1ELb0EEENS1_21CollectiveEpilogueFwdINS6_IJS8_SA_S9_EEENS6_IJNS7_ILi1EEESI_SI_EEESC_SE_Li128ELb0ELb1ELb0ELb0EEENS1_30DynamicPersistentTileSchedulerILi128ELi128ELb0ELb1ELb0EEEEEEEEEvNT_6ParamsE)
        /*005c*/ 	.word	0x000000a8


	//----- nvinfo : EIATTR_REGCOUNT
	.align		4
.L_26:
        /*0060*/ 	.byte	0x04, 0x2f
        /*0062*/ 	.short	(.L_28 - .L_27)
	.align		4
.L_27:
        /*0064*/ 	.word	index@(_ZN7cutlass13device_kernelIN5flash19enable_sm80_to_sm89INS1_16FlashAttnFwdSm80INS1_25CollectiveMainloopFwdSm80ILi4ELi1ELb0EN4cute5tupleIJNS5_1CILi128EEENS7_ILi96EEENS7_ILi64EEEEEELi64ENS_6half_tEfNS_4arch4Sm80ELb0ELb1ELb1ELb1ELb1ELb1ELb1ELb0EEENS1_21CollectiveEpilogueFwdINS6_IJS8_SA_S9_EEENS6_IJNS7_ILi1EEESI_SI_EEESC_SE_Li128ELb1ELb1ELb0ELb0EEENS1_19SingleTileSchedulerILb1ELb0ELb1ELi128EEEEEEEEEvNT_6ParamsE)
        /*0068*/ 	.word	0x000000ff


	//----- nvinfo : EIATTR_FRAME_SIZE
	.align		4
.L_28:
        /*006c*/ 	.byte	0x04, 0x11
        /*006e*/ 	.short	(.L_30 - .L_29)
	.align		4
.L_29:
        /*0070*/ 	.word	index@(_ZN7cutlass13device_kernelIN5flash19enable_sm80_to_sm89INS1_16FlashAttnFwdSm80INS1_25CollectiveMainloopFwdSm80ILi4ELi1ELb0EN4cute5tupleIJNS5_1CILi128EEENS7_ILi96EEENS7_ILi64EEEEEELi64ENS_6half_tEfNS_4arch4Sm80ELb0ELb1ELb1ELb1ELb1ELb1ELb1ELb0EEENS1_21CollectiveEpilogueFwdINS6_IJS8_SA_S9_EEENS6_IJNS7_ILi1EEESI_SI_EEESC_SE_Li128ELb1ELb1ELb0ELb0EEENS1_19SingleTileSchedulerILb1ELb0ELb1ELi128EEEEEEEEEvNT_6ParamsE)
        /*0074*/ 	.word	0x00000050


	//----- nvinfo : EIATTR_REGCOUNT
	.align		4
.L_30:
        /*0078*/ 	.byte	0x04, 0x2f
        /*007a*/ 	.short	(.L_32 - .L_31)
	.align		4
.L_31:
        /*007c*/ 	.word	index@(_ZN7cutlass13device_kernelIN5flash19enable_sm80_to_sm89INS1_16FlashAttnFwdSm80INS1_25CollectiveMainloopFwdSm80ILi4ELi1ELb0EN4cute5tupleIJNS5_1CILi128EEENS7_ILi96EEENS7_ILi64EEEEEELi64ENS_6half_tEfNS_4arch4Sm80ELb0ELb1ELb1ELb1ELb1ELb0ELb1ELb0EEENS1_21CollectiveEpilogueFwdINS6_IJS8_SA_S9_EEENS6_IJNS7_ILi1EEESI_SI_EEESC_SE_Li128ELb1ELb1ELb0ELb0EEENS1_19SingleTileSchedulerILb1ELb0ELb1ELi128EEEEEEEEEvNT_6ParamsE)
        /*0080*/ 	.word	0x000000ff


	//----- nvinfo : EIATTR_FRAME_SIZE
	.align		4
.L_32:
        /*0084*/ 	.byte	0x04, 0x11
        /*0086*/ 	.short	(.L_34 - .L_33)
	.align		4
.L_33:
        /*0088*/ 	.word	index@(_ZN7cutlass13device_kernelIN5flash19enable_sm80_to_sm89INS1_16FlashAttnFwdSm80INS1_25CollectiveMainloopFwdSm80ILi4ELi1ELb0EN4cute5tupleIJNS5_1CILi128EEENS7_ILi96EEENS7_ILi64EEEEEELi64ENS_6half_tEfNS_4arch4Sm80ELb0ELb1ELb1ELb1ELb1ELb0ELb1ELb0EEENS1_21CollectiveEpilogueFwdINS6_IJS8_SA_S9_EEENS6_IJNS7_ILi1EEESI_SI_EEESC_SE_Li128ELb1ELb1ELb0ELb0EEENS1_19SingleTileSchedulerILb1ELb0ELb1ELi128EEEEEEEEEvNT_6ParamsE)
        /*008c*/ 	.word	0x00000048


	//----- nvinfo : EIATTR_REGCOUNT
	.align		4
.L_34:
        /*0090*/ 	.byte	0x04, 0x2f
        /*0092*/ 	.short	(.L_36 - .L_35)
	.align		4
.L_35:
        /*0094*/ 	.word	index@(_ZN7cutlass13device_kernelIN5flash19enable_sm80_to_sm89INS1_16FlashAttnFwdSm80INS1_25CollectiveMainloopFwdSm80ILi4ELi1ELb0EN4cute5tupleIJNS5_1CILi128EEENS7_ILi96EEENS7_ILi64EEEEEELi64ENS_6half_tEfNS_4arch4Sm80ELb0ELb1ELb1ELb0ELb1ELb0ELb1ELb0EEENS1_21CollectiveEpilogueFwdINS6_IJS8_SA_S9_EEENS6_IJNS7_ILi1EEESI_SI_EEESC_SE_Li128ELb0ELb1ELb0ELb0EEENS1_19SingleTileSchedulerILb0ELb0ELb1ELi128EEEEEEEEEvNT_6ParamsE)
        /*0098*/ 	.word	0x000000ff


	//----- nvinfo : EIATTR_FRAME_SIZE
	.align		4
.L_36:
        /*009c*/ 	.byte	0x04, 0x11
        /*009e*/ 	.short	(.L_38 - .L_37)
	.align		4
.L_37:
        /*00a0*/ 	.word	index@(_ZN7cutlass13device_kernelIN5flash19enable_sm80_to_sm89INS1_16FlashAttnFwdSm80INS1_25CollectiveMainloopFwdSm80ILi4ELi1ELb0EN4cute5tupleIJNS5_1CILi128EEENS7_ILi96EEENS7_ILi64EEEEEELi64ENS_6half_tEfNS_4arch4Sm80ELb0ELb1ELb1ELb0ELb1ELb0ELb1ELb0EEENS1_21CollectiveEpilogueFwdINS6_IJS8_SA_S9_EEENS6_IJNS7_ILi1EEESI_SI_EEESC_SE_Li128ELb0ELb1ELb0ELb0EEENS1_19SingleTileSchedulerILb0ELb0ELb1ELi128EEEEEEEEEvNT_6ParamsE)
        /*00a4*/ 	.word	0x00000040


	//----- nvinfo : EIATTR_REGCOUNT
	.align		4
.L_38:
        /*00a8*/ 	.byte	0x04, 0x2f
        /*00aa*/ 	.short	(.L_40 - .L_39)
	.align		4
.L_39:
        /*00ac*/ 	.word	index@(_ZN7cutlass13device_kernelIN5flash19enable_sm80_to_sm89INS1_16FlashAttnFwdSm80INS1_25CollectiveMainloopFwdSm80ILi4ELi1ELb0EN4cute5tupleIJNS5_1CILi128EEENS7_ILi112EEENS7_ILi64EEEEEELi64ENS_6half_tEfNS_4arch4Sm80ELb0ELb0ELb1ELb1ELb1ELb1ELb1ELb0EEENS1_21CollectiveEpilogueFwdINS6_IJS8_SA_S9_EEENS6_IJNS7_ILi1EEESI_SI_EEESC_SE_Li128ELb1ELb1ELb0ELb0EEENS1_19SingleTileSchedulerILb1ELb0ELb1ELi128EEEEEEEEEvNT_6ParamsE)
        /*00b0*/ 	.word	0x000000ff


	//----- nvinfo : EIATTR_FRAME_SIZE
	.align		4
.L_40:
        /*00b4*/ 	.byte	0x04, 0x11
        /*00b6*/ 	.short	(.L_42 - .L_41)
	.align		4
.L_41:
        /*00b8*/ 	.word	index@(_ZN7cutlass13device_kernelIN5flash19enable_sm80_to_sm89INS1_16FlashAttnFwdSm80INS1_25CollectiveMainloopFwdSm80ILi4ELi1ELb0EN4cute5tupleIJNS5_1CILi128EEENS7_ILi112EEENS7_ILi64EEEEEELi64ENS_6half_tEfNS_4arch4Sm80ELb0ELb0ELb1ELb1ELb1ELb1ELb1ELb0EEENS1_21CollectiveEpilogueFwdINS6_IJS8_SA_S9_EEENS6_IJNS7_ILi1EEESI_SI_EEESC_SE_Li128ELb1ELb1ELb0ELb0EEENS1_19SingleTileSchedulerILb1ELb0ELb1ELi128EEEEEEEEEvNT_6ParamsE)
        /*00bc*/ 	.word	0x00000048


	//----- nvinfo : EIATTR_REGCOUNT
	.align		4
.L_42:
        /*00c0*/ 	.byte	0x04, 0x2f
        /*00c2*/ 	.short	(.L_44 - .L_43)
	.align		4
.L_43:
        /*00c4*/ 	.word	index@(_ZN7cutlass13device_kernelIN5flash19enable_sm80_to_sm89INS1_16FlashAttnFwdSm80INS1_25CollectiveMainloopFwdSm80ILi4ELi1ELb0EN4cute5tupleIJNS5_1CILi128EEENS7_ILi112EEENS7_ILi64EEEEEELi64ENS_6half_tEfNS_4arch4Sm80ELb0ELb0ELb1ELb1ELb1ELb0ELb1ELb0EEENS1_21CollectiveEpilogueFwdINS6_IJS8_SA_S9_EEENS6_IJNS7_ILi1EEESI_SI_EEESC_SE_Li128ELb1ELb1ELb0ELb0EEENS1_19SingleTileSchedulerILb1ELb0ELb1ELi128EEEEEEEEEvNT_6ParamsE)
        /*00c8*/ 	.word	0x000000ff


	//----- nvinfo : EIATTR_FRAME_SIZE
	.align		4
.L_44:
        /*00cc*/ 	.byte	0x04, 0x11
        /*00ce*/ 	.short	(.L_46 - .L_45)
	.align		4
.L_45:
        /*00d0*/ 	.word	index@(_ZN7cutlass13device_kernelIN5flash19enable_sm80_to_sm89INS1_16FlashAttnFwdSm80INS1_25CollectiveMainloopFwdSm80ILi4ELi1ELb0EN4cute5tupleIJNS5_1CILi128EEENS7_ILi112EEENS7_ILi64EEEEEELi64ENS_6half_tEfNS_4arch4Sm80ELb0ELb0ELb1ELb1ELb1ELb0ELb1ELb0EEENS1_21CollectiveEpilogueFwdINS6_IJS8_SA_S9_EEENS6_IJNS7_ILi1EEESI_SI_EEESC_SE_Li128ELb1ELb1ELb0ELb0EEENS1_19SingleTileSchedulerILb1ELb0ELb1ELi128EEEEEEEEEvNT_6ParamsE)
        /*00d4*/ 	.word	0x00000048


	//----- nvinfo : EIATTR_REGCOUNT
	.align		4
.L_46:
        /*00d8*/ 	.byte	0x04, 0x2f
        /*00da*/ 	.short	(.L_48 - .L_47)
	.align		4
.L_47:
        /*00dc*/ 	.word	index@(_ZN7cutlass13device_kernelIN5flash19enable_sm80_to_sm89INS1_16FlashAttnFwdSm80INS1_25CollectiveMainloopFwdSm80ILi4ELi1ELb0EN4cute5tupleIJNS5_1CILi128EEENS7_ILi112EEENS7_ILi64EEEEEELi64ENS_6half_tEfNS_4arch4Sm80ELb0ELb0ELb1ELb0ELb1ELb0ELb1ELb0EEENS1_21CollectiveEpilogueFwdINS6_IJS8_SA_S9_EEENS6_IJNS7_ILi1EEESI_SI_EEESC_SE_Li128ELb0ELb1ELb0ELb0EEENS1_19SingleTileSchedulerILb0ELb0ELb1ELi128EEEEEEEEEvNT_6ParamsE)
        /*00e0*/ 	.word	0x000000ff


	//----- nvinfo : EIATTR_FRAME_SIZE
	.align		4
.L_48:
        /*00e4*/ 	.byte	0x04, 0x11
        /*00e6*/ 	.short	(.L_50 - .L_49)
	.align		4
.L_49:
        /*00e8*/ 	.word	index@(_ZN7cutlass13device_kernelIN5flash19enable_sm80_to_sm89INS1_16FlashAttnFwdSm80INS1_25CollectiveMainloopFwdSm80ILi4ELi1ELb0EN4cute5tupleIJNS5_1CILi128EEENS7_ILi112EEENS7_ILi64EEEEEELi64ENS_6half_tEfNS_4arch4Sm80ELb0ELb0ELb1ELb0ELb1ELb0ELb1ELb0EEENS1_21CollectiveEpilogueFwdINS6_IJS8_SA_S9_EEENS6_IJNS7_ILi1EEESI_SI_EEESC_SE_Li128ELb0ELb1ELb0ELb0EEENS1_19SingleTileSchedulerILb0ELb0ELb1ELi128EEEEEEEEEvNT_6ParamsE)
        /*00ec*/ 	.word	0x00000078


	//----- nvinfo : EIATTR_MIN_STACK_SIZE
	.align		4
.L_50:
        /*00f0*/ 	.byte	0x04, 0x12
        /*00f2*/ 	.short	(.L_52 - .L_51)
	.align		4
.L_51:
        /*00f4*/ 	.word	index@(_ZN7cutlass13device_kernelIN5flash19enable_sm80_to_sm89INS1_16FlashAttnFwdSm80INS1_25CollectiveMainloopFwdSm80ILi4ELi1ELb0EN4cute5tupleIJNS5_1CILi128EEENS7_ILi112EEENS7_ILi64EEEEEELi64ENS_6half_tEfNS_4arch4Sm80ELb0ELb0ELb1ELb0ELb1ELb0ELb1ELb0EEENS1_21CollectiveEpilogueFwdINS6_IJS8_SA_S9_EEENS6_IJNS7_ILi1EEESI_SI_EEESC_SE_Li128ELb0ELb1ELb0ELb0EEENS1_19SingleTileSchedulerILb0ELb0ELb1ELi128EEEEEEEEEvNT_6ParamsE)
        /*00f8*/ 	.word	0x00000078


	//----- nvinfo : EIATTR_MIN_STACK_SIZE
	.align		4
.L_52:
        /*00fc*/ 	.byte	0x04, 0x12
        /*00fe*/ 	.short	(.L_54 - .L_53)
	.align		4
.L_53:
        /*0100*/ 	.word	index@(_ZN7cutlass13device_kernelIN5flash19enable_sm80_to_sm89INS1_16FlashAttnFwdSm80INS1_25CollectiveMainloopFwdSm80ILi4ELi1ELb0EN4cute5tupleIJNS5_1CILi128EEENS7_ILi112EEENS7_ILi64EEEEEELi64ENS_6half_tEfNS_4arch4Sm80ELb0ELb0ELb1ELb1ELb1ELb0ELb1ELb0EEENS1_21CollectiveEpilogueFwdINS6_IJS8_SA_S9_EEENS6_IJNS7_ILi1EEESI_SI_EEESC_SE_Li128ELb1ELb1ELb0ELb0EEENS1_19SingleTileSchedulerILb1ELb0ELb1ELi128EEEEEEEEEvNT_6ParamsE)
        /*0104*/ 	.word	0x00000048


	//----- nvinfo : EIATTR_MIN_STACK_SIZE
	.align		4
.L_54:
        /*0108*/ 	.byte	0x04, 0x12
        /*010a*/ 	.short	(.L_56 - .L_55)
	.align		4
.L_55:
        /*010c*/ 	.word	index@(_ZN7cutlass13device_kernelIN5flash19enable_sm80_to_sm89INS1_16FlashAttnFwdSm80INS1_25CollectiveMainloopFwdSm80ILi4ELi1ELb0EN4cute5tupleIJNS5_1CILi128EEENS7_ILi112EEENS7_ILi64EEEEEELi64ENS_6half_tEfNS_4arch4Sm80ELb0ELb0ELb1ELb1ELb1ELb1ELb1ELb0EEENS1_21CollectiveEpilogueFwdINS6_IJS8_SA_S9_EEENS6_IJNS7_ILi1EEESI_SI_EEESC_SE_Li128ELb1ELb1ELb0ELb0EEENS1_19SingleTileSchedulerILb1ELb0ELb1ELi128EEEEEEEEEvNT_6ParamsE)
        /*0110*/ 	.word	0x00000048


	//----- nvinfo : EIATTR_MIN_STACK_SIZE
	.align		4
.L_56:
        /*0114*/ 	.byte	0x04, 0x12
        /*0116*/ 	.short	(.L_58 - .L_57)
	.align		4
.L_57:
        /*0118*/ 	.word	index@(_ZN7cutlass13device_kernelIN5flash19enable_sm80_to_sm89INS1_16FlashAttnFwdSm80INS1_25CollectiveMainloopFwdSm80ILi4ELi1ELb0EN4cute5tupleIJNS5_1CILi128EEENS7_ILi96EEENS7_ILi64EEEEEELi64ENS_6half_tEfNS_4arch4Sm80ELb0ELb1ELb1ELb0ELb1ELb0ELb1ELb0EEENS1_21CollectiveEpilogueFwdINS6_IJS8_SA_S9_EEENS6_IJNS7_ILi1EEESI_SI_EEESC_SE_Li128ELb0ELb1ELb0ELb0EEENS1_19SingleTileSchedulerILb0ELb0ELb1ELi128EEEEEEEEEvNT_6ParamsE)
        /*011c*/ 	.word	0x00000040


	//----- nvinfo : EIATTR_MIN_STACK_SIZE
	.align		4
.L_58:
        /*0120*/ 	.byte	0x04, 0x12
        /*0122*/ 	.short	(.L_60 - .L_59)
	.align		4
.L_59:
        /*0124*/ 	.word	index@(_ZN7cutlass13device_kernelIN5flash19enable_sm80_to_sm89INS1_16FlashAttnFwdSm80INS1_25CollectiveMainloopFwdSm80ILi4ELi1ELb0EN4cute5tupleIJNS5_1CILi128EEENS7_ILi96EEENS7_ILi64EEEEEELi64ENS_6half_tEfNS_4arch4Sm80ELb0ELb1ELb1ELb1ELb1ELb0ELb1ELb0EEENS1_21CollectiveEpilogueFwdINS6_IJS8_SA_S9_EEENS6_IJNS7_ILi1EEESI_SI_EEESC_SE_Li128ELb1ELb1ELb0ELb0EEENS1_19SingleTileSchedulerILb1ELb0ELb1ELi128EEEEEEEEEvNT_6ParamsE)
        /*0128*/ 	.word	0x00000048


	//----- nvinfo : EIATTR_MIN_STACK_SIZE
	.align		4
.L_60:
        /*012c*/ 	.byte	0x04, 0x12
        /*012e*/ 	.short	(.L_62 - .L_61)
	.align		4
.L_61:
        /*0130*/ 	.word	index@(_ZN7cutlass13device_kernelIN5flash19enable_sm80_to_sm89INS1_16FlashAttnFwdSm80INS1_25CollectiveMainloopFwdSm80ILi4ELi1ELb0EN4cute5tupleIJNS5_1CILi128EEENS7_ILi96EEENS7_ILi64EEEEEELi64ENS_6half_tEfNS_4arch4Sm80ELb0ELb1ELb1ELb1ELb1ELb1ELb1ELb0EEENS1_21CollectiveEpilogueFwdINS6_IJS8_SA_S9_EEENS6_IJNS7_ILi1EEESI_SI_EEESC_SE_Li128ELb1ELb1ELb0ELb0EEENS1_19SingleTileSchedulerILb1ELb0ELb1ELi128EEEEEEEEEvNT_6ParamsE)
        /*0134*/ 	.word	0x00000050


	//----- nvinfo : EIATTR_MIN_STACK_SIZE
	.align		4
.L_62:
        /*0138*/ 	.byte	0x04, 0x12
        /*013a*/ 	.short	(.L_64 - .L_63)
	.align		4
.L_63:
        /*013c*/ 	.word	index@(_ZN7cutlass13device_kernelIN5flash19enable_sm80_to_sm89INS1_16FlashAttnFwdSm80INS1_25CollectiveMainloopFwdSm80ILi4ELi1ELb0EN4cute5tupleIJNS5_1CILi128EEENS7_ILi112EEENS7_ILi64EEEEEELi64ENS_6half_tEfNS_4arch4Sm80ELb1ELb0ELb1ELb0ELb1ELb0ELb1ELb0EEENS1_21CollectiveEpilogueFwdINS6_IJS8_SA_S9_EEENS6_IJNS7_ILi1EEESI_SI_EEESC_SE_Li128ELb0ELb1ELb0ELb0EEENS1_30DynamicPersistentTileSchedulerILi128ELi128ELb0ELb1ELb0EEEEEEEEEvNT_6ParamsE)
        /*0140*/ 	.word	0x000000a8


	//----- nvinfo : EIATTR_MIN_STACK_SIZE
	.align		4
.L_64:
        /*0144*/ 	.byte	0x04, 0x12
        /*0146*/ 	.short	(.L_66 - .L_65)
	.align		4
.L_65:
        /*0148*/ 	.word	index@(_ZN7cutlass13device_kernelIN5flash19enable_sm80_to_sm89INS1_16FlashAttnFwdSm80INS1_25CollectiveMainloopFwdSm80ILi4ELi1ELb0EN4cute5tupleIJNS5_1CILi128EEENS7_ILi112EEENS7_ILi64EEEEEELi64ENS_6half_tEfNS_4arch4Sm80ELb1ELb0ELb1ELb1ELb1ELb0ELb1ELb0EEENS1_21CollectiveEpilogueFwdINS6_IJS8_SA_S9_EEENS6_IJNS7_ILi1EEESI_SI_EEESC_SE_Li128ELb1ELb1ELb0ELb0EEENS1_19SingleTileSchedulerILb1ELb0ELb1ELi128EEEEEEEEEvNT_6ParamsE)
        /*014c*/ 	.word	0x00000078


	//----- nvinfo : EIATTR_MIN_STACK_SIZE
	.align		4
.L_66:
        /*0150*/ 	.byte	0x04, 0x12
        /*0152*/ 	.short	(.L_68 - .L_67)
	.align		4
.L_67:
        /*0154*/ 	.word	index@(_ZN7cutlass13device_kernelIN5flash19enable_sm80_to_sm89INS1_16FlashAttnFwdSm80INS1_25CollectiveMainloopFwdSm80ILi4ELi1ELb0EN4cute5tupleIJNS5_1CILi128EEENS7_ILi112EEENS7_ILi64EEEEEELi64ENS_6half_tEfNS_4arch4Sm80ELb1ELb0ELb1ELb1ELb1ELb1ELb1ELb0EEENS1_21CollectiveEpilogueFwdINS6_IJS8_SA_S9_EEENS6_IJNS7_ILi1EEESI_SI_EEESC_SE_Li128ELb1ELb1ELb0ELb0EEENS1_19SingleTileSchedulerILb1ELb0ELb1ELi128EEEEEEEEEvNT_6ParamsE)
        /*0158*/ 	.word	0x00000068
.L_68:


//--------------------- .nv.info._ZN7cutlass13device_kernelIN5flash19enable_sm80_to_sm89INS1_16FlashAttnFwdSm80INS1_25CollectiveMainloopFwdSm80ILi4ELi1ELb0EN4cute5tupleIJNS5_1CILi128EEENS7_ILi112EEENS7_ILi64EEEEEELi64ENS_6half_tEfNS_4arch4Sm80ELb0ELb0ELb1ELb0ELb1ELb0ELb1ELb0EEENS1_21CollectiveEpilogueFwdINS6_IJS8_SA_S9_EEENS6_IJNS7_ILi1EEESI_SI_EEESC_SE_Li128ELb0ELb1ELb0ELb0EEENS1_19SingleTileSchedulerILb0ELb0ELb1ELi128EEEEEEEEEvNT_6ParamsE --------------------------
	.section	.nv.info._ZN7cutlass13device_kernelIN5flash19enable_sm80_to_sm89INS1_16FlashAttnFwdSm80INS1_25CollectiveMainloopFwdSm80ILi4ELi1ELb0EN4cute5tupleIJNS5_1CILi128EEENS7_ILi112EEENS7_ILi64EEEEEELi64ENS_6half_tEfNS_4arch4Sm80ELb0ELb0ELb1ELb0ELb1ELb0ELb1ELb0EEENS1_21CollectiveEpilogueFwdINS6_IJS8_SA_S9_EEENS6_IJNS7_ILi1EEESI_SI_EEESC_SE_Li128ELb0ELb1ELb0ELb0EEENS1_19SingleTileSchedulerILb0ELb0ELb1ELi128EEEEEEEEEvNT_6ParamsE,"",@"SHT_CUDA_INFO"
	.sectionflags	@""
	.align	4


	//----- nvinfo : EIATTR_CUDA_API_VERSION
	.align		4
        /*0000*/ 	.byte	0x04, 0x37
        /*0002*/ 	.short	(.L_70 - .L_69)
.L_69:
        /*0004*/ 	.word	0x00000082


	//----- nvinfo : EIATTR_SW2861232_WAR
	.align		4
.L_70:
        /*0008*/ 	.byte	0x01, 0x35
	.zero		2


	//----- nvinfo : EIATTR_PARAM_CBANK
	.align		4
        /*000c*/ 	.byte	0x04, 0x0a
        /*000e*/ 	.short	(.L_72 - .L_71)
	.align		4
.L_71:
        /*0010*/ 	.word	index@(.nv.constant0._ZN7cutlass13device_kernelIN5flash19enable_sm80_to_sm89INS1_16FlashAttnFwdSm80INS1_25CollectiveMainloopFwdSm80ILi4ELi1ELb0EN4cute5tupleIJNS5_1CILi128EEENS7_ILi112EEENS7_ILi64EEEEEELi64ENS_6half_tEfNS_4arch4Sm80ELb0ELb0ELb1ELb0ELb1ELb0ELb1ELb0EEENS1_21CollectiveEpilogueFwdINS6_IJS8_SA_S9_EEENS6_IJNS7_ILi1EEESI_SI_EEESC_SE_Li128ELb0ELb1ELb0ELb0EEENS1_19SingleTileSchedulerILb0ELb0ELb1ELi128EEEEEEEEEvNT_6ParamsE)
        /*0014*/ 	.short	0x0160
        /*0016*/ 	.short	0x0418


	//----- nvinfo : EIATTR_CBANK_PARAM_SIZE
	.align		4
.L_72:
        /*0018*/ 	.byte	0x03, 0x19
        /*001a*/ 	.short	0x0418


	//----- nvinfo : EIATTR_KPARAM_INFO
	.align		4
        /*001c*/ 	.byte	0x04, 0x17
        /*001e*/ 	.short	(.L_74 - .L_73)
.L_73:
        /*0020*/ 	.word	0x00000000
        /*0024*/ 	.short	0x0000
        /*0026*/ 	.short	0x0000
        /*0028*/ 	.byte	0x00, 0xf0, 0x61, 0x10


	//----- nvinfo : EIATTR_MAXREG_COUNT
	.align		4
.L_74:
        /*002c*/ 	.byte	0x03, 0x1b
        /*002e*/ 	.short	0x00ff


	//----- nvinfo : EIATTR_NUM_BARRIERS
	.align		4
        /*0030*/ 	.byte	0x02, 0x4c
        /*0032*/ 	.byte	0x02
	.zero		1


	//----- nvinfo : EIATTR_ANNOTATIONS
	.align		4
        /*0034*/ 	.byte	0x04, 0x55
        /*0036*/ 	.short	(.L_76 - .L_75)


	//   ....[0]....
.L_75:
        /*0038*/ 	.word	0x00000001
        /*003c*/ 	.byte	0x80, 0x03, 0x00, 0x00, 0x01, 0x00, 0x00, 0x00, 0xc0, 0x03, 0x00, 0x00, 0x01, 0x00, 0x00, 0x00
        /* <DEDUP_REMOVED lines=43> */
        /*02fc*/ 	.byte	0xf0, 0xd8, 0x00, 0x00


	//----- nvinfo : EIATTR_MERCURY_ISA_VERSION
	.align		4
.L_76:
        /*0300*/ 	.byte	0x03, 0x5f
        /*0302*/ 	.short	0x0000


	//----- nvinfo : EIATTR_COOP_GROUP_MASK_REGIDS
	.align		4
        /*0304*/ 	.byte	0x04, 0x29
        /*0306*/ 	.short	(.L_78 - .L_77)


	//   ....[0]....
.L_77:
        /*0308*/ 	.word	0xffffffff


	//   ....[1]....
        /*030c*/ 	.word	0xffffffff


	//   ....[2]....
        /*0310*/ 	.word	0xffffffff


	//   ....[3]....
        /*0314*/ 	.word	0xffffffff


	//   ....[4]....
        /*0318*/ 	.word	0xffffffff


	//   ....[5]....
        /*031c*/ 	.word	0xffffffff


	//   ....[6]....
        /*0320*/ 	.word	0xffffffff


	//   ....[7]....
        /*0324*/ 	.word	0xffffffff


	//   ....[8]....
        /*0328*/ 	.word	0xffffffff


	//   ....[9]....
        /*032c*/ 	.word	0xffffffff


	//   ....[10]....
        /*0330*/ 	.word	0xffffffff


	//   ....[11]....
        /*0334*/ 	.word	0xffffffff


	//   ....[12]....
        /*0338*/ 	.word	0xffffffff


	//   ....[13]....
        /*033c*/ 	.word	0xffffffff


	//   ....[14]....
        /*0340*/ 	.word	0xffffffff


	//   ....[15]....
        /*0344*/ 	.word	0xffffffff


	//   ....[16]....
        /*0348*/ 	.word	0xffffffff


	//   ....[17]....
        /*034c*/ 	.word	0xffffffff


	//   ....[18]....
        /*0350*/ 	.word	0xffffffff


	//   ....[19]....
        /*0354*/ 	.word	0xffffffff


	//   ....[20]....
        /*0358*/ 	.word	0xffffffff


	//   ....[21]....
        /*035c*/ 	.word	0xffffffff


	//   ....[22]....
        /*0360*/ 	.word	0xffffffff


	//   ....[23]....
        /*0364*/ 	.word	0xffffffff


	//   ....[24]....
        /*0368*/ 	.word	0xffffffff


	//   ....[25]....
        /*036c*/ 	.word	0xffffffff


	//   ....[26]....
        /*0370*/ 	.word	0xffffffff


	//   ....[27]....
        /*0374*/ 	.word	0xffffffff


	//   ....[28]....
        /*0378*/ 	.word	0xffffffff


	//   ....[29]....
        /*037c*/ 	.word	0xffffffff


	//   ....[30]....
        /*0380*/ 	.word	0xffffffff


	//   ....[31]....
        /*0384*/ 	.word	0xffffffff


	//   ....[32]....
        /*0388*/ 	.word	0xffffffff


	//   ....[33]....
        /*038c*/ 	.word	0xffffffff


	//   ....[34]....
        /*0390*/ 	.word	0xffffffff


	//   ....[35]....
        /*0394*/ 	.word	0xffffffff


	//   ....[36]....
        /*0398*/ 	.word	0xffffffff


	//   ....[37]....
        /*039c*/ 	.word	0xffffffff


	//   ....[38]....
        /*03a0*/ 	.word	0xffffffff


	//   ....[39]....
        /*03a4*/ 	.word	0xffffffff


	//   ....[40]....
        /*03a8*/ 	.word	0xffffffff


	//   ....[41]....
        /*03ac*/ 	.word	0xffffffff


	//   ....[42]....
        /*03b0*/ 	.word	0xffffffff


	//   ....[43]....
        /*03b4*/ 	.word	0xffffffff


	//   ....[44]....
        /*03b8*/ 	.word	0xffffffff


	//   ....[45]....
        /*03bc*/ 	.word	0xffffffff


	//   ....[46]....
        /*03c0*/ 	.word	0xffffffff


	//   ....[47]....
        /*03c4*/ 	.word	0xffffffff


	//   ....[48]....
        /*03c8*/ 	.word	0xffffffff


	//   ....[49]....
        /*03cc*/ 	.word	0xffffffff


	//   ....[50]....
        /*03d0*/ 	.word	0xffffffff


	//   ....[51]....
        /*03d4*/ 	.word	0xffffffff


	//   ....[52]....
        /*03d8*/ 	.word	0xffffffff


	//   ....[53]....
        /*03dc*/ 	.word	0xffffffff


	//   ....[54]....
        /*03e0*/ 	.word	0xffffffff


	//   ....[55]....
        /*03e4*/ 	.word	0xffffffff


	//   ....[56]....
        /*03e8*/ 	.word	0xffffffff


	//   ....[57]....
        /*03ec*/ 	.word	0xffffffff


	//   ....[58]....
        /*03f0*/ 	.word	0xffffffff


	//   ....[59]....
        /*03f4*/ 	.word	0xffffffff


	//   ....[60]....
        /*03f8*/ 	.word	0xffffffff


	//   ....[61]....
        /*03fc*/ 	.word	0xffffffff


	//   ....[62]....
        /*0400*/ 	.word	0xffffffff


	//   ....[63]....
        /*0404*/ 	.word	0xffffffff


	//   ....[64]....
        /*0408*/ 	.word	0xffffffff


	//   ....[65]....
        /*040c*/ 	.word	0xffffffff


	//   ....[66]....
        /*0410*/ 	.word	0xffffffff


	//   ....[67]....
        /*0414*/ 	.word	0xffffffff


	//   ....[68]....
        /*0418*/ 	.word	0xffffffff


	//   ....[69]....
        /*041c*/ 	.word	0xffffffff


	//   ....[70]....
        /*0420*/ 	.word	0xffffffff


	//   ....[71]....
        /*0424*/ 	.word	0xffffffff


	//   ....[72]....
        /*0428*/ 	.word	0xffffffff


	//   ....[73]....
        /*042c*/ 	.word	0xffffffff


	//   ....[74]....
        /*0430*/ 	.word	0xffffffff


	//   ....[75]....
        /*0434*/ 	.word	0xffffffff


	//   ....[76]....
        /*0438*/ 	.word	0xffffffff


	//   ....[77]....
        /*043c*/ 	.word	0xffffffff


	//   ....[78]....
        /*0440*/ 	.word	0xffffffff


	//   ....[79]....
        /*0444*/ 	.word	0xffffffff


	//   ....[80]....
        /*0448*/ 	.word	0xffffffff


	//   ....[81]....
        /*044c*/ 	.word	0xffffffff


	//   ....[82]....
        /*0450*/ 	.word	0xffffffff


	//   ....[83]....
        /*0454*/ 	.word	0xffffffff


	//   ....[84]....
        /*0458*/ 	.word	0xffffffff


	//   ....[85]....
        /*045c*/ 	.word	0xffffffff


	//   ....[86]....
        /*0460*/ 	.word	0xffffffff


	//   ....[87]....
        /*0464*/ 	.word	0xffffffff


	//   ....[88]....
        /*0468*/ 	.word	0xffffffff


	//   ....[89]....
        /*046c*/ 	.word	0xffffffff


	//   ....[90]....
        /*0470*/ 	.word	0xffffffff


	//   ....[91]....
        /*0474*/ 	.word	0xffffffff


	//   ....[92]....
        /*0478*/ 	.word	0xffffffff


	//   ....[93]....
        /*047c*/ 	.word	0xffffffff


	//   ....[94]....
        /*0480*/ 	.word	0xffffffff


	//   ....[95]....
        /*0484*/ 	.word	0xffffffff


	//   ....[96]....
        /*0488*/ 	.word	0xffffffff


	//   ....[97]....
        /*048c*/ 	.word	0xffffffff


	//   ....[98]....
        /*0490*/ 	.word	0xffffffff


	//   ....[99]....
        /*0494*/ 	.word	0xffffffff


	//   ....[100]....
        /*0498*/ 	.word	0xffffffff


	//   ....[101]....
        /*049c*/ 	.word	0xffffffff


	//   ....[102]....
        /*04a0*/ 	.word	0xffffffff


	//   ....[103]....
        /*04a4*/ 	.word	0xffffffff


	//   ....[104]....
        /*04a8*/ 	.word	0xffffffff


	//   ....[105]....
        /*04ac*/ 	.word	0xffffffff


	//   ....[106]....
        /*04b0*/ 	.word	0xffffffff


	//   ....[107]....
        /*04b4*/ 	.word	0xffffffff


	//   ....[108]....
        /*04b8*/ 	.word	0xffffffff


	//   ....[109]....
        /*04bc*/ 	.word	0xffffffff


	//   ....[110]....
        /*04c0*/ 	.word	0xffffffff


	//   ....[111]....
        /*04c4*/ 	.word	0xffffffff


	//   ....[112]....
        /*04c8*/ 	.word	0xffffffff


	//   ....[113]....
        /*04cc*/ 	.word	0xffffffff


	//   ....[114]....
        /*04d0*/ 	.word	0xffffffff


	//   ....[115]....
        /*04d4*/ 	.word	0xffffffff


	//   ....[116]....
        /*04d8*/ 	.word	0xffffffff


	//   ....[117]....
        /*04dc*/ 	.word	0xffffffff


	//   ....[118]....
        /*04e0*/ 	.word	0xffffffff


	//   ....[119]....
        /*04e4*/ 	.word	0xffffffff


	//   ....[120]....
        /*04e8*/ 	.word	0xffffffff


	//   ....[121]....
        /*04ec*/ 	.word	0xffffffff


	//   ....[122]....
        /*04f0*/ 	.word	0xffffffff


	//   ....[123]....
        /*04f4*/ 	.word	0xffffffff


	//   ....[124]....
        /*04f8*/ 	.word	0xffffffff


	//   ....[125]....
        /*04fc*/ 	.word	0xffffffff


	//   ....[126]....
        /*0500*/ 	.word	0xffffffff


	//   ....[127]....
        /*0504*/ 	.word	0xffffffff


	//   ....[128]....
        /*0508*/ 	.word	0xffffffff


	//   ....[129]....
        /*050c*/ 	.word	0xffffffff


	//   ....[130]....
        /*0510*/ 	.word	0xffffffff


	//   ....[131]....
        /*0514*/ 	.word	0xffffffff


	//   ....[132]....
        /*0518*/ 	.word	0xffffffff


	//   ....[133]....
        /*051c*/ 	.word	0xffffffff


	//----- nvinfo : EIATTR_COOP_GROUP_INSTR_OFFSETS
	.align		4
.L_78:
        /*0520*/ 	.byte	0x04, 0x28
        /*0522*/ 	.short	(.L_80 - .L_79)


	//   ....[0]....
.L_79:
        /*0524*/ 	.word	0x000005f0


	//   ....[1]....
        /*0528*/ 	.word	0x00000630


	//   ....[2]....
        /*052c*/ 	.word	0x00000650


	//   ....[3]....
        /*0530*/ 	.word	0x00000670


	//   ....[4]....
        /*0534*/ 	.word	0x000006a0


	//   ....[5]....
        /*0538*/ 	.word	0x000006d0


	//   ....[6]....
        /*053c*/ 	.word	0x000006f0


	//   ....[7]....
        /*0540*/ 	.word	0x00000760


	//   ....[8]....
        /*0544*/ 	.word	0x000007b0


	//   ....[9]....
        /*0548*/ 	.word	0x00000880


	//   ....[10]....
        /*054c*/ 	.word	0x00000890


	//   ....[11]....
        /*0550*/ 	.word	0x000008c0


	//   ....[12]....
        /*0554*/ 	.word	0x00000900


	//   ....[13]....
        /*0558*/ 	.word	0x00000950


	//   ....[14]....
        /*055c*/ 	.word	0x00000980


	//   ....[15]....
        /*0560*/ 	.word	0x00000990


	//   ....[16]....
        /*0564*/ 	.word	0x00000de0


	//   ....[17]....
        /*0568*/ 	.word	0x00000e10


	//   ....[18]....
        /*056c*/ 	.word	0x00000e30


	//   ....[19]....
        /*0570*/ 	.word	0x00000e50


	//   ....[20]....
        /*0574*/ 	.word	0x00000e70


	//   ....[21]....
        /*0578*/ 	.word	0x00000e80


	//   ....[22]....
        /*057c*/ 	.word	0x00000e90


	//   ....[23]....
        /*0580*/ 	.word	0x00000ec0


	//   ....[24]....
        /*0584*/ 	.word	0x00000ef0


	//   ....[25]....
        /*0588*/ 	.word	0x00000f40


	//   ....[26]....
        /*058c*/ 	.word	0x00000f70


	//   ....[27]....
        /*0590*/ 	.word	0x00000fc0


	//   ....[28]....
        /*0594*/ 	.word	0x00000ff0


	//   ....[29]....
        /*0598*/ 	.word	0x00001060


	//   ....[30]....
        /*059c*/ 	.word	0x000016a0


	//   ....[31]....
        /*05a0*/ 	.word	0x000016b0


	//   ....[32]....
        /*05a4*/ 	.word	0x000016c0


	//   ....[33]....
        /*05a8*/ 	.word	0x000016d0


	//   ....[34]....
        /*05ac*/ 	.word	0x000016e0


	//   ....[35]....
        /*05b0*/ 	.word	0x000016f0


	//   ....[36]....
        /*05b4*/ 	.word	0x00001700


	//   ....[37]....
        /*05b8*/ 	.word	0x00001720


	//   ....[38]....
        /*05bc*/ 	.word	0x00001760


	//   ....[39]....
        /*05c0*/ 	.word	0x00001770


	//   ....[40]....
        /*05c4*/ 	.word	0x000017a0


	//   ....[41]....
        /*05c8*/ 	.word	0x000017d0


	//   ....[42]....
        /*05cc*/ 	.word	0x000017f0


	//   ....[43]....
        /*05d0*/ 	.word	0x00001800


	//   ....[44]....
        /*05d4*/ 	.word	0x00003320


	//   ....[45]....
        /*05d8*/ 	.word	0x00003330


	//   ....[46]....
        /*05dc*/ 	.word	0x00003340


	//   ....[47]....
        /*05e0*/ 	.word	0x00003350


	//   ....[48]....
        /*05e4*/ 	.word	0x00003360


	//   ....[49]....
        /*05e8*/ 	.word	0x00003370


	//   ....[50]....
        /*05ec*/ 	.word	0x00003380


	//   ....[51]....
        /*05f0*/ 	.word	0x00003390


	//   ....[52]....
        /*05f4*/ 	.word	0x000033a0


	//   ....[53]....
        /*05f8*/ 	.word	0x000033b0


	//   ....[54]....
        /*05fc*/ 	.word	0x000033c0


	//   ....[55]....
        /*0600*/ 	.word	0x000033d0


	//   ....[56]....
        /*0604*/ 	.word	0x000033e0


	//   ....[57]....
        /*0608*/ 	.word	0x000033f0


	//   ....[58]....
        /*060c*/ 	.word	0x00004490


	//   ....[59]....
        /*0610*/ 	.word	0x000044d0


	//   ....[60]....
        /*0614*/ 	.word	0x000045d0


	//   ....[61]....
        /*0618*/ 	.word	0x00004600


	//   ....[62]....
        /*061c*/ 	.word	0x00004630


	//   ....[63]....
        /*0620*/ 	.word	0x000046d0


	//   ....[64]....
        /*0624*/ 	.word	0x000047a0


	//   ....[65]....
        /*0628*/ 	.word	0x000048e0


	//   ....[66]....
        /*062c*/ 	.word	0x00007900


	//   ....[67]....
        /*0630*/ 	.word	0x00007920


	//   ....[68]....
        /*0634*/ 	.word	0x00007930


	//   ....[69]....
        /*0638*/ 	.word	0x00007940


	//   ....[70]....
        /*063c*/ 	.word	0x00007950


	//   ....[71]....
        /*0640*/ 	.word	0x00007960


	//   ....[72]....
        /*0644*/ 	.word	0x00007970


	//   ....[73]....
        /*0648*/ 	.word	0x00007990


	//   ....[74]....
        /*064c*/ 	.word	0x000079a0


	//   ....[75]....
        /*0650*/ 	.word	0x000079c0


	//   ....[76]....
        /*0654*/ 	.word	0x00007a10


	//   ....[77]....
        /*0658*/ 	.word	0x00007a50


	//   ....[78]....
        /*065c*/ 	.word	0x00007a70


	//   ....[79]....
        /*0660*/ 	.word	0x00007a80


	//   ....[80]....
        /*0664*/ 	.word	0x00007e70


	//   ....[81]....
        /*0668*/ 	.word	0x00007e90


	//   ....[82]....
        /*066c*/ 	.word	0x00007eb0


	//   ....[83]....
        /*0670*/ 	.word	0x00007ee0


	//   ....[84]....
        /*0674*/ 	.word	0x00007f10


	//   ....[85]....
        /*0678*/ 	.word	0x00007f60


	//   ....[86]....
        /*067c*/ 	.word	0x00007f90


	//   ....[87]....
        /*0680*/ 	.word	0x00007fc0


	//   ....[88]....
        /*0684*/ 	.word	0x00007fd0


	//   ....[89]....
        /*0688*/ 	.word	0x00007ff0


	//   ....[90]....
        /*068c*/ 	.word	0x00008060


	//   ....[91]....
        /*0690*/ 	.word	0x00008080


	//   ....[92]....
        /*0694*/ 	.word	0x000080b0


	//   ....[93]....
        /*0698*/ 	.word	0x000080c0


	//   ....[94]....
        /*069c*/ 	.word	0x00009cf0


	//   ....[95]....
        /*06a0*/ 	.word	0x00009f40


	//   ....[96]....
        /*06a4*/ 	.word	0x00009f80


	//   ....[97]....
        /*06a8*/ 	.word	0x00009f90


	//   ....[98]....
        /*06ac*/ 	.word	0x0000a000


	//   ....[99]....
        /*06b0*/ 	.word	0x0000a050


	//   ....[100]....
        /*06b4*/ 	.word	0x0000a1b0


	//   ....[101]....
        /*06b8*/ 	.word	0x0000a510


	//   ....[102]....
        /*06bc*/ 	.word	0x0000cfd0


	//   ....[103]....
        /*06c0*/ 	.word	0x0000cfe0


	//   ....[104]....
        /*06c4*/ 	.word	0x0000cff0


	//   ....[105]....
        /*06c8*/ 	.word	0x0000d000


	//   ....[106]....
        /*06cc*/ 	.word	0x0000d030


	//   ....[107]....
        /*06d0*/ 	.word	0x0000d070


	//   ....[108]....
        /*06d4*/ 	.word	0x0000d080


	//   ....[109]....
        /*06d8*/ 	.word	0x0000d090


	//   ....[110]....
        /*06dc*/ 	.word	0x0000e050


	//   ....[111]....
        /*06e0*/ 	.word	0x0000e080


	//   ....[112]....
        /*06e4*/ 	.word	0x0000e0a0


	//   ....[113]....
        /*06e8*/ 	.word	0x0000e0c0


	//   ....[114]....
        /*06ec*/ 	.word	0x0000e240


	//   ....[115]....
        /*06f0*/ 	.word	0x0000e260


	//   ....[116]....
        /*06f4*/ 	.word	0x0000e270


	//   ....[117]....
        /*06f8*/ 	.word	0x0000e280


	//   ....[118]....
        /*06fc*/ 	.word	0x0000e2b0


	//   ....[119]....
        /*0700*/ 	.word	0x0000e2d0


	//   ....[120]....
        /*0704*/ 	.word	0x0000e320


	//   ....[121]....
        /*0708*/ 	.word	0x0000e360


	//   ....[122]....
        /*070c*/ 	.word	0x0000e370


	//   ....[123]....
        /*0710*/ 	.word	0x0000e380


	//   ....[124]....
        /*0714*/ 	.word	0x0000e450


	//   ....[125]....
        /*0718*/ 	.word	0x0000e490


	//   ....[126]....
        /*071c*/ 	.word	0x0000e4c0


	//   ....[127]....
        /*0720*/ 	.word	0x0000e4e0


	//   ....[128]....
        /*0724*/ 	.word	0x0000e500


	//   ....[129]....
        /*0728*/ 	.word	0x0000e520


	//   ....[130]....
        /*072c*/ 	.word	0x0000e530


	//   ....[131]....
        /*0730*/ 	.word	0x0000e550


	//   ....[132]....
        /*0734*/ 	.word	0x0000e680


	//   ....[133]....
        /*0738*/ 	.word	0x0000e690


	//----- nvinfo : EIATTR_EXIT_INSTR_OFFSETS
	.align		4
.L_80:
        /*073c*/ 	.byte	0x04, 0x1c
        /*073e*/ 	.short	(.L_82 - .L_81)


	//   ....[0]....
.L_81:
        /*0740*/ 	.word	0x00000040


	//   ....[1]....
        /*0744*/ 	.word	0x0000e6c0


	//   ....[2]....
        /*0748*/ 	.word	0x0000e700


	//----- nvinfo : EIATTR_CTAIDZ_USED
	.align		4
.L_82:
        /*074c*/ 	.byte	0x01, 0x04
	.zero		2


	//----- nvinfo : EIATTR_MAX_THREADS
	.align		4
        /*0750*/ 	.byte	0x04, 0x05
        /*0752*/ 	.short	(.L_84 - .L_83)
.L_83:
        /*0754*/ 	.word	0x00000080
        /*0758*/ 	.word	0x00000001
        /*075c*/ 	.word	0x00000001
.L_84:


//--------------------- .nv.info._ZN7cutlass13device_kernelIN5flash19enable_sm80_to_sm89INS1_16FlashAttnFwdSm80INS1_25CollectiveMainloopFwdSm80ILi4ELi1ELb0EN4cute5tupleIJNS5_1CILi128EEENS7_ILi112EEENS7_ILi64EEEEEELi64ENS_6half_tEfNS_4arch4Sm80ELb0ELb0ELb1ELb1ELb1ELb0ELb1ELb0EEENS1_21CollectiveEpilogueFwdINS6_IJS8_SA_S9_EEENS6_IJNS7_ILi1EEESI_SI_EEESC_SE_Li128ELb1ELb1ELb0ELb0EEENS1_19SingleTileSchedulerILb1ELb0ELb1ELi128EEEEEEEEEvNT_6ParamsE --------------------------
	.section	.nv.info._ZN7cutlass13device_kernelIN5flash19enable_sm80_to_sm89INS1_16FlashAttnFwdSm80INS1_25CollectiveMainloopFwdSm80ILi4ELi1ELb0EN4cute5tupleIJNS5_1CILi128EEENS7_ILi112EEENS7_ILi64EEEEEELi64ENS_6half_tEfNS_4arch4Sm80ELb0ELb0ELb1ELb1ELb1ELb0ELb1ELb0EEENS1_21CollectiveEpilogueFwdINS6_IJS8_SA_S9_EEENS6_IJNS7_ILi1EEESI_SI_EEESC_SE_Li128ELb1ELb1ELb0ELb0EEENS1_19SingleTileSchedulerILb1ELb0ELb1ELi128EEEEEEEEEvNT_6ParamsE,"",@"SHT_CUDA_INFO"
	.sectionflags	@""
	.align	4


	//----- nvinfo : EIATTR_CUDA_API_VERSION
	.align		4
        /*0000*/ 	.byte	0x04, 0x37
        /*0002*/ 	.short	(.L_86 - .L_85)
.L_85:
        /*0004*/ 	.word	0x00000082


	//----- nvinfo : EIATTR_SW2861232_WAR
	.align		4
.L_86:
        /*0008*/ 	.byte	0x01, 0x35
	.zero		2


	//----- nvinfo : EIATTR_PARAM_CBANK
	.align		4
        /*000c*/ 	.byte	0x04, 0x0a
        /*000e*/ 	.short	(.L_88 - .L_87)
	.align		4
.L_87:
        /*0010*/ 	.word	index@(.nv.constant0._ZN7cutlass13device_kernelIN5flash19enable_sm80_to_sm89INS1_16FlashAttnFwdSm80INS1_25CollectiveMainloopFwdSm80ILi4ELi1ELb0EN4cute5tupleIJNS5_1CILi128EEENS7_ILi112EEENS7_ILi64EEEEEELi64ENS_6half_tEfNS_4arch4Sm80ELb0ELb0ELb1ELb1ELb1ELb0ELb1ELb0EEENS1_21CollectiveEpilogueFwdINS6_IJS8_SA_S9_EEENS6_IJNS7_ILi1EEESI_SI_EEESC_SE_Li128ELb1ELb1ELb0ELb0EEENS1_19SingleTileSchedulerILb1ELb0ELb1ELi128EEEEEEEEEvNT_6ParamsE)
        /*0014*/ 	.short	0x0160
        /*0016*/ 	.short	0x0418


	//----- nvinfo : EIATTR_CBANK_PARAM_SIZE
	.align		4
.L_88:
        /*0018*/ 	.byte	0x03, 0x19
        /*001a*/ 	.short	0x0418


	//----- nvinfo : EIATTR_KPARAM_INFO
	.align		4
        /*001c*/ 	.byte	0x04, 0x17
        /*001e*/ 	.short	(.L_90 - .L_89)
.L_89:
        /*0020*/ 	.word	0x00000000
        /*0024*/ 	.short	0x0000
        /*0026*/ 	.short	0x0000
        /*0028*/ 	.byte	0x00, 0xf0, 0x61, 0x10


	//----- nvinfo : EIATTR_MAXREG_COUNT
	.align		4
.L_90:
        /*002c*/ 	.byte	0x03, 0x1b
        /*002e*/ 	.short	0x00ff


	//----- nvinfo : EIATTR_NUM_BARRIERS
	.align		4
        /*0030*/ 	.byte	0x02, 0x4c
        /*0032*/ 	.byte	0x02
	.zero		1


	//----- nvinfo : EIATTR_ANNOTATIONS
	.align		4
        /*0034*/ 	.byte	0x04, 0x55
        /*0036*/ 	.short	(.L_92 - .L_91)


	//   ....[0]....
.L_91:
        /* <DEDUP_REMOVED lines=23> */
        /*019c*/ 	.byte	0x10, 0xd2, 0x00, 0x00, 0x01, 0x00, 0x00, 0x00, 0x20, 0xd2, 0x00, 0x00


	//----- nvinfo : EIATTR_MERCURY_ISA_VERSION
	.align		4
.L_92:
        /*01a8*/ 	.byte	0x03, 0x5f
        /*01aa*/ 	.short	0x0000


	//----- nvinfo : EIATTR_COOP_GROUP_MASK_REGIDS
	.align		4
        /*01ac*/ 	.byte	0x04, 0x29
        /*01ae*/ 	.short	(.L_94 - .L_93)


	//   ....[0]....
.L_93:
        /*01b0*/ 	.word	0xffffffff


	//   ....[1]....
        /*01b4*/ 	.word	0xffffffff


	//   ....[2]....
        /*01b8*/ 	.word	0xffffffff


	//   ....[3]....
        /*01bc*/ 	.word	0xffffffff


	//   ....[4]....
        /*01c0*/ 	.word	0xffffffff


	//   ....[5]....
        /*01c4*/ 	.word	0xffffffff


	//   ....[6]....
        /*01c8*/ 	.word	0xffffffff


	//   ....[7]....
        /*01cc*/ 	.word	0xffffffff


	//   ....[8]....
        /*01d0*/ 	.word	0xffffffff


	//   ....[9]....
        /*01d4*/ 	.word	0xffffffff


	//   ....[10]....
        /*01d8*/ 	.word	0xffffffff


	//   ....[11]....
        /*01dc*/ 	.word	0xffffffff


	//   ....[12]....
        /*01e0*/ 	.word	0xffffffff


	//   ....[13]....
        /*01e4*/ 	.word	0xffffffff


	//   ....[14]....
        /*01e8*/ 	.word	0xffffffff


	//   ....[15]....
        /*01ec*/ 	.word	0xffffffff


	//   ....[16]....
        /*01f0*/ 	.word	0xffffffff


	//   ....[17]....
        /*01f4*/ 	.word	0xffffffff


	//   ....[18]....
        /*01f8*/ 	.word	0xffffffff


	//   ....[19]....
        /*01fc*/ 	.word	0xffffffff


	//   ....[20]....
        /*0200*/ 	.word	0xffffffff


	//   ....[21]....
        /*0204*/ 	.word	0xffffffff


	//   ....[22]....
        /*0208*/ 	.word	0xffffffff


	//   ....[23]....
        /*020c*/ 	.word	0xffffffff


	//   ....[24]....
        /*0210*/ 	.word	0xffffffff


	//   ....[25]....
        /*0214*/ 	.word	0xffffffff


	//   ....[26]....
        /*0218*/ 	.word	0xffffffff


	//   ....[27]....
        /*021c*/ 	.word	0xffffffff


	//   ....[28]....
        /*0220*/ 	.word	0xffffffff


	//   ....[29]....
        /*0224*/ 	.word	0xffffffff


	//   ....[30]....
        /*0228*/ 	.word	0xffffffff


	//   ....[31]....
        /*022c*/ 	.word	0xffffffff


	//   ....[32]....
        /*0230*/ 	.word	0xffffffff


	//   ....[33]....
        /*0234*/ 	.word	0xffffffff


	//   ....[34]....
        /*0238*/ 	.word	0xffffffff


	//   ....[35]....
        /*023c*/ 	.word	0xffffffff


	//   ....[36]....
        /*0240*/ 	.word	0xffffffff


	//   ....[37]....
        /*0244*/ 	.word	0xffffffff


	//   ....[38]....
        /*0248*/ 	.word	0xffffffff


	//   ....[39]....
        /*024c*/ 	.word	0xffffffff


	//   ....[40]....
        /*0250*/ 	.word	0xffffffff


	//   ....[41]....
        /*0254*/ 	.word	0xffffffff


	//   ....[42]....
        /*0258*/ 	.word	0xffffffff


	//   ....[43]....
        /*025c*/ 	.word	0xffffffff


	//   ....[44]....
        /*0260*/ 	.word	0xffffffff


	//   ....[45]....
        /*0264*/ 	.word	0xffffffff


	//   ....[46]....
        /*0268*/ 	.word	0xffffffff


	//   ....[47]....
        /*026c*/ 	.word	0xffffffff


	//   ....[48]....
        /*0270*/ 	.word	0xffffffff


	//   ....[49]....
        /*0274*/ 	.word	0xffffffff


	//   ....[50]....
        /*0278*/ 	.word	0xffffffff


	//   ....[51]....
        /*027c*/ 	.word	0xffffffff


	//   ....[52]....
        /*0280*/ 	.word	0xffffffff


	//   ....[53]....
        /*0284*/ 	.word	0xffffffff


	//   ....[54]....
        /*0288*/ 	.word	0xffffffff


	//   ....[55]....
        /*028c*/ 	.word	0xffffffff


	//   ....[56]....
        /*0290*/ 	.word	0xffffffff


	//   ....[57]....
        /*0294*/ 	.word	0xffffffff


	//   ....[58]....
        /*0298*/ 	.word	0xffffffff


	//   ....[59]....
        /*029c*/ 	.word	0xffffffff


	//   ....[60]....
        /*02a0*/ 	.word	0xffffffff


	//   ....[61]....
        /*02a4*/ 	.word	0xffffffff


	//   ....[62]....
        /*02a8*/ 	.word	0xffffffff


	//   ....[63]....
        /*02ac*/ 	.word	0xffffffff


	//   ....[64]....
        /*02b0*/ 	.word	0xffffffff


	//   ....[65]....
        /*02b4*/ 	.word	0xffffffff


	//   ....[66]....
        /*02b8*/ 	.word	0xffffffff


	//   ....[67]....
        /*02bc*/ 	.word	0xffffffff


	//   ....[68]....
        /*02c0*/ 	.word	0xffffffff


	//   ....[69]....
        /*02c4*/ 	.word	0xffffffff


	//   ....[70]....
        /*02c8*/ 	.word	0xffffffff


	//   ....[71]....
        /*02cc*/ 	.word	0xffffffff


	//   ....[72]....
        /*02d0*/ 	.word	0xffffffff


	//   ....[73]....
        /*02d4*/ 	.word	0xffffffff


	//   ....[74]....
        /*02d8*/ 	.word	0xffffffff


	//   ....[75]....
        /*02dc*/ 	.word	0xffffffff


	//   ....[76]....
        /*02e0*/ 	.word	0xffffffff


	//   ....[77]....
        /*02e4*/ 	.word	0xffffffff


	//   ....[78]....
        /*02e8*/ 	.word	0xffffffff


	//   ....[79]....
        /*02ec*/ 	.word	0xffffffff


	//   ....[80]....
        /*02f0*/ 	.word	0xffffffff


	//   ....[81]....
        /*02f4*/ 	.word	0xffffffff


	//   ....[82]....
        /*02f8*/ 	.word	0xffffffff


	//   ....[83]....
        /*02fc*/ 	.word	0xffffffff


	//   ....[84]....
        /*0300*/ 	.word	0xffffffff


	//   ....[85]....
        /*0304*/ 	.word	0xffffffff


	//   ....[86]....
        /*0308*/ 	.word	0xffffffff


	//   ....[87]....
        /*030c*/ 	.word	0xffffffff


	//   ....[88]....
        /*0310*/ 	.word	0xffffffff


	//   ....[89]....
        /*0314*/ 	.word	0xffffffff


	//   ....[90]....
        /*0318*/ 	.word	0xffffffff


	//   ....[91]....
        /*031c*/ 	.word	0xffffffff


	//   ....[92]....
        /*0320*/ 	.word	0xffffffff


	//   ....[93]....
        /*0324*/ 	.word	0xffffffff


	//   ....[94]....
        /*0328*/ 	.word	0xffffffff


	//   ....[95]....
        /*032c*/ 	.word	0xffffffff


	//   ....[96]....
        /*0330*/ 	.word	0xffffffff


	//   ....[97]....
        /*0334*/ 	.word	0xffffffff


	//   ....[98]....
        /*0338*/ 	.word	0xffffffff


	//   ....[99]....
        /*033c*/ 	.word	0xffffffff


	//   ....[100]....
        /*0340*/ 	.word	0xffffffff


	//   ....[101]....
        /*0344*/ 	.word	0xffffffff


	//   ....[102]....
        /*0348*/ 	.word	0xffffffff


	//   ....[103]....
        /*034c*/ 	.word	0xffffffff


	//   ....[104]....
        /*0350*/ 	.word	0xffffffff


	//   ....[105]....
        /*0354*/ 	.word	0xffffffff


	//   ....[106]....
        /*0358*/ 	.word	0xffffffff


	//   ....[107]....
        /*035c*/ 	.word	0xffffffff


	//   ....[108]....
        /*0360*/ 	.word	0xffffffff


	//   ....[109]....
        /*0364*/ 	.word	0xffffffff


	//   ....[110]....
        /*0368*/ 	.word	0xffffffff


	//   ....[111]....
        /*036c*/ 	.word	0xffffffff


	//   ....[112]....
        /*0370*/ 	.word	0xffffffff


	//   ....[113]....
        /*0374*/ 	.word	0xffffffff


	//   ....[114]....
        /*0378*/ 	.word	0xffffffff


	//   ....[115]....
        /*037c*/ 	.word	0xffffffff


	//   ....[116]....
        /*0380*/ 	.word	0xffffffff


	//   ....[117]....
        /*0384*/ 	.word	0xffffffff


	//   ....[118]....
        /*0388*/ 	.word	0xffffffff


	//   ....[119]....
        /*038c*/ 	.word	0xffffffff


	//   ....[120]....
        /*0390*/ 	.word	0xffffffff


	//   ....[121]....
        /*0394*/ 	.word	0xffffffff


	//   ....[122]....
        /*0398*/ 	.word	0xffffffff


	//   ....[123]....
        /*039c*/ 	.word	0xffffffff


	//   ....[124]....
        /*03a0*/ 	.word	0xffffffff


	//   ....[125]....
        /*03a4*/ 	.word	0xffffffff


	//   ....[126]....
        /*03a8*/ 	.word	0xffffffff


	//   ....[127]....
        /*03ac*/ 	.word	0xffffffff


	//   ....[128]....
        /*03b0*/ 	.word	0xffffffff


	//   ....[129]....
        /*03b4*/ 	.word	0xffffffff


	//   ....[130]....
        /*03b8*/ 	.word	0xffffffff


	//   ....[131]....
        /*03bc*/ 	.word	0xffffffff


	//   ....[132]....
        /*03c0*/ 	.word	0xffffffff


	//   ....[133]....
        /*03c4*/ 	.word	0xffffffff


	//   ....[134]....
        /*03c8*/ 	.word	0xffffffff


	//   ....[135]....
        /*03cc*/ 	.word	0xffffffff


	//   ....[136]....
        /*03d0*/ 	.word	0xffffffff


	//   ....[137]....
        /*03d4*/ 	.word	0xffffffff


	//   ....[138]....
        /*03d8*/ 	.word	0xffffffff


	//   ....[139]....
        /*03dc*/ 	.word	0xffffffff


	//   ....[140]....
        /*03e0*/ 	.word	0xffffffff


	//   ....[141]....
        /*03e4*/ 	.word	0xffffffff


	//   ....[142]....
        /*03e8*/ 	.word	0xffffffff


	//   ....[143]....
        /*03ec*/ 	.word	0xffffffff


	//   ....[144]....
        /*03f0*/ 	.word	0xffffffff


	//   ....[145]....
        /*03f4*/ 	.word	0xffffffff


	//   ....[146]....
        /*03f8*/ 	.word	0xffffffff


	//   ....[147]....
        /*03fc*/ 	.word	0xffffffff


	//   ....[148]....
        /*0400*/ 	.word	0xffffffff


	//   ....[149]....
        /*0404*/ 	.word	0xffffffff


	//   ....[150]....
        /*0408*/ 	.word	0xffffffff


	//----- nvinfo : EIATTR_COOP_GROUP_INSTR_OFFSETS
	.align		4
.L_94:
        /*040c*/ 	.byte	0x04, 0x28
        /*040e*/ 	.short	(.L_96 - .L_95)


	//   ....[0]....
.L_95:
        /*0410*/ 	.word	0x000000a0


	//   ....[1]....
        /*0414*/ 	.word	0x00001030


	//   ....[2]....
        /*0418*/ 	.word	0x00001160


	//   ....[3]....
        /*041c*/ 	.word	0x000011f0


	//   ....[4]....
        /*0420*/ 	.word	0x00001220


	//   ....[5]....
        /*0424*/ 	.word	0x000012b0


	//   ....[6]....
        /*0428*/ 	.word	0x000012e0


	//   ....[7]....
        /*042c*/ 	.word	0x00001370


	//   ....[8]....
        /*0430*/ 	.word	0x000013a0


	//   ....[9]....
        /*0434*/ 	.word	0x00001430


	//   ....[10]....
        /*0438*/ 	.word	0x00001460


	//   ....[11]....
        /*043c*/ 	.word	0x000014f0


	//   ....[12]....
        /*0440*/ 	.word	0x00001520


	//   ....[13]....
        /*0444*/ 	.word	0x000015b0


	//   ....[14]....
        /*0448*/ 	.word	0x000015e0


	//   ....[15]....
        /*044c*/ 	.word	0x00001660


	//   ....[16]....
        /*0450*/ 	.word	0x000016a0


	//   ....[17]....
        /*0454*/ 	.word	0x00001bb0


	//   ....[18]....
        /*0458*/ 	.word	0x00001bd0


	//   ....[19]....
        /*045c*/ 	.word	0x00001c00


	//   ....[20]....
        /*0460*/ 	.word	0x00001c30


	//   ....[21]....
        /*0464*/ 	.word	0x00001c40


	//   ....[22]....
        /*0468*/ 	.word	0x00001c60


	//   ....[23]....
        /*046c*/ 	.word	0x00001c70


	//   ....[24]....
        /*0470*/ 	.word	0x00001c90


	//   ....[25]....
        /*0474*/ 	.word	0x00001d30


	//   ....[26]....
        /*0478*/ 	.word	0x00001d70


	//   ....[27]....
        /*047c*/ 	.word	0x00001d80


	//   ....[28]....
        /*0480*/ 	.word	0x00001d90


	//   ....[29]....
        /*0484*/ 	.word	0x00001db0


	//   ....[30]....
        /*0488*/ 	.word	0x00001dd0


	//   ....[31]....
        /*048c*/ 	.word	0x00001f90


	//   ....[32]....
        /*0490*/ 	.word	0x00001fc0


	//   ....[33]....
        /*0494*/ 	.word	0x00001ff0


	//   ....[34]....
        /*0498*/ 	.word	0x00002020


	//   ....[35]....
        /*049c*/ 	.word	0x00002050


	//   ....[36]....
        /*04a0*/ 	.word	0x000020d0


	//   ....[37]....
        /*04a4*/ 	.word	0x00002100


	//   ....[38]....
        /*04a8*/ 	.word	0x00002130


	//   ....[39]....
        /*04ac*/ 	.word	0x00002160


	//   ....[40]....
        /*04b0*/ 	.word	0x00002190


	//   ....[41]....
        /*04b4*/ 	.word	0x00002220


	//   ....[42]....
        /*04b8*/ 	.word	0x00002250


	//   ....[43]....
        /*04bc*/ 	.word	0x000022a0


	//   ....[44]....
        /*04c0*/ 	.word	0x000022d0


	//   ....[45]....
        /*04c4*/ 	.word	0x00003ed0


	//   ....[46]....
        /*04c8*/ 	.word	0x00003ef0


	//   ....[47]....
        /*04cc*/ 	.word	0x00003f00


	//   ....[48]....
        /*04d0*/ 	.word	0x00003f10


	//   ....[49]....
        /*04d4*/ 	.word	0x00003f20


	//   ....[50]....
        /*04d8*/ 	.word	0x00003f30


	//   ....[51]....
        /*04dc*/ 	.word	0x00003f40


	//   ....[52]....
        /*04e0*/ 	.word	0x00003f60


	//   ....[53]....
        /*04e4*/ 	.word	0x00003f70


	//   ....[54]....
        /*04e8*/ 	.word	0x00003f90


	//   ....[55]....
        /*04ec*/ 	.word	0x00003fc0


	//   ....[56]....
        /*04f0*/ 	.word	0x00003fe0


	//   ....[57]....
        /*04f4*/ 	.word	0x00004000


	//   ....[58]....
        /*04f8*/ 	.word	0x00004020


	//   ....[59]....
        /*04fc*/ 	.word	0x00004f90


	//   ....[60]....
        /*0500*/ 	.word	0x00004fc0


	//   ....[61]....
        /*0504*/ 	.word	0x000050f0


	//   ....[62]....
        /*0508*/ 	.word	0x00005120


	//   ....[63]....
        /*050c*/ 	.word	0x00005150


	//   ....[64]....
        /*0510*/ 	.word	0x000051e0


	//   ....[65]....
        /*0514*/ 	.word	0x000052c0


	//   ....[66]....
        /*0518*/ 	.word	0x00005430


	//   ....[67]....
        /*051c*/ 	.word	0x00007e20


	//   ....[68]....
        /*0520*/ 	.word	0x00007e40


	//   ....[69]....
        /*0524*/ 	.word	0x00007e50


	//   ....[70]....
        /*0528*/ 	.word	0x00007e60


	//   ....[71]....
        /*052c*/ 	.word	0x00007e70


	//   ....[72]....
        /*0530*/ 	.word	0x00007e80


	//   ....[73]....
        /*0534*/ 	.word	0x00007e90


	//   ....[74]....
        /*0538*/ 	.word	0x00007eb0


	//   ....[75]....
        /*053c*/ 	.word	0x00007ec0


	//   ....[76]....
        /*0540*/ 	.word	0x00007ee0


	//   ....[77]....
        /*0544*/ 	.word	0x00007f30


	//   ....[78]....
        /*0548*/ 	.word	0x00007f70


	//   ....[79]....
        /*054c*/ 	.word	0x00007f90


	//   ....[80]....
        /*0550*/ 	.word	0x00007fa0


	//   ....[81]....
        /*0554*/ 	.word	0x000083c0


	//   ....[82]....
        /*0558*/ 	.word	0x000083f0


	//   ....[83]....
        /*055c*/ 	.word	0x00008410


	//   ....[84]....
        /*0560*/ 	.word	0x00008440


	//   ....[85]....
        /*0564*/ 	.word	0x00008470


	//   ....[86]....
        /*0568*/ 	.word	0x000084c0


	//   ....[87]....
        /*056c*/ 	.word	0x000084f0


	//   ....[88]....
        /*0570*/ 	.word	0x00008510


	//   ....[89]....
        /*0574*/ 	.word	0x00008550


	//   ....[90]....
        /*0578*/ 	.word	0x00008580


	//   ....[91]....
        /*057c*/ 	.word	0x000085b0


	//   ....[92]....
        /*0580*/ 	.word	0x000085d0


	//   ....[93]....
        /*0584*/ 	.word	0x00008600


	//   ....[94]....
        /*0588*/ 	.word	0x00008620


	//   ....[95]....
        /*058c*/ 	.word	0x0000a0f0


	//   ....[96]....
        /*0590*/ 	.word	0x0000a310


	//   ....[97]....
        /*0594*/ 	.word	0x0000a360


	//   ....[98]....
        /*0598*/ 	.word	0x0000a390


	//   ....[99]....
        /*059c*/ 	.word	0x0000a3b0


	//   ....[100]....
        /*05a0*/ 	.word	0x0000a470


	//   ....[101]....
        /*05a4*/ 	.word	0x0000a5a0


	//   ....[102]....
        /*05a8*/ 	.word	0x0000a870


	//   ....[103]....
        /*05ac*/ 	.word	0x0000d280


	//   ....[104]....
        /*05b0*/ 	.word	0x0000d290


	//   ....[105]....
        /*05b4*/ 	.word	0x0000d2a0


	//   ....[106]....
        /*05b8*/ 	.word	0x0000d2b0


	//   ....[107]....
        /*05bc*/ 	.word	0x0000d2e0


	//   ....[108]....
        /*05c0*/ 	.word	0x0000d300


	//   ....[109]....
        /*05c4*/ 	.word	0x0000d320


	//   ....[110]....
        /*05c8*/ 	.word	0x0000d330


	//   ....[111]....
        /*05cc*/ 	.word	0x0000e7f0


	//   ....[112]....
        /*05d0*/ 	.word	0x0000e810


	//   ....[113]....
        /*05d4*/ 	.word	0x0000e840


	//   ....[114]....
        /*05d8*/ 	.word	0x0000e880


	//   ....[115]....
        /*05dc*/ 	.word	0x0000e8c0


	//   ....[116]....
        /*05e0*/ 	.word	0x0000e8e0


	//   ....[117]....
        /*05e4*/ 	.word	0x0000e910


	//   ....[118]....
        /*05e8*/ 	.word	0x0000e940


	//   ....[119]....
        /*05ec*/ 	.word	0x0000e990


	//   ....[120]....
        /*05f0*/ 	.word	0x0000e9a0


	//   ....[121]....
        /*05f4*/ 	.word	0x0000e9c0


	//   ....[122]....
        /*05f8*/ 	.word	0x0000ea10


	//   ....[123]....
        /*05fc*/ 	.word	0x0000ea30


	//   ....[124]....
        /*0600*/ 	.word	0x0000ea60


	//   ....[125]....
        /*0604*/ 	.word	0x0000eab0


	//   ....[126]....
        /*0608*/ 	.word	0x0000eae0


	//   ....[127]....
        /*060c*/ 	.word	0x0000eaf0


	//   ....[128]....
        /*0610*/ 	.word	0x0000ebf0


	//   ....[129]....
        /*0614*/ 	.word	0x0000ec10


	//   ....[130]....
        /*0618*/ 	.word	0x0000ec30


	//   ....[131]....
        /*061c*/ 	.word	0x0000ec60


	//   ....[132]....
        /*0620*/ 	.word	0x0000ec80


	//   ....[133]....
        /*0624*/ 	.word	0x0000ed10


	//   ....[134]....
        /*0628*/ 	.word	0x0000ed30


	//   ....[135]....
        /*062c*/ 	.word	0x0000f5b0


	//   ....[136]....
        /*0630*/ 	.word	0x0000f5e0


	//   ....[137]....
        /*0634*/ 	.word	0x0000f610


	//   ....[138]....
        /*0638*/ 	.word	0x0000f640


	//   ....[139]....
        /*063c*/ 	.word	0x0000f670


	//   ....[140]....
        /*0640*/ 	.word	0x0000f6a0


	//   ....[141]....
        /*0644*/ 	.word	0x0000f6d0


	//   ....[142]....
        /*0648*/ 	.word	0x0000f6f0


	//   ....[143]....
        /*064c*/ 	.word	0x0000f720


	//   ....[144]....
        /*0650*/ 	.word	0x0000f730


	//   ....[145]....
        /*0654*/ 	.word	0x0000f740


	//   ....[146]....
        /*0658*/ 	.word	0x0000f750


	//   ....[147]....
        /*065c*/ 	.word	0x0000f760


	//   ....[148]....
        /*0660*/ 	.word	0x0000f770


	//   ....[149]....
        /*0664*/ 	.word	0x0000f7a0


	//   ....[150]....
        /*0668*/ 	.word	0x0000f7c0


	//----- nvinfo : EIATTR_EXIT_INSTR_OFFSETS
	.align		4
.L_96:
        /*066c*/ 	.byte	0x04, 0x1c
        /*066e*/ 	.short	(.L_98 - .L_97)


	//   ....[0]....
.L_97:
        /*0670*/ 	.word	0x00000450


	//   ....[1]....
        /*0674*/ 	.word	0x0000edc0


	//   ....[2]....
        /*0678*/ 	.word	0x0000ee00


	//   ....[3]....
        /*067c*/ 	.word	0x0000f920


	//   ....[4]....
        /*0680*/ 	.word	0x0000f960


	//----- nvinfo : EIATTR_CTAIDZ_USED
	.align		4
.L_98:
        /*0684*/ 	.byte	0x01, 0x04
	.zero		2


	//----- nvinfo : EIATTR_MAX_THREADS
	.align		4
        /*0688*/ 	.byte	0x04, 0x05
        /*068a*/ 	.short	(.L_100 - .L_99)
.L_99:
        /*068c*/ 	.word	0x00000080
        /*0690*/ 	.word	0x00000001
        /*0694*/ 	.word	0x00000001


	//----- nvinfo : EIATTR_CRS_STACK_SIZE
	.align		4
.L_100:
        /*0698*/ 	.byte	0x04, 0x1e
        /*069a*/ 	.short	(.L_102 - .L_101)
.L_101:
        /*069c*/ 	.word	0x00000000
.L_102:


//--------------------- .nv.info._ZN7cutlass13device_kernelIN5flash19enable_sm80_to_sm89INS1_16FlashAttnFwdSm80INS1_25CollectiveMainloopFwdSm80ILi4ELi1ELb0EN4cute5tupleIJNS5_1CILi128EEENS7_ILi112EEENS7_ILi64EEEEEELi64ENS_6half_tEfNS_4arch4Sm80ELb0ELb0ELb1ELb1ELb1ELb1ELb1ELb0EEENS1_21CollectiveEpilogueFwdINS6_IJS8_SA_S9_EEENS6_IJNS7_ILi1EEESI_SI_EEESC_SE_Li128ELb1ELb1ELb0ELb0EEENS1_19SingleTileSchedulerILb1ELb0ELb1ELi128EEEEEEEEEvNT_6ParamsE --------------------------
	.section	.nv.info._ZN7cutlass13device_kernelIN5flash19enable_sm80_to_sm89INS1_16FlashAttnFwdSm80INS1_25CollectiveMainloopFwdSm80ILi4ELi1ELb0EN4cute5tupleIJNS5_1CILi128EEENS7_ILi112EEENS7_ILi64EEEEEELi64ENS_6half_tEfNS_4arch4Sm80ELb0ELb0ELb1ELb1ELb1ELb1ELb1ELb0EEENS1_21CollectiveEpilogueFwdINS6_IJS8_SA_S9_EEENS6_IJNS7_ILi1EEESI_SI_EEESC_SE_Li128ELb1ELb1ELb0ELb0EEENS1_19SingleTileSchedulerILb1ELb0ELb1ELi128EEEEEEEEEvNT_6ParamsE,"",@"SHT_CUDA_INFO"
	.sectionflags	@""
	.align	4


	//----- nvinfo : EIATTR_CUDA_API_VERSION
	.align		4
        /*0000*/ 	.byte	0x04, 0x37
        /*0002*/ 	.short	(.L_104 - .L_103)
.L_103:
        /*0004*/ 	.word	0x00000082


	//----- nvinfo : EIATTR_SW2861232_WAR
	.align		4
.L_104:
        /*0008*/ 	.byte	0x01, 0x35
	.zero		2


	//----- nvinfo : EIATTR_PARAM_CBANK
	.align		4
        /*000c*/ 	.byte	0x04, 0x0a
        /*000e*/ 	.short	(.L_106 - .L_105)
	.align		4
.L_105:
        /*0010*/ 	.word	index@(.nv.constant0._ZN7cutlass13device_kernelIN5flash19enable_sm80_to_sm89INS1_16FlashAttnFwdSm80INS1_25CollectiveMainloopFwdSm80ILi4ELi1ELb0EN4cute5tupleIJNS5_1CILi128EEENS7_ILi112EEENS7_ILi64EEEEEELi64ENS_6half_tEfNS_4arch4Sm80ELb0ELb0ELb1ELb1ELb1ELb1ELb1ELb0EEENS1_21CollectiveEpilogueFwdINS6_IJS8_SA_S9_EEENS6_IJNS7_ILi1EEESI_SI_EEESC_SE_Li128ELb1ELb1ELb0ELb0EEENS1_19SingleTileSchedulerILb1ELb0ELb1ELi128EEEEEEEEEvNT_6ParamsE)
        /*0014*/ 	.short	0x0160
        /*0016*/ 	.short	0x0418


	//----- nvinfo : EIATTR_CBANK_PARAM_SIZE
	.align		4
.L_106:
        /*0018*/ 	.byte	0x03, 0x19
        /*001a*/ 	.short	0x0418


	//----- nvinfo : EIATTR_KPARAM_INFO
	.align		4
        /*001c*/ 	.byte	0x04, 0x17
        /*001e*/ 	.short	(.L_108 - .L_107)
.L_107:
        /*0020*/ 	.word	0x00000000
        /*0024*/ 	.short	0x0000
        /*0026*/ 	.short	0x0000
        /*0028*/ 	.byte	0x00, 0xf0, 0x61, 0x10


	//----- nvinfo : EIATTR_MAXREG_COUNT
	.align		4
.L_108:
        /*002c*/ 	.byte	0x03, 0x1b
        /*002e*/ 	.short	0x00ff


	//----- nvinfo : EIATTR_NUM_BARRIERS
	.align		4
        /*0030*/ 	.byte	0x02, 0x4c
        /*0032*/ 	.byte	0x02
	.zero		1


	//----- nvinfo : EIATTR_ANNOTATIONS
	.align		4
        /*0034*/ 	.byte	0x04, 0x55
        /*0036*/ 	.short	(.L_110 - .L_109)


	//   ....[0]....
.L_109:
        /* <DEDUP_REMOVED lines=26> */


	//----- nvinfo : EIATTR_MERCURY_ISA_VERSION
	.align		4
.L_110:
        /*01c0*/ 	.byte	0x03, 0x5f
        /*01c2*/ 	.short	0x0000


	//----- nvinfo : EIATTR_COOP_GROUP_MASK_REGIDS
	.align		4
        /*01c4*/ 	.byte	0x04, 0x29
        /*01c6*/ 	.short	(.L_112 - .L_111)


	//   ....[0]....
.L_111:
        /*01c8*/ 	.word	0xffffffff


	//   ....[1]....
        /*01cc*/ 	.word	0xffffffff


	//   ....[2]....
        /*01d0*/ 	.word	0xffffffff


	//   ....[3]....
        /*01d4*/ 	.word	0xffffffff


	//   ....[4]....
        /*01d8*/ 	.word	0xffffffff


	//   ....[5]....
        /*01dc*/ 	.word	0xffffffff


	//   ....[6]....
        /*01e0*/ 	.word	0xffffffff


	//   ....[7]....
        /*01e4*/ 	.word	0xffffffff


	//   ....[8]....
        /*01e8*/ 	.word	0xffffffff


	//   ....[9]....
        /*01ec*/ 	.word	0xffffffff


	//   ....[10]....
        /*01f0*/ 	.word	0xffffffff


	//   ....[11]....
        /*01f4*/ 	.word	0xffffffff


	//   ....[12]....
        /*01f8*/ 	.word	0xffffffff


	//   ....[13]....
        /*01fc*/ 	.word	0xffffffff


	//   ....[14]....
        /*0200*/ 	.word	0xffffffff


	//   ....[15]....
        /*0204*/ 	.word	0xffffffff


	//   ....[16]....
        /*0208*/ 	.word	0xffffffff


	//   ....[17]....
        /*020c*/ 	.word	0xffffffff


	//   ....[18]....
        /*0210*/ 	.word	0xffffffff


	//   ....[19]....
        /*0214*/ 	.word	0xffffffff


	//   ....[20]....
        /*0218*/ 	.word	0xffffffff


	//   ....[21]....
        /*021c*/ 	.word	0xffffffff


	//   ....[22]....
        /*0220*/ 	.word	0xffffffff


	//   ....[23]....
        /*0224*/ 	.word	0xffffffff


	//   ....[24]....
        /*0228*/ 	.word	0xffffffff


	//   ....[25]....
        /*022c*/ 	.word	0xffffffff


	//   ....[26]....
        /*0230*/ 	.word	0xffffffff


	//   ....[27]....
        /*0234*/ 	.word	0xffffffff


	//   ....[28]....
        /*0238*/ 	.word	0xffffffff


	//   ....[29]....
        /*023c*/ 	.word	0xffffffff


	//   ....[30]....
        /*0240*/ 	.word	0xffffffff


	//   ....[31]....
        /*0244*/ 	.word	0xffffffff


	//   ....[32]....
        /*0248*/ 	.word	0xffffffff


	//   ....[33]....
        /*024c*/ 	.word	0xffffffff


	//   ....[34]....
        /*0250*/ 	.word	0xffffffff


	//   ....[35]....
        /*0254*/ 	.word	0xffffffff


	//   ....[36]....
        /*0258*/ 	.word	0xffffffff


	//   ....[37]....
        /*025c*/ 	.word	0xffffffff


	//   ....[38]....
        /*0260*/ 	.word	0xffffffff


	//   ....[39]....
        /*0264*/ 	.word	0xffffffff


	//   ....[40]....
        /*0268*/ 	.word	0xffffffff


	//   ....[41]....
        /*026c*/ 	.word	0xffffffff


	//   ....[42]....
        /*0270*/ 	.word	0xffffffff


	//   ....[43]....
        /*0274*/ 	.word	0xffffffff


	//   ....[44]....
        /*0278*/ 	.word	0xffffffff


	//   ....[45]....
        /*027c*/ 	.word	0xffffffff


	//   ....[46]....
        /*0280*/ 	.word	0xffffffff


	//   ....[47]....
        /*0284*/ 	.word	0xffffffff


	//   ....[48]....
        /*0288*/ 	.word	0xffffffff


	//   ....[49]....
        /*028c*/ 	.word	0xffffffff


	//   ....[50]....
        /*0290*/ 	.word	0xffffffff


	//   ....[51]....
        /*0294*/ 	.word	0xffffffff


	//   ....[52]....
        /*0298*/ 	.word	0xffffffff


	//   ....[53]....
        /*029c*/ 	.word	0xffffffff


	//   ....[54]....
        /*02a0*/ 	.word	0xffffffff


	//   ....[55]....
        /*02a4*/ 	.word	0xffffffff


	//   ....[56]....
        /*02a8*/ 	.word	0xffffffff


	//   ....[57]....
        /*02ac*/ 	.word	0xffffffff


	//   ....[58]....
        /*02b0*/ 	.word	0xffffffff


	//   ....[59]....
        /*02b4*/ 	.word	0xffffffff


	//   ....[60]....
        /*02b8*/ 	.word	0xffffffff


	//   ....[61]....
        /*02bc*/ 	.word	0xffffffff


	//   ....[62]....
        /*02c0*/ 	.word	0xffffffff


	//   ....[63]....
        /*02c4*/ 	.word	0xffffffff


	//   ....[64]....
        /*02c8*/ 	.word	0xffffffff


	//   ....[65]....
        /*02cc*/ 	.word	0xffffffff


	//   ....[66]....
        /*02d0*/ 	.word	0xffffffff


	//   ....[67]....
        /*02d4*/ 	.word	0xffffffff


	//   ....[68]....
        /*02d8*/ 	.word	0xffffffff


	//   ....[69]....
        /*02dc*/ 	.word	0xffffffff


	//   ....[70]....
        /*02e0*/ 	.word	0xffffffff


	//   ....[71]....
        /*02e4*/ 	.word	0xffffffff


	//   ....[72]....
        /*02e8*/ 	.word	0xffffffff


	//   ....[73]....
        /*02ec*/ 	.word	0xffffffff


	//   ....[74]....
        /*02f0*/ 	.word	0xffffffff


	//   ....[75]....
        /*02f4*/ 	.word	0xffffffff


	//   ....[76]....
        /*02f8*/ 	.word	0xffffffff


	//   ....[77]....
        /*02fc*/ 	.word	0xffffffff


	//   ....[78]....
        /*0300*/ 	.word	0xffffffff


	//   ....[79]....
        /*0304*/ 	.word	0xffffffff


	//   ....[80]....
        /*0308*/ 	.word	0xffffffff


	//   ....[81]....
        /*030c*/ 	.word	0xffffffff


	//   ....[82]....
        /*0310*/ 	.word	0xffffffff


	//   ....[83]....
        /*0314*/ 	.word	0xffffffff


	//   ....[84]....
        /*0318*/ 	.word	0xffffffff


	//   ....[85]....
        /*031c*/ 	.word	0xffffffff


	//   ....[86]....
        /*0320*/ 	.word	0xffffffff


	//   ....[87]....
        /*0324*/ 	.word	0xffffffff


	//   ....[88]....
        /*0328*/ 	.word	0xffffffff


	//   ....[89]....
        /*032c*/ 	.word	0xffffffff


	//   ....[90]....
        /*0330*/ 	.word	0xffffffff


	//   ....[91]....
        /*0334*/ 	.word	0xffffffff


	//   ....[92]....
        /*0338*/ 	.word	0xffffffff


	//   ....[93]....
        /*033c*/ 	.word	0xffffffff


	//   ....[94]....
        /*0340*/ 	.word	0xffffffff


	//   ....[95]....
        /*0344*/ 	.word	0xffffffff


	//   ....[96]....
        /*0348*/ 	.word	0xffffffff


	//   ....[97]....
        /*034c*/ 	.word	0xffffffff


	//   ....[98]....
        /*0350*/ 	.word	0xffffffff


	//   ....[99]....
        /*0354*/ 	.word	0xffffffff


	//   ....[100]....
        /*0358*/ 	.word	0xffffffff


	//   ....[101]....
        /*035c*/ 	.word	0xffffffff


	//   ....[102]....
        /*0360*/ 	.word	0xffffffff


	//   ....[103]....
        /*0364*/ 	.word	0xffffffff


	//   ....[104]....
        /*0368*/ 	.word	0xffffffff


	//   ....[105]....
        /*036c*/ 	.word	0xffffffff


	//   ....[106]....
        /*0370*/ 	.word	0xffffffff


	//   ....[107]....
        /*0374*/ 	.word	0xffffffff


	//   ....[108]....
        /*0378*/ 	.word	0xffffffff


	//   ....[109]....
        /*037c*/ 	.word	0xffffffff


	//   ....[110]....
        /*0380*/ 	.word	0xffffffff


	//   ....[111]....
        /*0384*/ 	.word	0xffffffff


	//   ....[112]....
        /*0388*/ 	.word	0xffffffff


	//   ....[113]....
        /*038c*/ 	.word	0xffffffff


	//   ....[114]....
        /*0390*/ 	.word	0xffffffff


	//   ....[115]....
        /*0394*/ 	.word	0xffffffff


	//   ....[116]....
        /*0398*/ 	.word	0xffffffff


	//   ....[117]....
        /*039c*/ 	.word	0xffffffff


	//   ....[118]....
        /*03a0*/ 	.word	0xffffffff


	//   ....[119]....
        /*03a4*/ 	.word	0xffffffff


	//   ....[120]....
        /*03a8*/ 	.word	0xffffffff


	//   ....[121]....
        /*03ac*/ 	.word	0xffffffff


	//   ....[122]....
        /*03b0*/ 	.word	0xffffffff


	//   ....[123]....
        /*03b4*/ 	.word	0xffffffff


	//   ....[124]....
        /*03b8*/ 	.word	0xffffffff


	//   ....[125]....
        /*03bc*/ 	.word	0xffffffff


	//   ....[126]....
        /*03c0*/ 	.word	0xffffffff


	//   ....[127]....
        /*03c4*/ 	.word	0xffffffff


	//   ....[128]....
        /*03c8*/ 	.word	0xffffffff


	//   ....[129]....
        /*03cc*/ 	.word	0xffffffff


	//   ....[130]....
        /*03d0*/ 	.word	0xffffffff


	//   ....[131]....
        /*03d4*/ 	.word	0xffffffff


	//   ....[132]....
        /*03d8*/ 	.word	0xffffffff


	//   ....[133]....
        /*03dc*/ 	.word	0xffffffff


	//   ....[134]....
        /*03e0*/ 	.word	0xffffffff


	//   ....[135]....
        /*03e4*/ 	.word	0xffffffff


	//   ....[136]....
        /*03e8*/ 	.word	0xffffffff


	//   ....[137]....
        /*03ec*/ 	.word	0xffffffff


	//   ....[138]....
        /*03f0*/ 	.word	0xffffffff


	//   ....[139]....
        /*03f4*/ 	.word	0xffffffff


	//   ....[140]....
        /*03f8*/ 	.word	0xffffffff


	//   ....[141]....
        /*03fc*/ 	.word	0xffffffff


	//   ....[142]....
        /*0400*/ 	.word	0xffffffff


	//   ....[143]....
        /*0404*/ 	.word	0xffffffff


	//   ....[144]....
        /*0408*/ 	.word	0xffffffff


	//   ....[145]....
        /*040c*/ 	.word	0xffffffff


	//   ....[146]....
        /*0410*/ 	.word	0xffffffff


	//   ....[147]....
        /*0414*/ 	.word	0xffffffff


	//   ....[148]....
        /*0418*/ 	.word	0xffffffff


	//   ....[149]....
        /*041c*/ 	.word	0xffffffff


	//   ....[150]....
        /*0420*/ 	.word	0xffffffff


	//   ....[151]....
        /*0424*/ 	.word	0xffffffff


	//   ....[152]....
        /*0428*/ 	.word	0xffffffff


	//   ....[153]....
        /*042c*/ 	.word	0xffffffff


	//   ....[154]....
        /*0430*/ 	.word	0xffffffff


	//   ....[155]....
        /*0434*/ 	.word	0xffffffff


	//   ....[156]....
        /*0438*/ 	.word	0xffffffff


	//   ....[157]....
        /*043c*/ 	.word	0xffffffff


	//   ....[158]....
        /*0440*/ 	.word	0xffffffff


	//   ....[159]....
        /*0444*/ 	.word	0xffffffff


	//   ....[160]....
        /*0448*/ 	.word	0xffffffff


	//   ....[161]....
        /*044c*/ 	.word	0xffffffff


	//   ....[162]....
        /*0450*/ 	.word	0xffffffff


	//   ....[163]....
        /*0454*/ 	.word	0xffffffff


	//   ....[164]....
        /*0458*/ 	.word	0xffffffff


	//   ....[165]....
        /*045c*/ 	.word	0xffffffff


	//   ....[166]....
        /*0460*/ 	.word	0xffffffff


	//   ....[167]....
        /*0464*/ 	.word	0xffffffff


	//   ....[168]....
        /*0468*/ 	.word	0xffffffff


	//   ....[169]....
        /*046c*/ 	.word	0xffffffff


	//   ....[170]....
        /*0470*/ 	.word	0xffffffff


	//   ....[171]....
        /*0474*/ 	.word	0xffffffff


	//   ....[172]....
        /*0478*/ 	.word	0xffffffff


	//   ....[173]....
        /*047c*/ 	.word	0xffffffff


	//   ....[174]....
        /*0480*/ 	.word	0xffffffff


	//   ....[175]....
        /*0484*/ 	.word	0xffffffff


	//   ....[176]....
        /*0488*/ 	.word	0xffffffff


	//   ....[177]....
        /*048c*/ 	.word	0xffffffff


	//   ....[178]....
        /*0490*/ 	.word	0xffffffff


	//   ....[179]....
        /*0494*/ 	.word	0xffffffff


	//   ....[180]....
        /*0498*/ 	.word	0xffffffff


	//   ....[181]....
        /*049c*/ 	.word	0xffffffff


	//   ....[182]....
        /*04a0*/ 	.word	0xffffffff


	//----- nvinfo : EIATTR_COOP_GROUP_INSTR_OFFSETS
	.align		4
.L_112:
        /*04a4*/ 	.byte	0x04, 0x28
        /*04a6*/ 	.short	(.L_114 - .L_113)


	//   ....[0]....
.L_113:
        /*04a8*/ 	.word	0x000000a0


	//   ....[1]....
        /*04ac*/ 	.word	0x00002b60


	//   ....[2]....
        /*04b0*/ 	.word	0x00002bb0


	//   ....[3]....
        /*04b4*/ 	.word	0x000033a0


	//   ....[4]....
        /*04b8*/ 	.word	0x000033c0


	//   ....[5]....
        /*04bc*/ 	.word	0x00003b30


	//   ....[6]....
        /*04c0*/ 	.word	0x00003b50


	//   ....[7]....
        /*04c4*/ 	.word	0x000042c0


	//   ....[8]....
        /*04c8*/ 	.word	0x000042d0


	//   ....[9]....
        /*04cc*/ 	.word	0x00004b80


	//   ....[10]....
        /*04d0*/ 	.word	0x00004bd0


	//   ....[11]....
        /*04d4*/ 	.word	0x000058d0


	//   ....[12]....
        /*04d8*/ 	.word	0x00005900


	//   ....[13]....
        /*04dc*/ 	.word	0x00006040


	//   ....[14]....
        /*04e0*/ 	.word	0x00006070


	//   ....[15]....
        /*04e4*/ 	.word	0x000067b0


	//   ....[16]....
        /*04e8*/ 	.word	0x000067d0


	//   ....[17]....
        /*04ec*/ 	.word	0x00006f30


	//   ....[18]....
        /*04f0*/ 	.word	0x00006f60


	//   ....[19]....
        /*04f4*/ 	.word	0x000070a0


	//   ....[20]....
        /*04f8*/ 	.word	0x000070d0


	//   ....[21]....
        /*04fc*/ 	.word	0x000071c0


	//   ....[22]....
        /*0500*/ 	.word	0x000071f0


	//   ....[23]....
        /*0504*/ 	.word	0x000072e0


	//   ....[24]....
        /*0508*/ 	.word	0x00007300


	//   ....[25]....
        /*050c*/ 	.word	0x00007b60


	//   ....[26]....
        /*0510*/ 	.word	0x00007b80


	//   ....[27]....
        /*0514*/ 	.word	0x00007c70


	//   ....[28]....
        /*0518*/ 	.word	0x00007ca0


	//   ....[29]....
        /*051c*/ 	.word	0x00007d90


	//   ....[30]....
        /*0520*/ 	.word	0x00007dc0


	//   ....[31]....
        /*0524*/ 	.word	0x00007eb0


	//   ....[32]....
        /*0528*/ 	.word	0x00007ee0


	//   ....[33]....
        /*052c*/ 	.word	0x00008a00


	//   ....[34]....
        /*0530*/ 	.word	0x00008a30


	//   ....[35]....
        /*0534*/ 	.word	0x00008a60


	//   ....[36]....
        /*0538*/ 	.word	0x00008a80


	//   ....[37]....
        /*053c*/ 	.word	0x00008aa0


	//   ....[38]....
        /*0540*/ 	.word	0x00008ae0


	//   ....[39]....
        /*0544*/ 	.word	0x00008b00


	//   ....[40]....
        /*0548*/ 	.word	0x00008b40


	//   ....[41]....
        /*054c*/ 	.word	0x00008b80


	//   ....[42]....
        /*0550*/ 	.word	0x00008bb0


	//   ....[43]....
        /*0554*/ 	.word	0x00008bd0


	//   ....[44]....
        /*0558*/ 	.word	0x00008c50


	//   ....[45]....
        /*055c*/ 	.word	0x00008c60


	//   ....[46]....
        /*0560*/ 	.word	0x00008ce0


	//   ....[47]....
        /*0564*/ 	.word	0x00008d40


	//   ....[48]....
        /*0568*/ 	.word	0x00008df0


	//   ....[49]....
        /*056c*/ 	.word	0x00009210


	//   ....[50]....
        /*0570*/ 	.word	0x00009240


	//   ....[51]....
        /*0574*/ 	.word	0x00009270


	//   ....[52]....
        /*0578*/ 	.word	0x00009290


	//   ....[53]....
        /*057c*/ 	.word	0x000092a0


	//   ....[54]....
        /*0580*/ 	.word	0x000092c0


	//   ....[55]....
        /*0584*/ 	.word	0x000092d0


	//   ....[56]....
        /*0588*/ 	.word	0x000092f0


	//   ....[57]....
        /*058c*/ 	.word	0x00009300


	//   ....[58]....
        /*0590*/ 	.word	0x00009330


	//   ....[59]....
        /*0594*/ 	.word	0x00009360


	//   ....[60]....
        /*0598*/ 	.word	0x00009390


	//   ....[61]....
        /*059c*/ 	.word	0x000093b0


	//   ....[62]....
        /*05a0*/ 	.word	0x000093e0


	//   ....[63]....
        /*05a4*/ 	.word	0x0000ce20


	//   ....[64]....
        /*05a8*/ 	.word	0x0000ce50


	//   ....[65]....
        /*05ac*/ 	.word	0x0000ce80


	//   ....[66]....
        /*05b0*/ 	.word	0x0000ceb0


	//   ....[67]....
        /*05b4*/ 	.word	0x0000cee0


	//   ....[68]....
        /*05b8*/ 	.word	0x0000cf10


	//   ....[69]....
        /*05bc*/ 	.word	0x0000cf40


	//   ....[70]....
        /*05c0*/ 	.word	0x0000cf70


	//   ....[71]....
        /*05c4*/ 	.word	0x0000cfa0


	//   ....[72]....
        /*05c8*/ 	.word	0x0000cfd0


	//   ....[73]....
        /*05cc*/ 	.word	0x0000d000


	//   ....[74]....
        /*05d0*/ 	.word	0x0000d030


	//   ....[75]....
        /*05d4*/ 	.word	0x0000d060


	//   ....[76]....
        /*05d8*/ 	.word	0x0000d0c0


	//   ....[77]....
        /*05dc*/ 	.word	0x0000ed70


	//   ....[78]....
        /*05e0*/ 	.word	0x0000ed90


	//   ....[79]....
        /*05e4*/ 	.word	0x0000eda0


	//   ....[80]....
        /*05e8*/ 	.word	0x0000edb0


	//   ....[81]....
        /*05ec*/ 	.word	0x0000edc0


	//   ....[82]....
        /*05f0*/ 	.word	0x0000edd0


	//   ....[83]....
        /*05f4*/ 	.word	0x0000ede0


	//   ....[84]....
        /*05f8*/ 	.word	0x0000ee00


	//   ....[85]....
        /*05fc*/ 	.word	0x0000ee10


	//   ....[86]....
        /*0600*/ 	.word	0x0000ee30


	//   ....[87]....
        /*0604*/ 	.word	0x0000ee50


	//   ....[88]....
        /*0608*/ 	.word	0x0000ee80


	//   ....[89]....
        /*060c*/ 	.word	0x0000eea0


	//   ....[90]....
        /*0610*/ 	.word	0x0000eec0


	//   ....[91]....
        /*0614*/ 	.word	0x0000fde0


	//   ....[92]....
        /*0618*/ 	.word	0x0000fe20


	//   ....[93]....
        /*061c*/ 	.word	0x0000ff60


	//   ....[94]....
        /*0620*/ 	.word	0x0000ff90


	//   ....[95]....
        /*0624*/ 	.word	0x0000ffc0


	//   ....[96]....
        /*0628*/ 	.word	0x000100c0


	//   ....[97]....
        /*062c*/ 	.word	0x00010190


	//   ....[98]....
        /*0630*/ 	.word	0x00010300


	//   ....[99]....
        /*0634*/ 	.word	0x00012da0


	//   ....[100]....
        /*0638*/ 	.word	0x00012dc0


	//   ....[101]....
        /*063c*/ 	.word	0x00012dd0


	//   ....[102]....
        /*0640*/ 	.word	0x00012de0


	//   ....[103]....
        /*0644*/ 	.word	0x00012df0


	//   ....[104]....
        /*0648*/ 	.word	0x00012e00


	//   ....[105]....
        /*064c*/ 	.word	0x00012e10


	//   ....[106]....
        /*0650*/ 	.word	0x00012e30


	//   ....[107]....
        /*0654*/ 	.word	0x00012e40


	//   ....[108]....
        /*0658*/ 	.word	0x00012e60


	//   ....[109]....
        /*065c*/ 	.word	0x00012eb0


	//   ....[110]....
        /*0660*/ 	.word	0x00012ef0


	//   ....[111]....
        /*0664*/ 	.word	0x00012f10


	//   ....[112]....
        /*0668*/ 	.word	0x00012f20


	//   ....[113]....
        /*066c*/ 	.word	0x00013350


	//   ....[114]....
        /*0670*/ 	.word	0x00013370


	//   ....[115]....
        /*0674*/ 	.word	0x00013390


	//   ....[116]....
        /*0678*/ 	.word	0x000133c0


	//   ....[117]....
        /*067c*/ 	.word	0x000133f0


	//   ....[118]....
        /*0680*/ 	.word	0x00013440


	//   ....[119]....
        /*0684*/ 	.word	0x00013470


	//   ....[120]....
        /*0688*/ 	.word	0x00013490


	//   ....[121]....
        /*068c*/ 	.word	0x000134d0


	//   ....[122]....
        /*0690*/ 	.word	0x00013500


	//   ....[123]....
        /*0694*/ 	.word	0x00013530


	//   ....[124]....
        /*0698*/ 	.word	0x00013550


	//   ....[125]....
        /*069c*/ 	.word	0x00013580


	//   ....[126]....
        /*06a0*/ 	.word	0x000135a0


	//   ....[127]....
        /*06a4*/ 	.word	0x00015070


	//   ....[128]....
        /*06a8*/ 	.word	0x00015290


	//   ....[129]....
        /*06ac*/ 	.word	0x000152e0


	//   ....[130]....
        /*06b0*/ 	.word	0x00015310


	//   ....[131]....
        /*06b4*/ 	.word	0x00015330


	//   ....[132]....
        /*06b8*/ 	.word	0x000153f0


	//   ....[133]....
        /*06bc*/ 	.word	0x00015520


	//   ....[134]....
        /*06c0*/ 	.word	0x000157f0


	//   ....[135]....
        /*06c4*/ 	.word	0x00018200


	//   ....[136]....
        /*06c8*/ 	.word	0x00018210


	//   ....[137]....
        /*06cc*/ 	.word	0x00018220


	//   ....[138]....
        /*06d0*/ 	.word	0x00018230


	//   ....[139]....
        /*06d4*/ 	.word	0x00018260


	//   ....[140]....
        /*06d8*/ 	.word	0x00018280


	//   ....[141]....
        /*06dc*/ 	.word	0x000182a0


	//   ....[142]....
        /*06e0*/ 	.word	0x000182b0


	//   ....[143]....
        /*06e4*/ 	.word	0x00019770


	//   ....[144]....
        /*06e8*/ 	.word	0x00019790


	//   ....[145]....
        /*06ec*/ 	.word	0x000197c0


	//   ....[146]....
        /*06f0*/ 	.word	0x000197f0


	//   ....[147]....
        /*06f4*/ 	.word	0x00019830


	//   ....[148]....
        /*06f8*/ 	.word	0x00019860


	//   ....[149]....
        /*06fc*/ 	.word	0x000198a0


	//   ....[150]....
        /*0700*/ 	.word	0x000198c0


	//   ....[151]....
        /*0704*/ 	.word	0x00019910


	//   ....[152]....
        /*0708*/ 	.word	0x00019920


	//   ....[153]....
        /*070c*/ 	.word	0x00019930


	//   ....[154]....
        /*0710*/ 	.word	0x00019950


	//   ....[155]....
        /*0714*/ 	.word	0x000199a0


	//   ....[156]....
        /*0718*/ 	.word	0x000199c0


	//   ....[157]....
        /*071c*/ 	.word	0x000199f0


	//   ....[158]....
        /*0720*/ 	.word	0x00019a30


	//   ....[159]....
        /*0724*/ 	.word	0x00019a80


	//   ....[160]....
        /*0728*/ 	.word	0x00019b40


	//   ....[161]....
        /*072c*/ 	.word	0x00019b60


	//   ....[162]....
        /*0730*/ 	.word	0x00019bb0


	//   ....[163]....
        /*0734*/ 	.word	0x00019bd0


	//   ....[164]....
        /*0738*/ 	.word	0x00019c00


	//   ....[165]....
        /*073c*/ 	.word	0x00019c30


	//   ....[166]....
        /*0740*/ 	.word	0x00019cd0


	//   ....[167]....
        /*0744*/ 	.word	0x0001a560


	//   ....[168]....
        /*0748*/ 	.word	0x0001a590


	//   ....[169]....
        /*074c*/ 	.word	0x0001a5c0


	//   ....[170]....
        /*0750*/ 	.word	0x0001a5f0


	//   ....[171]....
        /*0754*/ 	.word	0x0001a620


	//   ....[172]....
        /*0758*/ 	.word	0x0001a650


	//   ....[173]....
        /*075c*/ 	.word	0x0001a680


	//   ....[174]....
        /*0760*/ 	.word	0x0001a6a0


	//   ....[175]....
        /*0764*/ 	.word	0x0001a6c0


	//   ....[176]....
        /*0768*/ 	.word	0x0001a6e0


	//   ....[177]....
        /*076c*/ 	.word	0x0001a6f0


	//   ....[178]....
        /*0770*/ 	.word	0x0001a700


	//   ....[179]....
        /*0774*/ 	.word	0x0001a710


	//   ....[180]....
        /*0778*/ 	.word	0x0001a720


	//   ....[181]....
        /*077c*/ 	.word	0x0001a730


	//   ....[182]....
        /*0780*/ 	.word	0x0001a760


	//----- nvinfo : EIATTR_EXIT_INSTR_OFFSETS
	.align		4
.L_114:
        /*0784*/ 	.byte	0x04, 0x1c
        /*0786*/ 	.short	(.L_116 - .L_115)


	//   ....[0]....
.L_115:
        /*0788*/ 	.word	0x00000450


	//   ....[1]....
        /*078c*/ 	.word	0x00019d70


	//   ....[2]....
        /*0790*/ 	.word	0x00019db0


	//   ....[3]....
        /*0794*/ 	.word	0x0001a8f0


	//   ....[4]....
        /*0798*/ 	.word	0x0001a930


	//----- nvinfo : EIATTR_CTAIDZ_USED
	.align		4
.L_116:
        /*079c*/ 	.byte	0x01, 0x04
	.zero		2


	//----- nvinfo : EIATTR_MAX_THREADS
	.align		4
        /*07a0*/ 	.byte	0x04, 0x05
        /*07a2*/ 	.short	(.L_118 - .L_117)
.L_117:
        /*07a4*/ 	.word	0x00000080
        /*07a8*/ 	.word	0x00000001
        /*07ac*/ 	.word	0x00000001


	//----- nvinfo : EIATTR_CRS_STACK_SIZE
	.align		4
.L_118:
        /*07b0*/ 	.byte	0x04, 0x1e
        /*07b2*/ 	.short	(.L_120 - .L_119)
.L_119:
        /*07b4*/ 	.word	0x00000000
.L_120:


//--------------------- .nv.info._ZN7cutlass13device_kernelIN5flash19enable_sm80_to_sm89INS1_16FlashAttnFwdSm80INS1_25CollectiveMainloopFwdSm80ILi4ELi1ELb0EN4cute5tupleIJNS5_1CILi128EEENS7_ILi96EEENS7_ILi64EEEEEELi64ENS_6half_tEfNS_4arch4Sm80ELb0ELb1ELb1ELb0ELb1ELb0ELb1ELb0EEENS1_21CollectiveEpilogueFwdINS6_IJS8_SA_S9_EEENS6_IJNS7_ILi1EEESI_SI_EEESC_SE_Li128ELb0ELb1ELb0ELb0EEENS1_19SingleTileSchedulerILb0ELb0ELb1ELi128EEEEEEEEEvNT_6ParamsE --------------------------
	.section	.nv.info._ZN7cutlass13device_kernelIN5flash19enable_sm80_to_sm89INS1_16FlashAttnFwdSm80INS1_25CollectiveMainloopFwdSm80ILi4ELi1ELb0EN4cute5tupleIJNS5_1CILi128EEENS7_ILi96EEENS7_ILi64EEEEEELi64ENS_6half_tEfNS_4arch4Sm80ELb0ELb1ELb1ELb0ELb1ELb0ELb1ELb0EEENS1_21CollectiveEpilogueFwdINS6_IJS8_SA_S9_EEENS6_IJNS7_ILi1EEESI_SI_EEESC_SE_Li128ELb0ELb1ELb0ELb0EEENS1_19SingleTileSchedulerILb0ELb0ELb1ELi128EEEEEEEEEvNT_6ParamsE,"",@"SHT_CUDA_INFO"
	.sectionflags	@""
	.align	4


	//----- nvinfo : EIATTR_CUDA_API_VERSION
	.align		4
        /*0000*/ 	.byte	0x04, 0x37
        /*0002*/ 	.short	(.L_122 - .L_121)
.L_121:
        /*0004*/ 	.word	0x00000082


	//----- nvinfo : EIATTR_SW2861232_WAR
	.align		4
.L_122:
        /*0008*/ 	.byte	0x01, 0x35
	.zero		2


	//----- nvinfo : EIATTR_PARAM_CBANK
	.align		4
        /*000c*/ 	.byte	0x04, 0x0a
        /*000e*/ 	.short	(.L_124 - .L_123)
	.align		4
.L_123:
        /*0010*/ 	.word	index@(.nv.constant0._ZN7cutlass13device_kernelIN5flash19enable_sm80_to_sm89INS1_16FlashAttnFwdSm80INS1_25CollectiveMainloopFwdSm80ILi4ELi1ELb0EN4cute5tupleIJNS5_1CILi128EEENS7_ILi96EEENS7_ILi64EEEEEELi64ENS_6half_tEfNS_4arch4Sm80ELb0ELb1ELb1ELb0ELb1ELb0ELb1ELb0EEENS1_21CollectiveEpilogueFwdINS6_IJS8_SA_S9_EEENS6_IJNS7_ILi1EEESI_SI_EEESC_SE_Li128ELb0ELb1ELb0ELb0EEENS1_19SingleTileSchedulerILb0ELb0ELb1ELi128EEEEEEEEEvNT_6ParamsE)
        /*0014*/ 	.short	0x0160
        /*0016*/ 	.short	0x0418


	//----- nvinfo : EIATTR_CBANK_PARAM_SIZE
	.align		4
.L_124:
        /*0018*/ 	.byte	0x03, 0x19
        /*001a*/ 	.short	0x0418


	//----- nvinfo : EIATTR_KPARAM_INFO
	.align		4
        /*001c*/ 	.byte	0x04, 0x17
        /*001e*/ 	.short	(.L_126 - .L_125)
.L_125:
        /*0020*/ 	.word	0x00000000
        /*0024*/ 	.short	0x0000
        /*0026*/ 	.short	0x0000
        /*0028*/ 	.byte	0x00, 0xf0, 0x61, 0x10


	//----- nvinfo : EIATTR_MAXREG_COUNT
	.align		4
.L_126:
        /*002c*/ 	.byte	0x03, 0x1b
        /*002e*/ 	.short	0x00ff


	//----- nvinfo : EIATTR_NUM_BARRIERS
	.align		4
        /*0030*/ 	.byte	0x02, 0x4c
        /*0032*/ 	.byte	0x02
	.zero		1


	//----- nvinfo : EIATTR_ANNOTATIONS
	.align		4
        /*0034*/ 	.byte	0x04, 0x55
        /*0036*/ 	.short	(.L_128 - .L_127)


	//   ....[0]....
.L_127:
        /* <DEDUP_REMOVED lines=36> */


	//----- nvinfo : EIATTR_MERCURY_ISA_VERSION
	.align		4
.L_128:
        /*0268*/ 	.byte	0x03, 0x5f
        /*026a*/ 	.short	0x0000


	//----- nvinfo : EIATTR_COOP_GROUP_MASK_REGIDS
	.align		4
        /*026c*/ 	.byte	0x04, 0x29
        /*026e*/ 	.short	(.L_130 - .L_129)


	//   ....[0]....
.L_129:
        /*0270*/ 	.word	0xffffffff


	//   ....[1]....
        /*0274*/ 	.word	0xffffffff


	//   ....[2]....
        /*0278*/ 	.word	0xffffffff


	//   ....[3]....
        /*027c*/ 	.word	0xffffffff


	//   ....[4]....
        /*0280*/ 	.word	0xffffffff


	//   ....[5]....
        /*0284*/ 	.word	0xffffffff


	//   ....[6]....
        /*0288*/ 	.word	0xffffffff


	//   ....[7]....
        /*028c*/ 	.word	0xffffffff


	//   ....[8]....
        /*0290*/ 	.word	0xffffffff


	//   ....[9]....
        /*0294*/ 	.word	0xffffffff


	//   ....[10]....
        /*0298*/ 	.word	0xffffffff


	//   ....[11]....
        /*029c*/ 	.word	0xffffffff


	//   ....[12]....
        /*02a0*/ 	.word	0xffffffff


	//   ....[13]....
        /*02a4*/ 	.word	0xffffffff


	//   ....[14]....
        /*02a8*/ 	.word	0xffffffff


	//   ....[15]....
        /*02ac*/ 	.word	0xffffffff


	//   ....[16]....
        /*02b0*/ 	.word	0xffffffff


	//   ....[17]....
        /*02b4*/ 	.word	0xffffffff


	//   ....[18]....
        /*02b8*/ 	.word	0xffffffff


	//   ....[19]....
        /*02bc*/ 	.word	0xffffffff


	//   ....[20]....
        /*02c0*/ 	.word	0xffffffff


	//   ....[21]....
        /*02c4*/ 	.word	0xffffffff


	//   ....[22]....
        /*02c8*/ 	.word	0xffffffff


	//   ....[23]....
        /*02cc*/ 	.word	0xffffffff


	//   ....[24]....
        /*02d0*/ 	.word	0xffffffff


	//   ....[25]....
        /*02d4*/ 	.word	0xffffffff


	//   ....[26]....
        /*02d8*/ 	.word	0xffffffff


	//   ....[27]....
        /*02dc*/ 	.word	0xffffffff


	//   ....[28]....
        /*02e0*/ 	.word	0xffffffff


	//   ....[29]....
        /*02e4*/ 	.word	0xffffffff


	//   ....[30]....
        /*02e8*/ 	.word	0xffffffff


	//   ....[31]....
        /*02ec*/ 	.word	0xffffffff


	//   ....[32]....
        /*02f0*/ 	.word	0xffffffff


	//   ....[33]....
        /*02f4*/ 	.word	0xffffffff


	//   ....[34]....
        /*02f8*/ 	.word	0xffffffff


	//   ....[35]....
        /*02fc*/ 	.word	0xffffffff


	//   ....[36]....
        /*0300*/ 	.word	0xffffffff


	//   ....[37]....
        /*0304*/ 	.word	0xffffffff


	//   ....[38]....
        /*0308*/ 	.word	0xffffffff


	//   ....[39]....
        /*030c*/ 	.word	0xffffffff


	//   ....[40]....
        /*0310*/ 	.word	0xffffffff


	//   ....[41]....
        /*0314*/ 	.word	0xffffffff


	//   ....[42]....
        /*0318*/ 	.word	0xffffffff


	//   ....[43]....
        /*031c*/ 	.word	0xffffffff


	//   ....[44]....
        /*0320*/ 	.word	0xffffffff


	//   ....[45]....
        /*0324*/ 	.word	0xffffffff


	//   ....[46]....
        /*0328*/ 	.word	0xffffffff


	//   ....[47]....
        /*032c*/ 	.word	0xffffffff


	//   ....[48]....
        /*0330*/ 	.word	0xffffffff


	//   ....[49]....
        /*0334*/ 	.word	0xffffffff


	//   ....[50]....
        /*0338*/ 	.word	0xffffffff


	//   ....[51]....
        /*033c*/ 	.word	0xffffffff


	//   ....[52]....
        /*0340*/ 	.word	0xffffffff


	//   ....[53]....
        /*0344*/ 	.word	0xffffffff


	//   ....[54]....
        /*0348*/ 	.word	0xffffffff


	//   ....[55]....
        /*034c*/ 	.word	0xffffffff


	//   ....[56]....
        /*0350*/ 	.word	0xffffffff


	//   ....[57]....
        /*0354*/ 	.word	0xffffffff


	//   ....[58]....
        /*0358*/ 	.word	0xffffffff


	//   ....[59]....
        /*035c*/ 	.word	0xffffffff


	//   ....[60]....
        /*0360*/ 	.word	0xffffffff


	//   ....[61]....
        /*0364*/ 	.word	0xffffffff


	//   ....[62]....
        /*0368*/ 	.word	0xffffffff


	//   ....[63]....
        /*036c*/ 	.word	0xffffffff


	//   ....[64]....
        /*0370*/ 	.word	0xffffffff


	//   ....[65]....
        /*0374*/ 	.word	0xffffffff


	//   ....[66]....
        /*0378*/ 	.word	0xffffffff


	//   ....[67]....
        /*037c*/ 	.word	0xffffffff


	//   ....[68]....
        /*0380*/ 	.word	0xffffffff


	//   ....[69]....
        /*0384*/ 	.word	0xffffffff


	//   ....[70]....
        /*0388*/ 	.word	0xffffffff


	//   ....[71]....
        /*038c*/ 	.word	0xffffffff


	//   ....[72]....
        /*0390*/ 	.word	0xffffffff


	//   ....[73]....
        /*0394*/ 	.word	0xffffffff


	//   ....[74]....
        /*0398*/ 	.word	0xffffffff


	//   ....[75]....
        /*039c*/ 	.word	0xffffffff


	//   ....[76]....
        /*03a0*/ 	.word	0xffffffff


	//   ....[77]....
        /*03a4*/ 	.word	0xffffffff


	//   ....[78]....
        /*03a8*/ 	.word	0xffffffff


	//   ....[79]....
        /*03ac*/ 	.word	0xffffffff


	//   ....[80]....
        /*03b0*/ 	.word	0xffffffff


	//   ....[81]....
        /*03b4*/ 	.word	0xffffffff


	//   ....[82]....
        /*03b8*/ 	.word	0xffffffff


	//   ....[83]....
        /*03bc*/ 	.word	0xffffffff


	//   ....[84]....
        /*03c0*/ 	.word	0xffffffff


	//   ....[85]....
        /*03c4*/ 	.word	0xffffffff


	//   ....[86]....
        /*03c8*/ 	.word	0xffffffff


	//   ....[87]....
        /*03cc*/ 	.word	0xffffffff


	//   ....[88]....
        /*03d0*/ 	.word	0xffffffff


	//   ....[89]....
        /*03d4*/ 	.word	0xffffffff


	//   ....[90]....
        /*03d8*/ 	.word	0xffffffff


	//   ....[91]....
        /*03dc*/ 	.word	0xffffffff


	//   ....[92]....
        /*03e0*/ 	.word	0xffffffff


	//   ....[93]....
        /*03e4*/ 	.word	0xffffffff


	//   ....[94]....
        /*03e8*/ 	.word	0xffffffff


	//   ....[95]....
        /*03ec*/ 	.word	0xffffffff


	//   ....[96]....
        /*03f0*/ 	.word	0xffffffff


	//   ....[97]....
        /*03f4*/ 	.word	0xffffffff


	//   ....[98]....
        /*03f8*/ 	.word	0xffffffff


	//   ....[99]....
        /*03fc*/ 	.word	0xffffffff


	//   ....[100]....
        /*0400*/ 	.word	0xffffffff


	//   ....[101]....
        /*0404*/ 	.word	0xffffffff


	//   ....[102]....
        /*0408*/ 	.word	0xffffffff


	//   ....[103]....
        /*040c*/ 	.word	0xffffffff


	//   ....[104]....
        /*0410*/ 	.word	0xffffffff


	//   ....[105]....
        /*0414*/ 	.word	0xffffffff


	//   ....[106]....
        /*0418*/ 	.word	0xffffffff


	//   ....[107]....
        /*041c*/ 	.word	0xffffffff


	//   ....[108]....
        /*0420*/ 	.word	0xffffffff


	//   ....[109]....
        /*0424*/ 	.word	0xffffffff


	//   ....[110]....
        /*0428*/ 	.word	0xffffffff


	//   ....[111]....
        /*042c*/ 	.word	0xffffffff


	//   ....[112]....
        /*0430*/ 	.word	0xffffffff


	//   ....[113]....
        /*0434*/ 	.word	0xffffffff


	//   ....[114]....
        /*0438*/ 	.word	0xffffffff


	//   ....[115]....
        /*043c*/ 	.word	0xffffffff


	//   ....[116]....
        /*0440*/ 	.word	0xffffffff


	//   ....[117]....
        /*0444*/ 	.word	0xffffffff


	//   ....[118]....
        /*0448*/ 	.word	0xffffffff


	//   ....[119]....
        /*044c*/ 	.word	0xffffffff


	//   ....[120]....
        /*0450*/ 	.word	0xffffffff


	//   ....[121]....
        /*0454*/ 	.word	0xffffffff


	//   ....[122]....
        /*0458*/ 	.word	0xffffffff


	//   ....[123]....
        /*045c*/ 	.word	0xffffffff


	//   ....[124]....
        /*0460*/ 	.word	0xffffffff


	//   ....[125]....
        /*0464*/ 	.word	0xffffffff


	//   ....[126]....
        /*0468*/ 	.word	0xffffffff


	//   ....[127]....
        /*046c*/ 	.word	0xffffffff


	//   ....[128]....
        /*0470*/ 	.word	0xffffffff


	//   ....[129]....
        /*0474*/ 	.word	0xffffffff


	//   ....[130]....
        /*0478*/ 	.word	0xffffffff


	//   ....[131]....
        /*047c*/ 	.word	0xffffffff


	//   ....[132]....
        /*0480*/ 	.word	0xffffffff


	//   ....[133]....
        /*0484*/ 	.word	0xffffffff


	//   ....[134]....
        /*0488*/ 	.word	0xffffffff


	//   ....[135]....
        /*048c*/ 	.word	0xffffffff


	//   ....[136]....
        /*0490*/ 	.word	0xffffffff


	//   ....[137]....
        /*0494*/ 	.word	0xffffffff


	//   ....[138]....
        /*0498*/ 	.word	0xffffffff


	//   ....[139]....
        /*049c*/ 	.word	0xffffffff


	//   ....[140]....
        /*04a0*/ 	.word	0xffffffff


	//   ....[141]....
        /*04a4*/ 	.word	0xffffffff


	//   ....[142]....
        /*04a8*/ 	.word	0xffffffff


	//   ....[143]....
        /*04ac*/ 	.word	0xffffffff


	//   ....[144]....
        /*04b0*/ 	.word	0xffffffff


	//   ....[145]....
        /*04b4*/ 	.word	0xffffffff


	//   ....[146]....
        /*04b8*/ 	.word	0xffffffff


	//   ....[147]....
        /*04bc*/ 	.word	0xffffffff


	//   ....[148]....
        /*04c0*/ 	.word	0xffffffff


	//   ....[149]....
        /*04c4*/ 	.word	0xffffffff


	//   ....[150]....
        /*04c8*/ 	.word	0xffffffff


	//   ....[151]....
        /*04cc*/ 	.word	0xffffffff


	//   ....[152]....
        /*04d0*/ 	.word	0xffffffff


	//   ....[153]....
        /*04d4*/ 	.word	0xffffffff


	//   ....[154]....
        /*04d8*/ 	.word	0xffffffff


	//   ....[155]....
        /*04dc*/ 	.word	0xffffffff


	//   ....[156]....
        /*04e0*/ 	.word	0xffffffff


	//   ....[157]....
        /*04e4*/ 	.word	0xffffffff


	//   ....[158]....
        /*04e8*/ 	.word	0xffffffff


	//   ....[159]....
        /*04ec*/ 	.word	0xffffffff


	//   ....[160]....
        /*04f0*/ 	.word	0xffffffff


	//   ....[161]....
        /*04f4*/ 	.word	0xffffffff


	//   ....[162]....
        /*04f8*/ 	.word	0xffffffff


	//   ....[163]....
        /*04fc*/ 	.word	0xffffffff


	//   ....[164]....
        /*0500*/ 	.word	0xffffffff


	//   ....[165]....
        /*0504*/ 	.word	0xffffffff


	//   ....[166]....
        /*0508*/ 	.word	0xffffffff


	//   ....[167]....
        /*050c*/ 	.word	0xffffffff


	//   ....[168]....
        /*0510*/ 	.word	0xffffffff


	//   ....[169]....
        /*0514*/ 	.word	0xffffffff


	//   ....[170]....
        /*0518*/ 	.word	0xffffffff


	//   ....[171]....
        /*051c*/ 	.word	0xffffffff


	//   ....[172]....
        /*0520*/ 	.word	0xffffffff


	//   ....[173]....
        /*0524*/ 	.word	0xffffffff


	//   ....[174]....
        /*0528*/ 	.word	0xffffffff


	//   ....[175]....
        /*052c*/ 	.word	0xffffffff


	//   ....[176]....
        /*0530*/ 	.word	0xffffffff


	//   ....[177]....
        /*0534*/ 	.word	0xffffffff


	//   ....[178]....
        /*0538*/ 	.word	0xffffffff


	//   ....[179]....
        /*053c*/ 	.word	0xffffffff


	//   ....[180]....
        /*0540*/ 	.word	0xffffffff


	//   ....[181]....
        /*0544*/ 	.word	0xffffffff


	//   ....[182]....
        /*0548*/ 	.word	0xffffffff


	//   ....[183]....
        /*054c*/ 	.word	0xffffffff


	//   ....[184]....
        /*0550*/ 	.word	0xffffffff


	//   ....[185]....
        /*0554*/ 	.word	0xffffffff


	//   ....[186]....
        /*0558*/ 	.word	0xffffffff


	//   ....[187]....
        /*055c*/ 	.word	0xffffffff


	//   ....[188]....
        /*0560*/ 	.word	0xffffffff


	//   ....[189]....
        /*0564*/ 	.word	0xffffffff


	//   ....[190]....
        /*0568*/ 	.word	0xffffffff


	//   ....[191]....
        /*056c*/ 	.word	0xffffffff


	//   ....[192]....
        /*0570*/ 	.word	0xffffffff


	//   ....[193]....
        /*0574*/ 	.word	0xffffffff


	//   ....[194]....
        /*0578*/ 	.word	0xffffffff


	//   ....[195]....
        /*057c*/ 	.word	0xffffffff


	//   ....[196]....
        /*0580*/ 	.word	0xffffffff


	//   ....[197]....
        /*0584*/ 	.word	0xffffffff


	//   ....[198]....
        /*0588*/ 	.word	0xffffffff


	//   ....[199]....
        /*058c*/ 	.word	0xffffffff


	//   ....[200]....
        /*0590*/ 	.word	0xffffffff


	//   ....[201]....
        /*0594*/ 	.word	0xffffffff


	//   ....[202]....
        /*0598*/ 	.word	0xffffffff


	//   ....[203]....
        /*059c*/ 	.word	0xffffffff


	//   ....[204]....
        /*05a0*/ 	.word	0xffffffff


	//   ....[205]....
        /*05a4*/ 	.word	0xffffffff


	//   ....[206]....
        /*05a8*/ 	.word	0xffffffff


	//   ....[207]....
        /*05ac*/ 	.word	0xffffffff


	//   ....[208]....
        /*05b0*/ 	.word	0xffffffff


	//   ....[209]....
        /*05b4*/ 	.word	0xffffffff


	//   ....[210]....
        /*05b8*/ 	.word	0xffffffff


	//   ....[211]....
        /*05bc*/ 	.word	0xffffffff


	//   ....[212]....
        /*05c0*/ 	.word	0xffffffff


	//   ....[213]....
        /*05c4*/ 	.word	0xffffffff


	//   ....[214]....
        /*05c8*/ 	.word	0xffffffff


	//   ....[215]....
        /*05cc*/ 	.word	0xffffffff


	//----- nvinfo : EIATTR_COOP_GROUP_INSTR_OFFSETS
	.align		4
.L_130:
        /*05d0*/ 	.byte	0x04, 0x28
        /*05d2*/ 	.short	(.L_132 - .L_131)


	//   ....[0]....
.L_131:
        /*05d4*/ 	.word	0x00000e50


	//   ....[1]....
        /*05d8*/ 	.word	0x00000e80


	//   ....[2]....
        /*05dc*/ 	.word	0x00000eb0


	//   ....[3]....
        /*05e0*/ 	.word	0x00000ee0


	//   ....[4]....
        /*05e4*/ 	.word	0x00000f10


	//   ....[5]....
        /*05e8*/ 	.word	0x00000f30


	//   ....[6]....
        /*05ec*/ 	.word	0x00000f50


	//   ....[7]....
        /*05f0*/ 	.word	0x00000f70


	//   ....[8]....
        /*05f4*/ 	.word	0x00000fa0


	//   ....[9]....
        /*05f8*/ 	.word	0x00000ff0


	//   ....[10]....
        /*05fc*/ 	.word	0x00001070


	//   ....[11]....
        /*0600*/ 	.word	0x00001090


	//   ....[12]....
        /*0604*/ 	.word	0x000010e0


	//   ....[13]....
        /*0608*/ 	.word	0x000011a0


	//   ....[14]....
        /*060c*/ 	.word	0x000011d0


	//   ....[15]....
        /*0610*/ 	.word	0x00001200


	//   ....[16]....
        /*0614*/ 	.word	0x00001580


	//   ....[17]....
        /*0618*/ 	.word	0x000015b0


	//   ....[18]....
        /*061c*/ 	.word	0x000015c0


	//   ....[19]....
        /*0620*/ 	.word	0x000015d0


	//   ....[20]....
        /*0624*/ 	.word	0x000015e0


	//   ....[21]....
        /*0628*/ 	.word	0x000015f0


	//   ....[22]....
        /*062c*/ 	.word	0x00001600


	//   ....[23]....
        /*0630*/ 	.word	0x00001610


	//   ....[24]....
        /*0634*/ 	.word	0x00001630


	//   ....[25]....
        /*0638*/ 	.word	0x00001650


	//   ....[26]....
        /*063c*/ 	.word	0x00001690


	//   ....[27]....
        /*0640*/ 	.word	0x000016a0


	//   ....[28]....
        /*0644*/ 	.word	0x00001b30


	//   ....[29]....
        /*0648*/ 	.word	0x00001b60


	//   ....[30]....
        /*064c*/ 	.word	0x00001ba0


	//   ....[31]....
        /*0650*/ 	.word	0x00001bc0


	//   ....[32]....
        /*0654*/ 	.word	0x00001bf0


	//   ....[33]....
        /*0658*/ 	.word	0x00001c20


	//   ....[34]....
        /*065c*/ 	.word	0x00001c60


	//   ....[35]....
        /*0660*/ 	.word	0x00001c90


	//   ....[36]....
        /*0664*/ 	.word	0x00001cc0


	//   ....[37]....
        /*0668*/ 	.word	0x00001ce0


	//   ....[38]....
        /*066c*/ 	.word	0x00001d00


	//   ....[39]....
        /*0670*/ 	.word	0x00001d10


	//   ....[40]....
        /*0674*/ 	.word	0x00002890


	//   ....[41]....
        /*0678*/ 	.word	0x000028a0


	//   ....[42]....
        /*067c*/ 	.word	0x000028b0


	//   ....[43]....
        /*0680*/ 	.word	0x000028c0


	//   ....[44]....
        /*0684*/ 	.word	0x000028d0


	//   ....[45]....
        /*0688*/ 	.word	0x000028e0


	//   ....[46]....
        /*068c*/ 	.word	0x000028f0


	//   ....[47]....
        /*0690*/ 	.word	0x00002900


	//   ....[48]....
        /*0694*/ 	.word	0x00002920


	//   ....[49]....
        /*0698*/ 	.word	0x00002950


	//   ....[50]....
        /*069c*/ 	.word	0x00002970


	//   ....[51]....
        /*06a0*/ 	.word	0x00002990


	//   ....[52]....
        /*06a4*/ 	.word	0x00002fa0


	//   ....[53]....
        /*06a8*/ 	.word	0x00003b10


	//   ....[54]....
        /*06ac*/ 	.word	0x00004a40


	//   ....[55]....
        /*06b0*/ 	.word	0x00005560


	//   ....[56]....
        /*06b4*/ 	.word	0x00005d50


	//   ....[57]....
        /*06b8*/ 	.word	0x00005d90


	//   ....[58]....
        /*06bc*/ 	.word	0x00005ea0


	//   ....[59]....
        /*06c0*/ 	.word	0x00005ee0


	//   ....[60]....
        /*06c4*/ 	.word	0x00006bf0


	//   ....[61]....
        /*06c8*/ 	.word	0x00006cc0


	//   ....[62]....
        /*06cc*/ 	.word	0x00006ed0


	//   ....[63]....
        /*06d0*/ 	.word	0x00006f50


	//   ....[64]....
        /*06d4*/ 	.word	0x000093b0


	//   ....[65]....
        /*06d8*/ 	.word	0x000093c0


	//   ....[66]....
        /*06dc*/ 	.word	0x000093d0


	//   ....[67]....
        /*06e0*/ 	.word	0x000093e0


	//   ....[68]....
        /*06e4*/ 	.word	0x000093f0


	//   ....[69]....
        /*06e8*/ 	.word	0x00009400


	//   ....[70]....
        /*06ec*/ 	.word	0x00009410


	//   ....[71]....
        /*06f0*/ 	.word	0x00009420


	//   ....[72]....
        /*06f4*/ 	.word	0x00009430


	//   ....[73]....
        /*06f8*/ 	.word	0x00009440


	//   ....[74]....
        /*06fc*/ 	.word	0x00009450


	//   ....[75]....
        /*0700*/ 	.word	0x00009460


	//   ....[76]....
        /*0704*/ 	.word	0x0000aaf0


	//   ....[77]....
        /*0708*/ 	.word	0x0000ab00


	//   ....[78]....
        /*070c*/ 	.word	0x0000ab10


	//   ....[79]....
        /*0710*/ 	.word	0x0000ab20


	//   ....[80]....
        /*0714*/ 	.word	0x0000ab30


	//   ....[81]....
        /*0718*/ 	.word	0x0000ab40


	//   ....[82]....
        /*071c*/ 	.word	0x0000ab50


	//   ....[83]....
        /*0720*/ 	.word	0x0000ab70


	//   ....[84]....
        /*0724*/ 	.word	0x0000ab90


	//   ....[85]....
        /*0728*/ 	.word	0x0000abd0


	//   ....[86]....
        /*072c*/ 	.word	0x0000abf0


	//   ....[87]....
        /*0730*/ 	.word	0x0000ac10


	//   ....[88]....
        /*0734*/ 	.word	0x0000ad80


	//   ....[89]....
        /*0738*/ 	.word	0x0000afc0


	//   ....[90]....
        /*073c*/ 	.word	0x0000b900


	//   ....[91]....
        /*0740*/ 	.word	0x0000c0c0


	//   ....[92]....
        /*0744*/ 	.word	0x0000cae0


	//   ....[93]....
        /*0748*/ 	.word	0x0000cb00


	//   ....[94]....
        /*074c*/ 	.word	0x0000d130


	//   ....[95]....
        /*0750*/ 	.word	0x0000d330


	//   ....[96]....
        /*0754*/ 	.word	0x0000d380


	//   ....[97]....
        /*0758*/ 	.word	0x0000d4b0


	//   ....[98]....
        /*075c*/ 	.word	0x0000d7d0


	//   ....[99]....
        /*0760*/ 	.word	0x0000d860


	//   ....[100]....
        /*0764*/ 	.word	0x00010140


	//   ....[101]....
        /*0768*/ 	.word	0x00010150


	//   ....[102]....
        /*076c*/ 	.word	0x00010160


	//   ....[103]....
        /*0770*/ 	.word	0x00010170


	//   ....[104]....
        /*0774*/ 	.word	0x00010180


	//   ....[105]....
        /*0778*/ 	.word	0x00010190


	//   ....[106]....
        /*077c*/ 	.word	0x000101a0


	//   ....[107]....
        /*0780*/ 	.word	0x000101b0


	//   ....[108]....
        /*0784*/ 	.word	0x000101c0


	//   ....[109]....
        /*0788*/ 	.word	0x000101d0


	//   ....[110]....
        /*078c*/ 	.word	0x000101e0


	//   ....[111]....
        /*0790*/ 	.word	0x000101f0


	//   ....[112]....
        /*0794*/ 	.word	0x00011860


	//   ....[113]....
        /*0798*/ 	.word	0x00011870


	//   ....[114]....
        /*079c*/ 	.word	0x00011880


	//   ....[115]....
        /*07a0*/ 	.word	0x00011890


	//   ....[116]....
        /*07a4*/ 	.word	0x000118a0


	//   ....[117]....
        /*07a8*/ 	.word	0x000118b0


	//   ....[118]....
        /*07ac*/ 	.word	0x000118c0


	//   ....[119]....
        /*07b0*/ 	.word	0x000118d0


	//   ....[120]....
        /*07b4*/ 	.word	0x000118f0


	//   ....[121]....
        /*07b8*/ 	.word	0x00011920


	//   ....[122]....
        /*07bc*/ 	.word	0x00011960


	//   ....[123]....
        /*07c0*/ 	.word	0x00011980


	//   ....[124]....
        /*07c4*/ 	.word	0x00011ea0


	//   ....[125]....
        /*07c8*/ 	.word	0x00011f50


	//   ....[126]....
        /*07cc*/ 	.word	0x00012050


	//   ....[127]....
        /*07d0*/ 	.word	0x000120a0


	//   ....[128]....
        /*07d4*/ 	.word	0x000120f0


	//   ....[129]....
        /*07d8*/ 	.word	0x00012200


	//   ....[130]....
        /*07dc*/ 	.word	0x000122a0


	//   ....[131]....
        /*07e0*/ 	.word	0x00012500


	//   ....[132]....
        /*07e4*/ 	.word	0x00014e30


	//   ....[133]....
        /*07e8*/ 	.word	0x00014e60


	//   ....[134]....
        /*07ec*/ 	.word	0x00014e80


	//   ....[135]....
        /*07f0*/ 	.word	0x00014ec0


	//   ....[136]....
        /*07f4*/ 	.word	0x00014ee0


	//   ....[137]....
        /*07f8*/ 	.word	0x00014f00


	//   ....[138]....
        /*07fc*/ 	.word	0x00014f20


	//   ....[139]....
        /*0800*/ 	.word	0x00014f40


	//   ....[140]....
        /*0804*/ 	.word	0x00014f60


	//   ....[141]....
        /*0808*/ 	.word	0x00014f80


	//   ....[142]....
        /*080c*/ 	.word	0x00014fa0


	//   ....[143]....
        /*0810*/ 	.word	0x00014fc0


	//   ....[144]....
        /*0814*/ 	.word	0x000163c0


	//   ....[145]....
        /*0818*/ 	.word	0x000163d0


	//   ....[146]....
        /*081c*/ 	.word	0x000163e0


	//   ....[147]....
        /*0820*/ 	.word	0x000163f0


	//   ....[148]....
        /*0824*/ 	.word	0x00016400


	//   ....[149]....
        /*0828*/ 	.word	0x00016410


	//   ....[150]....
        /*082c*/ 	.word	0x00016420


	//   ....[151]....
        /*0830*/ 	.word	0x00016440


	//   ....[152]....
        /*0834*/ 	.word	0x00016460


	//   ....[153]....
        /*0838*/ 	.word	0x000164a0


	//   ....[154]....
        /*083c*/ 	.word	0x000164c0


	//   ....[155]....
        /*0840*/ 	.word	0x000164e0


	//   ....[156]....
        /*0844*/ 	.word	0x00016650


	//   ....[157]....
        /*0848*/ 	.word	0x00016fa0


	//   ....[158]....
        /*084c*/ 	.word	0x000171a0


	//   ....[159]....
        /*0850*/ 	.word	0x00017950


	//   ....[160]....
        /*0854*/ 	.word	0x00018380


	//   ....[161]....
        /*0858*/ 	.word	0x00018760


	//   ....[162]....
        /*085c*/ 	.word	0x000187b0


	//   ....[163]....
        /*0860*/ 	.word	0x000188b0


	//   ....[164]....
        /*0864*/ 	.word	0x00018e90


	//   ....[165]....
        /*0868*/ 	.word	0x00018f10


	//   ....[166]....
        /*086c*/ 	.word	0x00018f40


	//   ....[167]....
        /*0870*/ 	.word	0x000190c0


	//   ....[168]....
        /*0874*/ 	.word	0x0001b540


	//   ....[169]....
        /*0878*/ 	.word	0x0001b550


	//   ....[170]....
        /*087c*/ 	.word	0x0001b560


	//   ....[171]....
        /*0880*/ 	.word	0x0001b570


	//   ....[172]....
        /*0884*/ 	.word	0x0001b5a0


	//   ....[173]....
        /*0888*/ 	.word	0x0001b5c0


	//   ....[174]....
        /*088c*/ 	.word	0x0001b5e0


	//   ....[175]....
        /*0890*/ 	.word	0x0001b5f0


	//   ....[176]....
        /*0894*/ 	.word	0x0001c550


	//   ....[177]....
        /*0898*/ 	.word	0x0001c710


	//   ....[178]....
        /*089c*/ 	.word	0x0001c740


	//   ....[179]....
        /*08a0*/ 	.word	0x0001c770


	//   ....[180]....
        /*08a4*/ 	.word	0x0001c7a0


	//   ....[181]....
        /*08a8*/ 	.word	0x0001c7d0


	//   ....[182]....
        /*08ac*/ 	.word	0x0001c8a0


	//   ....[183]....
        /*08b0*/ 	.word	0x0001c8b0


	//   ....[184]....
        /*08b4*/ 	.word	0x0001c8e0


	//   ....[185]....
        /*08b8*/ 	.word	0x0001c910


	//   ....[186]....
        /*08bc*/ 	.word	0x0001c940


	//   ....[187]....
        /*08c0*/ 	.word	0x0001c950


	//   ....[188]....
        /*08c4*/ 	.word	0x0001c960


	//   ....[189]....
        /*08c8*/ 	.word	0x0001c970


	//   ....[190]....
        /*08cc*/ 	.word	0x0001ca90


	//   ....[191]....
        /*08d0*/ 	.word	0x0001caa0


	//   ....[192]....
        /*08d4*/ 	.word	0x0001cb30


	//   ....[193]....
        /*08d8*/ 	.word	0x0001cb50


	//   ....[194]....
        /*08dc*/ 	.word	0x0001cba0


	//   ....[195]....
        /*08e0*/ 	.word	0x0001cbb0


	//   ....[196]....
        /*08e4*/ 	.word	0x0001cbc0


	//   ....[197]....
        /*08e8*/ 	.word	0x0001ccb0


	//   ....[198]....
        /*08ec*/ 	.word	0x0001cde0


	//   ....[199]....
        /*08f0*/ 	.word	0x0001ce00


	//   ....[200]....
        /*08f4*/ 	.word	0x0001d380


	//   ....[201]....
        /*08f8*/ 	.word	0x0001d3c0


	//   ....[202]....
        /*08fc*/ 	.word	0x0001d3f0


	//   ....[203]....
        /*0900*/ 	.word	0x0001d420


	//   ....[204]....
        /*0904*/ 	.word	0x0001d450


	//   ....[205]....
        /*0908*/ 	.word	0x0001d480


	//   ....[206]....
        /*090c*/ 	.word	0x0001d4b0


	//   ....[207]....
        /*0910*/ 	.word	0x0001d4d0


	//   ....[208]....
        /*0914*/ 	.word	0x0001d4f0


	//   ....[209]....
        /*0918*/ 	.word	0x0001d520


	//   ....[210]....
        /*091c*/ 	.word	0x0001d530


	//   ....[211]....
        /*0920*/ 	.word	0x0001d540


	//   ....[212]....
        /*0924*/ 	.word	0x0001d550


	//   ....[213]....
        /*0928*/ 	.word	0x0001d560


	//   ....[214]....
        /*092c*/ 	.word	0x0001d590


	//   ....[215]....
        /*0930*/ 	.word	0x0001d5b0


	//----- nvinfo : EIATTR_EXIT_INSTR_OFFSETS
	.align		4
.L_132:
        /*0934*/ 	.byte	0x04, 0x1c
        /*0936*/ 	.short	(.L_134 - .L_133)


	//   ....[0]....
.L_133:
        /*0938*/ 	.word	0x00000040


	//   ....[1]....
        /*093c*/ 	.word	0x0001ce20


	//   ....[2]....
        /*0940*/ 	.word	0x0001ce60


	//   ....[3]....
        /*0944*/ 	.word	0x0001d710


	//   ....[4]....
        /*0948*/ 	.word	0x0001d750


	//----- nvinfo : EIATTR_CTAIDZ_USED
	.align		4
.L_134:
        /*094c*/ 	.byte	0x01, 0x04
	.zero		2


	//----- nvinfo : EIATTR_MAX_THREADS
	.align		4
        /*0950*/ 	.byte	0x04, 0x05
        /*0952*/ 	.short	(.L_136 - .L_135)
.L_135:
        /*0954*/ 	.word	0x00000080
        /*0958*/ 	.word	0x00000001
        /*095c*/ 	.word	0x00000001


	//----- nvinfo : EIATTR_CRS_STACK_SIZE
	.align		4
.L_136:
        /*0960*/ 	.byte	0x04, 0x1e
        /*0962*/ 	.short	(.L_138 - .L_137)
.L_137:
        /*0964*/ 	.word	0x00000000
.L_138:


//--------------------- .nv.info._ZN7cutlass13device_kernelIN5flash19enable_sm80_to_sm89INS1_16FlashAttnFwdSm80INS1_25CollectiveMainloopFwdSm80ILi4ELi1ELb0EN4cute5tupleIJNS5_1CILi128EEENS7_ILi96EEENS7_ILi64EEEEEELi64ENS_6half_tEfNS_4arch4Sm80ELb0ELb1ELb1ELb1ELb1ELb0ELb1ELb0EEENS1_21CollectiveEpilogueFwdINS6_IJS8_SA_S9_EEENS6_IJNS7_ILi1EEESI_SI_EEESC_SE_Li128ELb1ELb1ELb0ELb0EEENS1_19SingleTileSchedulerILb1ELb0ELb1ELi128EEEEEEEEEvNT_6ParamsE --------------------------
	.section	.nv.info._ZN7cutlass13device_kernelIN5flash19enable_sm80_to_sm89INS1_16FlashAttnFwdSm80INS1_25CollectiveMainloopFwdSm80ILi4ELi1ELb0EN4cute5tupleIJNS5_1CILi128EEENS7_ILi96EEENS7_ILi64EEEEEELi64ENS_6half_tEfNS_4arch4Sm80ELb0ELb1ELb1ELb1ELb1ELb0ELb1ELb0EEENS1_21CollectiveEpilogueFwdINS6_IJS8_SA_S9_EEENS6_IJNS7_ILi1EEESI_SI_EEESC_SE_Li128ELb1ELb1ELb0ELb0EEENS1_19SingleTileSchedulerILb1ELb0ELb1ELi128EEEEEEEEEvNT_6ParamsE,"",@"SHT_CUDA_INFO"
	.sectionflags	@""
	.align	4


	//----- nvinfo : EIATTR_CUDA_API_VERSION
	.align		4
        /*0000*/ 	.byte	0x04, 0x37
        /*0002*/ 	.short	(.L_140 - .L_139)
.L_139:
        /*0004*/ 	.word	0x00000082


	//----- nvinfo : EIATTR_SW2861232_WAR
	.align		4
.L_140:
        /*0008*/ 	.byte	0x01, 0x35
	.zero		2


	//----- nvinfo : EIATTR_PARAM_CBANK
	.align		4
        /*000c*/ 	.byte	0x04, 0x0a
        /*000e*/ 	.short	(.L_142 - .L_141)
	.align		4
.L_141:
        /*0010*/ 	.word	index@(.nv.constant0._ZN7cutlass13device_kernelIN5flash19enable_sm80_to_sm89INS1_16FlashAttnFwdSm80INS1_25CollectiveMainloopFwdSm80ILi4ELi1ELb0EN4cute5tupleIJNS5_1CILi128EEENS7_ILi96EEENS7_ILi64EEEEEELi64ENS_6half_tEfNS_4arch4Sm80ELb0ELb1ELb1ELb1ELb1ELb0ELb1ELb0EEENS1_21CollectiveEpilogueFwdINS6_IJS8_SA_S9_EEENS6_IJNS7_ILi1EEESI_SI_EEESC_SE_Li128ELb1ELb1ELb0ELb0EEENS1_19SingleTileSchedulerILb1ELb0ELb1ELi128EEEEEEEEEvNT_6ParamsE)
        /*0014*/ 	.short	0x0160
        /*0016*/ 	.short	0x0418


	//----- nvinfo : EIATTR_CBANK_PARAM_SIZE
	.align		4
.L_142:
        /*0018*/ 	.byte	0x03, 0x19
        /*001a*/ 	.short	0x0418


	//----- nvinfo : EIATTR_KPARAM_INFO
	.align		4
        /*001c*/ 	.byte	0x04, 0x17
        /*001e*/ 	.short	(.L_144 - .L_143)
.L_143:
        /*0020*/ 	.word	0x00000000
        /*0024*/ 	.short	0x0000
        /*0026*/ 	.short	0x0000
        /*0028*/ 	.byte	0x00, 0xf0, 0x61, 0x10


	//----- nvinfo : EIATTR_MAXREG_COUNT
	.align		4
.L_144:
        /*002c*/ 	.byte	0x03, 0x1b
        /*002e*/ 	.short	0x00ff


	//----- nvinfo : EIATTR_NUM_BARRIERS
	.align		4
        /*0030*/ 	.byte	0x02, 0x4c
        /*0032*/ 	.byte	0x02
	.zero		1


	//----- nvinfo : EIATTR_ANNOTATIONS
	.align		4
        /*0034*/ 	.byte	0x04, 0x55
        /*0036*/ 	.short	(.L_146 - .L_145)


	//   ....[0]....
.L_145:
        /* <DEDUP_REMOVED lines=34> */


	//----- nvinfo : EIATTR_MERCURY_ISA_VERSION
	.align		4
.L_146:
        /*0248*/ 	.byte	0x03, 0x5f
        /*024a*/ 	.short	0x0000


	//----- nvinfo : EIATTR_COOP_GROUP_MASK_REGIDS
	.align		4
        /*024c*/ 	.byte	0x04, 0x29
        /*024e*/ 	.short	(.L_148 - .L_147)


	//   ....[0]....
.L_147:
        /*0250*/ 	.word	0xffffffff


	//   ....[1]....
        /*0254*/ 	.word	0xffffffff


	//   ....[2]....
        /*0258*/ 	.word	0xffffffff


	//   ....[3]....
        /*025c*/ 	.word	0xffffffff


	//   ....[4]....
        /*0260*/ 	.word	0xffffffff


	//   ....[5]....
        /*0264*/ 	.word	0xffffffff


	//   ....[6]....
        /*0268*/ 	.word	0xffffffff


	//   ....[7]....
        /*026c*/ 	.word	0xffffffff


	//   ....[8]....
        /*0270*/ 	.word	0xffffffff


	//   ....[9]....
        /*0274*/ 	.word	0xffffffff


	//   ....[10]....
        /*0278*/ 	.word	0xffffffff


	//   ....[11]....
        /*027c*/ 	.word	0xffffffff


	//   ....[12]....
        /*0280*/ 	.word	0xffffffff


	//   ....[13]....
        /*0284*/ 	.word	0xffffffff


	//   ....[14]....
        /*0288*/ 	.word	0xffffffff


	//   ....[15]....
        /*028c*/ 	.word	0xffffffff


	//   ....[16]....
        /*0290*/ 	.word	0xffffffff


	//   ....[17]....
        /*0294*/ 	.word	0xffffffff


	//   ....[18]....
        /*0298*/ 	.word	0xffffffff


	//   ....[19]....
        /*029c*/ 	.word	0xffffffff


	//   ....[20]....
        /*02a0*/ 	.word	0xffffffff


	//   ....[21]....
        /*02a4*/ 	.word	0xffffffff


	//   ....[22]....
        /*02a8*/ 	.word	0xffffffff


	//   ....[23]....
        /*02ac*/ 	.word	0xffffffff


	//   ....[24]....
        /*02b0*/ 	.word	0xffffffff


	//   ....[25]....
        /*02b4*/ 	.word	0xffffffff


	//   ....[26]....
        /*02b8*/ 	.word	0xffffffff


	//   ....[27]....
        /*02bc*/ 	.word	0xffffffff


	//   ....[28]....
        /*02c0*/ 	.word	0xffffffff


	//   ....[29]....
        /*02c4*/ 	.word	0xffffffff


	//   ....[30]....
        /*02c8*/ 	.word	0xffffffff


	//   ....[31]....
        /*02cc*/ 	.word	0xffffffff


	//   ....[32]....
        /*02d0*/ 	.word	0xffffffff


	//   ....[33]....
        /*02d4*/ 	.word	0xffffffff


	//   ....[34]....
        /*02d8*/ 	.word	0xffffffff


	//   ....[35]....
        /*02dc*/ 	.word	0xffffffff


	//   ....[36]....
        /*02e0*/ 	.word	0xffffffff


	//   ....[37]....
        /*02e4*/ 	.word	0xffffffff


	//   ....[38]....
        /*02e8*/ 	.word	0xffffffff


	//   ....[39]....
        /*02ec*/ 	.word	0xffffffff


	//   ....[40]....
        /*02f0*/ 	.word	0xffffffff


	//   ....[41]....
        /*02f4*/ 	.word	0xffffffff


	//   ....[42]....
        /*02f8*/ 	.word	0xffffffff


	//   ....[43]....
        /*02fc*/ 	.word	0xffffffff


	//   ....[44]....
        /*0300*/ 	.word	0xffffffff


	//   ....[45]....
        /*0304*/ 	.word	0xffffffff


	//   ....[46]....
        /*0308*/ 	.word	0xffffffff


	//   ....[47]....
        /*030c*/ 	.word	0xffffffff


	//   ....[48]....
        /*0310*/ 	.word	0xffffffff


	//   ....[49]....
        /*0314*/ 	.word	0xffffffff


	//   ....[50]....
        /*0318*/ 	.word	0xffffffff


	//   ....[51]....
        /*031c*/ 	.word	0xffffffff


	//   ....[52]....
        /*0320*/ 	.word	0xffffffff


	//   ....[53]....
        /*0324*/ 	.word	0xffffffff


	//   ....[54]....
        /*0328*/ 	.word	0xffffffff


	//   ....[55]....
        /*032c*/ 	.word	0xffffffff


	//   ....[56]....
        /*0330*/ 	.word	0xffffffff


	//   ....[57]....
        /*0334*/ 	.word	0xffffffff


	//   ....[58]....
        /*0338*/ 	.word	0xffffffff


	//   ....[59]....
        /*033c*/ 	.word	0xffffffff


	//   ....[60]....
        /*0340*/ 	.word	0xffffffff


	//   ....[61]....
        /*0344*/ 	.word	0xffffffff


	//   ....[62]....
        /*0348*/ 	.word	0xffffffff


	//   ....[63]....
        /*034c*/ 	.word	0xffffffff


	//   ....[64]....
        /*0350*/ 	.word	0xffffffff


	//   ....[65]....
        /*0354*/ 	.word	0xffffffff


	//   ....[66]....
        /*0358*/ 	.word	0xffffffff


	//   ....[67]....
        /*035c*/ 	.word	0xffffffff


	//   ....[68]....
        /*0360*/ 	.word	0xffffffff


	//   ....[69]....
        /*0364*/ 	.word	0xffffffff


	//   ....[70]....
        /*0368*/ 	.word	0xffffffff


	//   ....[71]....
        /*036c*/ 	.word	0xffffffff


	//   ....[72]....
        /*0370*/ 	.word	0xffffffff


	//   ....[73]....
        /*0374*/ 	.word	0xffffffff


	//   ....[74]....
        /*0378*/ 	.word	0xffffffff


	//   ....[75]....
        /*037c*/ 	.word	0xffffffff


	//   ....[76]....
        /*0380*/ 	.word	0xffffffff


	//   ....[77]....
        /*0384*/ 	.word	0xffffffff


	//   ....[78]....
        /*0388*/ 	.word	0xffffffff


	//   ....[79]....
        /*038c*/ 	.word	0xffffffff


	//   ....[80]....
        /*0390*/ 	.word	0xffffffff


	//   ....[81]....
        /*0394*/ 	.word	0xffffffff


	//   ....[82]....
        /*0398*/ 	.word	0xffffffff


	//   ....[83]....
        /*039c*/ 	.word	0xffffffff


	//   ....[84]....
        /*03a0*/ 	.word	0xffffffff


	//   ....[85]....
        /*03a4*/ 	.word	0xffffffff


	//   ....[86]....
        /*03a8*/ 	.word	0xffffffff


	//   ....[87]....
        /*03ac*/ 	.word	0xffffffff


	//   ....[88]....
        /*03b0*/ 	.word	0xffffffff


	//   ....[89]....
        /*03b4*/ 	.word	0xffffffff


	//   ....[90]....
        /*03b8*/ 	.word	0xffffffff


	//   ....[91]....
        /*03bc*/ 	.word	0xffffffff


	//   ....[92]....
        /*03c0*/ 	.word	0xffffffff


	//   ....[93]....
        /*03c4*/ 	.word	0xffffffff


	//   ....[94]....
        /*03c8*/ 	.word	0xffffffff


	//   ....[95]....
        /*03cc*/ 	.word	0xffffffff


	//   ....[96]....
        /*03d0*/ 	.word	0xffffffff


	//   ....[97]....
        /*03d4*/ 	.word	0xffffffff


	//   ....[98]....
        /*03d8*/ 	.word	0xffffffff


	//   ....[99]....
        /*03dc*/ 	.word	0xffffffff


	//   ....[100]....
        /*03e0*/ 	.word	0xffffffff


	//   ....[101]....
        /*03e4*/ 	.word	0xffffffff


	//   ....[102]....
        /*03e8*/ 	.word	0xffffffff


	//   ....[103]....
        /*03ec*/ 	.word	0xffffffff


	//   ....[104]....
        /*03f0*/ 	.word	0xffffffff


	//   ....[105]....
        /*03f4*/ 	.word	0xffffffff


	//   ....[106]....
        /*03f8*/ 	.word	0xffffffff


	//   ....[107]....
        /*03fc*/ 	.word	0xffffffff


	//   ....[108]....
        /*0400*/ 	.word	0xffffffff


	//   ....[109]....
        /*0404*/ 	.word	0xffffffff


	//   ....[110]....
        /*0408*/ 	.word	0xffffffff


	//   ....[111]....
        /*040c*/ 	.word	0xffffffff


	//   ....[112]....
        /*0410*/ 	.word	0xffffffff


	//   ....[113]....
        /*0414*/ 	.word	0xffffffff


	//   ....[114]....
        /*0418*/ 	.word	0xffffffff


	//   ....[115]....
        /*041c*/ 	.word	0xffffffff


	//   ....[116]....
        /*0420*/ 	.word	0xffffffff


	//   ....[117]....
        /*0424*/ 	.word	0xffffffff


	//   ....[118]....
        /*0428*/ 	.word	0xffffffff


	//   ....[119]....
        /*042c*/ 	.word	0xffffffff


	//   ....[120]....
        /*0430*/ 	.word	0xffffffff


	//   ....[121]....
        /*0434*/ 	.word	0xffffffff


	//   ....[122]....
        /*0438*/ 	.word	0xffffffff


	//   ....[123]....
        /*043c*/ 	.word	0xffffffff


	//   ....[124]....
        /*0440*/ 	.word	0xffffffff


	//   ....[125]....
        /*0444*/ 	.word	0xffffffff


	//   ....[126]....
        /*0448*/ 	.word	0xffffffff


	//   ....[127]....
        /*044c*/ 	.word	0xffffffff


	//   ....[128]....
        /*0450*/ 	.word	0xffffffff


	//   ....[129]....
        /*0454*/ 	.word	0xffffffff


	//   ....[130]....
        /*0458*/ 	.word	0xffffffff


	//   ....[131]....
        /*045c*/ 	.word	0xffffffff


	//   ....[132]....
        /*0460*/ 	.word	0xffffffff


	//   ....[133]....
        /*0464*/ 	.word	0xffffffff


	//   ....[134]....
        /*0468*/ 	.word	0xffffffff


	//   ....[135]....
        /*046c*/ 	.word	0xffffffff


	//   ....[136]....
        /*0470*/ 	.word	0xffffffff


	//   ....[137]....
        /*0474*/ 	.word	0xffffffff


	//   ....[138]....
        /*0478*/ 	.word	0xffffffff


	//   ....[139]....
        /*047c*/ 	.word	0xffffffff


	//   ....[140]....
        /*0480*/ 	.word	0xffffffff


	//   ....[141]....
        /*0484*/ 	.word	0xffffffff


	//   ....[142]....
        /*0488*/ 	.word	0xffffffff


	//   ....[143]....
        /*048c*/ 	.word	0xffffffff


	//   ....[144]....
        /*0490*/ 	.word	0xffffffff


	//   ....[145]....
        /*0494*/ 	.word	0xffffffff


	//   ....[146]....
        /*0498*/ 	.word	0xffffffff


	//   ....[147]....
        /*049c*/ 	.word	0xffffffff


	//   ....[148]....
        /*04a0*/ 	.word	0xffffffff


	//   ....[149]....
        /*04a4*/ 	.word	0xffffffff


	//   ....[150]....
        /*04a8*/ 	.word	0xffffffff


	//   ....[151]....
        /*04ac*/ 	.word	0xffffffff


	//   ....[152]....
        /*04b0*/ 	.word	0xffffffff


	//   ....[153]....
        /*04b4*/ 	.word	0xffffffff


	//   ....[154]....
        /*04b8*/ 	.word	0xffffffff


	//   ....[155]....
        /*04bc*/ 	.word	0xffffffff


	//   ....[156]....
        /*04c0*/ 	.word	0xffffffff


	//   ....[157]....
        /*04c4*/ 	.word	0xffffffff


	//   ....[158]....
        /*04c8*/ 	.word	0xffffffff


	//   ....[159]....
        /*04cc*/ 	.word	0xffffffff


	//   ....[160]....
        /*04d0*/ 	.word	0xffffffff


	//   ....[161]....
        /*04d4*/ 	.word	0xffffffff


	//   ....[162]....
        /*04d8*/ 	.word	0xffffffff


	//   ....[163]....
        /*04dc*/ 	.word	0xffffffff


	//   ....[164]....
        /*04e0*/ 	.word	0xffffffff


	//   ....[165]....
        /*04e4*/ 	.word	0xffffffff


	//   ....[166]....
        /*04e8*/ 	.word	0xffffffff


	//   ....[167]....
        /*04ec*/ 	.word	0xffffffff


	//   ....[168]....
        /*04f0*/ 	.word	0xffffffff


	//   ....[169]....
        /*04f4*/ 	.word	0xffffffff


	//   ....[170]....
        /*04f8*/ 	.word	0xffffffff


	//   ....[171]....
        /*04fc*/ 	.word	0xffffffff


	//   ....[172]....
        /*0500*/ 	.word	0xffffffff


	//   ....[173]....
        /*0504*/ 	.word	0xffffffff


	//   ....[174]....
        /*0508*/ 	.word	0xffffffff


	//   ....[175]....
        /*050c*/ 	.word	0xffffffff


	//   ....[176]....
        /*0510*/ 	.word	0xffffffff


	//   ....[177]....
        /*0514*/ 	.word	0xffffffff


	//   ....[178]....
        /*0518*/ 	.word	0xffffffff


	//   ....[179]....
        /*051c*/ 	.word	0xffffffff


	//   ....[180]....
        /*0520*/ 	.word	0xffffffff


	//   ....[181]....
        /*0524*/ 	.word	0xffffffff


	//   ....[182]....
        /*0528*/ 	.word	0xffffffff


	//   ....[183]....
        /*052c*/ 	.word	0xffffffff


	//   ....[184]....
        /*0530*/ 	.word	0xffffffff


	//   ....[185]....
        /*0534*/ 	.word	0xffffffff


	//   ....[186]....
        /*0538*/ 	.word	0xffffffff


	//   ....[187]....
        /*053c*/ 	.word	0xffffffff


	//   ....[188]....
        /*0540*/ 	.word	0xffffffff


	//   ....[189]....
        /*0544*/ 	.word	0xffffffff


	//   ....[190]....
        /*0548*/ 	.word	0xffffffff


	//   ....[191]....
        /*054c*/ 	.word	0xffffffff


	//   ....[192]....
        /*0550*/ 	.word	0xffffffff


	//   ....[193]....
        /*0554*/ 	.word	0xffffffff


	//   ....[194]....
        /*0558*/ 	.word	0xffffffff


	//   ....[195]....
        /*055c*/ 	.word	0xffffffff


	//   ....[196]....
        /*0560*/ 	.word	0xffffffff


	//   ....[197]....
        /*0564*/ 	.word	0xffffffff


	//   ....[198]....
        /*0568*/ 	.word	0xffffffff


	//   ....[199]....
        /*056c*/ 	.word	0xffffffff


	//   ....[200]....
        /*0570*/ 	.word	0xffffffff


	//   ....[201]....
        /*0574*/ 	.word	0xffffffff


	//   ....[202]....
        /*0578*/ 	.word	0xffffffff


	//   ....[203]....
        /*057c*/ 	.word	0xffffffff


	//   ....[204]....
        /*0580*/ 	.word	0xffffffff


	//   ....[205]....
        /*0584*/ 	.word	0xffffffff


	//   ....[206]....
        /*0588*/ 	.word	0xffffffff


	//   ....[207]....
        /*058c*/ 	.word	0xffffffff


	//   ....[208]....
        /*0590*/ 	.word	0xffffffff


	//   ....[209]....
        /*0594*/ 	.word	0xffffffff


	//   ....[210]....
        /*0598*/ 	.word	0xffffffff


	//   ....[211]....
        /*059c*/ 	.word	0xffffffff


	//   ....[212]....
        /*05a0*/ 	.word	0xffffffff


	//   ....[213]....
        /*05a4*/ 	.word	0xffffffff


	//   ....[214]....
        /*05a8*/ 	.word	0xffffffff


	//   ....[215]....
        /*05ac*/ 	.word	0xffffffff


	//   ....[216]....
        /*05b0*/ 	.word	0xffffffff


	//----- nvinfo : EIATTR_COOP_GROUP_INSTR_OFFSETS
	.align		4
.L_148:
        /*05b4*/ 	.byte	0x04, 0x28
        /*05b6*/ 	.short	(.L_150 - .L_149)


	//   ....[0]....
.L_149:
        /*05b8*/ 	.word	0x000000a0


	//   ....[1]....
        /*05bc*/ 	.word	0x00001570


	//   ....[2]....
        /*05c0*/ 	.word	0x000015b0


	//   ....[3]....
        /*05c4*/ 	.word	0x00001780


	//   ....[4]....
        /*05c8*/ 	.word	0x000017b0


	//   ....[5]....
        /*05cc*/ 	.word	0x00001840


	//   ....[6]....
        /*05d0*/ 	.word	0x00001870


	//   ....[7]....
        /*05d4*/ 	.word	0x00001900


	//   ....[8]....
        /*05d8*/ 	.word	0x00001930


	//   ....[9]....
        /*05dc*/ 	.word	0x000019c0


	//   ....[10]....
        /*05e0*/ 	.word	0x000019f0


	//   ....[11]....
        /*05e4*/ 	.word	0x00001a80


	//   ....[12]....
        /*05e8*/ 	.word	0x00001ab0


	//   ....[13]....
        /*05ec*/ 	.word	0x00001b40


	//   ....[14]....
        /*05f0*/ 	.word	0x00001b70


	//   ....[15]....
        /*05f4*/ 	.word	0x00001bf0


	//   ....[16]....
        /*05f8*/ 	.word	0x00001c30


	//   ....[17]....
        /*05fc*/ 	.word	0x000020c0


	//   ....[18]....
        /*0600*/ 	.word	0x000020e0


	//   ....[19]....
        /*0604*/ 	.word	0x000020f0


	//   ....[20]....
        /*0608*/ 	.word	0x00002100


	//   ....[21]....
        /*060c*/ 	.word	0x00002110


	//   ....[22]....
        /*0610*/ 	.word	0x00002120


	//   ....[23]....
        /*0614*/ 	.word	0x00002130


	//   ....[24]....
        /*0618*/ 	.word	0x00002150


	//   ....[25]....
        /*061c*/ 	.word	0x00002170


	//   ....[26]....
        /*0620*/ 	.word	0x00002190


	//   ....[27]....
        /*0624*/ 	.word	0x000021a0


	//   ....[28]....
        /*0628*/ 	.word	0x000021b0


	//   ....[29]....
        /*062c*/ 	.word	0x00002690


	//   ....[30]....
        /*0630*/ 	.word	0x000026a0


	//   ....[31]....
        /*0634*/ 	.word	0x000026b0


	//   ....[32]....
        /*0638*/ 	.word	0x000026c0


	//   ....[33]....
        /*063c*/ 	.word	0x000026f0


	//   ....[34]....
        /*0640*/ 	.word	0x00002780


	//   ....[35]....
        /*0644*/ 	.word	0x00002790


	//   ....[36]....
        /*0648*/ 	.word	0x00002830


	//   ....[37]....
        /*064c*/ 	.word	0x00002870


	//   ....[38]....
        /*0650*/ 	.word	0x00002890


	//   ....[39]....
        /*0654*/ 	.word	0x000028e0


	//   ....[40]....
        /*0658*/ 	.word	0x000028f0


	//   ....[41]....
        /*065c*/ 	.word	0x00003320


	//   ....[42]....
        /*0660*/ 	.word	0x00003330


	//   ....[43]....
        /*0664*/ 	.word	0x00003340


	//   ....[44]....
        /*0668*/ 	.word	0x00003350


	//   ....[45]....
        /*066c*/ 	.word	0x00003360


	//   ....[46]....
        /*0670*/ 	.word	0x00003370


	//   ....[47]....
        /*0674*/ 	.word	0x00003380


	//   ....[48]....
        /*0678*/ 	.word	0x00003390


	//   ....[49]....
        /*067c*/ 	.word	0x000033b0


	//   ....[50]....
        /*0680*/ 	.word	0x000033e0


	//   ....[51]....
        /*0684*/ 	.word	0x00003400


	//   ....[52]....
        /*0688*/ 	.word	0x00003420


	//   ....[53]....
        /*068c*/ 	.word	0x00003a40


	//   ....[54]....
        /*0690*/ 	.word	0x00004780


	//   ....[55]....
        /*0694*/ 	.word	0x000054e0


	//   ....[56]....
        /*0698*/ 	.word	0x00006190


	//   ....[57]....
        /*069c*/ 	.word	0x00006820


	//   ....[58]....
        /*06a0*/ 	.word	0x00006870


	//   ....[59]....
        /*06a4*/ 	.word	0x00006990


	//   ....[60]....
        /*06a8*/ 	.word	0x000069e0


	//   ....[61]....
        /*06ac*/ 	.word	0x000076f0


	//   ....[62]....
        /*06b0*/ 	.word	0x00007770


	//   ....[63]....
        /*06b4*/ 	.word	0x00007960


	//   ....[64]....
        /*06b8*/ 	.word	0x000079e0


	//   ....[65]....
        /*06bc*/ 	.word	0x00009c60


	//   ....[66]....
        /*06c0*/ 	.word	0x00009c70


	//   ....[67]....
        /*06c4*/ 	.word	0x00009c80


	//   ....[68]....
        /*06c8*/ 	.word	0x00009c90


	//   ....[69]....
        /*06cc*/ 	.word	0x00009ca0


	//   ....[70]....
        /*06d0*/ 	.word	0x00009cb0


	//   ....[71]....
        /*06d4*/ 	.word	0x00009cc0


	//   ....[72]....
        /*06d8*/ 	.word	0x00009cd0


	//   ....[73]....
        /*06dc*/ 	.word	0x00009ce0


	//   ....[74]....
        /*06e0*/ 	.word	0x00009cf0


	//   ....[75]....
        /*06e4*/ 	.word	0x00009d00


	//   ....[76]....
        /*06e8*/ 	.word	0x00009d10


	//   ....[77]....
        /*06ec*/ 	.word	0x0000b3b0


	//   ....[78]....
        /*06f0*/ 	.word	0x0000b3c0


	//   ....[79]....
        /*06f4*/ 	.word	0x0000b3d0


	//   ....[80]....
        /*06f8*/ 	.word	0x0000b3e0


	//   ....[81]....
        /*06fc*/ 	.word	0x0000b3f0


	//   ....[82]....
        /*0700*/ 	.word	0x0000b400


	//   ....[83]....
        /*0704*/ 	.word	0x0000b410


	//   ....[84]....
        /*0708*/ 	.word	0x0000b430


	//   ....[85]....
        /*070c*/ 	.word	0x0000b450


	//   ....[86]....
        /*0710*/ 	.word	0x0000b490


	//   ....[87]....
        /*0714*/ 	.word	0x0000b4b0


	//   ....[88]....
        /*0718*/ 	.word	0x0000b4d0


	//   ....[89]....
        /*071c*/ 	.word	0x0000b670


	//   ....[90]....
        /*0720*/ 	.word	0x0000b890


	//   ....[91]....
        /*0724*/ 	.word	0x0000c390


	//   ....[92]....
        /*0728*/ 	.word	0x0000cde0


	//   ....[93]....
        /*072c*/ 	.word	0x0000dca0


	//   ....[94]....
        /*0730*/ 	.word	0x0000e030


	//   ....[95]....
        /*0734*/ 	.word	0x0000e190


	//   ....[96]....
        /*0738*/ 	.word	0x0000e4a0


	//   ....[97]....
        /*073c*/ 	.word	0x0000e4d0


	//   ....[98]....
        /*0740*/ 	.word	0x0000e590


	//   ....[99]....
        /*0744*/ 	.word	0x0000e980


	//   ....[100]....
        /*0748*/ 	.word	0x0000ea70


	//   ....[101]....
        /*074c*/ 	.word	0x00011350


	//   ....[102]....
        /*0750*/ 	.word	0x00011360


	//   ....[103]....
        /*0754*/ 	.word	0x00011370


	//   ....[104]....
        /*0758*/ 	.word	0x00011380


	//   ....[105]....
        /*075c*/ 	.word	0x00011390


	//   ....[106]....
        /*0760*/ 	.word	0x000113a0


	//   ....[107]....
        /*0764*/ 	.word	0x000113b0


	//   ....[108]....
        /*0768*/ 	.word	0x000113c0


	//   ....[109]....
        /*076c*/ 	.word	0x000113d0


	//   ....[110]....
        /*0770*/ 	.word	0x000113e0


	//   ....[111]....
        /*0774*/ 	.word	0x000113f0


	//   ....[112]....
        /*0778*/ 	.word	0x00011400


	//   ....[113]....
        /*077c*/ 	.word	0x00012a90


	//   ....[114]....
        /*0780*/ 	.word	0x00012aa0


	//   ....[115]....
        /*0784*/ 	.word	0x00012ab0


	//   ....[116]....
        /*0788*/ 	.word	0x00012ac0


	//   ....[117]....
        /*078c*/ 	.word	0x00012ad0


	//   ....[118]....
        /*0790*/ 	.word	0x00012ae0


	//   ....[119]....
        /*0794*/ 	.word	0x00012af0


	//   ....[120]....
        /*0798*/ 	.word	0x00012b00


	//   ....[121]....
        /*079c*/ 	.word	0x00012b20


	//   ....[122]....
        /*07a0*/ 	.word	0x00012b50


	//   ....[123]....
        /*07a4*/ 	.word	0x00012b90


	//   ....[124]....
        /*07a8*/ 	.word	0x00012bb0


	//   ....[125]....
        /*07ac*/ 	.word	0x000130d0


	//   ....[126]....
        /*07b0*/ 	.word	0x00013250


	//   ....[127]....
        /*07b4*/ 	.word	0x000132a0


	//   ....[128]....
        /*07b8*/ 	.word	0x00013370


	//   ....[129]....
        /*07bc*/ 	.word	0x000133b0


	//   ....[130]....
        /*07c0*/ 	.word	0x000133d0


	//   ....[131]....
        /*07c4*/ 	.word	0x000134d0


	//   ....[132]....
        /*07c8*/ 	.word	0x00013700


	//   ....[133]....
        /*07cc*/ 	.word	0x00016090


	//   ....[134]....
        /*07d0*/ 	.word	0x000160c0


	//   ....[135]....
        /*07d4*/ 	.word	0x000160e0


	//   ....[136]....
        /*07d8*/ 	.word	0x00016120


	//   ....[137]....
        /*07dc*/ 	.word	0x00016140


	//   ....[138]....
        /*07e0*/ 	.word	0x00016160


	//   ....[139]....
        /*07e4*/ 	.word	0x00016180


	//   ....[140]....
        /*07e8*/ 	.word	0x000161a0


	//   ....[141]....
        /*07ec*/ 	.word	0x000161c0


	//   ....[142]....
        /*07f0*/ 	.word	0x000161e0


	//   ....[143]....
        /*07f4*/ 	.word	0x00016200


	//   ....[144]....
        /*07f8*/ 	.word	0x00016220


	//   ....[145]....
        /*07fc*/ 	.word	0x00017610


	//   ....[146]....
        /*0800*/ 	.word	0x00017620


	//   ....[147]....
        /*0804*/ 	.word	0x00017630


	//   ....[148]....
        /*0808*/ 	.word	0x00017640


	//   ....[149]....
        /*080c*/ 	.word	0x00017650


	//   ....[150]....
        /*0810*/ 	.word	0x00017660


	//   ....[151]....
        /*0814*/ 	.word	0x00017670


	//   ....[152]....
        /*0818*/ 	.word	0x00017690


	//   ....[153]....
        /*081c*/ 	.word	0x000176b0


	//   ....[154]....
        /*0820*/ 	.word	0x000176f0


	//   ....[155]....
        /*0824*/ 	.word	0x00017710


	//   ....[156]....
        /*0828*/ 	.word	0x00017730


	//   ....[157]....
        /*082c*/ 	.word	0x000178e0


	//   ....[158]....
        /*0830*/ 	.word	0x00017af0


	//   ....[159]....
        /*0834*/ 	.word	0x00018580


	//   ....[160]....
        /*0838*/ 	.word	0x00018f50


	//   ....[161]....
        /*083c*/ 	.word	0x00019d20


	//   ....[162]....
        /*0840*/ 	.word	0x00019e70


	//   ....[163]....
        /*0844*/ 	.word	0x00019ec0


	//   ....[164]....
        /*0848*/ 	.word	0x0001a160


	//   ....[165]....
        /*084c*/ 	.word	0x0001a650


	//   ....[166]....
        /*0850*/ 	.word	0x0001a8b0


	//   ....[167]....
        /*0854*/ 	.word	0x0001a9e0


	//   ....[168]....
        /*0858*/ 	.word	0x0001ab10


	//   ....[169]....
        /*085c*/ 	.word	0x0001cf60


	//   ....[170]....
        /*0860*/ 	.word	0x0001cf70


	//   ....[171]....
        /*0864*/ 	.word	0x0001cf80


	//   ....[172]....
        /*0868*/ 	.word	0x0001cf90


	//   ....[173]....
        /*086c*/ 	.word	0x0001cfc0


	//   ....[174]....
        /*0870*/ 	.word	0x0001cfe0


	//   ....[175]....
        /*0874*/ 	.word	0x0001d000


	//   ....[176]....
        /*0878*/ 	.word	0x0001d010


	//   ....[177]....
        /*087c*/ 	.word	0x0001e480


	//   ....[178]....
        /*0880*/ 	.word	0x0001e4c0


	//   ....[179]....
        /*0884*/ 	.word	0x0001e4e0


	//   ....[180]....
        /*0888*/ 	.word	0x0001e510


	//   ....[181]....
        /*088c*/ 	.word	0x0001e540


	//   ....[182]....
        /*0890*/ 	.word	0x0001e580


	//   ....[183]....
        /*0894*/ 	.word	0x0001e5c0


	//   ....[184]....
        /*0898*/ 	.word	0x0001e5e0


	//   ....[185]....
        /*089c*/ 	.word	0x0001e670


	//   ....[186]....
        /*08a0*/ 	.word	0x0001e680


	//   ....[187]....
        /*08a4*/ 	.word	0x0001e6b0


	//   ....[188]....
        /*08a8*/ 	.word	0x0001e6f0


	//   ....[189]....
        /*08ac*/ 	.word	0x0001e710


	//   ....[190]....
        /*08b0*/ 	.word	0x0001e740


	//   ....[191]....
        /*08b4*/ 	.word	0x0001e790


	//   ....[192]....
        /*08b8*/ 	.word	0x0001e7c0


	//   ....[193]....
        /*08bc*/ 	.word	0x0001e7d0


	//   ....[194]....
        /*08c0*/ 	.word	0x0001e8d0


	//   ....[195]....
        /*08c4*/ 	.word	0x0001e8f0


	//   ....[196]....
        /*08c8*/ 	.word	0x0001e910


	//   ....[197]....
        /*08cc*/ 	.word	0x0001e940


	//   ....[198]....
        /*08d0*/ 	.word	0x0001e960


	//   ....[199]....
        /*08d4*/ 	.word	0x0001e9f0


	//   ....[200]....
        /*08d8*/ 	.word	0x0001ea10


	//   ....[201]....
        /*08dc*/ 	.word	0x0001f290


	//   ....[202]....
        /*08e0*/ 	.word	0x0001f2c0


	//   ....[203]....
        /*08e4*/ 	.word	0x0001f2f0


	//   ....[204]....
        /*08e8*/ 	.word	0x0001f320


	//   ....[205]....
        /*08ec*/ 	.word	0x0001f350


	//   ....[206]....
        /*08f0*/ 	.word	0x0001f380


	//   ....[207]....
        /*08f4*/ 	.word	0x0001f3b0


	//   ....[208]....
        /*08f8*/ 	.word	0x0001f3d0


	//   ....[209]....
        /*08fc*/ 	.word	0x0001f400


	//   ....[210]....
        /*0900*/ 	.word	0x0001f410


	//   ....[211]....
        /*0904*/ 	.word	0x0001f420


	//   ....[212]....
        /*0908*/ 	.word	0x0001f430


	//   ....[213]....
        /*090c*/ 	.word	0x0001f440


	//   ....[214]....
        /*0910*/ 	.word	0x0001f450


	//   ....[215]....
        /*0914*/ 	.word	0x0001f480


	//   ....[216]....
        /*0918*/ 	.word	0x0001f4a0


	//----- nvinfo : EIATTR_EXIT_INSTR_OFFSETS
	.align		4
.L_150:
        /*091c*/ 	.byte	0x04, 0x1c
        /*091e*/ 	.short	(.L_152 - .L_151)


	//   ....[0]....
.L_151:
        /*0920*/ 	.word	0x00000450


	//   ....[1]....
        /*0924*/ 	.word	0x0001eaa0


	//   ....[2]....
        /*0928*/ 	.word	0x0001eae0


	//   ....[3]....
        /*092c*/ 	.word	0x0001f600


	//   ....[4]....
        /*0930*/ 	.word	0x0001f640


	//----- nvinfo : EIATTR_CTAIDZ_USED
	.align		4
.L_152:
        /*0934*/ 	.byte	0x01, 0x04
	.zero		2


	//----- nvinfo : EIATTR_MAX_THREADS
	.align		4
        /*0938*/ 	.byte	0x04, 0x05
        /*093a*/ 	.short	(.L_154 - .L_153)
.L_153:
        /*093c*/ 	.word	0x00000080
        /*0940*/ 	.word	0x00000001
        /*0944*/ 	.word	0x00000001


	//----- nvinfo : EIATTR_CRS_STACK_SIZE
	.align		4
.L_154:
        /*0948*/ 	.byte	0x04, 0x1e
        /*094a*/ 	.short	(.L_156 - .L_155)
.L_155:
        /*094c*/ 	.word	0x00000000
.L_156:


//--------------------- .nv.info._ZN7cutlass13device_kernelIN5flash19enable_sm80_to_sm89INS1_16FlashAttnFwdSm80INS1_25CollectiveMainloopFwdSm80ILi4ELi1ELb0EN4cute5tupleIJNS5_1CILi128EEENS7_ILi96EEENS7_ILi64EEEEEELi64ENS_6half_tEfNS_4arch4Sm80ELb0ELb1ELb1ELb1ELb1ELb1ELb1ELb0EEENS1_21CollectiveEpilogueFwdINS6_IJS8_SA_S9_EEENS6_IJNS7_ILi1EEESI_SI_EEESC_SE_Li128ELb1ELb1ELb0ELb0EEENS1_19SingleTileSchedulerILb1ELb0ELb1ELi128EEEEEEEEEvNT_6ParamsE --------------------------
	.section	.nv.info._ZN7cutlass13device_kernelIN5flash19enable_sm80_to_sm89INS1_16FlashAttnFwdSm80INS1_25CollectiveMainloopFwdSm80ILi4ELi1ELb0EN4cute5tupleIJNS5_1CILi128EEENS7_ILi96EEENS7_ILi64EEEEEELi64ENS_6half_tEfNS_4arch4Sm80ELb0ELb1ELb1ELb1ELb1ELb1ELb1ELb0EEENS1_21CollectiveEpilogueFwdINS6_IJS8_SA_S9_EEENS6_IJNS7_ILi1EEESI_SI_EEESC_SE_Li128ELb1ELb1ELb0ELb0EEENS1_19SingleTileSchedulerILb1ELb0ELb1ELi128EEEEEEEEEvNT_6ParamsE,"",@"SHT_CUDA_INFO"
	.sectionflags	@""
	.align	4


	//----- nvinfo : EIATTR_CUDA_API_VERSION
	.align		4
        /*0000*/ 	.byte	0x04, 0x37
        /*0002*/ 	.short	(.L_158 - .L_157)
.L_157:
        /*0004*/ 	.word	0x00000082


	//----- nvinfo : EIATTR_SW2861232_WAR
	.align		4
.L_158:
        /*0008*/ 	.byte	0x01, 0x35
	.zero		2


	//----- nvinfo : EIATTR_PARAM_CBANK
	.align		4
        /*000c*/ 	.byte	0x04, 0x0a
        /*000e*/ 	.short	(.L_160 - .L_159)
	.align		4
.L_159:
        /*0010*/ 	.word	index@(.nv.constant0._ZN7cutlass13device_kernelIN5flash19enable_sm80_to_sm89INS1_16FlashAttnFwdSm80INS1_25CollectiveMainloopFwdSm80ILi4ELi1ELb0EN4cute5tupleIJNS5_1CILi128EEENS7_ILi96EEENS7_ILi64EEEEEELi64ENS_6half_tEfNS_4arch4Sm80ELb0ELb1ELb1ELb1ELb1ELb1ELb1ELb0EEENS1_21CollectiveEpilogueFwdINS6_IJS8_SA_S9_EEENS6_IJNS7_ILi1EEESI_SI_EEESC_SE_Li128ELb1ELb1ELb0ELb0EEENS1_19SingleTileSchedulerILb1ELb0ELb1ELi128EEEEEEEEEvNT_6ParamsE)
        /*0014*/ 	.short	0x0160
        /*0016*/ 	.short	0x0418


	//----- nvinfo : EIATTR_CBANK_PARAM_SIZE
	.align		4
.L_160:
        /*0018*/ 	.byte	0x03, 0x19
        /*001a*/ 	.short	0x0418


	//----- nvinfo : EIATTR_KPARAM_INFO
	.align		4
        /*001c*/ 	.byte	0x04, 0x17
        /*001e*/ 	.short	(.L_162 - .L_161)
.L_161:
        /*0020*/ 	.word	0x00000000
        /*0024*/ 	.short	0x0000
        /*0026*/ 	.short	0x0000
        /*0028*/ 	.byte	0x00, 0xf0, 0x61, 0x10


	//----- nvinfo : EIATTR_MAXREG_COUNT
	.align		4
.L_162:
        /*002c*/ 	.byte	0x03, 0x1b
        /*002e*/ 	.short	0x00ff


	//----- nvinfo : EIATTR_NUM_BARRIERS
	.align		4
        /*0030*/ 	.byte	0x02, 0x4c
        /*0032*/ 	.byte	0x02
	.zero		1


	//----- nvinfo : EIATTR_ANNOTATIONS
	.align		4
        /*0034*/ 	.byte	0x04, 0x55
        /*0036*/ 	.short	(.L_164 - .L_163)


	//   ....[0]....
.L_163:
        /* <DEDUP_REMOVED lines=44> */


	//----- nvinfo : EIATTR_MERCURY_ISA_VERSION
	.align		4
.L_164:
        /*02e0*/ 	.byte	0x03, 0x5f
        /*02e2*/ 	.short	0x0000


	//----- nvinfo : EIATTR_COOP_GROUP_MASK_REGIDS
	.align		4
        /*02e4*/ 	.byte	0x04, 0x29
        /*02e6*/ 	.short	(.L_166 - .L_165)


	//   ....[0]....
.L_165:
        /*02e8*/ 	.word	0xffffffff


	//   ....[1]....
        /*02ec*/ 	.word	0xffffffff


	//   ....[2]....
        /*02f0*/ 	.word	0xffffffff


	//   ....[3]....
        /*02f4*/ 	.word	0xffffffff


	//   ....[4]....
        /*02f8*/ 	.word	0xffffffff


	//   ....[5]....
        /*02fc*/ 	.word	0xffffffff


	//   ....[6]....
        /*0300*/ 	.word	0xffffffff


	//   ....[7]....
        /*0304*/ 	.word	0xffffffff


	//   ....[8]....
        /*0308*/ 	.word	0xffffffff


	//   ....[9]....
        /*030c*/ 	.word	0xffffffff


	//   ....[10]....
        /*0310*/ 	.word	0xffffffff


	//   ....[11]....
        /*0314*/ 	.word	0xffffffff


	//   ....[12]....
        /*0318*/ 	.word	0xffffffff


	//   ....[13]....
        /*031c*/ 	.word	0xffffffff


	//   ....[14]....
        /*0320*/ 	.word	0xffffffff


	//   ....[15]....
        /*0324*/ 	.word	0xffffffff


	//   ....[16]....
        /*0328*/ 	.word	0xffffffff


	//   ....[17]....
        /*032c*/ 	.word	0xffffffff


	//   ....[18]....
        /*0330*/ 	.word	0xffffffff


	//   ....[19]....
        /*0334*/ 	.word	0xffffffff


	//   ....[20]....
        /*0338*/ 	.word	0xffffffff


	//   ....[21]....
        /*033c*/ 	.word	0xffffffff


	//   ....[22]....
        /*0340*/ 	.word	0xffffffff


	//   ....[23]....
        /*0344*/ 	.word	0xffffffff


	//   ....[24]....
        /*0348*/ 	.word	0xffffffff


	//   ....[25]....
        /*034c*/ 	.word	0xffffffff


	//   ....[26]....
        /*0350*/ 	.word	0xffffffff


	//   ....[27]....
        /*0354*/ 	.word	0xffffffff


	//   ....[28]....
        /*0358*/ 	.word	0xffffffff


	//   ....[29]....
        /*035c*/ 	.word	0xffffffff


	//   ....[30]....
        /*0360*/ 	.word	0xffffffff


	//   ....[31]....
        /*0364*/ 	.word	0xffffffff


	//   ....[32]....
        /*0368*/ 	.word	0xffffffff


	//   ....[33]....
        /*036c*/ 	.word	0xffffffff


	//   ....[34]....
        /*0370*/ 	.word	0xffffffff


	//   ....[35]....
        /*0374*/ 	.word	0xffffffff


	//   ....[36]....
        /*0378*/ 	.word	0xffffffff


	//   ....[37]....
        /*037c*/ 	.word	0xffffffff


	//   ....[38]....
        /*0380*/ 	.word	0xffffffff


	//   ....[39]....
        /*0384*/ 	.word	0xffffffff


	//   ....[40]....
        /*0388*/ 	.word	0xffffffff


	//   ....[41]....
        /*038c*/ 	.word	0xffffffff


	//   ....[42]....
        /*0390*/ 	.word	0xffffffff


	//   ....[43]....
        /*0394*/ 	.word	0xffffffff


	//   ....[44]....
        /*0398*/ 	.word	0xffffffff


	//   ....[45]....
        /*039c*/ 	.word	0xffffffff


	//   ....[46]....
        /*03a0*/ 	.word	0xffffffff


	//   ....[47]....
        /*03a4*/ 	.word	0xffffffff


	//   ....[48]....
        /*03a8*/ 	.word	0xffffffff


	//   ....[49]....
        /*03ac*/ 	.word	0xffffffff


	//   ....[50]....
        /*03b0*/ 	.word	0xffffffff


	//   ....[51]....
        /*03b4*/ 	.word	0xffffffff


	//   ....[52]....
        /*03b8*/ 	.word	0xffffffff


	//   ....[53]....
        /*03bc*/ 	.word	0xffffffff


	//   ....[54]....
        /*03c0*/ 	.word	0xffffffff


	//   ....[55]....
        /*03c4*/ 	.word	0xffffffff


	//   ....[56]....
        /*03c8*/ 	.word	0xffffffff


	//   ....[57]....
        /*03cc*/ 	.word	0xffffffff


	//   ....[58]....
        /*03d0*/ 	.word	0xffffffff


	//   ....[59]....
        /*03d4*/ 	.word	0xffffffff


	//   ....[60]....
        /*03d8*/ 	.word	0xffffffff


	//   ....[61]....
        /*03dc*/ 	.word	0xffffffff


	//   ....[62]....
        /*03e0*/ 	.word	0xffffffff


	//   ....[63]....
        /*03e4*/ 	.word	0xffffffff


	//   ....[64]....
        /*03e8*/ 	.word	0xffffffff


	//   ....[65]....
        /*03ec*/ 	.word	0xffffffff


	//   ....[66]....
        /*03f0*/ 	.word	0xffffffff


	//   ....[67]....
        /*03f4*/ 	.word	0xffffffff


	//   ....[68]....
        /*03f8*/ 	.word	0xffffffff


	//   ....[69]....
        /*03fc*/ 	.word	0xffffffff


	//   ....[70]....
        /*0400*/ 	.word	0xffffffff


	//   ....[71]....
        /*0404*/ 	.word	0xffffffff


	//   ....[72]....
        /*0408*/ 	.word	0xffffffff


	//   ....[73]....
        /*040c*/ 	.word	0xffffffff


	//   ....[74]....
        /*0410*/ 	.word	0xffffffff


	//   ....[75]....
        /*0414*/ 	.word	0xffffffff


	//   ....[76]....
        /*0418*/ 	.word	0xffffffff


	//   ....[77]....
        /*041c*/ 	.word	0xffffffff


	//   ....[78]....
        /*0420*/ 	.word	0xffffffff


	//   ....[79]....
        /*0424*/ 	.word	0xffffffff


	//   ....[80]....
        /*0428*/ 	.word	0xffffffff


	//   ....[81]....
        /*042c*/ 	.word	0xffffffff


	//   ....[82]....
        /*0430*/ 	.word	0xffffffff


	//   ....[83]....
        /*0434*/ 	.word	0xffffffff


	//   ....[84]....
        /*0438*/ 	.word	0xffffffff


	//   ....[85]....
        /*043c*/ 	.word	0xffffffff


	//   ....[86]....
        /*0440*/ 	.word	0xffffffff


	//   ....[87]....
        /*0444*/ 	.word	0xffffffff


	//   ....[88]....
        /*0448*/ 	.word	0xffffffff


	//   ....[89]....
        /*044c*/ 	.word	0xffffffff


	//   ....[90]....
        /*0450*/ 	.word	0xffffffff


	//   ....[91]....
        /*0454*/ 	.word	0xffffffff


	//   ....[92]....
        /*0458*/ 	.word	0xffffffff


	//   ....[93]....
        /*045c*/ 	.word	0xffffffff


	//   ....[94]....
        /*0460*/ 	.word	0xffffffff


	//   ....[95]....
        /*0464*/ 	.word	0xffffffff


	//   ....[96]....
        /*0468*/ 	.word	0xffffffff


	//   ....[97]....
        /*046c*/ 	.word	0xffffffff


	//   ....[98]....
        /*0470*/ 	.word	0xffffffff


	//   ....[99]....
        /*0474*/ 	.word	0xffffffff


	//   ....[100]....
        /*0478*/ 	.word	0xffffffff


	//   ....[101]....
        /*047c*/ 	.word	0xffffffff


	//   ....[102]....
        /*0480*/ 	.word	0xffffffff


	//   ....[103]....
        /*0484*/ 	.word	0xffffffff


	//   ....[104]....
        /*0488*/ 	.word	0xffffffff


	//   ....[105]....
        /*048c*/ 	.word	0xffffffff


	//   ....[106]....
        /*0490*/ 	.word	0xffffffff


	//   ....[107]....
        /*0494*/ 	.word	0xffffffff


	//   ....[108]....
        /*0498*/ 	.word	0xffffffff


	//   ....[109]....
        /*049c*/ 	.word	0xffffffff


	//   ....[110]....
        /*04a0*/ 	.word	0xffffffff


	//   ....[111]....
        /*04a4*/ 	.word	0xffffffff


	//   ....[112]....
        /*04a8*/ 	.word	0xffffffff


	//   ....[113]....
        /*04ac*/ 	.word	0xffffffff


	//   ....[114]....
        /*04b0*/ 	.word	0xffffffff


	//   ....[115]....
        /*04b4*/ 	.word	0xffffffff


	//   ....[116]....
        /*04b8*/ 	.word	0xffffffff


	//   ....[117]....
        /*04bc*/ 	.word	0xffffffff


	//   ....[118]....
        /*04c0*/ 	.word	0xffffffff


	//   ....[119]....
        /*04c4*/ 	.word	0xffffffff


	//   ....[120]....
        /*04c8*/ 	.word	0xffffffff


	//   ....[121]....
        /*04cc*/ 	.word	0xffffffff


	//   ....[122]....
        /*04d0*/ 	.word	0xffffffff


	//   ....[123]....
        /*04d4*/ 	.word	0xffffffff


	//   ....[124]....
        /*04d8*/ 	.word	0xffffffff


	//   ....[125]....
        /*04dc*/ 	.word	0xffffffff


	//   ....[126]....
        /*04e0*/ 	.word	0xffffffff


	//   ....[127]....
        /*04e4*/ 	.word	0xffffffff


	//   ....[128]....
        /*04e8*/ 	.word	0xffffffff


	//   ....[129]....
        /*04ec*/ 	.word	0xffffffff


	//   ....[130]....
        /*04f0*/ 	.word	0xffffffff


	//   ....[131]....
        /*04f4*/ 	.word	0xffffffff


	//   ....[132]....
        /*04f8*/ 	.word	0xffffffff


	//   ....[133]....
        /*04fc*/ 	.word	0xffffffff


	//   ....[134]....
        /*0500*/ 	.word	0xffffffff


	//   ....[135]....
        /*0504*/ 	.word	0xffffffff


	//   ....[136]....
        /*0508*/ 	.word	0xffffffff


	//   ....[137]....
        /*050c*/ 	.word	0xffffffff


	//   ....[138]....
        /*0510*/ 	.word	0xffffffff


	//   ....[139]....
        /*0514*/ 	.word	0xffffffff


	//   ....[140]....
        /*0518*/ 	.word	0xffffffff


	//   ....[141]....
        /*051c*/ 	.word	0xffffffff


	//   ....[142]....
        /*0520*/ 	.word	0xffffffff


	//   ....[143]....
        /*0524*/ 	.word	0xffffffff


	//   ....[144]....
        /*0528*/ 	.word	0xffffffff


	//   ....[145]....
        /*052c*/ 	.word	0xffffffff


	//   ....[146]....
        /*0530*/ 	.word	0xffffffff


	//   ....[147]....
        /*0534*/ 	.word	0xffffffff


	//   ....[148]....
        /*0538*/ 	.word	0xffffffff


	//   ....[149]....
        /*053c*/ 	.word	0xffffffff


	//   ....[150]....
        /*0540*/ 	.word	0xffffffff


	//   ....[151]....
        /*0544*/ 	.word	0xffffffff


	//   ....[152]....
        /*0548*/ 	.word	0xffffffff


	//   ....[153]....
        /*054c*/ 	.word	0xffffffff


	//   ....[154]....
        /*0550*/ 	.word	0xffffffff


	//   ....[155]....
        /*0554*/ 	.word	0xffffffff


	//   ....[156]....
        /*0558*/ 	.word	0xffffffff


	//   ....[157]....
        /*055c*/ 	.word	0xffffffff


	//   ....[158]....
        /*0560*/ 	.word	0xffffffff


	//   ....[159]....
        /*0564*/ 	.word	0xffffffff


	//   ....[160]....
        /*0568*/ 	.word	0xffffffff


	//   ....[161]....
        /*056c*/ 	.word	0xffffffff


	//   ....[162]....
        /*0570*/ 	.word	0xffffffff


	//   ....[163]....
        /*0574*/ 	.word	0xffffffff


	//   ....[164]....
        /*0578*/ 	.word	0xffffffff


	//   ....[165]....
        /*057c*/ 	.word	0xffffffff


	//   ....[166]....
        /*0580*/ 	.word	0xffffffff


	//   ....[167]....
        /*0584*/ 	.word	0xffffffff


	//   ....[168]....
        /*0588*/ 	.word	0xffffffff


	//   ....[169]....
        /*058c*/ 	.word	0xffffffff


	//   ....[170]....
        /*0590*/ 	.word	0xffffffff


	//   ....[171]....
        /*0594*/ 	.word	0xffffffff


	//   ....[172]....
        /*0598*/ 	.word	0xffffffff


	//   ....[173]....
        /*059c*/ 	.word	0xffffffff


	//   ....[174]....
        /*05a0*/ 	.word	0xffffffff


	//   ....[175]....
        /*05a4*/ 	.word	0xffffffff


	//   ....[176]....
        /*05a8*/ 	.word	0xffffffff


	//   ....[177]....
        /*05ac*/ 	.word	0xffffffff


	//   ....[178]....
        /*05b0*/ 	.word	0xffffffff


	//   ....[179]....
        /*05b4*/ 	.word	0xffffffff


	//   ....[180]....
        /*05b8*/ 	.word	0xffffffff


	//   ....[181]....
        /*05bc*/ 	.word	0xffffffff


	//   ....[182]....
        /*05c0*/ 	.word	0xffffffff


	//   ....[183]....
        /*05c4*/ 	.word	0xffffffff


	//   ....[184]....
        /*05c8*/ 	.word	0xffffffff


	//   ....[185]....
        /*05cc*/ 	.word	0xffffffff


	//   ....[186]....
        /*05d0*/ 	.word	0xffffffff


	//   ....[187]....
        /*05d4*/ 	.word	0xffffffff


	//   ....[188]....
        /*05d8*/ 	.word	0xffffffff


	//   ....[189]....
        /*05dc*/ 	.word	0xffffffff


	//   ....[190]....
        /*05e0*/ 	.word	0xffffffff


	//   ....[191]....
        /*05e4*/ 	.word	0xffffffff


	//   ....[192]....
        /*05e8*/ 	.word	0xffffffff


	//   ....[193]....
        /*05ec*/ 	.word	0xffffffff


	//   ....[194]....
        /*05f0*/ 	.word	0xffffffff


	//   ....[195]....
        /*05f4*/ 	.word	0xffffffff


	//   ....[196]....
        /*05f8*/ 	.word	0xffffffff


	//   ....[197]....
        /*05fc*/ 	.word	0xffffffff


	//   ....[198]....
        /*0600*/ 	.word	0xffffffff


	//   ....[199]....
        /*0604*/ 	.word	0xffffffff


	//   ....[200]....
        /*0608*/ 	.word	0xffffffff


	//   ....[201]....
        /*060c*/ 	.word	0xffffffff


	//   ....[202]....
        /*0610*/ 	.word	0xffffffff


	//   ....[203]....
        /*0614*/ 	.word	0xffffffff


	//   ....[204]....
        /*0618*/ 	.word	0xffffffff


	//   ....[205]....
        /*061c*/ 	.word	0xffffffff


	//   ....[206]....
        /*0620*/ 	.word	0xffffffff


	//   ....[207]....
        /*0624*/ 	.word	0xffffffff


	//   ....[208]....
        /*0628*/ 	.word	0xffffffff


	//   ....[209]....
        /*062c*/ 	.word	0xffffffff


	//   ....[210]....
        /*0630*/ 	.word	0xffffffff


	//   ....[211]....
        /*0634*/ 	.word	0xffffffff


	//   ....[212]....
        /*0638*/ 	.word	0xffffffff


	//   ....[213]....
        /*063c*/ 	.word	0xffffffff


	//   ....[214]....
        /*0640*/ 	.word	0xffffffff


	//   ....[215]....
        /*0644*/ 	.word	0xffffffff


	//   ....[216]....
        /*0648*/ 	.word	0xffffffff


	//   ....[217]....
        /*064c*/ 	.word	0xffffffff


	//   ....[218]....
        /*0650*/ 	.word	0xffffffff


	//   ....[219]....
        /*0654*/ 	.word	0xffffffff


	//   ....[220]....
        /*0658*/ 	.word	0xffffffff


	//   ....[221]....
        /*065c*/ 	.word	0xffffffff


	//   ....[222]....
        /*0660*/ 	.word	0xffffffff


	//   ....[223]....
        /*0664*/ 	.word	0xffffffff


	//   ....[224]....
        /*0668*/ 	.word	0xffffffff


	//   ....[225]....
        /*066c*/ 	.word	0xffffffff


	//   ....[226]....
        /*0670*/ 	.word	0xffffffff


	//   ....[227]....
        /*0674*/ 	.word	0xffffffff


	//   ....[228]....
        /*0678*/ 	.word	0xffffffff


	//   ....[229]....
        /*067c*/ 	.word	0xffffffff


	//   ....[230]....
        /*0680*/ 	.word	0xffffffff


	//   ....[231]....
        /*0684*/ 	.word	0xffffffff


	//   ....[232]....
        /*0688*/ 	.word	0xffffffff


	//   ....[233]....
        /*068c*/ 	.word	0xffffffff


	//   ....[234]....
        /*0690*/ 	.word	0xffffffff


	//   ....[235]....
        /*0694*/ 	.word	0xffffffff


	//   ....[236]....
        /*0698*/ 	.word	0xffffffff


	//   ....[237]....
        /*069c*/ 	.word	0xffffffff


	//   ....[238]....
        /*06a0*/ 	.word	0xffffffff


	//   ....[239]....
        /*06a4*/ 	.word	0xffffffff


	//   ....[240]....
        /*06a8*/ 	.word	0xffffffff


	//   ....[241]....
        /*06ac*/ 	.word	0xffffffff


	//   ....[242]....
        /*06b0*/ 	.word	0xffffffff


	//   ....[243]....
        /*06b4*/ 	.word	0xffffffff


	//   ....[244]....
        /*06b8*/ 	.word	0xffffffff


	//   ....[245]....
        /*06bc*/ 	.word	0xffffffff


	//   ....[246]....
        /*06c0*/ 	.word	0xffffffff


	//   ....[247]....
        /*06c4*/ 	.word	0xffffffff


	//   ....[248]....
        /*06c8*/ 	.word	0xffffffff


	//   ....[249]....
        /*06cc*/ 	.word	0xffffffff


	//   ....[250]....
        /*06d0*/ 	.word	0xffffffff


	//   ....[251]....
        /*06d4*/ 	.word	0xffffffff


	//   ....[252]....
        /*06d8*/ 	.word	0xffffffff


	//   ....[253]....
        /*06dc*/ 	.word	0xffffffff


	//   ....[254]....
        /*06e0*/ 	.word	0xffffffff


	//   ....[255]....
        /*06e4*/ 	.word	0xffffffff


	//   ....[0]....
        /*06e8*/ 	.word	0xffffffff


	//   ....[1]....
        /*06ec*/ 	.word	0xffffffff


	//   ....[2]....
        /*06f0*/ 	.word	0xffffffff


	//   ....[3]....
        /*06f4*/ 	.word	0xffffffff


	//   ....[4]....
        /*06f8*/ 	.word	0xffffffff


	//   ....[5]....
        /*06fc*/ 	.word	0xffffffff


	//   ....[6]....
        /*0700*/ 	.word	0xffffffff


	//   ....[7]....
        /*0704*/ 	.word	0xffffffff


	//   ....[8]....
        /*0708*/ 	.word	0xffffffff


	//   ....[9]....
        /*070c*/ 	.word	0xffffffff


	//   ....[10]....
        /*0710*/ 	.word	0xffffffff


	//   ....[11]....
        /*0714*/ 	.word	0xffffffff


	//   ....[12]....
        /*0718*/ 	.word	0xffffffff


	//   ....[13]....
        /*071c*/ 	.word	0xffffffff


	//   ....[14]....
        /*0720*/ 	.word	0xffffffff


	//   ....[15]....
        /*0724*/ 	.word	0xffffffff


	//   ....[16]....
        /*0728*/ 	.word	0xffffffff


	//----- nvinfo : EIATTR_COOP_GROUP_INSTR_OFFSETS
	.align		4
.L_166:
        /*072c*/ 	.byte	0x04, 0x28
        /*072e*/ 	.short	(.L_168 - .L_167)


	//   ....[0]....
.L_167:
        /*0730*/ 	.word	0x000000a0


	//   ....[1]....
        /*0734*/ 	.word	0x000029e0


	//   ....[2]....
        /*0738*/ 	.word	0x00002a30


	//   ....[3]....
        /*073c*/ 	.word	0x00003220


	//   ....[4]....
        /*0740*/ 	.word	0x00003240


	//   ....[5]....
        /*0744*/ 	.word	0x000039b0


	//   ....[6]....
        /*0748*/ 	.word	0x000039c0


	//   ....[7]....
        /*074c*/ 	.word	0x00004260


	//   ....[8]....
        /*0750*/ 	.word	0x000042d0


	//   ....[9]....
        /*0754*/ 	.word	0x00004e40


	//   ....[10]....
        /*0758*/ 	.word	0x00004e70


	//   ....[11]....
        /*075c*/ 	.word	0x000055b0


	//   ....[12]....
        /*0760*/ 	.word	0x000055d0


	//   ....[13]....
        /*0764*/ 	.word	0x00005d30


	//   ....[14]....
        /*0768*/ 	.word	0x00005d60


	//   ....[15]....
        /*076c*/ 	.word	0x00005ea0


	//   ....[16]....
        /*0770*/ 	.word	0x00005ed0


	//   ....[17]....
        /*0774*/ 	.word	0x00005fc0


	//   ....[18]....
        /*0778*/ 	.word	0x00005fe0


	//   ....[19]....
        /*077c*/ 	.word	0x00006710


	//   ....[20]....
        /*0780*/ 	.word	0x00006730


	//   ....[21]....
        /*0784*/ 	.word	0x00006820


	//   ....[22]....
        /*0788*/ 	.word	0x00006850


	//   ....[23]....
        /*078c*/ 	.word	0x00006940


	//   ....[24]....
        /*0790*/ 	.word	0x00006970


	//   ....[25]....
        /*0794*/ 	.word	0x00007c50


	//   ....[26]....
        /*0798*/ 	.word	0x00007c90


	//   ....[27]....
        /*079c*/ 	.word	0x00007e60


	//   ....[28]....
        /*07a0*/ 	.word	0x00007e90


	//   ....[29]....
        /*07a4*/ 	.word	0x00007f20


	//   ....[30]....
        /*07a8*/ 	.word	0x00007f50


	//   ....[31]....
        /*07ac*/ 	.word	0x00007fe0


	//   ....[32]....
        /*07b0*/ 	.word	0x00008010


	//   ....[33]....
        /*07b4*/ 	.word	0x000080a0


	//   ....[34]....
        /*07b8*/ 	.word	0x000080d0


	//   ....[35]....
        /*07bc*/ 	.word	0x00008160


	//   ....[36]....
        /*07c0*/ 	.word	0x00008190


	//   ....[37]....
        /*07c4*/ 	.word	0x00008220


	//   ....[38]....
        /*07c8*/ 	.word	0x00008250


	//   ....[39]....
        /*07cc*/ 	.word	0x000082d0


	//   ....[40]....
        /*07d0*/ 	.word	0x00008310


	//   ....[41]....
        /*07d4*/ 	.word	0x00008740


	//   ....[42]....
        /*07d8*/ 	.word	0x00008760


	//   ....[43]....
        /*07dc*/ 	.word	0x00008770


	//   ....[44]....
        /*07e0*/ 	.word	0x00008780


	//   ....[45]....
        /*07e4*/ 	.word	0x000087a0


	//   ....[46]....
        /*07e8*/ 	.word	0x000087b0


	//   ....[47]....
        /*07ec*/ 	.word	0x000087c0


	//   ....[48]....
        /*07f0*/ 	.word	0x000087e0


	//   ....[49]....
        /*07f4*/ 	.word	0x00008800


	//   ....[50]....
        /*07f8*/ 	.word	0x00008820


	//   ....[51]....
        /*07fc*/ 	.word	0x00008850


	//   ....[52]....
        /*0800*/ 	.word	0x00008860


	//   ....[53]....
        /*0804*/ 	.word	0x00008d00


	//   ....[54]....
        /*0808*/ 	.word	0x00008d20


	//   ....[55]....
        /*080c*/ 	.word	0x00008d30


	//   ....[56]....
        /*0810*/ 	.word	0x00008d40


	//   ....[57]....
        /*0814*/ 	.word	0x00008eb0


	//   ....[58]....
        /*0818*/ 	.word	0x00008f70


	//   ....[59]....
        /*081c*/ 	.word	0x00008fb0


	//   ....[60]....
        /*0820*/ 	.word	0x00008ff0


	//   ....[61]....
        /*0824*/ 	.word	0x00009190


	//   ....[62]....
        /*0828*/ 	.word	0x00009250


	//   ....[63]....
        /*082c*/ 	.word	0x00009290


	//   ....[64]....
        /*0830*/ 	.word	0x000092d0


	//   ....[65]....
        /*0834*/ 	.word	0x00009490


	//   ....[66]....
        /*0838*/ 	.word	0x00009550


	//   ....[67]....
        /*083c*/ 	.word	0x00009590


	//   ....[68]....
        /*0840*/ 	.word	0x000095d0


	//   ....[69]....
        /*0844*/ 	.word	0x0000b2b0


	//   ....[70]....
        /*0848*/ 	.word	0x0000b2d0


	//   ....[71]....
        /*084c*/ 	.word	0x0000b300


	//   ....[72]....
        /*0850*/ 	.word	0x0000b310


	//   ....[73]....
        /*0854*/ 	.word	0x0000b3f0


	//   ....[74]....
        /*0858*/ 	.word	0x0000b430


	//   ....[75]....
        /*085c*/ 	.word	0x0000b450


	//   ....[76]....
        /*0860*/ 	.word	0x0000b460


	//   ....[77]....
        /*0864*/ 	.word	0x0000b650


	//   ....[78]....
        /*0868*/ 	.word	0x0000b690


	//   ....[79]....
        /*086c*/ 	.word	0x0000b6b0


	//   ....[80]....
        /*0870*/ 	.word	0x0000b6c0


	//   ....[81]....
        /*0874*/ 	.word	0x0000b840


	//   ....[82]....
        /*0878*/ 	.word	0x0000b880


	//   ....[83]....
        /*087c*/ 	.word	0x0000b8c0


	//   ....[84]....
        /*0880*/ 	.word	0x0000b8e0


	//   ....[85]....
        /*0884*/ 	.word	0x0000d9c0


	//   ....[86]....
        /*0888*/ 	.word	0x0000d9d0


	//   ....[87]....
        /*088c*/ 	.word	0x0000d9e0


	//   ....[88]....
        /*0890*/ 	.word	0x0000db00


	//   ....[89]....
        /*0894*/ 	.word	0x0000db10


	//   ....[90]....
        /*0898*/ 	.word	0x0000db30


	//   ....[91]....
        /*089c*/ 	.word	0x0000db40


	//   ....[92]....
        /*08a0*/ 	.word	0x0000db60


	//   ....[93]....
        /*08a4*/ 	.word	0x0000db70


	//   ....[94]....
        /*08a8*/ 	.word	0x0000db90


	//   ....[95]....
        /*08ac*/ 	.word	0x0000dc70


	//   ....[96]....
        /*08b0*/ 	.word	0x0000dcb0


	//   ....[97]....
        /*08b4*/ 	.word	0x0000e630


	//   ....[98]....
        /*08b8*/ 	.word	0x0000e640


	//   ....[99]....
        /*08bc*/ 	.word	0x0000e650


	//   ....[100]....
        /*08c0*/ 	.word	0x0000e660


	//   ....[101]....
        /*08c4*/ 	.word	0x0000e670


	//   ....[102]....
        /*08c8*/ 	.word	0x0000e680


	//   ....[103]....
        /*08cc*/ 	.word	0x0000e690


	//   ....[104]....
        /*08d0*/ 	.word	0x0000e6a0


	//   ....[105]....
        /*08d4*/ 	.word	0x0000e6c0


	//   ....[106]....
        /*08d8*/ 	.word	0x0000e6f0


	//   ....[107]....
        /*08dc*/ 	.word	0x0000e710


	//   ....[108]....
        /*08e0*/ 	.word	0x0000e730


	//   ....[109]....
        /*08e4*/ 	.word	0x0000ed10


	//   ....[110]....
        /*08e8*/ 	.word	0x0000fb40


	//   ....[111]....
        /*08ec*/ 	.word	0x000107d0


	//   ....[112]....
        /*08f0*/ 	.word	0x00011460


	//   ....[113]....
        /*08f4*/ 	.word	0x00011a60


	//   ....[114]....
        /*08f8*/ 	.word	0x00011aa0


	//   ....[115]....
        /*08fc*/ 	.word	0x00011b70


	//   ....[116]....
        /*0900*/ 	.word	0x00011b80


	//   ....[117]....
        /*0904*/ 	.word	0x00012730


	//   ....[118]....
        /*0908*/ 	.word	0x000127a0


	//   ....[119]....
        /*090c*/ 	.word	0x00012820


	//   ....[120]....
        /*0910*/ 	.word	0x00012870


	//   ....[121]....
        /*0914*/ 	.word	0x00015100


	//   ....[122]....
        /*0918*/ 	.word	0x00015110


	//   ....[123]....
        /*091c*/ 	.word	0x00015120


	//   ....[124]....
        /*0920*/ 	.word	0x00015130


	//   ....[125]....
        /*0924*/ 	.word	0x00015140


	//   ....[126]....
        /*0928*/ 	.word	0x00015150


	//   ....[127]....
        /*092c*/ 	.word	0x00015160


	//   ....[128]....
        /*0930*/ 	.word	0x00015180


	//   ....[129]....
        /*0934*/ 	.word	0x000151a0


	//   ....[130]....
        /*0938*/ 	.word	0x000151e0


	//   ....[131]....
        /*093c*/ 	.word	0x00015200


	//   ....[132]....
        /*0940*/ 	.word	0x00015220


	//   ....[133]....
        /*0944*/ 	.word	0x00016870


	//   ....[134]....
        /*0948*/ 	.word	0x00016880


	//   ....[135]....
        /*094c*/ 	.word	0x00016890


	//   ....[136]....
        /*0950*/ 	.word	0x000168a0


	//   ....[137]....
        /*0954*/ 	.word	0x000168b0


	//   ....[138]....
        /*0958*/ 	.word	0x000168c0


	//   ....[139]....
        /*095c*/ 	.word	0x000168d0


	//   ....[140]....
        /*0960*/ 	.word	0x000168f0


	//   ....[141]....
        /*0964*/ 	.word	0x00016910


	//   ....[142]....
        /*0968*/ 	.word	0x00016950


	//   ....[143]....
        /*096c*/ 	.word	0x00016970


	//   ....[144]....
        /*0970*/ 	.word	0x00016990


	//   ....[145]....
        /*0974*/ 	.word	0x00016b30


	//   ....[146]....
        /*0978*/ 	.word	0x00016d50


	//   ....[147]....
        /*097c*/ 	.word	0x00017850


	//   ....[148]....
        /*0980*/ 	.word	0x00018280


	//   ....[149]....
        /*0984*/ 	.word	0x00019210


	//   ....[150]....
        /*0988*/ 	.word	0x000192e0


	//   ....[151]....
        /*098c*/ 	.word	0x00019410


	//   ....[152]....
        /*0990*/ 	.word	0x000194a0


	//   ....[153]....
        /*0994*/ 	.word	0x000198f0


	//   ....[154]....
        /*0998*/ 	.word	0x00019a60


	//   ....[155]....
        /*099c*/ 	.word	0x00019d90


	//   ....[156]....
        /*09a0*/ 	.word	0x00019e90


	//   ....[157]....
        /*09a4*/ 	.word	0x0001c790


	//   ....[158]....
        /*09a8*/ 	.word	0x0001c7a0


	//   ....[159]....
        /*09ac*/ 	.word	0x0001c7b0


	//   ....[160]....
        /*09b0*/ 	.word	0x0001c7c0


	//   ....[161]....
        /*09b4*/ 	.word	0x0001c7d0


	//   ....[162]....
        /*09b8*/ 	.word	0x0001c7e0


	//   ....[163]....
        /*09bc*/ 	.word	0x0001c7f0


	//   ....[164]....
        /*09c0*/ 	.word	0x0001c800


	//   ....[165]....
        /*09c4*/ 	.word	0x0001c820


	//   ....[166]....
        /*09c8*/ 	.word	0x0001c850


	//   ....[167]....
        /*09cc*/ 	.word	0x0001c890


	//   ....[168]....
        /*09d0*/ 	.word	0x0001c8b0


	//   ....[169]....
        /*09d4*/ 	.word	0x0001df20


	//   ....[170]....
        /*09d8*/ 	.word	0x0001df30


	//   ....[171]....
        /*09dc*/ 	.word	0x0001df40


	//   ....[172]....
        /*09e0*/ 	.word	0x0001df50


	//   ....[173]....
        /*09e4*/ 	.word	0x0001df60


	//   ....[174]....
        /*09e8*/ 	.word	0x0001df70


	//   ....[175]....
        /*09ec*/ 	.word	0x0001df80


	//   ....[176]....
        /*09f0*/ 	.word	0x0001df90


	//   ....[177]....
        /*09f4*/ 	.word	0x0001dfb0


	//   ....[178]....
        /*09f8*/ 	.word	0x0001dfe0


	//   ....[179]....
        /*09fc*/ 	.word	0x0001e020


	//   ....[180]....
        /*0a00*/ 	.word	0x0001e040


	//   ....[181]....
        /*0a04*/ 	.word	0x0001e580


	//   ....[182]....
        /*0a08*/ 	.word	0x0001e6d0


	//   ....[183]....
        /*0a0c*/ 	.word	0x0001e720


	//   ....[184]....
        /*0a10*/ 	.word	0x0001e7d0


	//   ....[185]....
        /*0a14*/ 	.word	0x0001e800


	//   ....[186]....
        /*0a18*/ 	.word	0x0001e830


	//   ....[187]....
        /*0a1c*/ 	.word	0x0001e930


	//   ....[188]....
        /*0a20*/ 	.word	0x0001eb80


	//   ....[189]....
        /*0a24*/ 	.word	0x00021550


	//   ....[190]....
        /*0a28*/ 	.word	0x00021580


	//   ....[191]....
        /*0a2c*/ 	.word	0x000215a0


	//   ....[192]....
        /*0a30*/ 	.word	0x000215e0


	//   ....[193]....
        /*0a34*/ 	.word	0x00021600


	//   ....[194]....
        /*0a38*/ 	.word	0x00021620


	//   ....[195]....
        /*0a3c*/ 	.word	0x00021640


	//   ....[196]....
        /*0a40*/ 	.word	0x00021660


	//   ....[197]....
        /*0a44*/ 	.word	0x00021680


	//   ....[198]....
        /*0a48*/ 	.word	0x000216a0


	//   ....[199]....
        /*0a4c*/ 	.word	0x000216c0


	//   ....[200]....
        /*0a50*/ 	.word	0x000216e0


	//   ....[201]....
        /*0a54*/ 	.word	0x00022b00


	//   ....[202]....
        /*0a58*/ 	.word	0x00022b10


	//   ....[203]....
        /*0a5c*/ 	.word	0x00022b20


	//   ....[204]....
        /*0a60*/ 	.word	0x00022b30


	//   ....[205]....
        /*0a64*/ 	.word	0x00022b40


	//   ....[206]....
        /*0a68*/ 	.word	0x00022b50


	//   ....[207]....
        /*0a6c*/ 	.word	0x00022b60


	//   ....[208]....
        /*0a70*/ 	.word	0x00022b80


	//   ....[209]....
        /*0a74*/ 	.word	0x00022ba0


	//   ....[210]....
        /*0a78*/ 	.word	0x00022be0


	//   ....[211]....
        /*0a7c*/ 	.word	0x00022c00


	//   ....[212]....
        /*0a80*/ 	.word	0x00022c20


	//   ....[213]....
        /*0a84*/ 	.word	0x00022dd0


	//   ....[214]....
        /*0a88*/ 	.word	0x00022fe0


	//   ....[215]....
        /*0a8c*/ 	.word	0x00023a70


	//   ....[216]....
        /*0a90*/ 	.word	0x00024420


	//   ....[217]....
        /*0a94*/ 	.word	0x00025340


	//   ....[218]....
        /*0a98*/ 	.word	0x00025410


	//   ....[219]....
        /*0a9c*/ 	.word	0x00025540


	//   ....[220]....
        /*0aa0*/ 	.word	0x000255d0


	//   ....[221]....
        /*0aa4*/ 	.word	0x00025a20


	//   ....[222]....
        /*0aa8*/ 	.word	0x00025b80


	//   ....[223]....
        /*0aac*/ 	.word	0x00025ee0


	//   ....[224]....
        /*0ab0*/ 	.word	0x00025fd0


	//   ....[225]....
        /*0ab4*/ 	.word	0x000283a0


	//   ....[226]....
        /*0ab8*/ 	.word	0x000283b0


	//   ....[227]....
        /*0abc*/ 	.word	0x000283c0


	//   ....[228]....
        /*0ac0*/ 	.word	0x000283d0


	//   ....[229]....
        /*0ac4*/ 	.word	0x00028400


	//   ....[230]....
        /*0ac8*/ 	.word	0x00028420


	//   ....[231]....
        /*0acc*/ 	.word	0x00028440


	//   ....[232]....
        /*0ad0*/ 	.word	0x00028450


	//   ....[233]....
        /*0ad4*/ 	.word	0x00029920


	//   ....[234]....
        /*0ad8*/ 	.word	0x00029950


	//   ....[235]....
        /*0adc*/ 	.word	0x00029980


	//   ....[236]....
        /*0ae0*/ 	.word	0x000299b0


	//   ....[237]....
        /*0ae4*/ 	.word	0x000299f0


	//   ....[238]....
        /*0ae8*/ 	.word	0x00029a20


	//   ....[239]....
        /*0aec*/ 	.word	0x00029a60


	//   ....[240]....
        /*0af0*/ 	.word	0x00029a80


	//   ....[241]....
        /*0af4*/ 	.word	0x00029b30


	//   ....[242]....
        /*0af8*/ 	.word	0x00029b50


	//   ....[243]....
        /*0afc*/ 	.word	0x00029b80


	//   ....[244]....
        /*0b00*/ 	.word	0x00029bb0


	//   ....[245]....
        /*0b04*/ 	.word	0x00029be0


	//   ....[246]....
        /*0b08*/ 	.word	0x00029c30


	//   ....[247]....
        /*0b0c*/ 	.word	0x00029c60


	//   ....[248]....
        /*0b10*/ 	.word	0x00029cd0


	//   ....[249]....
        /*0b14*/ 	.word	0x00029d90


	//   ....[250]....
        /*0b18*/ 	.word	0x00029db0


	//   ....[251]....
        /*0b1c*/ 	.word	0x00029de0


	//   ....[252]....
        /*0b20*/ 	.word	0x00029df0


	//   ....[253]....
        /*0b24*/ 	.word	0x00029e00


	//   ....[254]....
        /*0b28*/ 	.word	0x00029e10


	//   ....[255]....
        /*0b2c*/ 	.word	0x00029f00


	//   ....[0]....
        /*0b30*/ 	.word	0x00029f20


	//   ....[1]....
        /*0b34*/ 	.word	0x0002a790


	//   ....[2]....
        /*0b38*/ 	.word	0x0002a7c0


	//   ....[3]....
        /*0b3c*/ 	.word	0x0002a7f0


	//   ....[4]....
        /*0b40*/ 	.word	0x0002a820


	//   ....[5]....
        /*0b44*/ 	.word	0x0002a850


	//   ....[6]....
        /*0b48*/ 	.word	0x0002a880


	//   ....[7]....
        /*0b4c*/ 	.word	0x0002a8b0


	//   ....[8]....
        /*0b50*/ 	.word	0x0002a8d0


	//   ....[9]....
        /*0b54*/ 	.word	0x0002a8f0


	//   ....[10]....
        /*0b58*/ 	.word	0x0002a910


	//   ....[11]....
        /*0b5c*/ 	.word	0x0002a920


	//   ....[12]....
        /*0b60*/ 	.word	0x0002a930


	//   ....[13]....
        /*0b64*/ 	.word	0x0002a940


	//   ....[14]....
        /*0b68*/ 	.word	0x0002a950


	//   ....[15]....
        /*0b6c*/ 	.word	0x0002a960


	//   ....[16]....
        /*0b70*/ 	.word	0x0002a990


	//----- nvinfo : EIATTR_EXIT_INSTR_OFFSETS
	.align		4
.L_168:
        /*0b74*/ 	.byte	0x04, 0x1c
        /*0b76*/ 	.short	(.L_170 - .L_169)


	//   ....[0]....
.L_169:
        /*0b78*/ 	.word	0x000003b0


	//   ....[1]....
        /*0b7c*/ 	.word	0x00029f40


	//   ....[2]....
        /*0b80*/ 	.word	0x00029f80


	//   ....[3]....
        /*0b84*/ 	.word	0x0002ab20


	//   ....[4]....
        /*0b88*/ 	.word	0x0002ab60


	//----- nvinfo : EIATTR_CTAIDZ_USED
	.align		4
.L_170:
        /*0b8c*/ 	.byte	0x01, 0x04
	.zero		2


	//----- nvinfo : EIATTR_MAX_THREADS
	.align		4
        /*0b90*/ 	.byte	0x04, 0x05
        /*0b92*/ 	.short	(.L_172 - .L_171)
.L_171:
        /*0b94*/ 	.word	0x00000080
        /*0b98*/ 	.word	0x00000001
        /*0b9c*/ 	.word	0x00000001


	//----- nvinfo : EIATTR_CRS_STACK_SIZE
	.align		4
.L_172:
        /*0ba0*/ 	.byte	0x04, 0x1e
        /*0ba2*/ 	.short	(.L_174 - .L_173)
.L_173:
        /*0ba4*/ 	.word	0x00000000
.L_174:


//--------------------- .nv.info._ZN7cutlass13device_kernelIN5flash19enable_sm80_to_sm89INS1_16FlashAttnFwdSm80INS1_25CollectiveMainloopFwdSm80ILi4ELi1ELb0EN4cute5tupleIJNS5_1CILi128EEENS7_ILi112EEENS7_ILi64EEEEEELi64ENS_6half_tEfNS_4arch4Sm80ELb1ELb0ELb1ELb0ELb1ELb0ELb1ELb0EEENS1_21CollectiveEpilogueFwdINS6_IJS8_SA_S9_EEENS6_IJNS7_ILi1EEESI_SI_EEESC_SE_Li128ELb0ELb1ELb0ELb0EEENS1_30DynamicPersistentTileSchedulerILi128ELi128ELb0ELb1ELb0EEEEEEEEEvNT_6ParamsE --------------------------
	.section	.nv.info._ZN7cutlass13device_kernelIN5flash19enable_sm80_to_sm89INS1_16FlashAttnFwdSm80INS1_25CollectiveMainloopFwdSm80ILi4ELi1ELb0EN4cute5tupleIJNS5_1CILi128EEENS7_ILi112EEENS7_ILi64EEEEEELi64ENS_6half_tEfNS_4arch4Sm80ELb1ELb0ELb1ELb0ELb1ELb0ELb1ELb0EEENS1_21CollectiveEpilogueFwdINS6_IJS8_SA_S9_EEENS6_IJNS7_ILi1EEESI_SI_EEESC_SE_Li128ELb0ELb1ELb0ELb0EEENS1_30DynamicPersistentTileSchedulerILi128ELi128ELb0ELb1ELb0EEEEEEEEEvNT_6ParamsE,"",@"SHT_CUDA_INFO"
	.sectionflags	@""
	.align	4


	//----- nvinfo : EIATTR_CUDA_API_VERSION
	.align		4
        /*0000*/ 	.byte	0x04, 0x37
        /*0002*/ 	.short	(.L_176 - .L_175)
.L_175:
        /*0004*/ 	.word	0x00000082


	//----- nvinfo : EIATTR_SW2861232_WAR
	.align		4
.L_176:
        /*0008*/ 	.byte	0x01, 0x35
	.zero		2


	//----- nvinfo : EIATTR_PARAM_CBANK
	.align		4
        /*000c*/ 	.byte	0x04, 0x0a
        /*000e*/ 	.short	(.L_178 - .L_177)
	.align		4
.L_177:
        /*0010*/ 	.word	index@(.nv.constant0._ZN7cutlass13device_kernelIN5flash19enable_sm80_to_sm89INS1_16FlashAttnFwdSm80INS1_25CollectiveMainloopFwdSm80ILi4ELi1ELb0EN4cute5tupleIJNS5_1CILi128EEENS7_ILi112EEENS7_ILi64EEEEEELi64ENS_6half_tEfNS_4arch4Sm80ELb1ELb0ELb1ELb0ELb1ELb0ELb1ELb0EEENS1_21CollectiveEpilogueFwdINS6_IJS8_SA_S9_EEENS6_IJNS7_ILi1EEESI_SI_EEESC_SE_Li128ELb0ELb1ELb0ELb0EEENS1_30DynamicPersistentTileSchedulerILi128ELi128ELb0ELb1ELb0EEEEEEEEEvNT_6ParamsE)
        /*0014*/ 	.short	0x0160
        /*0016*/ 	.short	0x0428


	//----- nvinfo : EIATTR_CBANK_PARAM_SIZE
	.align		4
.L_178:
        /*0018*/ 	.byte	0x03, 0x19
        /*001a*/ 	.short	0x0428


	//----- nvinfo : EIATTR_KPARAM_INFO
	.align		4
        /*001c*/ 	.byte	0x04, 0x17
        /*001e*/ 	.short	(.L_180 - .L_179)
.L_179:
        /*0020*/ 	.word	0x00000000
        /*0024*/ 	.short	0x0000
        /*0026*/ 	.short	0x0000
        /*0028*/ 	.byte	0x00, 0xf0, 0xa1, 0x10


	//----- nvinfo : EIATTR_MAXREG_COUNT
	.align		4
.L_180:
        /*002c*/ 	.byte	0x03, 0x1b
        /*002e*/ 	.short	0x00ff


	//----- nvinfo : EIATTR_NUM_BARRIERS
	.align		4
        /*0030*/ 	.byte	0x02, 0x4c
        /*0032*/ 	.byte	0x06
	.zero		1


	//----- nvinfo : EIATTR_ANNOTATIONS
	.align		4
        /*0034*/ 	.byte	0x04, 0x55
        /*0036*/ 	.short	(.L_182 - .L_181)


	//   ....[0]....
.L_181:
        /* <DEDUP_REMOVED lines=71> */


	//----- nvinfo : EIATTR_MERCURY_ISA_VERSION
	.align		4
.L_182:
        /*0490*/ 	.byte	0x03, 0x5f
        /*0492*/ 	.short	0x0000


	//----- nvinfo : EIATTR_INT_WARP_WIDE_INSTR_OFFSETS
	.align		4
        /*0494*/ 	.byte	0x04, 0x31
        /*0496*/ 	.short	(.L_184 - .L_183)


	//   ....[0]....
.L_183:
        /*0498*/ 	.word	0x000140c0


	//   ....[1]....
        /*049c*/ 	.word	0x00014140


	//----- nvinfo : EIATTR_COOP_GROUP_MASK_REGIDS
	.align		4
.L_184:
        /*04a0*/ 	.byte	0x04, 0x29
        /*04a2*/ 	.short	(.L_186 - .L_185)


	//   ....[0]....
.L_185:
        /*04a4*/ 	.word	0xffffffff


	//   ....[1]....
        /*04a8*/ 	.word	0xffffffff


	//   ....[2]....
        /*04ac*/ 	.word	0xffffffff


	//   ....[3]....
        /*04b0*/ 	.word	0xffffffff


	//   ....[4]....
        /*04b4*/ 	.word	0xffffffff


	//   ....[5]....
        /*04b8*/ 	.word	0xffffffff


	//   ....[6]....
        /*04bc*/ 	.word	0xffffffff


	//   ....[7]....
        /*04c0*/ 	.word	0xffffffff


	//   ....[8]....
        /*04c4*/ 	.word	0xffffffff


	//   ....[9]....
        /*04c8*/ 	.word	0xffffffff


	//   ....[10]....
        /*04cc*/ 	.word	0xffffffff


	//   ....[11]....
        /*04d0*/ 	.word	0xffffffff


	//   ....[12]....
        /*04d4*/ 	.word	0xffffffff


	//   ....[13]....
        /*04d8*/ 	.word	0xffffffff


	//   ....[14]....
        /*04dc*/ 	.word	0xffffffff


	//   ....[15]....
        /*04e0*/ 	.word	0xffffffff


	//   ....[16]....
        /*04e4*/ 	.word	0xffffffff


	//   ....[17]....
        /*04e8*/ 	.word	0xffffffff


	//   ....[18]....
        /*04ec*/ 	.word	0xffffffff


	//   ....[19]....
        /*04f0*/ 	.word	0xffffffff


	//   ....[20]....
        /*04f4*/ 	.word	0xffffffff


	//   ....[21]....
        /*04f8*/ 	.word	0xffffffff


	//   ....[22]....
        /*04fc*/ 	.word	0xffffffff


	//   ....[23]....
        /*0500*/ 	.word	0xffffffff


	//   ....[24]....
        /*0504*/ 	.word	0xffffffff


	//   ....[25]....
        /*0508*/ 	.word	0xffffffff


	//   ....[26]....
        /*050c*/ 	.word	0xffffffff


	//   ....[27]....
        /*0510*/ 	.word	0xffffffff


	//   ....[28]....
        /*0514*/ 	.word	0xffffffff


	//   ....[29]....
        /*0518*/ 	.word	0xffffffff


	//   ....[30]....
        /*051c*/ 	.word	0xffffffff


	//   ....[31]....
        /*0520*/ 	.word	0xffffffff


	//   ....[32]....
        /*0524*/ 	.word	0xffffffff


	//   ....[33]....
        /*0528*/ 	.word	0xffffffff


	//   ....[34]....
        /*052c*/ 	.word	0xffffffff


	//   ....[35]....
        /*0530*/ 	.word	0xffffffff


	//   ....[36]....
        /*0534*/ 	.word	0xffffffff


	//   ....[37]....
        /*0538*/ 	.word	0xffffffff


	//   ....[38]....
        /*053c*/ 	.word	0xffffffff


	//   ....[39]....
        /*0540*/ 	.word	0xffffffff


	//   ....[40]....
        /*0544*/ 	.word	0xffffffff


	//   ....[41]....
        /*0548*/ 	.word	0xffffffff


	//   ....[42]....
        /*054c*/ 	.word	0xffffffff


	//   ....[43]....
        /*0550*/ 	.word	0xffffffff


	//   ....[44]....
        /*0554*/ 	.word	0xffffffff


	//   ....[45]....
        /*0558*/ 	.word	0xffffffff


	//   ....[46]....
        /*055c*/ 	.word	0xffffffff


	//   ....[47]....
        /*0560*/ 	.word	0xffffffff


	//   ....[48]....
        /*0564*/ 	.word	0xffffffff


	//   ....[49]....
        /*0568*/ 	.word	0xffffffff


	//   ....[50]....
        /*056c*/ 	.word	0xffffffff


	//   ....[51]....
        /*0570*/ 	.word	0xffffffff


	//   ....[52]....
        /*0574*/ 	.word	0xffffffff


	//   ....[53]....
        /*0578*/ 	.word	0xffffffff


	//   ....[54]....
        /*057c*/ 	.word	0xffffffff


	//   ....[55]....
        /*0580*/ 	.word	0xffffffff


	//   ....[56]....
        /*0584*/ 	.word	0xffffffff


	//   ....[57]....
        /*0588*/ 	.word	0xffffffff


	//   ....[58]....
        /*058c*/ 	.word	0xffffffff


	//   ....[59]....
        /*0590*/ 	.word	0xffffffff


	//   ....[60]....
        /*0594*/ 	.word	0xffffffff


	//   ....[61]....
        /*0598*/ 	.word	0xffffffff


	//   ....[62]....
        /*059c*/ 	.word	0xffffffff


	//   ....[63]....
        /*05a0*/ 	.word	0xffffffff


	//   ....[64]....
        /*05a4*/ 	.word	0xffffffff


	//   ....[65]....
        /*05a8*/ 	.word	0xffffffff


	//   ....[66]....
        /*05ac*/ 	.word	0xffffffff


	//   ....[67]....
        /*05b0*/ 	.word	0xffffffff


	//   ....[68]....
        /*05b4*/ 	.word	0xffffffff


	//   ....[69]....
        /*05b8*/ 	.word	0xffffffff


	//   ....[70]....
        /*05bc*/ 	.word	0xffffffff


	//   ....[71]....
        /*05c0*/ 	.word	0xffffffff


	//   ....[72]....
        /*05c4*/ 	.word	0xffffffff


	//   ....[73]....
        /*05c8*/ 	.word	0xffffffff


	//   ....[74]....
        /*05cc*/ 	.word	0xffffffff


	//   ....[75]....
        /*05d0*/ 	.word	0xffffffff


	//   ....[76]....
        /*05d4*/ 	.word	0xffffffff


	//   ....[77]....
        /*05d8*/ 	.word	0xffffffff


	//   ....[78]....
        /*05dc*/ 	.word	0xffffffff


	//   ....[79]....
        /*05e0*/ 	.word	0xffffffff


	//   ....[80]....
        /*05e4*/ 	.word	0xffffffff


	//   ....[81]....
        /*05e8*/ 	.word	0xffffffff


	//   ....[82]....
        /*05ec*/ 	.word	0xffffffff


	//   ....[83]....
        /*05f0*/ 	.word	0xffffffff


	//   ....[84]....
        /*05f4*/ 	.word	0xffffffff


	//   ....[85]....
        /*05f8*/ 	.word	0xffffffff


	//   ....[86]....
        /*05fc*/ 	.word	0xffffffff


	//   ....[87]....
        /*0600*/ 	.word	0xffffffff


	//   ....[88]....
        /*0604*/ 	.word	0xffffffff


	//   ....[89]....
        /*0608*/ 	.word	0xffffffff


	//   ....[90]....
        /*060c*/ 	.word	0xffffffff


	//   ....[91]....
        /*0610*/ 	.word	0xffffffff


	//   ....[92]....
        /*0614*/ 	.word	0xffffffff


	//   ....[93]....
        /*0618*/ 	.word	0xffffffff


	//   ....[94]....
        /*061c*/ 	.word	0xffffffff


	//   ....[95]....
        /*0620*/ 	.word	0xffffffff


	//   ....[96]....
        /*0624*/ 	.word	0xffffffff


	//   ....[97]....
        /*0628*/ 	.word	0xffffffff


	//   ....[98]....
        /*062c*/ 	.word	0xffffffff


	//   ....[99]....
        /*0630*/ 	.word	0xffffffff


	//   ....[100]....
        /*0634*/ 	.word	0xffffffff


	//   ....[101]....
        /*0638*/ 	.word	0xffffffff


	//   ....[102]....
        /*063c*/ 	.word	0xffffffff


	//   ....[103]....
        /*0640*/ 	.word	0xffffffff


	//   ....[104]....
        /*0644*/ 	.word	0xffffffff


	//   ....[105]....
        /*0648*/ 	.word	0xffffffff


	//   ....[106]....
        /*064c*/ 	.word	0xffffffff


	//   ....[107]....
        /*0650*/ 	.word	0xffffffff


	//   ....[108]....
        /*0654*/ 	.word	0xffffffff


	//   ....[109]....
        /*0658*/ 	.word	0xffffffff


	//   ....[110]....
        /*065c*/ 	.word	0xffffffff


	//   ....[111]....
        /*0660*/ 	.word	0xffffffff


	//   ....[112]....
        /*0664*/ 	.word	0xffffffff


	//   ....[113]....
        /*0668*/ 	.word	0xffffffff


	//   ....[114]....
        /*066c*/ 	.word	0xffffffff


	//   ....[115]....
        /*0670*/ 	.word	0xffffffff


	//   ....[116]....
        /*0674*/ 	.word	0xffffffff


	//   ....[117]....
        /*0678*/ 	.word	0xffffffff


	//   ....[118]....
        /*067c*/ 	.word	0xffffffff


	//   ....[119]....
        /*0680*/ 	.word	0xffffffff


	//   ....[120]....
        /*0684*/ 	.word	0xffffffff


	//   ....[121]....
        /*0688*/ 	.word	0xffffffff


	//   ....[122]....
        /*068c*/ 	.word	0xffffffff


	//   ....[123]....
        /*0690*/ 	.word	0xffffffff


	//   ....[124]....
        /*0694*/ 	.word	0xffffffff


	//   ....[125]....
        /*0698*/ 	.word	0xffffffff


	//   ....[126]....
        /*069c*/ 	.word	0xffffffff


	//   ....[127]....
        /*06a0*/ 	.word	0xffffffff


	//   ....[128]....
        /*06a4*/ 	.word	0xffffffff


	//   ....[129]....
        /*06a8*/ 	.word	0xffffffff


	//   ....[130]....
        /*06ac*/ 	.word	0xffffffff


	//   ....[131]....
        /*06b0*/ 	.word	0xffffffff


	//   ....[132]....
        /*06b4*/ 	.word	0xffffffff


	//   ....[133]....
        /*06b8*/ 	.word	0xffffffff


	//   ....[134]....
        /*06bc*/ 	.word	0xffffffff


	//   ....[135]....
        /*06c0*/ 	.word	0xffffffff


	//   ....[136]....
        /*06c4*/ 	.word	0xffffffff


	//   ....[137]....
        /*06c8*/ 	.word	0xffffffff


	//   ....[138]....
        /*06cc*/ 	.word	0xffffffff


	//   ....[139]....
        /*06d0*/ 	.word	0xffffffff


	//   ....[140]....
        /*06d4*/ 	.word	0xffffffff


	//   ....[141]....
        /*06d8*/ 	.word	0xffffffff


	//   ....[142]....
        /*06dc*/ 	.word	0xffffffff


	//   ....[143]....
        /*06e0*/ 	.word	0xffffffff


	//   ....[144]....
        /*06e4*/ 	.word	0xffffffff


	//   ....[145]....
        /*06e8*/ 	.word	0xffffffff


	//   ....[146]....
        /*06ec*/ 	.word	0xffffffff


	//   ....[147]....
        /*06f0*/ 	.word	0xffffffff


	//   ....[148]....
        /*06f4*/ 	.word	0xffffffff


	//   ....[149]....
        /*06f8*/ 	.word	0xffffffff


	//   ....[150]....
        /*06fc*/ 	.word	0xffffffff


	//   ....[151]....
        /*0700*/ 	.word	0xffffffff


	//   ....[152]....
        /*0704*/ 	.word	0xffffffff


	//   ....[153]....
        /*0708*/ 	.word	0xffffffff


	//   ....[154]....
        /*070c*/ 	.word	0xffffffff


	//   ....[155]....
        /*0710*/ 	.word	0xffffffff


	//   ....[156]....
        /*0714*/ 	.word	0xffffffff


	//   ....[157]....
        /*0718*/ 	.word	0xffffffff


	//   ....[158]....
        /*071c*/ 	.word	0xffffffff


	//   ....[159]....
        /*0720*/ 	.word	0xffffffff


	//   ....[160]....
        /*0724*/ 	.word	0xffffffff


	//   ....[161]....
        /*0728*/ 	.word	0xffffffff


	//   ....[162]....
        /*072c*/ 	.word	0xffffffff


	//   ....[163]....
        /*0730*/ 	.word	0xffffffff


	//   ....[164]....
        /*0734*/ 	.word	0xffffffff


	//   ....[165]....
        /*0738*/ 	.word	0xffffffff


	//   ....[166]....
        /*073c*/ 	.word	0xffffffff


	//   ....[167]....
        /*0740*/ 	.word	0xffffffff


	//   ....[168]....
        /*0744*/ 	.word	0xffffffff


	//   ....[169]....
        /*0748*/ 	.word	0xffffffff


	//   ....[170]....
        /*074c*/ 	.word	0xffffffff


	//   ....[171]....
        /*0750*/ 	.word	0xffffffff


	//   ....[172]....
        /*0754*/ 	.word	0xffffffff


	//   ....[173]....
        /*0758*/ 	.word	0xffffffff


	//   ....[174]....
        /*075c*/ 	.word	0xffffffff


	//   ....[175]....
        /*0760*/ 	.word	0xffffffff


	//   ....[176]....
        /*0764*/ 	.word	0xffffffff


	//   ....[177]....
        /*0768*/ 	.word	0xffffffff


	//   ....[178]....
        /*076c*/ 	.word	0xffffffff


	//   ....[179]....
        /*0770*/ 	.word	0xffffffff


	//   ....[180]....
        /*0774*/ 	.word	0xffffffff


	//   ....[181]....
        /*0778*/ 	.word	0xffffffff


	//   ....[182]....
        /*077c*/ 	.word	0xffffffff


	//   ....[183]....
        /*0780*/ 	.word	0xffffffff


	//   ....[184]....
        /*0784*/ 	.word	0xffffffff


	//   ....[185]....
        /*0788*/ 	.word	0xffffffff


	//   ....[186]....
        /*078c*/ 	.word	0xffffffff


	//   ....[187]....
        /*0790*/ 	.word	0xffffffff


	//   ....[188]....
        /*0794*/ 	.word	0xffffffff


	//   ....[189]....
        /*0798*/ 	.word	0xffffffff


	//   ....[190]....
        /*079c*/ 	.word	0xffffffff


	//   ....[191]....
        /*07a0*/ 	.word	0xffffffff


	//   ....[192]....
        /*07a4*/ 	.word	0xffffffff


	//   ....[193]....
        /*07a8*/ 	.word	0xffffffff


	//   ....[194]....
        /*07ac*/ 	.word	0xffffffff


	//   ....[195]....
        /*07b0*/ 	.word	0xffffffff


	//   ....[196]....
        /*07b4*/ 	.word	0xffffffff


	//   ....[197]....
        /*07b8*/ 	.word	0xffffffff


	//   ....[198]....
        /*07bc*/ 	.word	0xffffffff


	//   ....[199]....
        /*07c0*/ 	.word	0xffffffff


	//   ....[200]....
        /*07c4*/ 	.word	0xffffffff


	//   ....[201]....
        /*07c8*/ 	.word	0xffffffff


	//   ....[202]....
        /*07cc*/ 	.word	0xffffffff


	//   ....[203]....
        /*07d0*/ 	.word	0xffffffff


	//   ....[204]....
        /*07d4*/ 	.word	0xffffffff


	//   ....[205]....
        /*07d8*/ 	.word	0xffffffff


	//   ....[206]....
        /*07dc*/ 	.word	0xffffffff


	//   ....[207]....
        /*07e0*/ 	.word	0xffffffff


	//   ....[208]....
        /*07e4*/ 	.word	0xffffffff


	//   ....[209]....
        /*07e8*/ 	.word	0xffffffff


	//   ....[210]....
        /*07ec*/ 	.word	0xffffffff


	//   ....[211]....
        /*07f0*/ 	.word	0xffffffff


	//   ....[212]....
        /*07f4*/ 	.word	0xffffffff


	//   ....[213]....
        /*07f8*/ 	.word	0xffffffff


	//   ....[214]....
        /*07fc*/ 	.word	0xffffffff


	//   ....[215]....
        /*0800*/ 	.word	0xffffffff


	//   ....[216]....
        /*0804*/ 	.word	0xffffffff


	//   ....[217]....
        /*0808*/ 	.word	0xffffffff


	//   ....[218]....
        /*080c*/ 	.word	0xffffffff


	//   ....[219]....
        /*0810*/ 	.word	0xffffffff


	//   ....[220]....
        /*0814*/ 	.word	0xffffffff


	//   ....[221]....
        /*0818*/ 	.word	0xffffffff


	//   ....[222]....
        /*081c*/ 	.word	0xffffffff


	//   ....[223]....
        /*0820*/ 	.word	0xffffffff


	//   ....[224]....
        /*0824*/ 	.word	0xffffffff


	//   ....[225]....
        /*0828*/ 	.word	0xffffffff


	//   ....[226]....
        /*082c*/ 	.word	0xffffffff


	//   ....[227]....
        /*0830*/ 	.word	0xffffffff


	//   ....[228]....
        /*0834*/ 	.word	0xffffffff


	//   ....[229]....
        /*0838*/ 	.word	0xffffffff


	//   ....[230]....
        /*083c*/ 	.word	0xffffffff


	//   ....[231]....
        /*0840*/ 	.word	0xffffffff


	//   ....[232]....
        /*0844*/ 	.word	0xffffffff


	//   ....[233]....
        /*0848*/ 	.word	0xffffffff


	//   ....[234]....
        /*084c*/ 	.word	0xffffffff


	//   ....[235]....
        /*0850*/ 	.word	0xffffffff


	//   ....[236]....
        /*0854*/ 	.word	0xffffffff


	//   ....[237]....
        /*0858*/ 	.word	0xffffffff


	//   ....[238]....
        /*085c*/ 	.word	0xffffffff


	//   ....[239]....
        /*0860*/ 	.word	0xffffffff


	//   ....[240]....
        /*0864*/ 	.word	0xffffffff


	//   ....[241]....
        /*0868*/ 	.word	0xffffffff


	//   ....[242]....
        /*086c*/ 	.word	0xffffffff


	//   ....[243]....
        /*0870*/ 	.word	0xffffffff


	//   ....[244]....
        /*0874*/ 	.word	0xffffffff


	//   ....[245]....
        /*0878*/ 	.word	0xffffffff


	//   ....[246]....
        /*087c*/ 	.word	0xffffffff


	//   ....[247]....
        /*0880*/ 	.word	0xffffffff


	//   ....[248]....
        /*0884*/ 	.word	0xffffffff


	//   ....[249]....
        /*0888*/ 	.word	0xffffffff


	//   ....[250]....
        /*088c*/ 	.word	0xffffffff


	//   ....[251]....
        /*0890*/ 	.word	0xffffffff


	//   ....[252]....
        /*0894*/ 	.word	0xffffffff


	//   ....[253]....
        /*0898*/ 	.word	0xffffffff


	//   ....[254]....
        /*089c*/ 	.word	0xffffffff


	//   ....[255]....
        /*08a0*/ 	.word	0xffffffff


	//   ....[0]....
        /*08a4*/ 	.word	0xffffffff


	//   ....[1]....
        /*08a8*/ 	.word	0xffffffff


	//   ....[2]....
        /*08ac*/ 	.word	0xffffffff


	//   ....[3]....
        /*08b0*/ 	.word	0xffffffff


	//   ....[4]....
        /*08b4*/ 	.word	0xffffffff


	//   ....[5]....
        /*08b8*/ 	.word	0xffffffff


	//   ....[6]....
        /*08bc*/ 	.word	0xffffffff


	//   ....[7]....
        /*08c0*/ 	.word	0xffffffff


	//   ....[8]....
        /*08c4*/ 	.word	0xffffffff


	//   ....[9]....
        /*08c8*/ 	.word	0xffffffff


	//   ....[10]....
        /*08cc*/ 	.word	0xffffffff


	//   ....[11]....
        /*08d0*/ 	.word	0xffffffff


	//   ....[12]....
        /*08d4*/ 	.word	0xffffffff


	//   ....[13]....
        /*08d8*/ 	.word	0xffffffff


	//   ....[14]....
        /*08dc*/ 	.word	0xffffffff


	//   ....[15]....
        /*08e0*/ 	.word	0xffffffff


	//   ....[16]....
        /*08e4*/ 	.word	0xffffffff


	//   ....[17]....
        /*08e8*/ 	.word	0xffffffff


	//   ....[18]....
        /*08ec*/ 	.word	0xffffffff


	//   ....[19]....
        /*08f0*/ 	.word	0xffffffff


	//   ....[20]....
        /*08f4*/ 	.word	0xffffffff


	//   ....[21]....
        /*08f8*/ 	.word	0xffffffff


	//   ....[22]....
        /*08fc*/ 	.word	0xffffffff


	//   ....[23]....
        /*0900*/ 	.word	0xffffffff


	//   ....[24]....
        /*0904*/ 	.word	0xffffffff


	//   ....[25]....
        /*0908*/ 	.word	0xffffffff


	//   ....[26]....
        /*090c*/ 	.word	0xffffffff


	//   ....[27]....
        /*0910*/ 	.word	0xffffffff


	//   ....[28]....
        /*0914*/ 	.word	0xffffffff


	//   ....[29]....
        /*0918*/ 	.word	0xffffffff


	//   ....[30]....
        /*091c*/ 	.word	0xffffffff


	//   ....[31]....
        /*0920*/ 	.word	0xffffffff


	//   ....[32]....
        /*0924*/ 	.word	0xffffffff


	//   ....[33]....
        /*0928*/ 	.word	0xffffffff


	//   ....[34]....
        /*092c*/ 	.word	0xffffffff


	//   ....[35]....
        /*0930*/ 	.word	0xffffffff


	//   ....[36]....
        /*0934*/ 	.word	0xffffffff


	//   ....[37]....
        /*0938*/ 	.word	0xffffffff


	//   ....[38]....
        /*093c*/ 	.word	0xffffffff


	//   ....[39]....
        /*0940*/ 	.word	0xffffffff


	//   ....[40]....
        /*0944*/ 	.word	0xffffffff


	//   ....[41]....
        /*0948*/ 	.word	0xffffffff


	//   ....[42]....
        /*094c*/ 	.word	0xffffffff


	//   ....[43]....
        /*0950*/ 	.word	0xffffffff


	//   ....[44]....
        /*0954*/ 	.word	0xffffffff


	//   ....[45]....
        /*0958*/ 	.word	0xffffffff


	//   ....[46]....
        /*095c*/ 	.word	0xffffffff


	//   ....[47]....
        /*0960*/ 	.word	0xffffffff


	//   ....[48]....
        /*0964*/ 	.word	0xffffffff


	//   ....[49]....
        /*0968*/ 	.word	0xffffffff


	//   ....[50]....
        /*096c*/ 	.word	0xffffffff


	//   ....[51]....
        /*0970*/ 	.word	0xffffffff


	//   ....[52]....
        /*0974*/ 	.word	0xffffffff


	//   ....[53]....
        /*0978*/ 	.word	0xffffffff


	//   ....[54]....
        /*097c*/ 	.word	0xffffffff


	//   ....[55]....
        /*0980*/ 	.word	0xffffffff


	//   ....[56]....
        /*0984*/ 	.word	0xffffffff


	//   ....[57]....
        /*0988*/ 	.word	0xffffffff


	//   ....[58]....
        /*098c*/ 	.word	0xffffffff


	//   ....[59]....
        /*0990*/ 	.word	0xffffffff


	//   ....[60]....
        /*0994*/ 	.word	0xffffffff


	//   ....[61]....
        /*0998*/ 	.word	0xffffffff


	//   ....[62]....
        /*099c*/ 	.word	0xffffffff


	//   ....[63]....
        /*09a0*/ 	.word	0xffffffff


	//   ....[64]....
        /*09a4*/ 	.word	0xffffffff


	//   ....[65]....
        /*09a8*/ 	.word	0xffffffff


	//   ....[66]....
        /*09ac*/ 	.word	0xffffffff


	//   ....[67]....
        /*09b0*/ 	.word	0xffffffff


	//   ....[68]....
        /*09b4*/ 	.word	0xffffffff


	//   ....[69]....
        /*09b8*/ 	.word	0xffffffff


	//   ....[70]....
        /*09bc*/ 	.word	0xffffffff


	//----- nvinfo : EIATTR_COOP_GROUP_INSTR_OFFSETS
	.align		4
.L_186:
        /*09c0*/ 	.byte	0x04, 0x28
        /*09c2*/ 	.short	(.L_188 - .L_187)


	//   ....[0]....
.L_187:
        /*09c4*/ 	.word	0x00000050


	//   ....[1]....
        /*09c8*/ 	.word	0x00001360


	//   ....[2]....
        /*09cc*/ 	.word	0x00001380


	//   ....[3]....
        /*09d0*/ 	.word	0x000014d0


	//   ....[4]....
        /*09d4*/ 	.word	0x000014e0


	//   ....[5]....
        /*09d8*/ 	.word	0x000015c0


	//   ....[6]....
        /*09dc*/ 	.word	0x000015e0


	//   ....[7]....
        /*09e0*/ 	.word	0x000016c0


	//   ....[8]....
        /*09e4*/ 	.word	0x000016d0


	//   ....[9]....
        /*09e8*/ 	.word	0x000017b0


	//   ....[10]....
        /*09ec*/ 	.word	0x000017d0


	//   ....[11]....
        /*09f0*/ 	.word	0x000018b0


	//   ....[12]....
        /*09f4*/ 	.word	0x000018c0


	//   ....[13]....
        /*09f8*/ 	.word	0x000019a0


	//   ....[14]....
        /*09fc*/ 	.word	0x000019c0


	//   ....[15]....
        /*0a00*/ 	.word	0x00001aa0


	//   ....[16]....
        /*0a04*/ 	.word	0x00001ab0


	//   ....[17]....
        /*0a08*/ 	.word	0x00001f70


	//   ....[18]....
        /*0a0c*/ 	.word	0x00001f90


	//   ....[19]....
        /*0a10*/ 	.word	0x00001fb0


	//   ....[20]....
        /*0a14*/ 	.word	0x00001fd0


	//   ....[21]....
        /*0a18*/ 	.word	0x00001ff0


	//   ....[22]....
        /*0a1c*/ 	.word	0x00002000


	//   ....[23]....
        /*0a20*/ 	.word	0x00002020


	//   ....[24]....
        /*0a24*/ 	.word	0x00002040


	//   ....[25]....
        /*0a28*/ 	.word	0x000020b0


	//   ....[26]....
        /*0a2c*/ 	.word	0x000020f0


	//   ....[27]....
        /*0a30*/ 	.word	0x00002140


	//   ....[28]....
        /*0a34*/ 	.word	0x00002180


	//   ....[29]....
        /*0a38*/ 	.word	0x00002190


	//   ....[30]....
        /*0a3c*/ 	.word	0x000021b0


	//   ....[31]....
        /*0a40*/ 	.word	0x00002300


	//   ....[32]....
        /*0a44*/ 	.word	0x00002310


	//   ....[33]....
        /*0a48*/ 	.word	0x00002320


	//   ....[34]....
        /*0a4c*/ 	.word	0x00002370


	//   ....[35]....
        /*0a50*/ 	.word	0x00002380


	//   ....[36]....
        /*0a54*/ 	.word	0x00002390


	//   ....[37]....
        /*0a58*/ 	.word	0x000023a0


	//   ....[38]....
        /*0a5c*/ 	.word	0x000023b0


	//   ....[39]....
        /*0a60*/ 	.word	0x000023c0


	//   ....[40]....
        /*0a64*/ 	.word	0x000023e0


	//   ....[41]....
        /*0a68*/ 	.word	0x000023f0


	//   ....[42]....
        /*0a6c*/ 	.word	0x00002410


	//   ....[43]....
        /*0a70*/ 	.word	0x00002490


	//   ....[44]....
        /*0a74*/ 	.word	0x000024b0


	//   ....[45]....
        /*0a78*/ 	.word	0x00003f90


	//   ....[46]....
        /*0a7c*/ 	.word	0x00003fb0


	//   ....[47]....
        /*0a80*/ 	.word	0x00003fc0


	//   ....[48]....
        /*0a84*/ 	.word	0x00003fd0


	//   ....[49]....
        /*0a88*/ 	.word	0x00003fe0


	//   ....[50]....
        /*0a8c*/ 	.word	0x00003ff0


	//   ....[51]....
        /*0a90*/ 	.word	0x00004000


	//   ....[52]....
        /*0a94*/ 	.word	0x00004010


	//   ....[53]....
        /*0a98*/ 	.word	0x00004030


	//   ....[54]....
        /*0a9c*/ 	.word	0x00004060


	//   ....[55]....
        /*0aa0*/ 	.word	0x00004080


	//   ....[56]....
        /*0aa4*/ 	.word	0x000040a0


	//   ....[57]....
        /*0aa8*/ 	.word	0x00004100


	//   ....[58]....
        /*0aac*/ 	.word	0x00004110


	//   ....[59]....
        /*0ab0*/ 	.word	0x000042c0


	//   ....[60]....
        /*0ab4*/ 	.word	0x00004680


	//   ....[61]....
        /*0ab8*/ 	.word	0x00004690


	//   ....[62]....
        /*0abc*/ 	.word	0x000046a0


	//   ....[63]....
        /*0ac0*/ 	.word	0x00005820


	//   ....[64]....
        /*0ac4*/ 	.word	0x00005850


	//   ....[65]....
        /*0ac8*/ 	.word	0x00005870


	//   ....[66]....
        /*0acc*/ 	.word	0x00005880


	//   ....[67]....
        /*0ad0*/ 	.word	0x000058b0


	//   ....[68]....
        /*0ad4*/ 	.word	0x000058d0


	//   ....[69]....
        /*0ad8*/ 	.word	0x000058f0


	//   ....[70]....
        /*0adc*/ 	.word	0x00005900


	//   ....[71]....
        /*0ae0*/ 	.word	0x000084e0


	//   ....[72]....
        /*0ae4*/ 	.word	0x00008500


	//   ....[73]....
        /*0ae8*/ 	.word	0x00008510


	//   ....[74]....
        /*0aec*/ 	.word	0x00008520


	//   ....[75]....
        /*0af0*/ 	.word	0x00008530


	//   ....[76]....
        /*0af4*/ 	.word	0x00008540


	//   ....[77]....
        /*0af8*/ 	.word	0x00008550


	//   ....[78]....
        /*0afc*/ 	.word	0x00008560


	//   ....[79]....
        /*0b00*/ 	.word	0x00008570


	//   ....[80]....
        /*0b04*/ 	.word	0x00008580


	//   ....[81]....
        /*0b08*/ 	.word	0x00008590


	//   ....[82]....
        /*0b0c*/ 	.word	0x000085a0


	//   ....[83]....
        /*0b10*/ 	.word	0x000085b0


	//   ....[84]....
        /*0b14*/ 	.word	0x000085c0


	//   ....[85]....
        /*0b18*/ 	.word	0x0000a0a0


	//   ....[86]....
        /*0b1c*/ 	.word	0x0000a0c0


	//   ....[87]....
        /*0b20*/ 	.word	0x0000a120


	//   ....[88]....
        /*0b24*/ 	.word	0x0000a130


	//   ....[89]....
        /*0b28*/ 	.word	0x0000a170


	//   ....[90]....
        /*0b2c*/ 	.word	0x0000a180


	//   ....[91]....
        /*0b30*/ 	.word	0x0000a1c0


	//   ....[92]....
        /*0b34*/ 	.word	0x0000a1d0


	//   ....[93]....
        /*0b38*/ 	.word	0x0000a210


	//   ....[94]....
        /*0b3c*/ 	.word	0x0000a220


	//   ....[95]....
        /*0b40*/ 	.word	0x0000a260


	//   ....[96]....
        /*0b44*/ 	.word	0x0000a270


	//   ....[97]....
        /*0b48*/ 	.word	0x0000a280


	//   ....[98]....
        /*0b4c*/ 	.word	0x0000a290


	//   ....[99]....
        /*0b50*/ 	.word	0x0000a420


	//   ....[100]....
        /*0b54*/ 	.word	0x0000a7d0


	//   ....[101]....
        /*0b58*/ 	.word	0x0000a7e0


	//   ....[102]....
        /*0b5c*/ 	.word	0x0000a7f0


	//   ....[103]....
        /*0b60*/ 	.word	0x0000b1d0


	//   ....[104]....
        /*0b64*/ 	.word	0x0000b370


	//   ....[105]....
        /*0b68*/ 	.word	0x0000b890


	//   ....[106]....
        /*0b6c*/ 	.word	0x0000b970


	//   ....[107]....
        /*0b70*/ 	.word	0x0000b9f0


	//   ....[108]....
        /*0b74*/ 	.word	0x0000ba20


	//   ....[109]....
        /*0b78*/ 	.word	0x0000bae0


	//   ....[110]....
        /*0b7c*/ 	.word	0x0000bb00


	//   ....[111]....
        /*0b80*/ 	.word	0x0000e900


	//   ....[112]....
        /*0b84*/ 	.word	0x0000e920


	//   ....[113]....
        /*0b88*/ 	.word	0x0000e950


	//   ....[114]....
        /*0b8c*/ 	.word	0x0000e970


	//   ....[115]....
        /*0b90*/ 	.word	0x0000e990


	//   ....[116]....
        /*0b94*/ 	.word	0x0000e9b0


	//   ....[117]....
        /*0b98*/ 	.word	0x0000e9d0


	//   ....[118]....
        /*0b9c*/ 	.word	0x0000e9f0


	//   ....[119]....
        /*0ba0*/ 	.word	0x0000ea10


	//   ....[120]....
        /*0ba4*/ 	.word	0x0000ea30


	//   ....[121]....
        /*0ba8*/ 	.word	0x0000ea50


	//   ....[122]....
        /*0bac*/ 	.word	0x0000ea70


	//   ....[123]....
        /*0bb0*/ 	.word	0x0000ea90


	//   ....[124]....
        /*0bb4*/ 	.word	0x0000ec60


	//   ....[125]....
        /*0bb8*/ 	.word	0x000103f0


	//   ....[126]....
        /*0bbc*/ 	.word	0x00010410


	//   ....[127]....
        /*0bc0*/ 	.word	0x00010470


	//   ....[128]....
        /*0bc4*/ 	.word	0x00010480


	//   ....[129]....
        /*0bc8*/ 	.word	0x000104c0


	//   ....[130]....
        /*0bcc*/ 	.word	0x000104d0


	//   ....[131]....
        /*0bd0*/ 	.word	0x00010510


	//   ....[132]....
        /*0bd4*/ 	.word	0x00010520


	//   ....[133]....
        /*0bd8*/ 	.word	0x00010560


	//   ....[134]....
        /*0bdc*/ 	.word	0x00010570


	//   ....[135]....
        /*0be0*/ 	.word	0x000105b0


	//   ....[136]....
        /*0be4*/ 	.word	0x000105c0


	//   ....[137]....
        /*0be8*/ 	.word	0x000105d0


	//   ....[138]....
        /*0bec*/ 	.word	0x000105e0


	//   ....[139]....
        /*0bf0*/ 	.word	0x00010db0


	//   ....[140]....
        /*0bf4*/ 	.word	0x00010dc0


	//   ....[141]....
        /*0bf8*/ 	.word	0x00010df0


	//   ....[142]....
        /*0bfc*/ 	.word	0x00010e00


	//   ....[143]....
        /*0c00*/ 	.word	0x00010e10


	//   ....[144]....
        /*0c04*/ 	.word	0x00010e40


	//   ....[145]....
        /*0c08*/ 	.word	0x00010e60


	//   ....[146]....
        /*0c0c*/ 	.word	0x00010e90


	//   ....[147]....
        /*0c10*/ 	.word	0x000138c0


	//   ....[148]....
        /*0c14*/ 	.word	0x00013930


	//   ....[149]....
        /*0c18*/ 	.word	0x00013940


	//   ....[150]....
        /*0c1c*/ 	.word	0x00013950


	//   ....[151]....
        /*0c20*/ 	.word	0x00013980


	//   ....[152]....
        /*0c24*/ 	.word	0x000139a0


	//   ....[153]....
        /*0c28*/ 	.word	0x000139b0


	//   ....[154]....
        /*0c2c*/ 	.word	0x000139c0


	//   ....[155]....
        /*0c30*/ 	.word	0x00014730


	//   ....[156]....
        /*0c34*/ 	.word	0x00014b60


	//   ....[157]....
        /*0c38*/ 	.word	0x00014b80


	//   ....[158]....
        /*0c3c*/ 	.word	0x00014b90


	//   ....[159]....
        /*0c40*/ 	.word	0x00014ba0


	//   ....[160]....
        /*0c44*/ 	.word	0x00014bb0


	//   ....[161]....
        /*0c48*/ 	.word	0x00014bc0


	//   ....[162]....
        /*0c4c*/ 	.word	0x00014bd0


	//   ....[163]....
        /*0c50*/ 	.word	0x00014be0


	//   ....[164]....
        /*0c54*/ 	.word	0x00014d50


	//   ....[165]....
        /*0c58*/ 	.word	0x00014d80


	//   ....[166]....
        /*0c5c*/ 	.word	0x00014d90


	//   ....[167]....
        /*0c60*/ 	.word	0x00014da0


	//   ....[168]....
        /*0c64*/ 	.word	0x00014dc0


	//   ....[169]....
        /*0c68*/ 	.word	0x00014de0


	//   ....[170]....
        /*0c6c*/ 	.word	0x00014e70


	//   ....[171]....
        /*0c70*/ 	.word	0x00014ea0


	//   ....[172]....
        /*0c74*/ 	.word	0x00014f30


	//   ....[173]....
        /*0c78*/ 	.word	0x00014f60


	//   ....[174]....
        /*0c7c*/ 	.word	0x00014f70


	//   ....[175]....
        /*0c80*/ 	.word	0x00014f80


	//   ....[176]....
        /*0c84*/ 	.word	0x00014f90


	//   ....[177]....
        /*0c88*/ 	.word	0x00014fa0


	//   ....[178]....
        /*0c8c*/ 	.word	0x000150f0


	//   ....[179]....
        /*0c90*/ 	.word	0x00015100


	//   ....[180]....
        /*0c94*/ 	.word	0x00015600


	//   ....[181]....
        /*0c98*/ 	.word	0x00015620


	//   ....[182]....
        /*0c9c*/ 	.word	0x00015710


	//   ....[183]....
        /*0ca0*/ 	.word	0x00015720


	//   ....[184]....
        /*0ca4*/ 	.word	0x000157a0


	//   ....[185]....
        /*0ca8*/ 	.word	0x000157c0


	//   ....[186]....
        /*0cac*/ 	.word	0x00015840


	//   ....[187]....
        /*0cb0*/ 	.word	0x00015850


	//   ....[188]....
        /*0cb4*/ 	.word	0x000158d0


	//   ....[189]....
        /*0cb8*/ 	.word	0x000158f0


	//   ....[190]....
        /*0cbc*/ 	.word	0x00015970


	//   ....[191]....
        /*0cc0*/ 	.word	0x00015980


	//   ....[192]....
        /*0cc4*/ 	.word	0x00015a00


	//   ....[193]....
        /*0cc8*/ 	.word	0x00015a20


	//   ....[194]....
        /*0ccc*/ 	.word	0x00015aa0


	//   ....[195]....
        /*0cd0*/ 	.word	0x00015ab0


	//   ....[196]....
        /*0cd4*/ 	.word	0x00015bc0


	//   ....[197]....
        /*0cd8*/ 	.word	0x00015cb0


	//   ....[198]....
        /*0cdc*/ 	.word	0x00015d20


	//   ....[199]....
        /*0ce0*/ 	.word	0x00015d90


	//   ....[200]....
        /*0ce4*/ 	.word	0x00015df0


	//   ....[201]....
        /*0ce8*/ 	.word	0x00015e60


	//   ....[202]....
        /*0cec*/ 	.word	0x00015ed0


	//   ....[203]....
        /*0cf0*/ 	.word	0x00015f40


	//   ....[204]....
        /*0cf4*/ 	.word	0x00015fa0


	//   ....[205]....
        /*0cf8*/ 	.word	0x00016010


	//   ....[206]....
        /*0cfc*/ 	.word	0x00016080


	//   ....[207]....
        /*0d00*/ 	.word	0x000160f0


	//   ....[208]....
        /*0d04*/ 	.word	0x00016150


	//   ....[209]....
        /*0d08*/ 	.word	0x000161c0


	//   ....[210]....
        /*0d0c*/ 	.word	0x00016230


	//   ....[211]....
        /*0d10*/ 	.word	0x000162a0


	//   ....[212]....
        /*0d14*/ 	.word	0x00016300


	//   ....[213]....
        /*0d18*/ 	.word	0x00016370


	//   ....[214]....
        /*0d1c*/ 	.word	0x000163e0


	//   ....[215]....
        /*0d20*/ 	.word	0x00016490


	//   ....[216]....
        /*0d24*/ 	.word	0x000164f0


	//   ....[217]....
        /*0d28*/ 	.word	0x000165a0


	//   ....[218]....
        /*0d2c*/ 	.word	0x00016600


	//   ....[219]....
        /*0d30*/ 	.word	0x000166b0


	//   ....[220]....
        /*0d34*/ 	.word	0x00016710


	//   ....[221]....
        /*0d38*/ 	.word	0x000167c0


	//   ....[222]....
        /*0d3c*/ 	.word	0x00016820


	//   ....[223]....
        /*0d40*/ 	.word	0x000168d0


	//   ....[224]....
        /*0d44*/ 	.word	0x00016930


	//   ....[225]....
        /*0d48*/ 	.word	0x000169e0


	//   ....[226]....
        /*0d4c*/ 	.word	0x00016a40


	//   ....[227]....
        /*0d50*/ 	.word	0x00016aa0


	//   ....[228]....
        /*0d54*/ 	.word	0x00016b00


	//   ....[229]....
        /*0d58*/ 	.word	0x00016ee0


	//   ....[230]....
        /*0d5c*/ 	.word	0x000172c0


	//   ....[231]....
        /*0d60*/ 	.word	0x00017d60


	//   ....[232]....
        /*0d64*/ 	.word	0x00017db0


	//   ....[233]....
        /*0d68*/ 	.word	0x00017e00


	//   ....[234]....
        /*0d6c*/ 	.word	0x00017e50


	//   ....[235]....
        /*0d70*/ 	.word	0x00017ea0


	//   ....[236]....
        /*0d74*/ 	.word	0x00017ef0


	//   ....[237]....
        /*0d78*/ 	.word	0x00017f40


	//   ....[238]....
        /*0d7c*/ 	.word	0x00017f90


	//   ....[239]....
        /*0d80*/ 	.word	0x00018000


	//   ....[240]....
        /*0d84*/ 	.word	0x00018070


	//   ....[241]....
        /*0d88*/ 	.word	0x00018120


	//   ....[242]....
        /*0d8c*/ 	.word	0x00018180


	//   ....[243]....
        /*0d90*/ 	.word	0x00018230


	//   ....[244]....
        /*0d94*/ 	.word	0x00018290


	//   ....[245]....
        /*0d98*/ 	.word	0x00018340


	//   ....[246]....
        /*0d9c*/ 	.word	0x000183a0


	//   ....[247]....
        /*0da0*/ 	.word	0x00018450


	//   ....[248]....
        /*0da4*/ 	.word	0x000184b0


	//   ....[249]....
        /*0da8*/ 	.word	0x00018560


	//   ....[250]....
        /*0dac*/ 	.word	0x000185c0


	//   ....[251]....
        /*0db0*/ 	.word	0x00018670


	//   ....[252]....
        /*0db4*/ 	.word	0x000186d0


	//   ....[253]....
        /*0db8*/ 	.word	0x00018740


	//   ....[254]....
        /*0dbc*/ 	.word	0x000187b0


	//   ....[255]....
        /*0dc0*/ 	.word	0x00018860


	//   ....[0]....
        /*0dc4*/ 	.word	0x000188c0


	//   ....[1]....
        /*0dc8*/ 	.word	0x00018970


	//   ....[2]....
        /*0dcc*/ 	.word	0x000189d0


	//   ....[3]....
        /*0dd0*/ 	.word	0x00018a80


	//   ....[4]....
        /*0dd4*/ 	.word	0x00018ae0


	//   ....[5]....
        /*0dd8*/ 	.word	0x00018b90


	//   ....[6]....
        /*0ddc*/ 	.word	0x00018bf0


	//   ....[7]....
        /*0de0*/ 	.word	0x00018ca0


	//   ....[8]....
        /*0de4*/ 	.word	0x00018d00


	//   ....[9]....
        /*0de8*/ 	.word	0x00018db0


	//   ....[10]....
        /*0dec*/ 	.word	0x00018e10


	//   ....[11]....
        /*0df0*/ 	.word	0x00018e80


	//   ....[12]....
        /*0df4*/ 	.word	0x00018ef0


	//   ....[13]....
        /*0df8*/ 	.word	0x000192d0


	//   ....[14]....
        /*0dfc*/ 	.word	0x000196c0


	//   ....[15]....
        /*0e00*/ 	.word	0x0001a1e0


	//   ....[16]....
        /*0e04*/ 	.word	0x0001a220


	//   ....[17]....
        /*0e08*/ 	.word	0x0001a270


	//   ....[18]....
        /*0e0c*/ 	.word	0x0001a2b0


	//   ....[19]....
        /*0e10*/ 	.word	0x0001a300


	//   ....[20]....
        /*0e14*/ 	.word	0x0001a340


	//   ....[21]....
        /*0e18*/ 	.word	0x0001a390


	//   ....[22]....
        /*0e1c*/ 	.word	0x0001a3d0


	//   ....[23]....
        /*0e20*/ 	.word	0x0001a420


	//   ....[24]....
        /*0e24*/ 	.word	0x0001a490


	//   ....[25]....
        /*0e28*/ 	.word	0x0001a500


	//   ....[26]....
        /*0e2c*/ 	.word	0x0001a5b0


	//   ....[27]....
        /*0e30*/ 	.word	0x0001a610


	//   ....[28]....
        /*0e34*/ 	.word	0x0001a6c0


	//   ....[29]....
        /*0e38*/ 	.word	0x0001a720


	//   ....[30]....
        /*0e3c*/ 	.word	0x0001a7d0


	//   ....[31]....
        /*0e40*/ 	.word	0x0001a830


	//   ....[32]....
        /*0e44*/ 	.word	0x0001a8e0


	//   ....[33]....
        /*0e48*/ 	.word	0x0001a940


	//   ....[34]....
        /*0e4c*/ 	.word	0x0001a9f0


	//   ....[35]....
        /*0e50*/ 	.word	0x0001aa50


	//   ....[36]....
        /*0e54*/ 	.word	0x0001ab00


	//   ....[37]....
        /*0e58*/ 	.word	0x0001ab60


	//   ....[38]....
        /*0e5c*/ 	.word	0x0001abb0


	//   ....[39]....
        /*0e60*/ 	.word	0x0001abf0


	//   ....[40]....
        /*0e64*/ 	.word	0x0001ac40


	//   ....[41]....
        /*0e68*/ 	.word	0x0001ac80


	//   ....[42]....
        /*0e6c*/ 	.word	0x0001acd0


	//   ....[43]....
        /*0e70*/ 	.word	0x0001ad10


	//   ....[44]....
        /*0e74*/ 	.word	0x0001ad60


	//   ....[45]....
        /*0e78*/ 	.word	0x0001ada0


	//   ....[46]....
        /*0e7c*/ 	.word	0x0001adf0


	//   ....[47]....
        /*0e80*/ 	.word	0x0001ae50


	//   ....[48]....
        /*0e84*/ 	.word	0x0001aea0


	//   ....[49]....
        /*0e88*/ 	.word	0x0001af00


	//   ....[50]....
        /*0e8c*/ 	.word	0x0001af50


	//   ....[51]....
        /*0e90*/ 	.word	0x0001afb0


	//   ....[52]....
        /*0e94*/ 	.word	0x0001b000


	//   ....[53]....
        /*0e98*/ 	.word	0x0001b050


	//   ....[54]....
        /*0e9c*/ 	.word	0x0001b0c0


	//   ....[55]....
        /*0ea0*/ 	.word	0x0001b130


	//   ....[56]....
        /*0ea4*/ 	.word	0x0001b1a0


	//   ....[57]....
        /*0ea8*/ 	.word	0x0001b200


	//   ....[58]....
        /*0eac*/ 	.word	0x0001b270


	//   ....[59]....
        /*0eb0*/ 	.word	0x0001b2e0


	//   ....[60]....
        /*0eb4*/ 	.word	0x0001b350


	//   ....[61]....
        /*0eb8*/ 	.word	0x0001b3b0


	//   ....[62]....
        /*0ebc*/ 	.word	0x0001b420


	//   ....[63]....
        /*0ec0*/ 	.word	0x0001b490


	//   ....[64]....
        /*0ec4*/ 	.word	0x0001b500


	//   ....[65]....
        /*0ec8*/ 	.word	0x0001b560


	//   ....[66]....
        /*0ecc*/ 	.word	0x0001b5d0


	//   ....[67]....
        /*0ed0*/ 	.word	0x0001b640


	//   ....[68]....
        /*0ed4*/ 	.word	0x0001b6b0


	//   ....[69]....
        /*0ed8*/ 	.word	0x0001b710


	//   ....[70]....
        /*0edc*/ 	.word	0x0001b780


	//----- nvinfo : EIATTR_EXIT_INSTR_OFFSETS
	.align		4
.L_188:
        /*0ee0*/ 	.byte	0x04, 0x1c
        /*0ee2*/ 	.short	(.L_190 - .L_189)


	//   ....[0]....
.L_189:
        /*0ee4*/ 	.word	0x000000a0


	//   ....[1]....
        /*0ee8*/ 	.word	0x00015c60


	//----- nvinfo : EIATTR_MAX_THREADS
	.align		4
.L_190:
        /*0eec*/ 	.byte	0x04, 0x05
        /*0eee*/ 	.short	(.L_192 - .L_191)
.L_191:
        /*0ef0*/ 	.word	0x00000080
        /*0ef4*/ 	.word	0x00000001
        /*0ef8*/ 	.word	0x00000001


	//----- nvinfo : EIATTR_CRS_STACK_SIZE
	.align		4
.L_192:
        /*0efc*/ 	.byte	0x04, 0x1e
        /*0efe*/ 	.short	(.L_194 - .L_193)
.L_193:
        /*0f00*/ 	.word	0x00000000
.L_194:


//--------------------- .nv.info._ZN7cutlass13device_kernelIN5flash19enable_sm80_to_sm89INS1_16FlashAttnFwdSm80INS1_25CollectiveMainloopFwdSm80ILi4ELi1ELb0EN4cute5tupleIJNS5_1CILi128EEENS7_ILi112EEENS7_ILi64EEEEEELi64ENS_6half_tEfNS_4arch4Sm80ELb1ELb0ELb1ELb1ELb1ELb0ELb1ELb0EEENS1_21CollectiveEpilogueFwdINS6_IJS8_SA_S9_EEENS6_IJNS7_ILi1EEESI_SI_EEESC_SE_Li128ELb1ELb1ELb0ELb0EEENS1_19SingleTileSchedulerILb1ELb0ELb1ELi128EEEEEEEEEvNT_6ParamsE --------------------------
	.section	.nv.info._ZN7cutlass13device_kernelIN5flash19enable_sm80_to_sm89INS1_16FlashAttnFwdSm80INS1_25CollectiveMainloopFwdSm80ILi4ELi1ELb0EN4cute5tupleIJNS5_1CILi128EEENS7_ILi112EEENS7_ILi64EEEEEELi64ENS_6half_tEfNS_4arch4Sm80ELb1ELb0ELb1ELb1ELb1ELb0ELb1ELb0EEENS1_21CollectiveEpilogueFwdINS6_IJS8_SA_S9_EEENS6_IJNS7_ILi1EEESI_SI_EEESC_SE_Li128ELb1ELb1ELb0ELb0EEENS1_19SingleTileSchedulerILb1ELb0ELb1ELi128EEEEEEEEEvNT_6ParamsE,"",@"SHT_CUDA_INFO"
	.sectionflags	@""
	.align	4


	//----- nvinfo : EIATTR_CUDA_API_VERSION
	.align		4
        /*0000*/ 	.byte	0x04, 0x37
        /*0002*/ 	.short	(.L_196 - .L_195)
.L_195:
        /*0004*/ 	.word	0x00000082


	//----- nvinfo : EIATTR_SW2861232_WAR
	.align		4
.L_196:
        /*0008*/ 	.byte	0x01, 0x35
	.zero		2


	//----- nvinfo : EIATTR_PARAM_CBANK
	.align		4
        /*000c*/ 	.byte	0x04, 0x0a
        /*000e*/ 	.short	(.L_198 - .L_197)
	.align		4
.L_197:
        /*0010*/ 	.word	index@(.nv.constant0._ZN7cutlass13device_kernelIN5flash19enable_sm80_to_sm89INS1_16FlashAttnFwdSm80INS1_25CollectiveMainloopFwdSm80ILi4ELi1ELb0EN4cute5tupleIJNS5_1CILi128EEENS7_ILi112EEENS7_ILi64EEEEEELi64ENS_6half_tEfNS_4arch4Sm80ELb1ELb0ELb1ELb1ELb1ELb0ELb1ELb0EEENS1_21CollectiveEpilogueFwdINS6_IJS8_SA_S9_EEENS6_IJNS7_ILi1EEESI_SI_EEESC_SE_Li128ELb1ELb1ELb0ELb0EEENS1_19SingleTileSchedulerILb1ELb0ELb1ELi128EEEEEEEEEvNT_6ParamsE)
        /*0014*/ 	.short	0x0160
        /*0016*/ 	.short	0x0418


	//----- nvinfo : EIATTR_CBANK_PARAM_SIZE
	.align		4
.L_198:
        /*0018*/ 	.byte	0x03, 0x19
        /*001a*/ 	.short	0x0418


	//----- nvinfo : EIATTR_KPARAM_INFO
	.align		4
        /*001c*/ 	.byte	0x04, 0x17
        /*001e*/ 	.short	(.L_200 - .L_199)
.L_199:
        /*0020*/ 	.word	0x00000000
        /*0024*/ 	.short	0x0000
        /*0026*/ 	.short	0x0000
        /*0028*/ 	.byte	0x00, 0xf0, 0x61, 0x10


	//----- nvinfo : EIATTR_MAXREG_COUNT
	.align		4
.L_200:
        /*002c*/ 	.byte	0x03, 0x1b
        /*002e*/ 	.short	0x00ff


	//----- nvinfo : EIATTR_NUM_BARRIERS
	.align		4
        /*0030*/ 	.byte	0x02, 0x4c
        /*0032*/ 	.byte	0x02
	.zero		1


	//----- nvinfo : EIATTR_ANNOTATIONS
	.align		4
        /*0034*/ 	.byte	0x04, 0x55
        /*0036*/ 	.short	(.L_202 - .L_201)


	//   ....[0]....
.L_201:
        /* <DEDUP_REMOVED lines=52> */


	//----- nvinfo : EIATTR_MERCURY_ISA_VERSION
	.align		4
.L_202:
        /*0368*/ 	.byte	0x03, 0x5f
        /*036a*/ 	.short	0x0000


	//----- nvinfo : EIATTR_COOP_GROUP_MASK_REGIDS
	.align		4
        /*036c*/ 	.byte	0x04, 0x29
        /*036e*/ 	.short	(.L_204 - .L_203)


	//   ....[0]....
.L_203:
        /*0370*/ 	.word	0xffffffff


	//   ....[1]....
        /*0374*/ 	.word	0xffffffff


	//   ....[2]....
        /*0378*/ 	.word	0xffffffff


	//   ....[3]....
        /*037c*/ 	.word	0xffffffff


	//   ....[4]....
        /*0380*/ 	.word	0xffffffff


	//   ....[5]....
        /*0384*/ 	.word	0xffffffff


	//   ....[6]....
        /*0388*/ 	.word	0xffffffff


	//   ....[7]....
        /*038c*/ 	.word	0xffffffff


	//   ....[8]....
        /*0390*/ 	.word	0xffffffff


	//   ....[9]....
        /*0394*/ 	.word	0xffffffff


	//   ....[10]....
        /*0398*/ 	.word	0xffffffff


	//   ....[11]....
        /*039c*/ 	.word	0xffffffff


	//   ....[12]....
        /*03a0*/ 	.word	0xffffffff


	//   ....[13]....
        /*03a4*/ 	.word	0xffffffff


	//   ....[14]....
        /*03a8*/ 	.word	0xffffffff


	//   ....[15]....
        /*03ac*/ 	.word	0xffffffff


	//   ....[16]....
        /*03b0*/ 	.word	0xffffffff


	//   ....[17]....
        /*03b4*/ 	.word	0xffffffff


	//   ....[18]....
        /*03b8*/ 	.word	0xffffffff


	//   ....[19]....
        /*03bc*/ 	.word	0xffffffff


	//   ....[20]....
        /*03c0*/ 	.word	0xffffffff


	//   ....[21]....
        /*03c4*/ 	.word	0xffffffff


	//   ....[22]....
        /*03c8*/ 	.word	0xffffffff


	//   ....[23]....
        /*03cc*/ 	.word	0xffffffff


	//   ....[24]....
        /*03d0*/ 	.word	0xffffffff


	//   ....[25]....
        /*03d4*/ 	.word	0xffffffff


	//   ....[26]....
        /*03d8*/ 	.word	0xffffffff


	//   ....[27]....
        /*03dc*/ 	.word	0xffffffff


	//   ....[28]....
        /*03e0*/ 	.word	0xffffffff


	//   ....[29]....
        /*03e4*/ 	.word	0xffffffff


	//   ....[30]....
        /*03e8*/ 	.word	0xffffffff


	//   ....[31]....
        /*03ec*/ 	.word	0xffffffff


	//   ....[32]....
        /*03f0*/ 	.word	0xffffffff


	//   ....[33]....
        /*03f4*/ 	.word	0xffffffff


	//   ....[34]....
        /*03f8*/ 	.word	0xffffffff


	//   ....[35]....
        /*03fc*/ 	.word	0xffffffff


	//   ....[36]....
        /*0400*/ 	.word	0xffffffff


	//   ....[37]....
        /*0404*/ 	.word	0xffffffff


	//   ....[38]....
        /*0408*/ 	.word	0xffffffff


	//   ....[39]....
        /*040c*/ 	.word	0xffffffff


	//   ....[40]....
        /*0410*/ 	.word	0xffffffff


	//   ....[41]....
        /*0414*/ 	.word	0xffffffff


	//   ....[42]....
        /*0418*/ 	.word	0xffffffff


	//   ....[43]....
        /*041c*/ 	.word	0xffffffff


	//   ....[44]....
        /*0420*/ 	.word	0xffffffff


	//   ....[45]....
        /*0424*/ 	.word	0xffffffff


	//   ....[46]....
        /*0428*/ 	.word	0xffffffff


	//   ....[47]....
        /*042c*/ 	.word	0xffffffff


	//   ....[48]....
        /*0430*/ 	.word	0xffffffff


	//   ....[49]....
        /*0434*/ 	.word	0xffffffff


	//   ....[50]....
        /*0438*/ 	.word	0xffffffff


	//   ....[51]....
        /*043c*/ 	.word	0xffffffff


	//   ....[52]....
        /*0440*/ 	.word	0xffffffff


	//   ....[53]....
        /*0444*/ 	.word	0xffffffff


	//   ....[54]....
        /*0448*/ 	.word	0xffffffff


	//   ....[55]....
        /*044c*/ 	.word	0xffffffff


	//   ....[56]....
        /*0450*/ 	.word	0xffffffff


	//   ....[57]....
        /*0454*/ 	.word	0xffffffff


	//   ....[58]....
        /*0458*/ 	.word	0xffffffff


	//   ....[59]....
        /*045c*/ 	.word	0xffffffff


	//   ....[60]....
        /*0460*/ 	.word	0xffffffff


	//   ....[61]....
        /*0464*/ 	.word	0xffffffff


	//   ....[62]....
        /*0468*/ 	.word	0xffffffff


	//   ....[63]....
        /*046c*/ 	.word	0xffffffff


	//   ....[64]....
        /*0470*/ 	.word	0xffffffff


	//   ....[65]....
        /*0474*/ 	.word	0xffffffff


	//   ....[66]....
        /*0478*/ 	.word	0xffffffff


	//   ....[67]....
        /*047c*/ 	.word	0xffffffff


	//   ....[68]....
        /*0480*/ 	.word	0xffffffff


	//   ....[69]....
        /*0484*/ 	.word	0xffffffff


	//   ....[70]....
        /*0488*/ 	.word	0xffffffff


	//   ....[71]....
        /*048c*/ 	.word	0xffffffff


	//   ....[72]....
        /*0490*/ 	.word	0xffffffff


	//   ....[73]....
        /*0494*/ 	.word	0xffffffff


	//   ....[74]....
        /*0498*/ 	.word	0xffffffff


	//   ....[75]....
        /*049c*/ 	.word	0xffffffff


	//   ....[76]....
        /*04a0*/ 	.word	0xffffffff


	//   ....[77]....
        /*04a4*/ 	.word	0xffffffff


	//   ....[78]....
        /*04a8*/ 	.word	0xffffffff


	//   ....[79]....
        /*04ac*/ 	.word	0xffffffff


	//   ....[80]....
        /*04b0*/ 	.word	0xffffffff


	//   ....[81]....
        /*04b4*/ 	.word	0xffffffff


	//   ....[82]....
        /*04b8*/ 	.word	0xffffffff


	//   ....[83]....
        /*04bc*/ 	.word	0xffffffff


	//   ....[84]....
        /*04c0*/ 	.word	0xffffffff


	//   ....[85]....
        /*04c4*/ 	.word	0xffffffff


	//   ....[86]....
        /*04c8*/ 	.word	0xffffffff


	//   ....[87]....
        /*04cc*/ 	.word	0xffffffff


	//   ....[88]....
        /*04d0*/ 	.word	0xffffffff


	//   ....[89]....
        /*04d4*/ 	.word	0xffffffff


	//   ....[90]....
        /*04d8*/ 	.word	0xffffffff


	//   ....[91]....
        /*04dc*/ 	.word	0xffffffff


	//   ....[92]....
        /*04e0*/ 	.word	0xffffffff


	//   ....[93]....
        /*04e4*/ 	.word	0xffffffff


	//   ....[94]....
        /*04e8*/ 	.word	0xffffffff


	//   ....[95]....
        /*04ec*/ 	.word	0xffffffff


	//   ....[96]....
        /*04f0*/ 	.word	0xffffffff


	//   ....[97]....
        /*04f4*/ 	.word	0xffffffff


	//   ....[98]....
        /*04f8*/ 	.word	0xffffffff


	//   ....[99]....
        /*04fc*/ 	.word	0xffffffff


	//   ....[100]....
        /*0500*/ 	.word	0xffffffff


	//   ....[101]....
        /*0504*/ 	.word	0xffffffff


	//   ....[102]....
        /*0508*/ 	.word	0xffffffff


	//   ....[103]....
        /*050c*/ 	.word	0xffffffff


	//   ....[104]....
        /*0510*/ 	.word	0xffffffff


	//   ....[105]....
        /*0514*/ 	.word	0xffffffff


	//   ....[106]....
        /*0518*/ 	.word	0xffffffff


	//   ....[107]....
        /*051c*/ 	.word	0xffffffff


	//   ....[108]....
        /*0520*/ 	.word	0xffffffff


	//   ....[109]....
        /*0524*/ 	.word	0xffffffff


	//   ....[110]....
        /*0528*/ 	.word	0xffffffff


	//   ....[111]....
        /*052c*/ 	.word	0xffffffff


	//   ....[112]....
        /*0530*/ 	.word	0xffffffff


	//   ....[113]....
        /*0534*/ 	.word	0xffffffff


	//   ....[114]....
        /*0538*/ 	.word	0xffffffff


	//   ....[115]....
        /*053c*/ 	.word	0xffffffff


	//   ....[116]....
        /*0540*/ 	.word	0xffffffff


	//   ....[117]....
        /*0544*/ 	.word	0xffffffff


	//   ....[118]....
        /*0548*/ 	.word	0xffffffff


	//   ....[119]....
        /*054c*/ 	.word	0xffffffff


	//   ....[120]....
        /*0550*/ 	.word	0xffffffff


	//   ....[121]....
        /*0554*/ 	.word	0xffffffff


	//   ....[122]....
        /*0558*/ 	.word	0xffffffff


	//   ....[123]....
        /*055c*/ 	.word	0xffffffff


	//   ....[124]....
        /*0560*/ 	.word	0xffffffff


	//   ....[125]....
        /*0564*/ 	.word	0xffffffff


	//   ....[126]....
        /*0568*/ 	.word	0xffffffff


	//   ....[127]....
        /*056c*/ 	.word	0xffffffff


	//   ....[128]....
        /*0570*/ 	.word	0xffffffff


	//   ....[129]....
        /*0574*/ 	.word	0xffffffff


	//   ....[130]....
        /*0578*/ 	.word	0xffffffff


	//   ....[131]....
        /*057c*/ 	.word	0xffffffff


	//   ....[132]....
        /*0580*/ 	.word	0xffffffff


	//   ....[133]....
        /*0584*/ 	.word	0xffffffff


	//   ....[134]....
        /*0588*/ 	.word	0xffffffff


	//   ....[135]....
        /*058c*/ 	.word	0xffffffff


	//   ....[136]....
        /*0590*/ 	.word	0xffffffff


	//   ....[137]....
        /*0594*/ 	.word	0xffffffff


	//   ....[138]....
        /*0598*/ 	.word	0xffffffff


	//   ....[139]....
        /*059c*/ 	.word	0xffffffff


	//   ....[140]....
        /*05a0*/ 	.word	0xffffffff


	//   ....[141]....
        /*05a4*/ 	.word	0xffffffff


	//   ....[142]....
        /*05a8*/ 	.word	0xffffffff


	//   ....[143]....
        /*05ac*/ 	.word	0xffffffff


	//   ....[144]....
        /*05b0*/ 	.word	0xffffffff


	//   ....[145]....
        /*05b4*/ 	.word	0xffffffff


	//   ....[146]....
        /*05b8*/ 	.word	0xffffffff


	//   ....[147]....
        /*05bc*/ 	.word	0xffffffff


	//   ....[148]....
        /*05c0*/ 	.word	0xffffffff


	//   ....[149]....
        /*05c4*/ 	.word	0xffffffff


	//   ....[150]....
        /*05c8*/ 	.word	0xffffffff


	//   ....[151]....
        /*05cc*/ 	.word	0xffffffff


	//   ....[152]....
        /*05d0*/ 	.word	0xffffffff


	//   ....[153]....
        /*05d4*/ 	.word	0xffffffff


	//   ....[154]....
        /*05d8*/ 	.word	0xffffffff


	//   ....[155]....
        /*05dc*/ 	.word	0xffffffff


	//   ....[156]....
        /*05e0*/ 	.word	0xffffffff


	//   ....[157]....
        /*05e4*/ 	.word	0xffffffff


	//   ....[158]....
        /*05e8*/ 	.word	0xffffffff


	//   ....[159]....
        /*05ec*/ 	.word	0xffffffff


	//   ....[160]....
        /*05f0*/ 	.word	0xffffffff


	//   ....[161]....
        /*05f4*/ 	.word	0xffffffff


	//   ....[162]....
        /*05f8*/ 	.word	0xffffffff


	//   ....[163]....
        /*05fc*/ 	.word	0xffffffff


	//   ....[164]....
        /*0600*/ 	.word	0xffffffff


	//   ....[165]....
        /*0604*/ 	.word	0xffffffff


	//   ....[166]....
        /*0608*/ 	.word	0xffffffff


	//   ....[167]....
        /*060c*/ 	.word	0xffffffff


	//   ....[168]....
        /*0610*/ 	.word	0xffffffff


	//   ....[169]....
        /*0614*/ 	.word	0xffffffff


	//   ....[170]....
        /*0618*/ 	.word	0xffffffff


	//   ....[171]....
        /*061c*/ 	.word	0xffffffff


	//   ....[172]....
        /*0620*/ 	.word	0xffffffff


	//   ....[173]....
        /*0624*/ 	.word	0xffffffff


	//   ....[174]....
        /*0628*/ 	.word	0xffffffff


	//   ....[175]....
        /*062c*/ 	.word	0xffffffff


	//   ....[176]....
        /*0630*/ 	.word	0xffffffff


	//   ....[177]....
        /*0634*/ 	.word	0xffffffff


	//   ....[178]....
        /*0638*/ 	.word	0xffffffff


	//   ....[179]....
        /*063c*/ 	.word	0xffffffff


	//   ....[180]....
        /*0640*/ 	.word	0xffffffff


	//   ....[181]....
        /*0644*/ 	.word	0xffffffff


	//   ....[182]....
        /*0648*/ 	.word	0xffffffff


	//   ....[183]....
        /*064c*/ 	.word	0xffffffff


	//   ....[184]....
        /*0650*/ 	.word	0xffffffff


	//   ....[185]....
        /*0654*/ 	.word	0xffffffff


	//   ....[186]....
        /*0658*/ 	.word	0xffffffff


	//   ....[187]....
        /*065c*/ 	.word	0xffffffff


	//   ....[188]....
        /*0660*/ 	.word	0xffffffff


	//   ....[189]....
        /*0664*/ 	.word	0xffffffff


	//   ....[190]....
        /*0668*/ 	.word	0xffffffff


	//   ....[191]....
        /*066c*/ 	.word	0xffffffff


	//   ....[192]....
        /*0670*/ 	.word	0xffffffff


	//   ....[193]....
        /*0674*/ 	.word	0xffffffff


	//   ....[194]....
        /*0678*/ 	.word	0xffffffff


	//----- nvinfo : EIATTR_COOP_GROUP_INSTR_OFFSETS
	.align		4
.L_204:
        /*067c*/ 	.byte	0x04, 0x28
        /*067e*/ 	.short	(.L_206 - .L_205)


	//   ....[0]....
.L_205:
        /*0680*/ 	.word	0x000000a0


	//   ....[1]....
        /*0684*/ 	.word	0x00001150


	//   ....[2]....
        /*0688*/ 	.word	0x00001190


	//   ....[3]....
        /*068c*/ 	.word	0x00001360


	//   ....[4]....
        /*0690*/ 	.word	0x00001390


	//   ....[5]....
        /*0694*/ 	.word	0x00001420


	//   ....[6]....
        /*0698*/ 	.word	0x00001450


	//   ....[7]....
        /*069c*/ 	.word	0x000014e0


	//   ....[8]....
        /*06a0*/ 	.word	0x00001510


	//   ....[9]....
        /*06a4*/ 	.word	0x000015a0


	//   ....[10]....
        /*06a8*/ 	.word	0x000015d0


	//   ....[11]....
        /*06ac*/ 	.word	0x00001660


	//   ....[12]....
        /*06b0*/ 	.word	0x00001690


	//   ....[13]....
        /*06b4*/ 	.word	0x00001720


	//   ....[14]....
        /*06b8*/ 	.word	0x00001750


	//   ....[15]....
        /*06bc*/ 	.word	0x000017d0


	//   ....[16]....
        /*06c0*/ 	.word	0x00001810


	//   ....[17]....
        /*06c4*/ 	.word	0x00001cf0


	//   ....[18]....
        /*06c8*/ 	.word	0x00001d00


	//   ....[19]....
        /*06cc*/ 	.word	0x00001d10


	//   ....[20]....
        /*06d0*/ 	.word	0x00001d20


	//   ....[21]....
        /*06d4*/ 	.word	0x00001d30


	//   ....[22]....
        /*06d8*/ 	.word	0x00001d40


	//   ....[23]....
        /*06dc*/ 	.word	0x00001d50


	//   ....[24]....
        /*06e0*/ 	.word	0x00001d70


	//   ....[25]....
        /*06e4*/ 	.word	0x00001d90


	//   ....[26]....
        /*06e8*/ 	.word	0x00001dc0


	//   ....[27]....
        /*06ec*/ 	.word	0x00001dd0


	//   ....[28]....
        /*06f0*/ 	.word	0x00001de0


	//   ....[29]....
        /*06f4*/ 	.word	0x00001df0


	//   ....[30]....
        /*06f8*/ 	.word	0x00001e00


	//   ....[31]....
        /*06fc*/ 	.word	0x00002340


	//   ....[32]....
        /*0700*/ 	.word	0x00002350


	//   ....[33]....
        /*0704*/ 	.word	0x00002360


	//   ....[34]....
        /*0708*/ 	.word	0x00002370


	//   ....[35]....
        /*070c*/ 	.word	0x00002400


	//   ....[36]....
        /*0710*/ 	.word	0x000024e0


	//   ....[37]....
        /*0714*/ 	.word	0x000024f0


	//   ....[38]....
        /*0718*/ 	.word	0x00002510


	//   ....[39]....
        /*071c*/ 	.word	0x00002520


	//   ....[40]....
        /*0720*/ 	.word	0x00002540


	//   ....[41]....
        /*0724*/ 	.word	0x00002550


	//   ....[42]....
        /*0728*/ 	.word	0x00002570


	//   ....[43]....
        /*072c*/ 	.word	0x000025d0


	//   ....[44]....
        /*0730*/ 	.word	0x00002770


	//   ....[45]....
        /*0734*/ 	.word	0x00003140


	//   ....[46]....
        /*0738*/ 	.word	0x00003160


	//   ....[47]....
        /*073c*/ 	.word	0x00003170


	//   ....[48]....
        /*0740*/ 	.word	0x00003180


	//   ....[49]....
        /*0744*/ 	.word	0x00003190


	//   ....[50]....
        /*0748*/ 	.word	0x000031a0


	//   ....[51]....
        /*074c*/ 	.word	0x000031b0


	//   ....[52]....
        /*0750*/ 	.word	0x000031c0


	//   ....[53]....
        /*0754*/ 	.word	0x000031e0


	//   ....[54]....
        /*0758*/ 	.word	0x00003200


	//   ....[55]....
        /*075c*/ 	.word	0x00003220


	//   ....[56]....
        /*0760*/ 	.word	0x00003250


	//   ....[57]....
        /*0764*/ 	.word	0x00003270


	//   ....[58]....
        /*0768*/ 	.word	0x00003290


	//   ....[59]....
        /*076c*/ 	.word	0x000042c0


	//   ....[60]....
        /*0770*/ 	.word	0x000042e0


	//   ....[61]....
        /*0774*/ 	.word	0x00004300


	//   ....[62]....
        /*0778*/ 	.word	0x00004310


	//   ....[63]....
        /*077c*/ 	.word	0x00005330


	//   ....[64]....
        /*0780*/ 	.word	0x00005360


	//   ....[65]....
        /*0784*/ 	.word	0x00005600


	//   ....[66]....
        /*0788*/ 	.word	0x00005650


	//   ....[67]....
        /*078c*/ 	.word	0x00005690


	//   ....[68]....
        /*0790*/ 	.word	0x000057d0


	//   ....[69]....
        /*0794*/ 	.word	0x00005c60


	//   ....[70]....
        /*0798*/ 	.word	0x00005da0


	//   ....[71]....
        /*079c*/ 	.word	0x000085c0


	//   ....[72]....
        /*07a0*/ 	.word	0x000085e0


	//   ....[73]....
        /*07a4*/ 	.word	0x000085f0


	//   ....[74]....
        /*07a8*/ 	.word	0x00008600


	//   ....[75]....
        /*07ac*/ 	.word	0x00008610


	//   ....[76]....
        /*07b0*/ 	.word	0x00008620


	//   ....[77]....
        /*07b4*/ 	.word	0x00008630


	//   ....[78]....
        /*07b8*/ 	.word	0x00008650


	//   ....[79]....
        /*07bc*/ 	.word	0x00008670


	//   ....[80]....
        /*07c0*/ 	.word	0x00008690


	//   ....[81]....
        /*07c4*/ 	.word	0x000086d0


	//   ....[82]....
        /*07c8*/ 	.word	0x00008710


	//   ....[83]....
        /*07cc*/ 	.word	0x00008730


	//   ....[84]....
        /*07d0*/ 	.word	0x00008740


	//   ....[85]....
        /*07d4*/ 	.word	0x0000a090


	//   ....[86]....
        /*07d8*/ 	.word	0x0000a0b0


	//   ....[87]....
        /*07dc*/ 	.word	0x0000a0c0


	//   ....[88]....
        /*07e0*/ 	.word	0x0000a0d0


	//   ....[89]....
        /*07e4*/ 	.word	0x0000a0e0


	//   ....[90]....
        /*07e8*/ 	.word	0x0000a0f0


	//   ....[91]....
        /*07ec*/ 	.word	0x0000a100


	//   ....[92]....
        /*07f0*/ 	.word	0x0000a120


	//   ....[93]....
        /*07f4*/ 	.word	0x0000a130


	//   ....[94]....
        /*07f8*/ 	.word	0x0000a150


	//   ....[95]....
        /*07fc*/ 	.word	0x0000a1a0


	//   ....[96]....
        /*0800*/ 	.word	0x0000a1e0


	//   ....[97]....
        /*0804*/ 	.word	0x0000a200


	//   ....[98]....
        /*0808*/ 	.word	0x0000a210


	//   ....[99]....
        /*080c*/ 	.word	0x0000a4d0


	//   ....[100]....
        /*0810*/ 	.word	0x0000a4e0


	//   ....[101]....
        /*0814*/ 	.word	0x0000a4f0


	//   ....[102]....
        /*0818*/ 	.word	0x0000a500


	//   ....[103]....
        /*081c*/ 	.word	0x0000b020


	//   ....[104]....
        /*0820*/ 	.word	0x0000b5e0


	//   ....[105]....
        /*0824*/ 	.word	0x0000b7d0


	//   ....[106]....
        /*0828*/ 	.word	0x0000b990


	//   ....[107]....
        /*082c*/ 	.word	0x0000bb50


	//   ....[108]....
        /*0830*/ 	.word	0x0000bbd0


	//   ....[109]....
        /*0834*/ 	.word	0x0000bc80


	//   ....[110]....
        /*0838*/ 	.word	0x0000bcc0


	//   ....[111]....
        /*083c*/ 	.word	0x0000eaf0


	//   ....[112]....
        /*0840*/ 	.word	0x0000eb10


	//   ....[113]....
        /*0844*/ 	.word	0x0000eb20


	//   ....[114]....
        /*0848*/ 	.word	0x0000eb30


	//   ....[115]....
        /*084c*/ 	.word	0x0000eb40


	//   ....[116]....
        /*0850*/ 	.word	0x0000eb50


	//   ....[117]....
        /*0854*/ 	.word	0x0000eb60


	//   ....[118]....
        /*0858*/ 	.word	0x0000eb70


	//   ....[119]....
        /*085c*/ 	.word	0x0000eb90


	//   ....[120]....
        /*0860*/ 	.word	0x0000eba0


	//   ....[121]....
        /*0864*/ 	.word	0x0000ebc0


	//   ....[122]....
        /*0868*/ 	.word	0x0000ebf0


	//   ....[123]....
        /*086c*/ 	.word	0x0000ec10


	//   ....[124]....
        /*0870*/ 	.word	0x0000ec20


	//   ....[125]....
        /*0874*/ 	.word	0x0000f0a0


	//   ....[126]....
        /*0878*/ 	.word	0x0000f0c0


	//   ....[127]....
        /*087c*/ 	.word	0x0000f0e0


	//   ....[128]....
        /*0880*/ 	.word	0x0000f110


	//   ....[129]....
        /*0884*/ 	.word	0x0000f140


	//   ....[130]....
        /*0888*/ 	.word	0x0000f190


	//   ....[131]....
        /*088c*/ 	.word	0x0000f1c0


	//   ....[132]....
        /*0890*/ 	.word	0x0000f1e0


	//   ....[133]....
        /*0894*/ 	.word	0x0000f220


	//   ....[134]....
        /*0898*/ 	.word	0x0000f250


	//   ....[135]....
        /*089c*/ 	.word	0x0000f280


	//   ....[136]....
        /*08a0*/ 	.word	0x0000f2a0


	//   ....[137]....
        /*08a4*/ 	.word	0x0000f2d0


	//   ....[138]....
        /*08a8*/ 	.word	0x0000f2f0


	//   ....[139]....
        /*08ac*/ 	.word	0x00010c80


	//   ....[140]....
        /*08b0*/ 	.word	0x00010df0


	//   ....[141]....
        /*08b4*/ 	.word	0x000110b0


	//   ....[142]....
        /*08b8*/ 	.word	0x000110e0


	//   ....[143]....
        /*08bc*/ 	.word	0x00011100


	//   ....[144]....
        /*08c0*/ 	.word	0x000111f0


	//   ....[145]....
        /*08c4*/ 	.word	0x000112a0


	//   ....[146]....
        /*08c8*/ 	.word	0x00011530


	//   ....[147]....
        /*08cc*/ 	.word	0x000141b0


	//   ....[148]....
        /*08d0*/ 	.word	0x000141c0


	//   ....[149]....
        /*08d4*/ 	.word	0x000141d0


	//   ....[150]....
        /*08d8*/ 	.word	0x000141e0


	//   ....[151]....
        /*08dc*/ 	.word	0x00014210


	//   ....[152]....
        /*08e0*/ 	.word	0x00014230


	//   ....[153]....
        /*08e4*/ 	.word	0x00014250


	//   ....[154]....
        /*08e8*/ 	.word	0x00014260


	//   ....[155]....
        /*08ec*/ 	.word	0x000156c0


	//   ....[156]....
        /*08f0*/ 	.word	0x00015700


	//   ....[157]....
        /*08f4*/ 	.word	0x00015720


	//   ....[158]....
        /*08f8*/ 	.word	0x00015750


	//   ....[159]....
        /*08fc*/ 	.word	0x00015780


	//   ....[160]....
        /*0900*/ 	.word	0x000157c0


	//   ....[161]....
        /*0904*/ 	.word	0x00015800


	//   ....[162]....
        /*0908*/ 	.word	0x00015820


	//   ....[163]....
        /*090c*/ 	.word	0x000158b0


	//   ....[164]....
        /*0910*/ 	.word	0x000158c0


	//   ....[165]....
        /*0914*/ 	.word	0x000158f0


	//   ....[166]....
        /*0918*/ 	.word	0x00015930


	//   ....[167]....
        /*091c*/ 	.word	0x00015950


	//   ....[168]....
        /*0920*/ 	.word	0x00015980


	//   ....[169]....
        /*0924*/ 	.word	0x000159d0


	//   ....[170]....
        /*0928*/ 	.word	0x00015a00


	//   ....[171]....
        /*092c*/ 	.word	0x00015a10


	//   ....[172]....
        /*0930*/ 	.word	0x00015b10


	//   ....[173]....
        /*0934*/ 	.word	0x00015b30


	//   ....[174]....
        /*0938*/ 	.word	0x00015b50


	//   ....[175]....
        /*093c*/ 	.word	0x00015b80


	//   ....[176]....
        /*0940*/ 	.word	0x00015ba0


	//   ....[177]....
        /*0944*/ 	.word	0x00015c30


	//   ....[178]....
        /*0948*/ 	.word	0x00015c50


	//   ....[179]....
        /*094c*/ 	.word	0x000164d0


	//   ....[180]....
        /*0950*/ 	.word	0x00016500


	//   ....[181]....
        /*0954*/ 	.word	0x00016530


	//   ....[182]....
        /*0958*/ 	.word	0x00016560


	//   ....[183]....
        /*095c*/ 	.word	0x00016590


	//   ....[184]....
        /*0960*/ 	.word	0x000165c0


	//   ....[185]....
        /*0964*/ 	.word	0x000165f0


	//   ....[186]....
        /*0968*/ 	.word	0x00016610


	//   ....[187]....
        /*096c*/ 	.word	0x00016640


	//   ....[188]....
        /*0970*/ 	.word	0x00016650


	//   ....[189]....
        /*0974*/ 	.word	0x00016660


	//   ....[190]....
        /*0978*/ 	.word	0x00016670


	//   ....[191]....
        /*097c*/ 	.word	0x00016680


	//   ....[192]....
        /*0980*/ 	.word	0x00016690


	//   ....[193]....
        /*0984*/ 	.word	0x000166c0


	//   ....[194]....
        /*0988*/ 	.word	0x000166e0


	//----- nvinfo : EIATTR_EXIT_INSTR_OFFSETS
	.align		4
.L_206:
        /*098c*/ 	.byte	0x04, 0x1c
        /*098e*/ 	.short	(.L_208 - .L_207)


	//   ....[0]....
.L_207:
        /*0990*/ 	.word	0x00000450


	//   ....[1]....
        /*0994*/ 	.word	0x00015ce0


	//   ....[2]....
        /*0998*/ 	.word	0x00015d20


	//   ....[3]....
        /*099c*/ 	.word	0x00016840


	//   ....[4]....
        /*09a0*/ 	.word	0x00016880


	//----- nvinfo : EIATTR_CTAIDZ_USED
	.align		4
.L_208:
        /*09a4*/ 	.byte	0x01, 0x04
	.zero		2


	//----- nvinfo : EIATTR_MAX_THREADS
	.align		4
        /*09a8*/ 	.byte	0x04, 0x05
        /*09aa*/ 	.short	(.L_210 - .L_209)
.L_209:
        /*09ac*/ 	.word	0x00000080
        /*09b0*/ 	.word	0x00000001
        /*09b4*/ 	.word	0x00000001


	//----- nvinfo : EIATTR_CRS_STACK_SIZE
	.align		4
.L_210:
        /*09b8*/ 	.byte	0x04, 0x1e
        /*09ba*/ 	.short	(.L_212 - .L_211)
.L_211:
        /*09bc*/ 	.word	0x00000000
.L_212:


//--------------------- .nv.info._ZN7cutlass13device_kernelIN5flash19enable_sm80_to_sm89INS1_16FlashAttnFwdSm80INS1_25CollectiveMainloopFwdSm80ILi4ELi1ELb0EN4cute5tupleIJNS5_1CILi128EEENS7_ILi112EEENS7_ILi64EEEEEELi64ENS_6half_tEfNS_4arch4Sm80ELb1ELb0ELb1ELb1ELb1ELb1ELb1ELb0EEENS1_21CollectiveEpilogueFwdINS6_IJS8_SA_S9_EEENS6_IJNS7_ILi1EEESI_SI_EEESC_SE_Li128ELb1ELb1ELb0ELb0EEENS1_19SingleTileSchedulerILb1ELb0ELb1ELi128EEEEEEEEEvNT_6ParamsE --------------------------
	.section	.nv.info._ZN7cutlass13device_kernelIN5flash19enable_sm80_to_sm89INS1_16FlashAttnFwdSm80INS1_25CollectiveMainloopFwdSm80ILi4ELi1ELb0EN4cute5tupleIJNS5_1CILi128EEENS7_ILi112EEENS7_ILi64EEEEEELi64ENS_6half_tEfNS_4arch4Sm80ELb1ELb0ELb1ELb1ELb1ELb1ELb1ELb0EEENS1_21CollectiveEpilogueFwdINS6_IJS8_SA_S9_EEENS6_IJNS7_ILi1EEESI_SI_EEESC_SE_Li128ELb1ELb1ELb0ELb0EEENS1_19SingleTileSchedulerILb1ELb0ELb1ELi128EEEEEEEEEvNT_6ParamsE,"",@"SHT_CUDA_INFO"
	.sectionflags	@""
	.align	4


	//----- nvinfo : EIATTR_CUDA_API_VERSION
	.align		4
        /*0000*/ 	.byte	0x04, 0x37
        /*0002*/ 	.short	(.L_214 - .L_213)
.L_213:
        /*0004*/ 	.word	0x00000082


	//----- nvinfo : EIATTR_SW2861232_WAR
	.align		4
.L_214:
        /*0008*/ 	.byte	0x01, 0x35
	.zero		2


	//----- nvinfo : EIATTR_PARAM_CBANK
	.align		4
        /*000c*/ 	.byte	0x04, 0x0a
        /*000e*/ 	.short	(.L_216 - .L_215)
	.align		4
.L_215:
        /*0010*/ 	.word	index@(.nv.constant0._ZN7cutlass13device_kernelIN5flash19enable_sm80_to_sm89INS1_16FlashAttnFwdSm80INS1_25CollectiveMainloopFwdSm80ILi4ELi1ELb0EN4cute5tupleIJNS5_1CILi128EEENS7_ILi112EEENS7_ILi64EEEEEELi64ENS_6half_tEfNS_4arch4Sm80ELb1ELb0ELb1ELb1ELb1ELb1ELb1ELb0EEENS1_21CollectiveEpilogueFwdINS6_IJS8_SA_S9_EEENS6_IJNS7_ILi1EEESI_SI_EEESC_SE_Li128ELb1ELb1ELb0ELb0EEENS1_19SingleTileSchedulerILb1ELb0ELb1ELi128EEEEEEEEEvNT_6ParamsE)
        /*0014*/ 	.short	0x0160
        /*0016*/ 	.short	0x0418


	//----- nvinfo : EIATTR_CBANK_PARAM_SIZE
	.align		4
.L_216:
        /*0018*/ 	.byte	0x03, 0x19
        /*001a*/ 	.short	0x0418


	//----- nvinfo : EIATTR_KPARAM_INFO
	.align		4
        /*001c*/ 	.byte	0x04, 0x17
        /*001e*/ 	.short	(.L_218 - .L_217)
.L_217:
        /*0020*/ 	.word	0x00000000
        /*0024*/ 	.short	0x0000
        /*0026*/ 	.short	0x0000
        /*0028*/ 	.byte	0x00, 0xf0, 0x61, 0x10


	//----- nvinfo : EIATTR_MAXREG_COUNT
	.align		4
.L_218:
        /*002c*/ 	.byte	0x03, 0x1b
        /*002e*/ 	.short	0x00ff


	//----- nvinfo : EIATTR_NUM_BARRIERS
	.align		4
        /*0030*/ 	.byte	0x02, 0x4c
        /*0032*/ 	.byte	0x02
	.zero		1


	//----- nvinfo : EIATTR_ANNOTATIONS
	.align		4
        /*0034*/ 	.byte	0x04, 0x55
        /*0036*/ 	.short	(.L_220 - .L_219)


	//   ....[0]....
.L_219:
        /* <DEDUP_REMOVED lines=51> */


	//----- nvinfo : EIATTR_MERCURY_ISA_VERSION
	.align		4
.L_220:
        /*0350*/ 	.byte	0x03, 0x5f
        /*0352*/ 	.short	0x0000


	//----- nvinfo : EIATTR_COOP_GROUP_MASK_REGIDS
	.align		4
        /*0354*/ 	.byte	0x04, 0x29
        /*0356*/ 	.short	(.L_222 - .L_221)


	//   ....[0]....
.L_221:
        /*0358*/ 	.word	0xffffffff


	//   ....[1]....
        /*035c*/ 	.word	0xffffffff


	//   ....[2]....
        /*0360*/ 	.word	0xffffffff


	//   ....[3]....
        /*0364*/ 	.word	0xffffffff


	//   ....[4]....
        /*0368*/ 	.word	0xffffffff


	//   ....[5]....
        /*036c*/ 	.word	0xffffffff


	//   ....[6]....
        /*0370*/ 	.word	0xffffffff


	//   ....[7]....
        /*0374*/ 	.word	0xffffffff


	//   ....[8]....
        /*0378*/ 	.word	0xffffffff


	//   ....[9]....
        /*037c*/ 	.word	0xffffffff


	//   ....[10]....
        /*0380*/ 	.word	0xffffffff


	//   ....[11]....
        /*0384*/ 	.word	0xffffffff


	//   ....[12]....
        /*0388*/ 	.word	0xffffffff


	//   ....[13]....
        /*038c*/ 	.word	0xffffffff


	//   ....[14]....
        /*0390*/ 	.word	0xffffffff


	//   ....[15]....
        /*0394*/ 	.word	0xffffffff


	//   ....[16]....
        /*0398*/ 	.word	0xffffffff


	//   ....[17]....
        /*039c*/ 	.word	0xffffffff


	//   ....[18]....
        /*03a0*/ 	.word	0xffffffff


	//   ....[19]....
        /*03a4*/ 	.word	0xffffffff


	//   ....[20]....
        /*03a8*/ 	.word	0xffffffff


	//   ....[21]....
        /*03ac*/ 	.word	0xffffffff


	//   ....[22]....
        /*03b0*/ 	.word	0xffffffff


	//   ....[23]....
        /*03b4*/ 	.word	0xffffffff


	//   ....[24]....
        /*03b8*/ 	.word	0xffffffff


	//   ....[25]....
        /*03bc*/ 	.word	0xffffffff


	//   ....[26]....
        /*03c0*/ 	.word	0xffffffff


	//   ....[27]....
        /*03c4*/ 	.word	0xffffffff


	//   ....[28]....
        /*03c8*/ 	.word	0xffffffff


	//   ....[29]....
        /*03cc*/ 	.word	0xffffffff


	//   ....[30]....
        /*03d0*/ 	.word	0xffffffff


	//   ....[31]....
        /*03d4*/ 	.word	0xffffffff


	//   ....[32]....
        /*03d8*/ 	.word	0xffffffff


	//   ....[33]....
        /*03dc*/ 	.word	0xffffffff


	//   ....[34]....
        /*03e0*/ 	.word	0xffffffff


	//   ....[35]....
        /*03e4*/ 	.word	0xffffffff


	//   ....[36]....
        /*03e8*/ 	.word	0xffffffff


	//   ....[37]....
        /*03ec*/ 	.word	0xffffffff


	//   ....[38]....
        /*03f0*/ 	.word	0xffffffff


	//   ....[39]....
        /*03f4*/ 	.word	0xffffffff


	//   ....[40]....
        /*03f8*/ 	.word	0xffffffff


	//   ....[41]....
        /*03fc*/ 	.word	0xffffffff


	//   ....[42]....
        /*0400*/ 	.word	0xffffffff


	//   ....[43]....
        /*0404*/ 	.word	0xffffffff


	//   ....[44]....
        /*0408*/ 	.word	0xffffffff


	//   ....[45]....
        /*040c*/ 	.word	0xffffffff


	//   ....[46]....
        /*0410*/ 	.word	0xffffffff


	//   ....[47]....
        /*0414*/ 	.word	0xffffffff


	//   ....[48]....
        /*0418*/ 	.word	0xffffffff


	//   ....[49]....
        /*041c*/ 	.word	0xffffffff


	//   ....[50]....
        /*0420*/ 	.word	0xffffffff


	//   ....[51]....
        /*0424*/ 	.word	0xffffffff


	//   ....[52]....
        /*0428*/ 	.word	0xffffffff


	//   ....[53]....
        /*042c*/ 	.word	0xffffffff


	//   ....[54]....
        /*0430*/ 	.word	0xffffffff


	//   ....[55]....
        /*0434*/ 	.word	0xffffffff


	//   ....[56]....
        /*0438*/ 	.word	0xffffffff


	//   ....[57]....
        /*043c*/ 	.word	0xffffffff


	//   ....[58]....
        /*0440*/ 	.word	0xffffffff


	//   ....[59]....
        /*0444*/ 	.word	0xffffffff


	//   ....[60]....
        /*0448*/ 	.word	0xffffffff


	//   ....[61]....
        /*044c*/ 	.word	0xffffffff


	//   ....[62]....
        /*0450*/ 	.word	0xffffffff


	//   ....[63]....
        /*0454*/ 	.word	0xffffffff


	//   ....[64]....
        /*0458*/ 	.word	0xffffffff


	//   ....[65]....
        /*045c*/ 	.word	0xffffffff


	//   ....[66]....
        /*0460*/ 	.word	0xffffffff


	//   ....[67]....
        /*0464*/ 	.word	0xffffffff


	//   ....[68]....
        /*0468*/ 	.word	0xffffffff


	//   ....[69]....
        /*046c*/ 	.word	0xffffffff


	//   ....[70]....
        /*0470*/ 	.word	0xffffffff


	//   ....[71]....
        /*0474*/ 	.word	0xffffffff


	//   ....[72]....
        /*0478*/ 	.word	0xffffffff


	//   ....[73]....
        /*047c*/ 	.word	0xffffffff


	//   ....[74]....
        /*0480*/ 	.word	0xffffffff


	//   ....[75]....
        /*0484*/ 	.word	0xffffffff


	//   ....[76]....
        /*0488*/ 	.word	0xffffffff


	//   ....[77]....
        /*048c*/ 	.word	0xffffffff


	//   ....[78]....
        /*0490*/ 	.word	0xffffffff


	//   ....[79]....
        /*0494*/ 	.word	0xffffffff


	//   ....[80]....
        /*0498*/ 	.word	0xffffffff


	//   ....[81]....
        /*049c*/ 	.word	0xffffffff


	//   ....[82]....
        /*04a0*/ 	.word	0xffffffff


	//   ....[83]....
        /*04a4*/ 	.word	0xffffffff


	//   ....[84]....
        /*04a8*/ 	.word	0xffffffff


	//   ....[85]....
        /*04ac*/ 	.word	0xffffffff


	//   ....[86]....
        /*04b0*/ 	.word	0xffffffff


	//   ....[87]....
        /*04b4*/ 	.word	0xffffffff


	//   ....[88]....
        /*04b8*/ 	.word	0xffffffff


	//   ....[89]....
        /*04bc*/ 	.word	0xffffffff


	//   ....[90]....
        /*04c0*/ 	.word	0xffffffff


	//   ....[91]....
        /*04c4*/ 	.word	0xffffffff


	//   ....[92]....
        /*04c8*/ 	.word	0xffffffff


	//   ....[93]....
        /*04cc*/ 	.word	0xffffffff


	//   ....[94]....
        /*04d0*/ 	.word	0xffffffff


	//   ....[95]....
        /*04d4*/ 	.word	0xffffffff


	//   ....[96]....
        /*04d8*/ 	.word	0xffffffff


	//   ....[97]....
        /*04dc*/ 	.word	0xffffffff


	//   ....[98]....
        /*04e0*/ 	.word	0xffffffff


	//   ....[99]....
        /*04e4*/ 	.word	0xffffffff


	//   ....[100]....
        /*04e8*/ 	.word	0xffffffff


	//   ....[101]....
        /*04ec*/ 	.word	0xffffffff


	//   ....[102]....
        /*04f0*/ 	.word	0xffffffff


	//   ....[103]....
        /*04f4*/ 	.word	0xffffffff


	//   ....[104]....
        /*04f8*/ 	.word	0xffffffff


	//   ....[105]....
        /*04fc*/ 	.word	0xffffffff


	//   ....[106]....
        /*0500*/ 	.word	0xffffffff


	//   ....[107]....
        /*0504*/ 	.word	0xffffffff


	//   ....[108]....
        /*0508*/ 	.word	0xffffffff


	//   ....[109]....
        /*050c*/ 	.word	0xffffffff


	//   ....[110]....
        /*0510*/ 	.word	0xffffffff


	//   ....[111]....
        /*0514*/ 	.word	0xffffffff


	//   ....[112]....
        /*0518*/ 	.word	0xffffffff


	//   ....[113]....
        /*051c*/ 	.word	0xffffffff


	//   ....[114]....
        /*0520*/ 	.word	0xffffffff


	//   ....[115]....
        /*0524*/ 	.word	0xffffffff


	//   ....[116]....
        /*0528*/ 	.word	0xffffffff


	//   ....[117]....
        /*052c*/ 	.word	0xffffffff


	//   ....[118]....
        /*0530*/ 	.word	0xffffffff


	//   ....[119]....
        /*0534*/ 	.word	0xffffffff


	//   ....[120]....
        /*0538*/ 	.word	0xffffffff


	//   ....[121]....
        /*053c*/ 	.word	0xffffffff


	//   ....[122]....
        /*0540*/ 	.word	0xffffffff


	//   ....[123]....
        /*0544*/ 	.word	0xffffffff


	//   ....[124]....
        /*0548*/ 	.word	0xffffffff


	//   ....[125]....
        /*054c*/ 	.word	0xffffffff


	//   ....[126]....
        /*0550*/ 	.word	0xffffffff


	//   ....[127]....
        /*0554*/ 	.word	0xffffffff


	//   ....[128]....
        /*0558*/ 	.word	0xffffffff


	//   ....[129]....
        /*055c*/ 	.word	0xffffffff


	//   ....[130]....
        /*0560*/ 	.word	0xffffffff


	//   ....[131]....
        /*0564*/ 	.word	0xffffffff


	//   ....[132]....
        /*0568*/ 	.word	0xffffffff


	//   ....[133]....
        /*056c*/ 	.word	0xffffffff


	//   ....[134]....
        /*0570*/ 	.word	0xffffffff


	//   ....[135]....
        /*0574*/ 	.word	0xffffffff


	//   ....[136]....
        /*0578*/ 	.word	0xffffffff


	//   ....[137]....
        /*057c*/ 	.word	0xffffffff


	//   ....[138]....
        /*0580*/ 	.word	0xffffffff


	//   ....[139]....
        /*0584*/ 	.word	0xffffffff


	//   ....[140]....
        /*0588*/ 	.word	0xffffffff


	//   ....[141]....
        /*058c*/ 	.word	0xffffffff


	//   ....[142]....
        /*0590*/ 	.word	0xffffffff


	//   ....[143]....
        /*0594*/ 	.word	0xffffffff


	//   ....[144]....
        /*0598*/ 	.word	0xffffffff


	//   ....[145]....
        /*059c*/ 	.word	0xffffffff


	//   ....[146]....
        /*05a0*/ 	.word	0xffffffff


	//   ....[147]....
        /*05a4*/ 	.word	0xffffffff


	//   ....[148]....
        /*05a8*/ 	.word	0xffffffff


	//   ....[149]....
        /*05ac*/ 	.word	0xffffffff


	//   ....[150]....
        /*05b0*/ 	.word	0xffffffff


	//   ....[151]....
        /*05b4*/ 	.word	0xffffffff


	//   ....[152]....
        /*05b8*/ 	.word	0xffffffff


	//   ....[153]....
        /*05bc*/ 	.word	0xffffffff


	//   ....[154]....
        /*05c0*/ 	.word	0xffffffff


	//   ....[155]....
        /*05c4*/ 	.word	0xffffffff


	//   ....[156]....
        /*05c8*/ 	.word	0xffffffff


	//   ....[157]....
        /*05cc*/ 	.word	0xffffffff


	//   ....[158]....
        /*05d0*/ 	.word	0xffffffff


	//   ....[159]....
        /*05d4*/ 	.word	0xffffffff


	//   ....[160]....
        /*05d8*/ 	.word	0xffffffff


	//   ....[161]....
        /*05dc*/ 	.word	0xffffffff


	//   ....[162]....
        /*05e0*/ 	.word	0xffffffff


	//   ....[163]....
        /*05e4*/ 	.word	0xffffffff


	//   ....[164]....
        /*05e8*/ 	.word	0xffffffff


	//   ....[165]....
        /*05ec*/ 	.word	0xffffffff


	//   ....[166]....
        /*05f0*/ 	.word	0xffffffff


	//   ....[167]....
        /*05f4*/ 	.word	0xffffffff


	//   ....[168]....
        /*05f8*/ 	.word	0xffffffff


	//   ....[169]....
        /*05fc*/ 	.word	0xffffffff


	//   ....[170]....
        /*0600*/ 	.word	0xffffffff


	//   ....[171]....
        /*0604*/ 	.word	0xffffffff


	//   ....[172]....
        /*0608*/ 	.word	0xffffffff


	//   ....[173]....
        /*060c*/ 	.word	0xffffffff


	//   ....[174]....
        /*0610*/ 	.word	0xffffffff


	//   ....[175]....
        /*0614*/ 	.word	0xffffffff


	//   ....[176]....
        /*0618*/ 	.word	0xffffffff


	//   ....[177]....
        /*061c*/ 	.word	0xffffffff


	//   ....[178]....
        /*0620*/ 	.word	0xffffffff


	//   ....[179]....
        /*0624*/ 	.word	0xffffffff


	//   ....[180]....
        /*0628*/ 	.word	0xffffffff


	//   ....[181]....
        /*062c*/ 	.word	0xffffffff


	//   ....[182]....
        /*0630*/ 	.word	0xffffffff


	//   ....[183]....
        /*0634*/ 	.word	0xffffffff


	//   ....[184]....
        /*0638*/ 	.word	0xffffffff


	//   ....[185]....
        /*063c*/ 	.word	0xffffffff


	//   ....[186]....
        /*0640*/ 	.word	0xffffffff


	//   ....[187]....
        /*0644*/ 	.word	0xffffffff


	//   ....[188]....
        /*0648*/ 	.word	0xffffffff


	//   ....[189]....
        /*064c*/ 	.word	0xffffffff


	//   ....[190]....
        /*0650*/ 	.word	0xffffffff


	//   ....[191]....
        /*0654*/ 	.word	0xffffffff


	//   ....[192]....
        /*0658*/ 	.word	0xffffffff


	//   ....[193]....
        /*065c*/ 	.word	0xffffffff


	//   ....[194]....
        /*0660*/ 	.word	0xffffffff


	//   ....[195]....
        /*0664*/ 	.word	0xffffffff


	//   ....[196]....
        /*0668*/ 	.word	0xffffffff


	//   ....[197]....
        /*066c*/ 	.word	0xffffffff


	//   ....[198]....
        /*0670*/ 	.word	0xffffffff


	//   ....[199]....
        /*0674*/ 	.word	0xffffffff


	//   ....[200]....
        /*0678*/ 	.word	0xffffffff


	//   ....[201]....
        /*067c*/ 	.word	0xffffffff


	//   ....[202]....
        /*0680*/ 	.word	0xffffffff


	//   ....[203]....
        /*0684*/ 	.word	0xffffffff


	//   ....[204]....
        /*0688*/ 	.word	0xffffffff


	//   ....[205]....
        /*068c*/ 	.word	0xffffffff


	//   ....[206]....
        /*0690*/ 	.word	0xffffffff


	//   ....[207]....
        /*0694*/ 	.word	0xffffffff


	//   ....[208]....
        /*0698*/ 	.word	0xffffffff


	//   ....[209]....
        /*069c*/ 	.word	0xffffffff


	//   ....[210]....
        /*06a0*/ 	.word	0xffffffff


	//   ....[211]....
        /*06a4*/ 	.word	0xffffffff


	//   ....[212]....
        /*06a8*/ 	.word	0xffffffff


	//   ....[213]....
        /*06ac*/ 	.word	0xffffffff


	//   ....[214]....
        /*06b0*/ 	.word	0xffffffff


	//   ....[215]....
        /*06b4*/ 	.word	0xffffffff


	//   ....[216]....
        /*06b8*/ 	.word	0xffffffff


	//   ....[217]....
        /*06bc*/ 	.word	0xffffffff


	//   ....[218]....
        /*06c0*/ 	.word	0xffffffff


	//   ....[219]....
        /*06c4*/ 	.word	0xffffffff


	//   ....[220]....
        /*06c8*/ 	.word	0xffffffff


	//   ....[221]....
        /*06cc*/ 	.word	0xffffffff


	//   ....[222]....
        /*06d0*/ 	.word	0xffffffff


	//   ....[223]....
        /*06d4*/ 	.word	0xffffffff


	//   ....[224]....
        /*06d8*/ 	.word	0xffffffff


	//   ....[225]....
        /*06dc*/ 	.word	0xffffffff


	//   ....[226]....
        /*06e0*/ 	.word	0xffffffff


	//   ....[227]....
        /*06e4*/ 	.word	0xffffffff


	//   ....[228]....
        /*06e8*/ 	.word	0xffffffff


	//   ....[229]....
        /*06ec*/ 	.word	0xffffffff


	//   ....[230]....
        /*06f0*/ 	.word	0xffffffff


	//   ....[231]....
        /*06f4*/ 	.word	0xffffffff


	//   ....[232]....
        /*06f8*/ 	.word	0xffffffff


	//   ....[233]....
        /*06fc*/ 	.word	0xffffffff


	//   ....[234]....
        /*0700*/ 	.word	0xffffffff


	//   ....[235]....
        /*0704*/ 	.word	0xffffffff


	//   ....[236]....
        /*0708*/ 	.word	0xffffffff


	//   ....[237]....
        /*070c*/ 	.word	0xffffffff


	//   ....[238]....
        /*0710*/ 	.word	0xffffffff


	//   ....[239]....
        /*0714*/ 	.word	0xffffffff


	//   ....[240]....
        /*0718*/ 	.word	0xffffffff


	//   ....[241]....
        /*071c*/ 	.word	0xffffffff


	//   ....[242]....
        /*0720*/ 	.word	0xffffffff


	//   ....[243]....
        /*0724*/ 	.word	0xffffffff


	//   ....[244]....
        /*0728*/ 	.word	0xffffffff


	//   ....[245]....
        /*072c*/ 	.word	0xffffffff


	//   ....[246]....
        /*0730*/ 	.word	0xffffffff


	//   ....[247]....
        /*0734*/ 	.word	0xffffffff


	//   ....[248]....
        /*0738*/ 	.word	0xffffffff


	//   ....[249]....
        /*073c*/ 	.word	0xffffffff


	//   ....[250]....
        /*0740*/ 	.word	0xffffffff


	//   ....[251]....
        /*0744*/ 	.word	0xffffffff


	//   ....[252]....
        /*0748*/ 	.word	0xffffffff


	//   ....[253]....
        /*074c*/ 	.word	0xffffffff


	//   ....[254]....
        /*0750*/ 	.word	0xffffffff


	//   ....[255]....
        /*0754*/ 	.word	0xffffffff


	//   ....[0]....
        /*0758*/ 	.word	0xffffffff


	//   ....[1]....
        /*075c*/ 	.word	0xffffffff


	//   ....[2]....
        /*0760*/ 	.word	0xffffffff


	//----- nvinfo : EIATTR_COOP_GROUP_INSTR_OFFSETS
	.align		4
.L_222:
        /*0764*/ 	.byte	0x04, 0x28
        /*0766*/ 	.short	(.L_224 - .L_223)


	//   ....[0]....
.L_223:
        /*0768*/ 	.word	0x000000a0


	//   ....[1]....
        /*076c*/ 	.word	0x00002c80


	//   ....[2]....
        /*0770*/ 	.word	0x00002cd0


	//   ....[3]....
        /*0774*/ 	.word	0x000034c0


	//   ....[4]....
        /*0778*/ 	.word	0x000034e0


	//   ....[5]....
        /*077c*/ 	.word	0x00003c50


	//   ....[6]....
        /*0780*/ 	.word	0x00003c70


	//   ....[7]....
        /*0784*/ 	.word	0x000043e0


	//   ....[8]....
        /*0788*/ 	.word	0x000043f0


	//   ....[9]....
        /*078c*/ 	.word	0x00004ca0


	//   ....[10]....
        /*0790*/ 	.word	0x00004cf0


	//   ....[11]....
        /*0794*/ 	.word	0x000059f0


	//   ....[12]....
        /*0798*/ 	.word	0x00005a20


	//   ....[13]....
        /*079c*/ 	.word	0x00006160


	//   ....[14]....
        /*07a0*/ 	.word	0x00006190


	//   ....[15]....
        /*07a4*/ 	.word	0x000068d0


	//   ....[16]....
        /*07a8*/ 	.word	0x000068f0


	//   ....[17]....
        /*07ac*/ 	.word	0x00007050


	//   ....[18]....
        /*07b0*/ 	.word	0x00007080


	//   ....[19]....
        /*07b4*/ 	.word	0x000071c0


	//   ....[20]....
        /*07b8*/ 	.word	0x000071f0


	//   ....[21]....
        /*07bc*/ 	.word	0x000072e0


	//   ....[22]....
        /*07c0*/ 	.word	0x00007310


	//   ....[23]....
        /*07c4*/ 	.word	0x00007400


	//   ....[24]....
        /*07c8*/ 	.word	0x00007420


	//   ....[25]....
        /*07cc*/ 	.word	0x00007c80


	//   ....[26]....
        /*07d0*/ 	.word	0x00007ca0


	//   ....[27]....
        /*07d4*/ 	.word	0x00007d90


	//   ....[28]....
        /*07d8*/ 	.word	0x00007dc0


	//   ....[29]....
        /*07dc*/ 	.word	0x00007eb0


	//   ....[30]....
        /*07e0*/ 	.word	0x00007ee0


	//   ....[31]....
        /*07e4*/ 	.word	0x00007fd0


	//   ....[32]....
        /*07e8*/ 	.word	0x00008000


	//   ....[33]....
        /*07ec*/ 	.word	0x00008ba0


	//   ....[34]....
        /*07f0*/ 	.word	0x00008be0


	//   ....[35]....
        /*07f4*/ 	.word	0x00008db0


	//   ....[36]....
        /*07f8*/ 	.word	0x00008de0


	//   ....[37]....
        /*07fc*/ 	.word	0x00008e70


	//   ....[38]....
        /*0800*/ 	.word	0x00008ea0


	//   ....[39]....
        /*0804*/ 	.word	0x00008f30


	//   ....[40]....
        /*0808*/ 	.word	0x00008f60


	//   ....[41]....
        /*080c*/ 	.word	0x00008ff0


	//   ....[42]....
        /*0810*/ 	.word	0x00009020


	//   ....[43]....
        /*0814*/ 	.word	0x000090b0


	//   ....[44]....
        /*0818*/ 	.word	0x000090e0


	//   ....[45]....
        /*081c*/ 	.word	0x00009170


	//   ....[46]....
        /*0820*/ 	.word	0x000091a0


	//   ....[47]....
        /*0824*/ 	.word	0x00009220


	//   ....[48]....
        /*0828*/ 	.word	0x00009260


	//   ....[49]....
        /*082c*/ 	.word	0x000096d0


	//   ....[50]....
        /*0830*/ 	.word	0x000096f0


	//   ....[51]....
        /*0834*/ 	.word	0x00009700


	//   ....[52]....
        /*0838*/ 	.word	0x00009710


	//   ....[53]....
        /*083c*/ 	.word	0x00009730


	//   ....[54]....
        /*0840*/ 	.word	0x00009740


	//   ....[55]....
        /*0844*/ 	.word	0x00009750


	//   ....[56]....
        /*0848*/ 	.word	0x00009770


	//   ....[57]....
        /*084c*/ 	.word	0x000097a0


	//   ....[58]....
        /*0850*/ 	.word	0x000097c0


	//   ....[59]....
        /*0854*/ 	.word	0x000097d0


	//   ....[60]....
        /*0858*/ 	.word	0x00009820


	//   ....[61]....
        /*085c*/ 	.word	0x00009850


	//   ....[62]....
        /*0860*/ 	.word	0x00009890


	//   ....[63]....
        /*0864*/ 	.word	0x00009cf0


	//   ....[64]....
        /*0868*/ 	.word	0x00009d10


	//   ....[65]....
        /*086c*/ 	.word	0x00009d20


	//   ....[66]....
        /*0870*/ 	.word	0x00009d30


	//   ....[67]....
        /*0874*/ 	.word	0x00009ea0


	//   ....[68]....
        /*0878*/ 	.word	0x00009f60


	//   ....[69]....
        /*087c*/ 	.word	0x00009fa0


	//   ....[70]....
        /*0880*/ 	.word	0x00009fe0


	//   ....[71]....
        /*0884*/ 	.word	0x0000a180


	//   ....[72]....
        /*0888*/ 	.word	0x0000a240


	//   ....[73]....
        /*088c*/ 	.word	0x0000a280


	//   ....[74]....
        /*0890*/ 	.word	0x0000a2c0


	//   ....[75]....
        /*0894*/ 	.word	0x0000a480


	//   ....[76]....
        /*0898*/ 	.word	0x0000a540


	//   ....[77]....
        /*089c*/ 	.word	0x0000a580


	//   ....[78]....
        /*08a0*/ 	.word	0x0000a5c0


	//   ....[79]....
        /*08a4*/ 	.word	0x0000c290


	//   ....[80]....
        /*08a8*/ 	.word	0x0000c2b0


	//   ....[81]....
        /*08ac*/ 	.word	0x0000c2e0


	//   ....[82]....
        /*08b0*/ 	.word	0x0000c2f0


	//   ....[83]....
        /*08b4*/ 	.word	0x0000c3d0


	//   ....[84]....
        /*08b8*/ 	.word	0x0000c410


	//   ....[85]....
        /*08bc*/ 	.word	0x0000c430


	//   ....[86]....
        /*08c0*/ 	.word	0x0000c440


	//   ....[87]....
        /*08c4*/ 	.word	0x0000c630


	//   ....[88]....
        /*08c8*/ 	.word	0x0000c670


	//   ....[89]....
        /*08cc*/ 	.word	0x0000c690


	//   ....[90]....
        /*08d0*/ 	.word	0x0000c6a0


	//   ....[91]....
        /*08d4*/ 	.word	0x0000c820


	//   ....[92]....
        /*08d8*/ 	.word	0x0000c860


	//   ....[93]....
        /*08dc*/ 	.word	0x0000c8a0


	//   ....[94]....
        /*08e0*/ 	.word	0x0000c8c0


	//   ....[95]....
        /*08e4*/ 	.word	0x0000e970


	//   ....[96]....
        /*08e8*/ 	.word	0x0000e980


	//   ....[97]....
        /*08ec*/ 	.word	0x0000e9a0


	//   ....[98]....
        /*08f0*/ 	.word	0x0000eae0


	//   ....[99]....
        /*08f4*/ 	.word	0x0000eaf0


	//   ....[100]....
        /*08f8*/ 	.word	0x0000eb10


	//   ....[101]....
        /*08fc*/ 	.word	0x0000eb70


	//   ....[102]....
        /*0900*/ 	.word	0x0000eb90


	//   ....[103]....
        /*0904*/ 	.word	0x0000ec40


	//   ....[104]....
        /*0908*/ 	.word	0x0000ec50


	//   ....[105]....
        /*090c*/ 	.word	0x0000ec90


	//   ....[106]....
        /*0910*/ 	.word	0x0000eca0


	//   ....[107]....
        /*0914*/ 	.word	0x0000ecd0


	//   ....[108]....
        /*0918*/ 	.word	0x0000ed70


	//   ....[109]....
        /*091c*/ 	.word	0x0000f790


	//   ....[110]....
        /*0920*/ 	.word	0x0000f7b0


	//   ....[111]....
        /*0924*/ 	.word	0x0000f7c0


	//   ....[112]....
        /*0928*/ 	.word	0x0000f7d0


	//   ....[113]....
        /*092c*/ 	.word	0x0000f7e0


	//   ....[114]....
        /*0930*/ 	.word	0x0000f7f0


	//   ....[115]....
        /*0934*/ 	.word	0x0000f800


	//   ....[116]....
        /*0938*/ 	.word	0x0000f810


	//   ....[117]....
        /*093c*/ 	.word	0x0000f830


	//   ....[118]....
        /*0940*/ 	.word	0x0000f850


	//   ....[119]....
        /*0944*/ 	.word	0x0000f870


	//   ....[120]....
        /*0948*/ 	.word	0x0000f8a0


	//   ....[121]....
        /*094c*/ 	.word	0x0000f8c0


	//   ....[122]....
        /*0950*/ 	.word	0x0000f8e0


	//   ....[123]....
        /*0954*/ 	.word	0x00010900


	//   ....[124]....
        /*0958*/ 	.word	0x00010920


	//   ....[125]....
        /*095c*/ 	.word	0x00010940


	//   ....[126]....
        /*0960*/ 	.word	0x00010950


	//   ....[127]....
        /*0964*/ 	.word	0x000118f0


	//   ....[128]....
        /*0968*/ 	.word	0x00011b70


	//   ....[129]....
        /*096c*/ 	.word	0x00011ba0


	//   ....[130]....
        /*0970*/ 	.word	0x00011d80


	//   ....[131]....
        /*0974*/ 	.word	0x00011de0


	//   ....[132]....
        /*0978*/ 	.word	0x00011f20


	//   ....[133]....
        /*097c*/ 	.word	0x00012180


	//   ....[134]....
        /*0980*/ 	.word	0x000122b0


	//   ....[135]....
        /*0984*/ 	.word	0x00014ef0


	//   ....[136]....
        /*0988*/ 	.word	0x00014f10


	//   ....[137]....
        /*098c*/ 	.word	0x00014f20


	//   ....[138]....
        /*0990*/ 	.word	0x00014f30


	//   ....[139]....
        /*0994*/ 	.word	0x00014f40


	//   ....[140]....
        /*0998*/ 	.word	0x00014f50


	//   ....[141]....
        /*099c*/ 	.word	0x00014f60


	//   ....[142]....
        /*09a0*/ 	.word	0x00014f80


	//   ....[143]....
        /*09a4*/ 	.word	0x00014fa0


	//   ....[144]....
        /*09a8*/ 	.word	0x00014fc0


	//   ....[145]....
        /*09ac*/ 	.word	0x00014fe0


	//   ....[146]....
        /*09b0*/ 	.word	0x00014ff0


	//   ....[147]....
        /*09b4*/ 	.word	0x00015000


	//   ....[148]....
        /*09b8*/ 	.word	0x00015010


	//   ....[149]....
        /*09bc*/ 	.word	0x00016a10


	//   ....[150]....
        /*09c0*/ 	.word	0x00016a30


	//   ....[151]....
        /*09c4*/ 	.word	0x00016a40


	//   ....[152]....
        /*09c8*/ 	.word	0x00016a50


	//   ....[153]....
        /*09cc*/ 	.word	0x00016a60


	//   ....[154]....
        /*09d0*/ 	.word	0x00016a70


	//   ....[155]....
        /*09d4*/ 	.word	0x00016a80


	//   ....[156]....
        /*09d8*/ 	.word	0x00016aa0


	//   ....[157]....
        /*09dc*/ 	.word	0x00016ab0


	//   ....[158]....
        /*09e0*/ 	.word	0x00016ad0


	//   ....[159]....
        /*09e4*/ 	.word	0x00016b20


	//   ....[160]....
        /*09e8*/ 	.word	0x00016b60


	//   ....[161]....
        /*09ec*/ 	.word	0x00016b80


	//   ....[162]....
        /*09f0*/ 	.word	0x00016b90


	//   ....[163]....
        /*09f4*/ 	.word	0x00016e00


	//   ....[164]....
        /*09f8*/ 	.word	0x00016e10


	//   ....[165]....
        /*09fc*/ 	.word	0x00016e20


	//   ....[166]....
        /*0a00*/ 	.word	0x00016e30


	//   ....[167]....
        /*0a04*/ 	.word	0x00017770


	//   ....[168]....
        /*0a08*/ 	.word	0x00017aa0


	//   ....[169]....
        /*0a0c*/ 	.word	0x000180d0


	//   ....[170]....
        /*0a10*/ 	.word	0x000182e0


	//   ....[171]....
        /*0a14*/ 	.word	0x00018470


	//   ....[172]....
        /*0a18*/ 	.word	0x000184e0


	//   ....[173]....
        /*0a1c*/ 	.word	0x000185a0


	//   ....[174]....
        /*0a20*/ 	.word	0x000185c0


	//   ....[175]....
        /*0a24*/ 	.word	0x0001b420


	//   ....[176]....
        /*0a28*/ 	.word	0x0001b440


	//   ....[177]....
        /*0a2c*/ 	.word	0x0001b450


	//   ....[178]....
        /*0a30*/ 	.word	0x0001b460


	//   ....[179]....
        /*0a34*/ 	.word	0x0001b470


	//   ....[180]....
        /*0a38*/ 	.word	0x0001b480


	//   ....[181]....
        /*0a3c*/ 	.word	0x0001b490


	//   ....[182]....
        /*0a40*/ 	.word	0x0001b4a0


	//   ....[183]....
        /*0a44*/ 	.word	0x0001b4c0


	//   ....[184]....
        /*0a48*/ 	.word	0x0001b4d0


	//   ....[185]....
        /*0a4c*/ 	.word	0x0001b4f0


	//   ....[186]....
        /*0a50*/ 	.word	0x0001b520


	//   ....[187]....
        /*0a54*/ 	.word	0x0001b540


	//   ....[188]....
        /*0a58*/ 	.word	0x0001b550


	//   ....[189]....
        /*0a5c*/ 	.word	0x0001b9d0


	//   ....[190]....
        /*0a60*/ 	.word	0x0001b9f0


	//   ....[191]....
        /*0a64*/ 	.word	0x0001ba10


	//   ....[192]....
        /*0a68*/ 	.word	0x0001ba40


	//   ....[193]....
        /*0a6c*/ 	.word	0x0001ba70


	//   ....[194]....
        /*0a70*/ 	.word	0x0001bac0


	//   ....[195]....
        /*0a74*/ 	.word	0x0001baf0


	//   ....[196]....
        /*0a78*/ 	.word	0x0001bb10


	//   ....[197]....
        /*0a7c*/ 	.word	0x0001bb50


	//   ....[198]....
        /*0a80*/ 	.word	0x0001bb80


	//   ....[199]....
        /*0a84*/ 	.word	0x0001bbb0


	//   ....[200]....
        /*0a88*/ 	.word	0x0001bbd0


	//   ....[201]....
        /*0a8c*/ 	.word	0x0001bc00


	//   ....[202]....
        /*0a90*/ 	.word	0x0001bc20


	//   ....[203]....
        /*0a94*/ 	.word	0x0001d5b0


	//   ....[204]....
        /*0a98*/ 	.word	0x0001d720


	//   ....[205]....
        /*0a9c*/ 	.word	0x0001d9e0


	//   ....[206]....
        /*0aa0*/ 	.word	0x0001da10


	//   ....[207]....
        /*0aa4*/ 	.word	0x0001da30


	//   ....[208]....
        /*0aa8*/ 	.word	0x0001db20


	//   ....[209]....
        /*0aac*/ 	.word	0x0001dbd0


	//   ....[210]....
        /*0ab0*/ 	.word	0x0001de60


	//   ....[211]....
        /*0ab4*/ 	.word	0x00020ae0


	//   ....[212]....
        /*0ab8*/ 	.word	0x00020af0


	//   ....[213]....
        /*0abc*/ 	.word	0x00020b00


	//   ....[214]....
        /*0ac0*/ 	.word	0x00020b10


	//   ....[215]....
        /*0ac4*/ 	.word	0x00020b40


	//   ....[216]....
        /*0ac8*/ 	.word	0x00020b60


	//   ....[217]....
        /*0acc*/ 	.word	0x00020b80


	//   ....[218]....
        /*0ad0*/ 	.word	0x00020b90


	//   ....[219]....
        /*0ad4*/ 	.word	0x00021fe0


	//   ....[220]....
        /*0ad8*/ 	.word	0x00022010


	//   ....[221]....
        /*0adc*/ 	.word	0x00022060


	//   ....[222]....
        /*0ae0*/ 	.word	0x00022090


	//   ....[223]....
        /*0ae4*/ 	.word	0x000220c0


	//   ....[224]....
        /*0ae8*/ 	.word	0x00022100


	//   ....[225]....
        /*0aec*/ 	.word	0x00022130


	//   ....[226]....
        /*0af0*/ 	.word	0x00022170


	//   ....[227]....
        /*0af4*/ 	.word	0x000221d0


	//   ....[228]....
        /*0af8*/ 	.word	0x000221e0


	//   ....[229]....
        /*0afc*/ 	.word	0x000221f0


	//   ....[230]....
        /*0b00*/ 	.word	0x00022220


	//   ....[231]....
        /*0b04*/ 	.word	0x00022260


	//   ....[232]....
        /*0b08*/ 	.word	0x00022280


	//   ....[233]....
        /*0b0c*/ 	.word	0x000222b0


	//   ....[234]....
        /*0b10*/ 	.word	0x000222f0


	//   ....[235]....
        /*0b14*/ 	.word	0x00022340


	//   ....[236]....
        /*0b18*/ 	.word	0x00022400


	//   ....[237]....
        /*0b1c*/ 	.word	0x00022420


	//   ....[238]....
        /*0b20*/ 	.word	0x00022470


	//   ....[239]....
        /*0b24*/ 	.word	0x00022490


	//   ....[240]....
        /*0b28*/ 	.word	0x000224c0


	//   ....[241]....
        /*0b2c*/ 	.word	0x000224f0


	//   ....[242]....
        /*0b30*/ 	.word	0x00022590


	//   ....[243]....
        /*0b34*/ 	.word	0x00022e20


	//   ....[244]....
        /*0b38*/ 	.word	0x00022e50


	//   ....[245]....
        /*0b3c*/ 	.word	0x00022e80


	//   ....[246]....
        /*0b40*/ 	.word	0x00022eb0


	//   ....[247]....
        /*0b44*/ 	.word	0x00022ee0


	//   ....[248]....
        /*0b48*/ 	.word	0x00022f10


	//   ....[249]....
        /*0b4c*/ 	.word	0x00022f40


	//   ....[250]....
        /*0b50*/ 	.word	0x00022f60


	//   ....[251]....
        /*0b54*/ 	.word	0x00022f80


	//   ....[252]....
        /*0b58*/ 	.word	0x00022fa0


	//   ....[253]....
        /*0b5c*/ 	.word	0x00022fb0


	//   ....[254]....
        /*0b60*/ 	.word	0x00022fc0


	//   ....[255]....
        /*0b64*/ 	.word	0x00022fd0


	//   ....[0]....
        /*0b68*/ 	.word	0x00022fe0


	//   ....[1]....
        /*0b6c*/ 	.word	0x00022ff0


	//   ....[2]....
        /*0b70*/ 	.word	0x00023020


	//----- nvinfo : EIATTR_EXIT_INSTR_OFFSETS
	.align		4
.L_224:
        /*0b74*/ 	.byte	0x04, 0x1c
        /*0b76*/ 	.short	(.L_226 - .L_225)


	//   ....[0]....
.L_225:
        /*0b78*/ 	.word	0x00000450


	//   ....[1]....
        /*0b7c*/ 	.word	0x00022630


	//   ....[2]....
        /*0b80*/ 	.word	0x00022670


	//   ....[3]....
        /*0b84*/ 	.word	0x000231b0


	//   ....[4]....
        /*0b88*/ 	.word	0x000231f0


	//----- nvinfo : EIATTR_CTAIDZ_USED
	.align		4
.L_226:
        /*0b8c*/ 	.byte	0x01, 0x04
	.zero		2


	//----- nvinfo : EIATTR_MAX_THREADS
	.align		4
        /*0b90*/ 	.byte	0x04, 0x05
        /*0b92*/ 	.short	(.L_228 - .L_227)
.L_227:
        /*0b94*/ 	.word	0x00000080
        /*0b98*/ 	.word	0x00000001
        /*0b9c*/ 	.word	0x00000001


	//----- nvinfo : EIATTR_CRS_STACK_SIZE
	.align		4
.L_228:
        /*0ba0*/ 	.byte	0x04, 0x1e
        /*0ba2*/ 	.short	(.L_230 - .L_229)
.L_229:
        /*0ba4*/ 	.word	0x00000000
.L_230:


//--------------------- .nv.callgraph             --------------------------
	.section	.nv.callgraph,"",@"SHT_CUDA_CALLGRAPH"
	.align	4
	.sectionentsize	8
	.align		4
        /*0000*/ 	.word	0x00000000
	.align		4
        /*0004*/ 	.word	0xffffffff
	.align		4
        /*0008*/ 	.word	0x00000000
	.align		4
        /*000c*/ 	.word	0xfffffffe
	.align		4
        /*0010*/ 	.word	0x00000000
	.align		4
        /*0014*/ 	.word	0xfffffffd
	.align		4
        /*0018*/ 	.word	0x00000000
	.align		4
        /*001c*/ 	.word	0xfffffffc


//--------------------- .nv.rel.action            --------------------------
	.section	.nv.rel.action,"",@"SHT_CUDA_RELOCINFO"
	.align	8
	.sectionentsize	8
        /*0000*/ 	.byte	0x73, 0x00, 0x00, 0x00, 0x00, 0x00, 0x00, 0x00, 0x00, 0x00, 0x00, 0x11, 0x25, 0x00, 0x05, 0x36


//--------------------- .nv.constant4             --------------------------
	.section	.nv.constant4,"a",@progbits
	.align	8
	.align		8
.nv.constant4:
        /*0000*/ 	.dword	_ZN79_INTERNAL_f786776b_43_flash_fwd_hdim64_fp16_paged_softcap_sm80_cu_bdbb69e5_35774cuda3std3__45__cpo5beginE
	.align		8
        /*0008*/ 	.dword	_ZN79_INTERNAL_f786776b_43_flash_fwd_hdim64_fp16_paged_softcap_sm80_cu_bdbb69e5_35774cuda3std3__45__cpo3endE
	.align		8
        /*0010*/ 	.dword	_ZN79_INTERNAL_f786776b_43_flash_fwd_hdim64_fp16_paged_softcap_sm80_cu_bdbb69e5_35774cuda3std3__45__cpo6cbeginE
	.align		8
        /*0018*/ 	.dword	_ZN79_INTERNAL_f786776b_43_flash_fwd_hdim64_fp16_paged_softcap_sm80_cu_bdbb69e5_35774cuda3std3__45__cpo4cendE
	.align		8
        /*0020*/ 	.dword	_ZN79_INTERNAL_f786776b_43_flash_fwd_hdim64_fp16_paged_softcap_sm80_cu_bdbb69e5_35774cuda3std3__481_GLOBAL__N__f786776b_43_flash_fwd_hdim64_fp16_paged_softcap_sm80_cu_bdbb69e5_35776ignoreE
	.align		8
        /*0028*/ 	.dword	_ZN79_INTERNAL_f786776b_43_flash_fwd_hdim64_fp16_paged_softcap_sm80_cu_bdbb69e5_35774cuda3std3__419piecewise_constructE
	.align		8
        /*0030*/ 	.dword	_ZN79_INTERNAL_f786776b_43_flash_fwd_hdim64_fp16_paged_softcap_sm80_cu_bdbb69e5_35774cuda3std3__48in_placeE
	.align		8
        /*0038*/ 	.dword	_ZN79_INTERNAL_f786776b_43_flash_fwd_hdim64_fp16_paged_softcap_sm80_cu_bdbb69e5_35774cuda3std6ranges3__45__cpo4swapE
	.align		8
        /*0040*/ 	.dword	_ZN79_INTERNAL_f786776b_43_flash_fwd_hdim64_fp16_paged_softcap_sm80_cu_bdbb69e5_35774cuda3std6ranges3__45__cpo9iter_moveE
	.align		8
        /*0048*/ 	.dword	_ZN79_INTERNAL_f786776b_43_flash_fwd_hdim64_fp16_paged_softcap_sm80_cu_bdbb69e5_35774cute7productE
	.align		8
        /*0050*/ 	.dword	_ZN79_INTERNAL_f786776b_43_flash_fwd_hdim64_fp16_paged_softcap_sm80_cu_bdbb69e5_35774cute1_E


//--------------------- .nv.constant0._ZN7cutlass13device_kernelIN5flash19enable_sm80_to_sm89INS1_16FlashAttnFwdSm80INS1_25CollectiveMainloopFwdSm80ILi4ELi1ELb0EN4cute5tupleIJNS5_1CILi128EEENS7_ILi112EEENS7_ILi64EEEEEELi64ENS_6half_tEfNS_4arch4Sm80ELb0ELb0ELb1ELb0ELb1ELb0ELb1ELb0EEENS1_21CollectiveEpilogueFwdINS6_IJS8_SA_S9_EEENS6_IJNS7_ILi1EEESI_SI_EEESC_SE_Li128ELb0ELb1ELb0ELb0EEENS1_19SingleTileSchedulerILb0ELb0ELb1ELi128EEEEEEEEEvNT_6ParamsE --------------------------
	.section	.nv.constant0._ZN7cutlass13device_kernelIN5flash19enable_sm80_to_sm89INS1_16FlashAttnFwdSm80INS1_25CollectiveMainloopFwdSm80ILi4ELi1ELb0EN4cute5tupleIJNS5_1CILi128EEENS7_ILi112EEENS7_ILi64EEEEEELi64ENS_6half_tEfNS_4arch4Sm80ELb0ELb0ELb1ELb0ELb1ELb0ELb1ELb0EEENS1_21CollectiveEpilogueFwdINS6_IJS8_SA_S9_EEENS6_IJNS7_ILi1EEESI_SI_EEESC_SE_Li128ELb0ELb1ELb0ELb0EEENS1_19SingleTileSchedulerILb0ELb0ELb1ELi128EEEEEEEEEvNT_6ParamsE,"a",@progbits
	.sectionflags	@""
	.align	4
.nv.constant0._ZN7cutlass13device_kernelIN5flash19enable_sm80_to_sm89INS1_16FlashAttnFwdSm80INS1_25CollectiveMainloopFwdSm80ILi4ELi1ELb0EN4cute5tupleIJNS5_1CILi128EEENS7_ILi112EEENS7_ILi64EEEEEELi64ENS_6half_tEfNS_4arch4Sm80ELb0ELb0ELb1ELb0ELb1ELb0ELb1ELb0EEENS1_21CollectiveEpilogueFwdINS6_IJS8_SA_S9_EEENS6_IJNS7_ILi1EEESI_SI_EEESC_SE_Li128ELb0ELb1ELb0ELb0EEENS1_19SingleTileSchedulerILb0ELb0ELb1ELi128EEEEEEEEEvNT_6ParamsE:
	.zero		1400


//--------------------- .nv.constant0._ZN7cutlass13device_kernelIN5flash19enable_sm80_to_sm89INS1_16FlashAttnFwdSm80INS1_25CollectiveMainloopFwdSm80ILi4ELi1ELb0EN4cute5tupleIJNS5_1CILi128EEENS7_ILi112EEENS7_ILi64EEEEEELi64ENS_6half_tEfNS_4arch4Sm80ELb0ELb0ELb1ELb1ELb1ELb0ELb1ELb0EEENS1_21CollectiveEpilogueFwdINS6_IJS8_SA_S9_EEENS6_IJNS7_ILi1EEESI_SI_EEESC_SE_Li128ELb1ELb1ELb0ELb0EEENS1_19SingleTileSchedulerILb1ELb0ELb1ELi128EEEEEEEEEvNT_6ParamsE --------------------------
	.section	.nv.constant0._ZN7cutlass13device_kernelIN5flash19enable_sm80_to_sm89INS1_16FlashAttnFwdSm80INS1_25CollectiveMainloopFwdSm80ILi4ELi1ELb0EN4cute5tupleIJNS5_1CILi128EEENS7_ILi112EEENS7_ILi64EEEEEELi64ENS_6half_tEfNS_4arch4Sm80ELb0ELb0ELb1ELb1ELb1ELb0ELb1ELb0EEENS1_21CollectiveEpilogueFwdINS6_IJS8_SA_S9_EEENS6_IJNS7_ILi1EEESI_SI_EEESC_SE_Li128ELb1ELb1ELb0ELb0EEENS1_19SingleTileSchedulerILb1ELb0ELb1ELi128EEEEEEEEEvNT_6ParamsE,"a",@progbits
	.sectionflags	@""
	.align	4
.nv.constant0._ZN7cutlass13device_kernelIN5flash19enable_sm80_to_sm89INS1_16FlashAttnFwdSm80INS1_25CollectiveMainloopFwdSm80ILi4ELi1ELb0EN4cute5tupleIJNS5_1CILi128EEENS7_ILi112EEENS7_ILi64EEEEEELi64ENS_6half_tEfNS_4arch4Sm80ELb0ELb0ELb1ELb1ELb1ELb0ELb1ELb0EEENS1_21CollectiveEpilogueFwdINS6_IJS8_SA_S9_EEENS6_IJNS7_ILi1EEESI_SI_EEESC_SE_Li128ELb1ELb1ELb0ELb0EEENS1_19SingleTileSchedulerILb1ELb0ELb1ELi128EEEEEEEEEvNT_6ParamsE:
	.zero		1400


//--------------------- .nv.constant0._ZN7cutlass13device_kernelIN5flash19enable_sm80_to_sm89INS1_16FlashAttnFwdSm80INS1_25CollectiveMainloopFwdSm80ILi4ELi1ELb0EN4cute5tupleIJNS5_1CILi128EEENS7_ILi112EEENS7_ILi64EEEEEELi64ENS_6half_tEfNS_4arch4Sm80ELb0ELb0ELb1ELb1ELb1ELb1ELb1ELb0EEENS1_21CollectiveEpilogueFwdINS6_IJS8_SA_S9_EEENS6_IJNS7_ILi1EEESI_SI_EEESC_SE_Li128ELb1ELb1ELb0ELb0EEENS1_19SingleTileSchedulerILb1ELb0ELb1ELi128EEEEEEEEEvNT_6ParamsE --------------------------
	.section	.nv.constant0._ZN7cutlass13device_kernelIN5flash19enable_sm80_to_sm89INS1_16FlashAttnFwdSm80INS1_25CollectiveMainloopFwdSm80ILi4ELi1ELb0EN4cute5tupleIJNS5_1CILi128EEENS7_ILi112EEENS7_ILi64EEEEEELi64ENS_6half_tEfNS_4arch4Sm80ELb0ELb0ELb1ELb1ELb1ELb1ELb1ELb0EEENS1_21CollectiveEpilogueFwdINS6_IJS8_SA_S9_EEENS6_IJNS7_ILi1EEESI_SI_EEESC_SE_Li128ELb1ELb1ELb0ELb0EEENS1_19SingleTileSchedulerILb1ELb0ELb1ELi128EEEEEEEEEvNT_6ParamsE,"a",@progbits
	.sectionflags	@""
	.align	4
.nv.constant0._ZN7cutlass13device_kernelIN5flash19enable_sm80_to_sm89INS1_16FlashAttnFwdSm80INS1_25CollectiveMainloopFwdSm80ILi4ELi1ELb0EN4cute5tupleIJNS5_1CILi128EEENS7_ILi112EEENS7_ILi64EEEEEELi64ENS_6half_tEfNS_4arch4Sm80ELb0ELb0ELb1ELb1ELb1ELb1ELb1ELb0EEENS1_21CollectiveEpilogueFwdINS6_IJS8_SA_S9_EEENS6_IJNS7_ILi1EEESI_SI_EEESC_SE_Li128ELb1ELb1ELb0ELb0EEENS1_19SingleTileSchedulerILb1ELb0ELb1ELi128EEEEEEEEEvNT_6ParamsE:
	.zero		1400


//--------------------- .nv.constant0._ZN7cutlass13device_kernelIN5flash19enable_sm80_to_sm89INS1_16FlashAttnFwdSm80INS1_25CollectiveMainloopFwdSm80ILi4ELi1ELb0EN4cute5tupleIJNS5_1CILi128EEENS7_ILi96EEENS7_ILi64EEEEEELi64ENS_6half_tEfNS_4arch4Sm80ELb0ELb1ELb1ELb0ELb1ELb0ELb1ELb0EEENS1_21CollectiveEpilogueFwdINS6_IJS8_SA_S9_EEENS6_IJNS7_ILi1EEESI_SI_EEESC_SE_Li128ELb0ELb1ELb0ELb0EEENS1_19SingleTileSchedulerILb0ELb0ELb1ELi128EEEEEEEEEvNT_6ParamsE --------------------------
	.section	.nv.constant0._ZN7cutlass13device_kernelIN5flash19enable_sm80_to_sm89INS1_16FlashAttnFwdSm80INS1_25CollectiveMainloopFwdSm80ILi4ELi1ELb0EN4cute5tupleIJNS5_1CILi128EEENS7_ILi96EEENS7_ILi64EEEEEELi64ENS_6half_tEfNS_4arch4Sm80ELb0ELb1ELb1ELb0ELb1ELb0ELb1ELb0EEENS1_21CollectiveEpilogueFwdINS6_IJS8_SA_S9_EEENS6_IJNS7_ILi1EEESI_SI_EEESC_SE_Li128ELb0ELb1ELb0ELb0EEENS1_19SingleTileSchedulerILb0ELb0ELb1ELi128EEEEEEEEEvNT_6ParamsE,"a",@progbits
	.sectionflags	@""
	.align	4
.nv.constant0._ZN7cutlass13device_kernelIN5flash19enable_sm80_to_sm89INS1_16FlashAttnFwdSm80INS1_25CollectiveMainloopFwdSm80ILi4ELi1ELb0EN4cute5tupleIJNS5_1CILi128EEENS7_ILi96EEENS7_ILi64EEEEEELi64ENS_6half_tEfNS_4arch4Sm80ELb0ELb1ELb1ELb0ELb1ELb0ELb1ELb0EEENS1_21CollectiveEpilogueFwdINS6_IJS8_SA_S9_EEENS6_IJNS7_ILi1EEESI_SI_EEESC_SE_Li128ELb0ELb1ELb0ELb0EEENS1_19SingleTileSchedulerILb0ELb0ELb1ELi128EEEEEEEEEvNT_6ParamsE:
	.zero		1400


//--------------------- .nv.constant0._ZN7cutlass13device_kernelIN5flash19enable_sm80_to_sm89INS1_16FlashAttnFwdSm80INS1_25CollectiveMainloopFwdSm80ILi4ELi1ELb0EN4cute5tupleIJNS5_1CILi128EEENS7_ILi96EEENS7_ILi64EEEEEELi64ENS_6half_tEfNS_4arch4Sm80ELb0ELb1ELb1ELb1ELb1ELb0ELb1ELb0EEENS1_21CollectiveEpilogueFwdINS6_IJS8_SA_S9_EEENS6_IJNS7_ILi1EEESI_SI_EEESC_SE_Li128ELb1ELb1ELb0ELb0EEENS1_19SingleTileSchedulerILb1ELb0ELb1ELi128EEEEEEEEEvNT_6ParamsE --------------------------
	.section	.nv.constant0._ZN7cutlass13device_kernelIN5flash19enable_sm80_to_sm89INS1_16FlashAttnFwdSm80INS1_25CollectiveMainloopFwdSm80ILi4ELi1ELb0EN4cute5tupleIJNS5_1CILi128EEENS7_ILi96EEENS7_ILi64EEEEEELi64ENS_6half_tEfNS_4arch4Sm80ELb0ELb1ELb1ELb1ELb1ELb0ELb1ELb0EEENS1_21CollectiveEpilogueFwdINS6_IJS8_SA_S9_EEENS6_IJNS7_ILi1EEESI_SI_EEESC_SE_Li128ELb1ELb1ELb0ELb0EEENS1_19SingleTileSchedulerILb1ELb0ELb1ELi128EEEEEEEEEvNT_6ParamsE,"a",@progbits
	.sectionflags	@""
	.align	4
.nv.constant0._ZN7cutlass13device_kernelIN5flash19enable_sm80_to_sm89INS1_16FlashAttnFwdSm80INS1_25CollectiveMainloopFwdSm80ILi4ELi1ELb0EN4cute5tupleIJNS5_1CILi128EEENS7_ILi96EEENS7_ILi64EEEEEELi64ENS_6half_tEfNS_4arch4Sm80ELb0ELb1ELb1ELb1ELb1ELb0ELb1ELb0EEENS1_21CollectiveEpilogueFwdINS6_IJS8_SA_S9_EEENS6_IJNS7_ILi1EEESI_SI_EEESC_SE_Li128ELb1ELb1ELb0ELb0EEENS1_19SingleTileSchedulerILb1ELb0ELb1ELi128EEEEEEEEEvNT_6ParamsE:
	.zero		1400


//--------------------- .nv.constant0._ZN7cutlass13device_kernelIN5flash19enable_sm80_to_sm89INS1_16FlashAttnFwdSm80INS1_25CollectiveMainloopFwdSm80ILi4ELi1ELb0EN4cute5tupleIJNS5_1CILi128EEENS7_ILi96EEENS7_ILi64EEEEEELi64ENS_6half_tEfNS_4arch4Sm80ELb0ELb1ELb1ELb1ELb1ELb1ELb1ELb0EEENS1_21CollectiveEpilogueFwdINS6_IJS8_SA_S9_EEENS6_IJNS7_ILi1EEESI_SI_EEESC_SE_Li128ELb1ELb1ELb0ELb0EEENS1_19SingleTileSchedulerILb1ELb0ELb1ELi128EEEEEEEEEvNT_6ParamsE --------------------------
	.section	.nv.constant0._ZN7cutlass13device_kernelIN5flash19enable_sm80_to_sm89INS1_16FlashAttnFwdSm80INS1_25CollectiveMainloopFwdSm80ILi4ELi1ELb0EN4cute5tupleIJNS5_1CILi128EEENS7_ILi96EEENS7_ILi64EEEEEELi64ENS_6half_tEfNS_4arch4Sm80ELb0ELb1ELb1ELb1ELb1ELb1ELb1ELb0EEENS1_21CollectiveEpilogueFwdINS6_IJS8_SA_S9_EEENS6_IJNS7_ILi1EEESI_SI_EEESC_SE_Li128ELb1ELb1ELb0ELb0EEENS1_19SingleTileSchedulerILb1ELb0ELb1ELi128EEEEEEEEEvNT_6ParamsE,"a",@progbits
	.sectionflags	@""
	.align	4
.nv.constant0._ZN7cutlass13device_kernelIN5flash19enable_sm80_to_sm89INS1_16FlashAttnFwdSm80INS1_25CollectiveMainloopFwdSm80ILi4ELi1ELb0EN4cute5tupleIJNS5_1CILi128EEENS7_ILi96EEENS7_ILi64EEEEEELi64ENS_6half_tEfNS_4arch4Sm80ELb0ELb1ELb1ELb1ELb1ELb1ELb1ELb0EEENS1_21CollectiveEpilogueFwdINS6_IJS8_SA_S9_EEENS6_IJNS7_ILi1EEESI_SI_EEESC_SE_Li128ELb1ELb1ELb0ELb0EEENS1_19SingleTileSchedulerILb1ELb0ELb1ELi128EEEEEEEEEvNT_6ParamsE:
	.zero		1400


//--------------------- .nv.constant0._ZN7cutlass13device_kernelIN5flash19enable_sm80_to_sm89INS1_16FlashAttnFwdSm80INS1_25CollectiveMainloopFwdSm80ILi4ELi1ELb0EN4cute5tupleIJNS5_1CILi128EEENS7_ILi112EEENS7_ILi64EEEEEELi64ENS_6half_tEfNS_4arch4Sm80ELb1ELb0ELb1ELb0ELb1ELb0ELb1ELb0EEENS1_21CollectiveEpilogueFwdINS6_IJS8_SA_S9_EEENS6_IJNS7_ILi1EEESI_SI_EEESC_SE_Li128ELb0ELb1ELb0ELb0EEENS1_30DynamicPersistentTileSchedulerILi128ELi128ELb0ELb1ELb0EEEEEEEEEvNT_6ParamsE --------------------------
	.section	.nv.constant0._ZN7cutlass13device_kernelIN5flash19enable_sm80_to_sm89INS1_16FlashAttnFwdSm80INS1_25CollectiveMainloopFwdSm80ILi4ELi1ELb0EN4cute5tupleIJNS5_1CILi128EEENS7_ILi112EEENS7_ILi64EEEEEELi64ENS_6half_tEfNS_4arch4Sm80ELb1ELb0ELb1ELb0ELb1ELb0ELb1ELb0EEENS1_21CollectiveEpilogueFwdINS6_IJS8_SA_S9_EEENS6_IJNS7_ILi1EEESI_SI_EEESC_SE_Li128ELb0ELb1ELb0ELb0EEENS1_30DynamicPersistentTileSchedulerILi128ELi128ELb0ELb1ELb0EEEEEEEEEvNT_6ParamsE,"a",@progbits
	.sectionflags	@""
	.align	4
.nv.constant0._ZN7cutlass13device_kernelIN5flash19enable_sm80_to_sm89INS1_16FlashAttnFwdSm80INS1_25CollectiveMainloopFwdSm80ILi4ELi1ELb0EN4cute5tupleIJNS5_1CILi128EEENS7_ILi112EEENS7_ILi64EEEEEELi64ENS_6half_tEfNS_4arch4Sm80ELb1ELb0ELb1ELb0ELb1ELb0ELb1ELb0EEENS1_21CollectiveEpilogueFwdINS6_IJS8_SA_S9_EEENS6_IJNS7_ILi1EEESI_SI_EEESC_SE_Li128ELb0ELb1ELb0ELb0EEENS1_30DynamicPersistentTileSchedulerILi128ELi128ELb0ELb1ELb0EEEEEEEEEvNT_6ParamsE:
	.zero		1416


//--------------------- .nv.constant0._ZN7cutlass13device_kernelIN5flash19enable_sm80_to_sm89INS1_16FlashAttnFwdSm80INS1_25CollectiveMainloopFwdSm80ILi4ELi1ELb0EN4cute5tupleIJNS5_1CILi128EEENS7_ILi112EEENS7_ILi64EEEEEELi64ENS_6half_tEfNS_4arch4Sm80ELb1ELb0ELb1ELb1ELb1ELb0ELb1ELb0EEENS1_21CollectiveEpilogueFwdINS6_IJS8_SA_S9_EEENS6_IJNS7_ILi1EEESI_SI_EEESC_SE_Li128ELb1ELb1ELb0ELb0EEENS1_19SingleTileSchedulerILb1ELb0ELb1ELi128EEEEEEEEEvNT_6ParamsE --------------------------
	.section	.nv.constant0._ZN7cutlass13device_kernelIN5flash19enable_sm80_to_sm89INS1_16FlashAttnFwdSm80INS1_25CollectiveMainloopFwdSm80ILi4ELi1ELb0EN4cute5tupleIJNS5_1CILi128EEENS7_ILi112EEENS7_ILi64EEEEEELi64ENS_6half_tEfNS_4arch4Sm80ELb1ELb0ELb1ELb1ELb1ELb0ELb1ELb0EEENS1_21CollectiveEpilogueFwdINS6_IJS8_SA_S9_EEENS6_IJNS7_ILi1EEESI_SI_EEESC_SE_Li128ELb1ELb1ELb0ELb0EEENS1_19SingleTileSchedulerILb1ELb0ELb1ELi128EEEEEEEEEvNT_6ParamsE,"a",@progbits
	.sectionflags	@""
	.align	4
.nv.constant0._ZN7cutlass13device_kernelIN5flash19enable_sm80_to_sm89INS1_16FlashAttnFwdSm80INS1_25CollectiveMainloopFwdSm80ILi4ELi1ELb0EN4cute5tupleIJNS5_1CILi128EEENS7_ILi112EEENS7_ILi64EEEEEELi64ENS_6half_tEfNS_4arch4Sm80ELb1ELb0ELb1ELb1ELb1ELb0ELb1ELb0EEENS1_21CollectiveEpilogueFwdINS6_IJS8_SA_S9_EEENS6_IJNS7_ILi1EEESI_SI_EEESC_SE_Li128ELb1ELb1ELb0ELb0EEENS1_19SingleTileSchedulerILb1ELb0ELb1ELi128EEEEEEEEEvNT_6ParamsE:
	.zero		1400


//--------------------- .nv.constant0._ZN7cutlass13device_kernelIN5flash19enable_sm80_to_sm89INS1_16FlashAttnFwdSm80INS1_25CollectiveMainloopFwdSm80ILi4ELi1ELb0EN4cute5tupleIJNS5_1CILi128EEENS7_ILi112EEENS7_ILi64EEEEEELi64ENS_6half_tEfNS_4arch4Sm80ELb1ELb0ELb1ELb1ELb1ELb1ELb1ELb0EEENS1_21CollectiveEpilogueFwdINS6_IJS8_SA_S9_EEENS6_IJNS7_ILi1EEESI_SI_EEESC_SE_Li128ELb1ELb1ELb0ELb0EEENS1_19SingleTileSchedulerILb1ELb0ELb1ELi128EEEEEEEEEvNT_6ParamsE --------------------------
	.section	.nv.constant0._ZN7cutlass13device_kernelIN5flash19enable_sm80_to_sm89INS1_16FlashAttnFwdSm80INS1_25CollectiveMainloopFwdSm80ILi4ELi1ELb0EN4cute5tupleIJNS5_1CILi128EEENS7_ILi112EEENS7_ILi64EEEEEELi64ENS_6half_tEfNS_4arch4Sm80ELb1ELb0ELb1ELb1ELb1ELb1ELb1ELb0EEENS1_21CollectiveEpilogueFwdINS6_IJS8_SA_S9_EEENS6_IJNS7_ILi1EEESI_SI_EEESC_SE_Li128ELb1ELb1ELb0ELb0EEENS1_19SingleTileSchedulerILb1ELb0ELb1ELi128EEEEEEEEEvNT_6ParamsE,"a",@progbits
	.sectionflags	@""
	.align	4
.nv.constant0._ZN7cutlass13device_kernelIN5flash19enable_sm80_to_sm89INS1_16FlashAttnFwdSm80INS1_25CollectiveMainloopFwdSm80ILi4ELi1ELb0EN4cute5tupleIJNS5_1CILi128EEENS7_ILi112EEENS7_ILi64EEEEEELi64ENS_6half_tEfNS_4arch4Sm80ELb1ELb0ELb1ELb1ELb1ELb1ELb1ELb0EEENS1_21CollectiveEpilogueFwdINS6_IJS8_SA_S9_EEENS6_IJNS7_ILi1EEESI_SI_EEESC_SE_Li128ELb1ELb1ELb0ELb0EEENS1_19SingleTileSchedulerILb1ELb0ELb1ELi128EEEEEEEEEvNT_6ParamsE:
	.zero		1400


//--------------------- .text._ZN7cutlass13device_kernelIN5flash19enable_sm80_to_sm89INS1_16FlashAttnFwdSm80INS1_25CollectiveMainloopFwdSm80ILi4ELi1ELb0EN4cute5tupleIJNS5_1CILi128EEENS7_ILi112EEENS7_ILi64EEEEEELi64ENS_6half_tEfNS_4arch4Sm80ELb0ELb0ELb1ELb0ELb1ELb0ELb1ELb0EEENS1_21CollectiveEpilogueFwdINS6_IJS8_SA_S9_EEENS6_IJNS7_ILi1EEESI_SI_EEESC_SE_Li128ELb0ELb1ELb0ELb0EEENS1_19SingleTileSchedulerILb0ELb0ELb1ELi128EEEEEEEEEvNT_6ParamsE --------------------------
	.section	.text._ZN7cutlass13device_kernelIN5flash19enable_sm80_to_sm89INS1_16FlashAttnFwdSm80INS1_25CollectiveMainloopFwdSm80ILi4ELi1ELb0EN4cute5tupleIJNS5_1CILi128EEENS7_ILi112EEENS7_ILi64EEEEEELi64ENS_6half_tEfNS_4arch4Sm80ELb0ELb0ELb1ELb0ELb1ELb0ELb1ELb0EEENS1_21CollectiveEpilogueFwdINS6_IJS8_SA_S9_EEENS6_IJNS7_ILi1EEESI_SI_EEESC_SE_Li128ELb0ELb1ELb0ELb0EEENS1_19SingleTileSchedulerILb0ELb0ELb1ELi128EEEEEEEEEvNT_6ParamsE,"ax",@progbits
	.sectioninfo	@"SHI_REGISTERS=255"
	.align	128
.text._ZN7cutlass13device_kernelIN5flash19enable_sm80_to_sm89INS1_16FlashAttnFwdSm80INS1_25CollectiveMainloopFwdSm80ILi4ELi1ELb0EN4cute5tupleIJNS5_1CILi128EEENS7_ILi112EEENS7_ILi64EEEEEELi64ENS_6half_tEfNS_4arch4Sm80ELb0ELb0ELb1ELb0ELb1ELb0ELb1ELb0EEENS1_21CollectiveEpilogueFwdINS6_IJS8_SA_S9_EEENS6_IJNS7_ILi1EEESI_SI_EEESC_SE_Li128ELb0ELb1ELb0ELb0EEENS1_19SingleTileSchedulerILb0ELb0ELb1ELi128EEEEEEEEEvNT_6ParamsE:
        .type           _ZN7cutlass13device_kernelIN5flash19enable_sm80_to_sm89INS1_16FlashAttnFwdSm80INS1_25CollectiveMainloopFwdSm80ILi4ELi1ELb0EN4cute5tupleIJNS5_1CILi128EEENS7_ILi112EEENS7_ILi64EEEEEELi64ENS_6half_tEfNS_4arch4Sm80ELb0ELb0ELb1ELb0ELb1ELb0ELb1ELb0EEENS1_21CollectiveEpilogueFwdINS6_IJS8_SA_S9_EEENS6_IJNS7_ILi1EEESI_SI_EEESC_SE_Li128ELb0ELb1ELb0ELb0EEENS1_19SingleTileSchedulerILb0ELb0ELb1ELi128EEEEEEEEEvNT_6ParamsE,@function
        .size           _ZN7cutlass13device_kernelIN5flash19enable_sm80_to_sm89INS1_16FlashAttnFwdSm80INS1_25CollectiveMainloopFwdSm80ILi4ELi1ELb0EN4cute5tupleIJNS5_1CILi128EEENS7_ILi112EEENS7_ILi64EEEEEELi64ENS_6half_tEfNS_4arch4Sm80ELb0ELb0ELb1ELb0ELb1ELb0ELb1ELb0EEENS1_21CollectiveEpilogueFwdINS6_IJS8_SA_S9_EEENS6_IJNS7_ILi1EEESI_SI_EEESC_SE_Li128ELb0ELb1ELb0ELb0EEENS1_19SingleTileSchedulerILb0ELb0ELb1ELi128EEEEEEEEEvNT_6ParamsE,(.L_x_798 - _ZN7cutlass13device_kernelIN5flash19enable_sm80_to_sm89INS1_16FlashAttnFwdSm80INS1_25CollectiveMainloopFwdSm80ILi4ELi1ELb0EN4cute5tupleIJNS5_1CILi128EEENS7_ILi112EEENS7_ILi64EEEEEELi64ENS_6half_tEfNS_4arch4Sm80ELb0ELb0ELb1ELb0ELb1ELb0ELb1ELb0EEENS1_21CollectiveEpilogueFwdINS6_IJS8_SA_S9_EEENS6_IJNS7_ILi1EEESI_SI_EEESC_SE_Li128ELb0ELb1ELb0ELb0EEENS1_19SingleTileSchedulerILb0ELb0ELb1ELi128EEEEEEEEEvNT_6ParamsE)
        .other          _ZN7cutlass13device_kernelIN5flash19enable_sm80_to_sm89INS1_16FlashAttnFwdSm80INS1_25CollectiveMainloopFwdSm80ILi4ELi1ELb0EN4cute5tupleIJNS5_1CILi128EEENS7_ILi112EEENS7_ILi64EEEEEELi64ENS_6half_tEfNS_4arch4Sm80ELb0ELb0ELb1ELb0ELb1ELb0ELb1ELb0EEENS1_21CollectiveEpilogueFwdINS6_IJS8_SA_S9_EEENS6_IJNS7_ILi1EEESI_SI_EEESC_SE_Li128ELb0ELb1ELb0ELb0EEENS1_19SingleTileSchedulerILb0ELb0ELb1ELi128EEEEEEEEEvNT_6ParamsE,@"STO_CUDA_ENTRY STV_DEFAULT"
_ZN7cutlass13device_kernelIN5flash19enable_sm80_to_sm89INS1_16FlashAttnFwdSm80INS1_25CollectiveMainloopFwdSm80ILi4ELi1ELb0EN4cute5tupleIJNS5_1CILi128EEENS7_ILi112EEENS7_ILi64EEEEEELi64ENS_6half_tEfNS_4arch4Sm80ELb0ELb0ELb1ELb0ELb1ELb0ELb1ELb0EEENS1_21CollectiveEpilogueFwdINS6_IJS8_SA_S9_EEENS6_IJNS7_ILi1EEESI_SI_EEESC_SE_Li128ELb0ELb1ELb0ELb0EEENS1_19SingleTileSchedulerILb0ELb0ELb1ELi128EEEEEEEEEvNT_6ParamsE:
[----:B------:R-:W-:-:S03]  /*0000*/  MOV R1, c[0x0][0x28] ;  /* 0x00000a0000017a02 */ /* 0x000fc60000000f00 */
[----:B------:R-:W1:Y:S01]  /*0010*/  S2UR UR14, SR_CTAID.Z ;  /* 0x00000000000e79c3 */ /* 0x000e620000002700 */
[----:B------:R-:W-:Y:S02]  /*0020*/  IADD3 R1, R1, -0x78, RZ ;  /* 0xffffff8801017810 */ /* 0x000fe40007ffe0ff */
[----:B-1----:R-:W-:-:S13]  /*0030*/  ISETP.LE.AND P0, PT, RZ, UR14, PT ;  /* 0x0000000eff007c0c */ /* 0x002fda000bf03270 */
[----:B------:R-:W-:Y:S05]  /*0040*/  @!P0 EXIT ;  /* 0x000000000000894d */ /* 0x000fea0003800000 */
[----:B------:R-:W-:Y:S02]  /*0050*/  ULDC.64 UR4, c[0x0][0x340] ;  /* 0x0000d00000047ab9 */ /* 0x000fe40000000a00 */
[----:B------:R-:W-:Y:S02]  /*0060*/  UISETP.NE.U32.AND UP1, UPT, URZ, UR4, UPT ;  /* 0x000000043f00728c */ /* 0x000fe4000bf25070 */
[----:B------:R-:W-:Y:S02]  /*0070*/  ULDC.64 UR8, c[0x0][0x340] ;  /* 0x0000d00000087ab9 */ /* 0x000fe40000000a00 */
[----:B------:R-:W-:Y:S02]  /*0080*/  UISETP.NE.AND.EX UP1, UPT, URZ, UR5, UPT, UP1 ;  /* 0x000000053f00728c */ /* 0x000fe4000bf25310 */
[----:B------:R-:W-:Y:S02]  /*0090*/  ULDC.64 UR12, c[0x0][0x118] ;  /* 0x00004600000c7ab9 */ /* 0x000fe40000000a00 */
[----:B------:R-:W-:-:S02]  /*00a0*/  ULDC.64 UR4, c[0x0][0x370] ;  /* 0x0000dc0000047ab9 */ /* 0x000fc40000000a00 */
[----:B------:R-:W-:Y:S01]  /*00b0*/  PLOP3.LUT P1, PT, PT, PT, UP1, 0x80, 0x0 ;  /* 0x000000000000781c */ /* 0x000fe20003f2f018 */
[----:B------:R-:W-:-:S04]  /*00c0*/  UISETP.NE.U32.AND UP0, UPT, URZ, UR4, UPT ;  /* 0x000000043f00728c */ /* 0x000fc8000bf05070 */
[----:B------:R-:W-:Y:S02]  /*00d0*/  @UP1 UMOV UR6, 0x4 ;  /* 0x0000000400061882 */ /* 0x000fe40000000000 */
[----:B------:R-:W-:Y:S02]  /*00e0*/  @UP1 UIMAD.WIDE UR6, UR14, UR6, UR8 ;  /* 0x000000060e0612a5 */ /* 0x000fe4000f8e0208 */
[----:B------:R-:W-:-:S04]  /*00f0*/  UISETP.NE.AND.EX UP0, UPT, URZ, UR5, UPT, UP0 ;  /* 0x000000053f00728c */ /* 0x000fc8000bf05300 */
[----:B------:R-:W-:Y:S02]  /*0100*/  IMAD.U32 R2, RZ, RZ, UR6 ;  /* 0x00000006ff027e24 */ /* 0x000fe4000f8e00ff */
[----:B------:R-:W-:Y:S01]  /*0110*/  IMAD.U32 R3, RZ, RZ, UR7 ;  /* 0x00000007ff037e24 */ /* 0x000fe2000f8e00ff */
[----:B------:R-:W-:Y:S01]  /*0120*/  ULDC.64 UR6, c[0x0][0x370] ;  /* 0x0000dc0000067ab9 */ /* 0x000fe20000000a00 */
[----:B------:R-:W-:-:S03]  /*0130*/  PLOP3.LUT P2, PT, PT, PT, UP0, 0x80, 0x0 ;  /* 0x000000000000781c */ /* 0x000fc60003f4f008 */
[----:B------:R1:W2:Y:S01]  /*0140*/  @P1 LDG.E R12, [R2.64] ;  /* 0x0000000c020c1981 */ /* 0x0002a2000c1e1900 */
[----:B------:R-:W-:Y:S02]  /*0150*/  @UP0 UMOV UR4, 0x4 ;  /* 0x0000000400040882 */ /* 0x000fe40000000000 */
[----:B------:R-:W-:-:S06]  /*0160*/  @UP0 UIMAD.WIDE UR4, UR14, UR4, UR6 ;  /* 0x000000040e0402a5 */ /* 0x000fcc000f8e0206 */
[----:B-1----:R-:W-:Y:S02]  /*0170*/  IMAD.U32 R2, RZ, RZ, UR4 ;  /* 0x00000004ff027e24 */ /* 0x002fe4000f8e00ff */
[----:B------:R-:W-:Y:S01]  /*0180*/  IMAD.U32 R3, RZ, RZ, UR5 ;  /* 0x00000005ff037e24 */ /* 0x000fe2000f8e00ff */
[----:B------:R-:W1:Y:S01]  /*0190*/  S2R R41, SR_TID.X ;  /* 0x0000000000297919 */ /* 0x000e620000002100 */
[----:B------:R-:W3:Y:S03]  /*01a0*/  S2UR UR7, SR_CTAID.Y ;  /* 0x00000000000779c3 */ /* 0x000ee60000002600 */
[----:B------:R-:W4:Y:S01]  /*01b0*/  S2R R13, SR_CTAID.X ;  /* 0x00000000000d7919 */ /* 0x000f220000002500 */
[----:B------:R-:W-:Y:S01]  /*01c0*/  IMAD.MOV.U32 R19, RZ, RZ, c[0x0][0x2c4] ;  /* 0x0000b100ff137624 */ /* 0x000fe200078e00ff */
[----:B------:R-:W-:Y:S02]  /*01d0*/  ULDC.64 UR4, c[0x0][0x1b8] ;  /* 0x00006e0000047ab9 */ /* 0x000fe40000000a00 */
[----:B------:R5:W2:Y:S01]  /*01e0*/  @P2 LDG.E R14, [R2.64] ;  /* 0x0000000c020e2981 */ /* 0x000aa2000c1e1900 */
[----:B------:R-:W-:Y:S01]  /*01f0*/  USHF.R.S32.HI UR9, URZ, 0x1f, UR14 ;  /* 0x0000001f3f097899 */ /* 0x000fe2000801140e */
[C---:B------:R-:W-:Y:S01]  /*0200*/  ISETP.NE.AND P0, PT, R19.reuse, 0x1, PT ;  /* 0x000000011300780c */ /* 0x040fe20003f05270 */
[----:B------:R-:W-:-:S02]  /*0210*/  IMAD R19, R19, c[0x0][0x168], RZ ;  /* 0x00005a0013137a24 */ /* 0x000fc400078e02ff */
[----:B------:R-:W-:Y:S01]  /*0220*/  IMAD.MOV.U32 R248, RZ, RZ, RZ ;  /* 0x000000fffff87224 */ /* 0x000fe200078e00ff */
[----:B-1----:R-:W-:Y:S01]  /*0230*/  SHF.R.S32.HI R24, RZ, 0x1f, R41 ;  /* 0x0000001fff187819 */ /* 0x002fe20000011429 */
[----:B---3--:R-:W-:Y:S02]  /*0240*/  USHF.R.S32.HI UR6, URZ, 0x1f, UR7 ;  /* 0x0000001f3f067899 */ /* 0x008fe40008011407 */
[----:B------:R-:W-:Y:S01]  /*0250*/  UIMAD.WIDE.U32 UR10, UR7, UR4, URZ ;  /* 0x00000004070a72a5 */ /* 0x000fe2000f8e003f */
[CC--:B------:R-:W-:Y:S01]  /*0260*/  LEA.HI R9, R24.reuse, R41.reuse, RZ, 0x6 ;  /* 0x0000002918097211 */ /* 0x0c0fe200078f30ff */
[----:B------:R-:W-:Y:S01]  /*0270*/  UIMAD UR8, UR6, UR4, URZ ;  /* 0x00000004060872a4 */ /* 0x000fe2000f8e023f */
[----:B-----5:R-:W-:-:S03]  /*0280*/  LEA.HI R2, R24, R41, RZ, 0x3 ;  /* 0x0000002918027211 */ /* 0x020fc600078f18ff */
[----:B------:R-:W-:Y:S01]  /*0290*/  UIMAD UR8, UR7, UR5, UR8 ;  /* 0x00000005070872a4 */ /* 0x000fe2000f8e0208 */
[----:B------:R-:W-:Y:S02]  /*02a0*/  LOP3.LUT R0, R2, 0xfffffff8, RZ, 0xc0, !PT ;  /* 0xfffffff802007812 */ /* 0x000fe400078ec0ff */
[----:B------:R-:W-:Y:S01]  /*02b0*/  ULDC.64 UR4, c[0x0][0x1c0] ;  /* 0x0000700000047ab9 */ /* 0x000fe20000000a00 */
[----:B------:R-:W-:Y:S01]  /*02c0*/  SHF.R.S32.HI R17, RZ, 0x3, R2 ;  /* 0x00000003ff117819 */ /* 0x000fe20000011402 */
[----:B------:R-:W-:Y:S01]  /*02d0*/  UIADD3 UR11, UR11, UR8, URZ ;  /* 0x000000080b0b7290 */ /* 0x000fe2000fffe03f */
[----:B------:R-:W-:Y:S01]  /*02e0*/  IMAD.IADD R16, R41, 0x1, -R0 ;  /* 0x0000000129107824 */ /* 0x000fe200078e0a00 */
[----:B------:R-:W-:Y:S02]  /*02f0*/  UIMAD UR9, UR9, UR4, URZ ;  /* 0x00000004090972a4 */ /* 0x000fe4000f8e023f */
[----:B------:R-:W-:Y:S01]  /*0300*/  UIMAD.WIDE.U32 UR10, UR14, UR4, UR10 ;  /* 0x000000040e0a72a5 */ /* 0x000fe2000f8e000a */
[C---:B------:R-:W-:Y:S01]  /*0310*/  IMAD R193, R16.reuse, 0x10, R17 ;  /* 0x0000001010c17824 */ /* 0x040fe200078e0211 */
[----:B------:R-:W-:Y:S01]  /*0320*/  UIMAD UR5, UR14, UR5, UR9 ;  /* 0x000000050e0572a4 */ /* 0x000fe2000f8e0209 */
[----:B------:R-:W-:Y:S01]  /*0330*/  IMAD.SHL.U32 R92, R16, 0x8, RZ ;  /* 0x00000008105c7824 */ /* 0x000fe200078e00ff */
[----:B------:R-:W-:Y:S01]  /*0340*/  ULDC UR4, c[0x0][0x2ac] ;  /* 0x0000ab0000047ab9 */ /* 0x000fe20000000800 */
[----:B----4-:R-:W-:Y:S01]  /*0350*/  IMAD R7, R13, 0x80, R193 ;  /* 0x000000800d077824 */ /* 0x010fe200078e02c1 */
[----:B------:R-:W-:Y:S01]  /*0360*/  UIADD3 UR5, UR11, UR5, URZ ;  /* 0x000000050b057290 */ /* 0x000fe2000fffe03f */
[----:B------:R-:W-:Y:S01]  /*0370*/  IMAD.U32 R3, RZ, RZ, UR11 ;  /* 0x0000000bff037e24 */ /* 0x000fe2000f8e00ff */
[----:B------:R-:W-:Y:S01]  /*0380*/  STL [R1+0x24], R193 ;  /* 0x000024c101007387 */ /* 0x000fe20000100800 */
[----:B------:R-:W-:Y:S01]  /*0390*/  @P0 IMAD.HI.U32 R0, R7, c[0x0][0x2c8], RZ ;  /* 0x0000b20007000a27 */ /* 0x000fe200078e00ff */
[----:B------:R-:W-:Y:S01]  /*03a0*/  ISETP.GE.AND P5, PT, R92, c[0x0][0x198], PT ;  /* 0x000066005c007a0c */ /* 0x000fe20003fa6270 */
[----:B------:R-:W-:Y:S01]  /*03b0*/  UMOV UR11, URZ ;  /* 0x0000003f000b7c82 */ /* 0x000fe20008000000 */
[----:B------:R1:W-:Y:S01]  /*03c0*/  STL [R1+0x30], R7 ;  /* 0x0000300701007387 */ /* 0x0003e20000100800 */
[----:B------:R-:W-:Y:S01]  /*03d0*/  IMAD.MOV.U32 R4, RZ, RZ, R7 ;  /* 0x000000ffff047224 */ /* 0x000fe200078e0007 */
[----:B------:R-:W-:Y:S01]  /*03e0*/  @P0 SHF.R.U32.HI R4, RZ, c[0x0][0x2cc], R0 ;  /* 0x0000b300ff040a19 */ /* 0x000fe20000011600 */
[----:B------:R-:W-:Y:S01]  /*03f0*/  IMAD.U32 R2, RZ, RZ, UR10 ;  /* 0x0000000aff027e24 */ /* 0x000fe2000f8e00ff */
[----:B------:R-:W-:Y:S01]  /*0400*/  SHF.R.S32.HI R192, RZ, 0x1f, R92 ;  /* 0x0000001fffc07819 */ /* 0x000fe2000001145c */
[----:B------:R-:W-:Y:S01]  /*0410*/  IMAD.U32 R3, RZ, RZ, UR5 ;  /* 0x00000005ff037e24 */ /* 0x000fe2000f8e00ff */
[--C-:B------:R-:W-:Y:S01]  /*0420*/  SHF.R.S32.HI R5, RZ, 0x1f, R4.reuse ;  /* 0x0000001fff057819 */ /* 0x100fe20000011404 */
[----:B------:R-:W-:Y:S01]  /*0430*/  IMAD.MOV R0, RZ, RZ, -R4 ;  /* 0x000000ffff007224 */ /* 0x000fe200078e0a04 */
[----:B------:R-:W-:Y:S01]  /*0440*/  ULDC UR10, c[0x0][0x1d0] ;  /* 0x00007400000a7ab9 */ /* 0x000fe20000000800 */
[----:B------:R-:W-:Y:S01]  /*0450*/  IMAD.WIDE.U32 R2, R4, c[0x0][0x1b0], R2 ;  /* 0x00006c0004027a25 */ /* 0x000fe200078e0002 */
[----:B------:R-:W-:-:S02]  /*0460*/  UIMAD UR10, UR4, UR10, URZ ;  /* 0x0000000a040a72a4 */ /* 0x000fc4000f8e023f */
[----:B------:R-:W-:Y:S01]  /*0470*/  UMOV UR8, 0x70 ;  /* 0x0000007000087882 */ /* 0x000fe20000000000 */
[----:B------:R-:W-:Y:S01]  /*0480*/  IMAD R6, R5, c[0x0][0x1b0], RZ ;  /* 0x00006c0005067a24 */ /* 0x000fe200078e02ff */
[----:B------:R-:W-:Y:S01]  /*0490*/  UIADD3 UR5, UR10, 0x6f, URZ ;  /* 0x0000006f0a057890 */ /* 0x000fe2000fffe03f */
[----:B------:R-:W-:Y:S01]  /*04a0*/  IMAD R5, R0, c[0x0][0x2c4], R7 ;  /* 0x0000b10000057a24 */ /* 0x000fe200078e0207 */
[----:B------:R-:W-:Y:S01]  /*04b0*/  UMOV UR4, URZ ;  /* 0x0000003f00047c82 */ /* 0x000fe20008000000 */
[----:B------:R-:W-:Y:S01]  /*04c0*/  IMAD R0, R4, c[0x0][0x1b4], R6 ;  /* 0x00006d0004007a24 */ /* 0x000fe200078e0206 */
[----:B------:R-:W-:Y:S01]  /*04d0*/  UIMAD.WIDE UR4, UR5, -0x6db6db6d, UR4 ;  /* 0x92492493050478a5 */ /* 0x000fe2000f8e0204 */
[----:B------:R-:W-:Y:S01]  /*04e0*/  IMAD R13, R13, 0x80, R17 ;  /* 0x000000800d0d7824 */ /* 0x000fe200078e0211 */
[----:B------:R-:W-:Y:S01]  /*04f0*/  SHF.R.S32.HI R4, RZ, 0x1f, R5 ;  /* 0x0000001fff047819 */ /* 0x000fe20000011405 */
[----:B------:R-:W-:Y:S01]  /*0500*/  IMAD.IADD R3, R3, 0x1, R0 ;  /* 0x0000000103037824 */ /* 0x000fe200078e0200 */
[----:B------:R-:W-:-:S02]  /*0510*/  USHF.R.U32.HI UR9, URZ, 0x1f, UR5 ;  /* 0x0000001f3f097899 */ /* 0x000fc40008011605 */
[CC--:B------:R-:W-:Y:S01]  /*0520*/  ISETP.GE.AND P6, PT, R13.reuse, R19.reuse, PT ;  /* 0x000000130d00720c */ /* 0x0c0fe20003fc6270 */
[----:B------:R-:W-:Y:S01]  /*0530*/  IMAD R0, R4, c[0x0][0x1a8], RZ ;  /* 0x00006a0004007a24 */ /* 0x000fe200078e02ff */
[----:B------:R-:W-:Y:S01]  /*0540*/  IADD3 R10, R13, 0x10, RZ ;  /* 0x000000100d0a7810 */ /* 0x000fe20007ffe0ff */
[----:B------:R-:W-:Y:S01]  /*0550*/  IMAD.WIDE.U32 R2, R5, c[0x0][0x1a8], R2 ;  /* 0x00006a0005027a25 */ /* 0x000fe200078e0002 */
[----:B------:R-:W-:Y:S01]  /*0560*/  IADD3 R11, R13, 0x20, RZ ;  /* 0x000000200d0b7810 */ /* 0x000fe20007ffe0ff */
[----:B------:R-:W-:Y:S01]  /*0570*/  ULEA.HI.SX32 UR9, UR5, UR9, 0x1a ;  /* 0x0000000905097291 */ /* 0x000fe2000f8fd23f */
[-C--:B------:R-:W-:Y:S01]  /*0580*/  ISETP.GE.AND P3, PT, R10, R19.reuse, PT ;  /* 0x000000130a00720c */ /* 0x080fe20003f66270 */
[----:B------:R-:W-:Y:S01]  /*0590*/  IMAD R0, R5, c[0x0][0x1ac], R0 ;  /* 0x00006b0005007a24 */ /* 0x000fe200078e0200 */
[----:B-1----:R-:W-:Y:S01]  /*05a0*/  LEA R7, P0, R2, c[0x0][0x160], 0x1 ;  /* 0x0000580002077a11 */ /* 0x002fe200078008ff */
[----:B------:R-:W-:Y:S01]  /*05b0*/  IMAD.MOV.U32 R10, RZ, RZ, c[0x0][0x2b8] ;  /* 0x0000ae00ff0a7624 */ /* 0x000fe200078e00ff */
[----:B------:R-:W-:Y:S01]  /*05c0*/  ISETP.GE.AND P4, PT, R11, R19, PT ;  /* 0x000000130b00720c */ /* 0x000fe20003f86270 */
[----:B------:R-:W-:Y:S01]  /*05d0*/  IMAD.IADD R0, R3, 0x1, R0 ;  /* 0x0000000103007824 */ /* 0x000fe200078e0200 */
[----:B------:R-:W-:Y:S01]  /*05e0*/  IADD3 R11, R13, 0x50, RZ ;  /* 0x000000500d0b7810 */ /* 0x000fe20007ffe0ff */
[----:B------:R-:W1:Y:S01]  /*05f0*/  SHFL.IDX PT, R3, R7, RZ, 0x181f ;  /* 0x00181fff07037589 */ /* 0x000e6200000e0000 */
[----:B------:R-:W-:-:S02]  /*0600*/  UIMAD UR8, UR9, UR8, -0x70 ;  /* 0xffffff90090874a4 */ /* 0x000fc4000f8e0208 */
[----:B------:R-:W-:Y:S01]  /*0610*/  LEA.HI.X R6, R2, c[0x0][0x164], R0, 0x1, P0 ;  /* 0x0000590002067a11 */ /* 0x000fe200000f0c00 */
[----:B------:R-:W-:Y:S01]  /*0620*/  IMAD.SHL.U32 R0, R17, 0x40, RZ ;  /* 0x0000004011007824 */ /* 0x000fe200078e00ff */
[----:B------:R-:W-:Y:S01]  /*0630*/  SHFL.IDX PT, R4, R7, 0x1, 0x181f ;  /* 0x00381f0007047f89 */ /* 0x000fe200000e0000 */
[----:B------:R-:W-:-:S03]  /*0640*/  ULDC.64 UR4, c[0x0][0x2b0] ;  /* 0x0000ac0000047ab9 */ /* 0x000fc60000000a00 */
[----:B------:R-:W3:Y:S01]  /*0650*/  SHFL.IDX PT, R5, R6, RZ, 0x181f ;  /* 0x00181fff06057589 */ /* 0x000ee200000e0000 */
[----:B------:R-:W-:-:S03]  /*0660*/  LOP3.LUT R0, R0, 0x1c0, RZ, 0xc0, !PT ;  /* 0x000001c000007812 */ /* 0x000fc600078ec0ff */
[----:B------:R-:W4:Y:S01]  /*0670*/  SHFL.IDX PT, R8, R6, 0x1, 0x181f ;  /* 0x00381f0006087f89 */ /* 0x000f2200000e0000 */
[----:B------:R-:W-:Y:S02]  /*0680*/  SHF.R.U32.HI R2, RZ, 0x3, R0 ;  /* 0x00000003ff027819 */ /* 0x000fe40000011600 */
[----:B------:R-:W-:Y:S01]  /*0690*/  LOP3.LUT R0, R0, 0x38, R92, 0xf8, !PT ;  /* 0x0000003800007812 */ /* 0x000fe200078ef85c */
[----:B------:R-:W-:Y:S03]  /*06a0*/  SHFL.IDX PT, R15, R6, 0x5, 0x181f ;  /* 0x00b81f00060f7f89 */ /* 0x000fe600000e0000 */
[----:B------:R-:W-:Y:S01]  /*06b0*/  LOP3.LUT R0, R0, R2, RZ, 0x3c, !PT ;  /* 0x0000000200007212 */ /* 0x000fe200078e3cff */
[----:B------:R-:W-:Y:S01]  /*06c0*/  IMAD.SHL.U32 R2, R9, 0x8, RZ ;  /* 0x0000000809027824 */ /* 0x000fe200078e00ff */
[----:B------:R-:W-:Y:S04]  /*06d0*/  SHFL.IDX PT, R18, R6, 0x7, 0x181f ;  /* 0x00f81f0006127f89 */ /* 0x000fe800000e0000 */
[----:B------:R-:W-:Y:S01]  /*06e0*/  LOP3.LUT R191, R0, 0xfffffe00, R2, 0xf8, !PT ;  /* 0xfffffe0000bf7812 */ /* 0x000fe200078ef802 */
[----:B------:R-:W-:Y:S01]  /*06f0*/  SHFL.IDX PT, R9, R7, 0x2, 0x181f ;  /* 0x00581f0007097f89 */ /* 0x000fe200000e0000 */
[----:B-1----:R-:W-:-:S03]  /*0700*/  @!P6 LEA R2, P0, R92, R3, 0x1 ;  /* 0x000000035c02e211 */ /* 0x002fc600078008ff */
[----:B------:R-:W-:Y:S01]  /*0710*/  @!P6 IMAD.SHL.U32 R0, R191, 0x2, RZ ;  /* 0x00000002bf00e824 */ /* 0x000fe200078e00ff */
[----:B--2---:R1:W2:Y:S01]  /*0720*/  @P1 R2UR UR15, R12 ;  /* 0x000000000c0f13c2 */ /* 0x0042a200000e0000 */
[----:B---3--:R-:W-:Y:S01]  /*0730*/  @!P6 LEA.HI.X R3, R92, R5, R192, 0x1, P0 ;  /* 0x000000055c03e211 */ /* 0x008fe200000f0cc0 */
[----:B--2---:R-:W-:Y:S01]  /*0740*/  @!UP1 UMOV UR15, UR14 ;  /* 0x0000000e000f9c82 */ /* 0x004fe20008000000 */
[----:B------:R-:W-:Y:S01]  /*0750*/  ISETP.NE.AND P0, PT, R10, 0x1, PT ;  /* 0x000000010a00780c */ /* 0x000fe20003f05270 */
[----:B------:R-:W-:Y:S01]  /*0760*/  SHFL.IDX PT, R5, R6, 0x3, 0x181f ;  /* 0x00781f0006057f89 */ /* 0x000fe200000e0000 */
[----:B------:R-:W-:Y:S02]  /*0770*/  USHF.R.S32.HI UR14, URZ, 0x1f, UR15 ;  /* 0x0000001f3f0e7899 */ /* 0x000fe4000801140f */
[----:B------:R-:W-:Y:S01]  /*0780*/  UIMAD.WIDE.U32 UR16, UR15, UR4, URZ ;  /* 0x000000040f1072a5 */ /* 0x000fe2000f8e003f */
[----:B------:R2:W-:Y:S01]  /*0790*/  @!P6 LDGSTS.E.BYPASS.LTC128B.128 [R0+0x7100], [R2.64], !P5 ;  /* 0x071000000200efae */ /* 0x0005e2000e901d4c */
[----:B------:R-:W-:-:S03]  /*07a0*/  UIMAD UR14, UR14, UR4, URZ ;  /* 0x000000040e0e72a4 */ /* 0x000fc6000f8e023f */
[----:B------:R-:W-:Y:S01]  /*07b0*/  SHFL.IDX PT, R10, R6, 0x2, 0x181f ;  /* 0x00581f00060a7f89 */ /* 0x000fe200000e0000 */
[----:B------:R-:W-:-:S03]  /*07c0*/  UIMAD UR14, UR15, UR5, UR14 ;  /* 0x000000050f0e72a4 */ /* 0x000fc6000f8e020e */
[----:B------:R-:W-:Y:S01]  /*07d0*/  ULDC.64 UR4, c[0x0][0x1e8] ;  /* 0x00007a0000047ab9 */ /* 0x000fe20000000a00 */
[----:B------:R-:W-:Y:S01]  /*07e0*/  STL [R1+0x28], R191 ;  /* 0x000028bf01007387 */ /* 0x000fe20000100800 */
[----:B------:R-:W-:Y:S01]  /*07f0*/  UIADD3 UR14, UR17, UR14, URZ ;  /* 0x0000000e110e7290 */ /* 0x000fe2000fffe03f */
[----:B-1----:R-:W-:Y:S02]  /*0800*/  IADD3 R12, R13, 0x40, RZ ;  /* 0x000000400d0c7810 */ /* 0x002fe40007ffe0ff */
[C---:B--2---:R-:W-:Y:S01]  /*0810*/  @!P3 LEA R2, P6, R92.reuse, R4, 0x1 ;  /* 0x000000045c02b211 */ /* 0x044fe200078c08ff */
[----:B------:R-:W-:Y:S01]  /*0820*/  @!P3 IMAD.SHL.U32 R0, R191, 0x2, RZ ;  /* 0x00000002bf00b824 */ /* 0x000fe200078e00ff */
[----:B------:R-:W-:Y:S01]  /*0830*/  IADD3 R4, R13, 0x30, RZ ;  /* 0x000000300d047810 */ /* 0x000fe20007ffe0ff */
[----:B------:R1:W2:Y:S01]  /*0840*/  @P2 R2UR UR11, R14 ;  /* 0x000000000e0b23c2 */ /* 0x0002a200000e0000 */
[----:B----4-:R-:W-:Y:S01]  /*0850*/  @!P3 LEA.HI.X R3, R92, R8, R192, 0x1, P6 ;  /* 0x000000085c03b211 */ /* 0x010fe200030f0cc0 */
[----:B------:R-:W-:Y:S01]  /*0860*/  UIMAD UR15, UR6, UR4, URZ ;  /* 0x00000004060f72a4 */ /* 0x000fe2000f8e023f */
[-C--:B------:R-:W-:Y:S01]  /*0870*/  ISETP.GE.AND P6, PT, R4, R19.reuse, PT ;  /* 0x000000130400720c */ /* 0x080fe20003fc6270 */
[----:B------:R-:W-:Y:S04]  /*0880*/  SHFL.IDX PT, R8, R7, 0x4, 0x181f ;  /* 0x00981f0007087f89 */ /* 0x000fe800000e0000 */
[----:B------:R-:W3:Y:S04]  /*0890*/  SHFL.IDX PT, R4, R7, 0x3, 0x181f ;  /* 0x00781f0007047f89 */ /* 0x000ee800000e0000 */
[----:B------:R4:W-:Y:S01]  /*08a0*/  @!P3 LDGSTS.E.BYPASS.LTC128B.128 [R0+0x7900], [R2.64], !P5 ;  /* 0x079000000200bfae */ /* 0x0009e2000e901d4c */
[----:B------:R-:W-:-:S03]  /*08b0*/  ISETP.GE.AND P3, PT, R12, R19, PT ;  /* 0x000000130c00720c */ /* 0x000fc60003f66270 */
[----:B------:R-:W-:Y:S01]  /*08c0*/  SHFL.IDX PT, R12, R6, 0x6, 0x181f ;  /* 0x00d81f00060c7f89 */ /* 0x000fe200000e0000 */
[----:B------:R-:W-:Y:S02]  /*08d0*/  UIMAD.WIDE.U32 UR20, UR7, UR4, URZ ;  /* 0x00000004071472a5 */ /* 0x000fe4000f8e003f */
[----:B------:R-:W-:Y:S01]  /*08e0*/  UIADD3 UR18, UR9, -0x1, URZ ;  /* 0xffffffff09127890 */ /* 0x000fe2000fffe03f */
[----:B------:R-:W-:Y:S04]  /*08f0*/  STL [R1+0x2c], R192 ;  /* 0x00002cc001007387 */ /* 0x000fe80000100800 */
[----:B-1----:R-:W-:Y:S01]  /*0900*/  SHFL.IDX PT, R14, R7, 0x7, 0x181f ;  /* 0x00f81f00070e7f89 */ /* 0x002fe200000e0000 */
[----:B---3--:R-:W-:-:S04]  /*0910*/  @!P6 LEA R4, P2, R92, R4, 0x1 ;  /* 0x000000045c04e211 */ /* 0x008fc800078408ff */
[C-C-:B------:R-:W-:Y:S02]  /*0920*/  @!P6 LEA.HI.X R5, R92.reuse, R5, R192.reuse, 0x1, P2 ;  /* 0x000000055c05e211 */ /* 0x140fe400010f0cc0 */
[C---:B----4-:R-:W-:Y:S01]  /*0930*/  @!P4 LEA R2, P1, R92.reuse, R9, 0x1 ;  /* 0x000000095c02c211 */ /* 0x050fe200078208ff */
[----:B------:R-:W-:Y:S01]  /*0940*/  @!P4 IMAD.SHL.U32 R0, R191, 0x2, RZ ;  /* 0x00000002bf00c824 */ /* 0x000fe200078e00ff */
[----:B------:R-:W1:Y:S02]  /*0950*/  SHFL.IDX PT, R9, R6, 0x4, 0x181f ;  /* 0x00981f0006097f89 */ /* 0x000e6400000e0000 */
[----:B------:R-:W-:Y:S02]  /*0960*/  @!P4 LEA.HI.X R3, R92, R10, R192, 0x1, P1 ;  /* 0x0000000a5c03c211 */ /* 0x000fe400008f0cc0 */
[----:B------:R-:W-:Y:S01]  /*0970*/  ISETP.GE.AND P1, PT, R11, R19, PT ;  /* 0x000000130b00720c */ /* 0x000fe20003f26270 */
[----:B------:R-:W-:Y:S04]  /*0980*/  SHFL.IDX PT, R10, R7, 0x6, 0x181f ;  /* 0x00d81f00070a7f89 */ /* 0x000fe800000e0000 */
[----:B------:R-:W3:Y:S04]  /*0990*/  SHFL.IDX PT, R11, R7, 0x5, 0x181f ;  /* 0x00b81f00070b7f89 */ /* 0x000ee800000e0000 */
[----:B------:R4:W-:Y:S02]  /*09a0*/  @!P4 LDGSTS.E.BYPASS.LTC128B.128 [R0+0x8100], [R2.64], !P5 ;  /* 0x081000000200cfae */ /* 0x0009e4000e901d4c */
[----:B----4-:R-:W-:-:S02]  /*09b0*/  IADD3 R0, R13, 0x60, RZ ;  /* 0x000000600d007810 */ /* 0x010fc40007ffe0ff */
[----:B------:R-:W-:Y:S01]  /*09c0*/  @!P3 LEA R2, P2, R92, R8, 0x1 ;  /* 0x000000085c02b211 */ /* 0x000fe200078408ff */
[C---:B------:R-:W-:Y:S01]  /*09d0*/  @!P6 IMAD.SHL.U32 R8, R191.reuse, 0x2, RZ ;  /* 0x00000002bf08e824 */ /* 0x040fe200078e00ff */
[----:B------:R-:W-:Y:S01]  /*09e0*/  ISETP.GE.AND P4, PT, R0, R19, PT ;  /* 0x000000130000720c */ /* 0x000fe20003f86270 */
[----:B------:R-:W-:Y:S01]  /*09f0*/  @!P3 IMAD.SHL.U32 R0, R191, 0x2, RZ ;  /* 0x00000002bf00b824 */ /* 0x000fe200078e00ff */
[----:B-1----:R-:W-:Y:S02]  /*0a00*/  @!P3 LEA.HI.X R3, R92, R9, R192, 0x1, P2 ;  /* 0x000000095c03b211 */ /* 0x002fe400010f0cc0 */
[----:B------:R1:W-:Y:S04]  /*0a10*/  @!P6 LDGSTS.E.BYPASS.LTC128B.128 [R8+0x8900], [R4.64], !P5 ;  /* 0x089000000408efae */ /* 0x0003e8000e901d4c */
[----:B------:R4:W-:Y:S01]  /*0a20*/  @!P3 LDGSTS.E.BYPASS.LTC128B.128 [R0+0x9100], [R2.64], !P5 ;  /* 0x091000000200bfae */ /* 0x0009e2000e901d4c */
[----:B-1----:R-:W-:-:S02]  /*0a30*/  IADD3 R5, R13, 0x70, RZ ;  /* 0x000000700d057810 */ /* 0x002fc40007ffe0ff */
[----:B----4-:R-:W-:Y:S02]  /*0a40*/  IADD3 R0, R193, UR8, RZ ;  /* 0x00000008c1007c10 */ /* 0x010fe4000fffe0ff */
[----:B---3--:R-:W-:Y:S02]  /*0a50*/  @!P1 LEA R2, P2, R92, R11, 0x1 ;  /* 0x0000000b5c029211 */ /* 0x008fe400078408ff */
[C---:B------:R-:W-:Y:S02]  /*0a60*/  ISETP.GE.AND P6, PT, R0.reuse, UR10, PT ;  /* 0x0000000a00007c0c */ /* 0x040fe4000bfc6270 */
[----:B--2---:R-:W-:Y:S01]  /*0a70*/  IADD3 R9, R0, UR11, RZ ;  /* 0x0000000b00097c10 */ /* 0x004fe2000fffe0ff */
[----:B------:R-:W-:Y:S01]  /*0a80*/  @!P1 IMAD.SHL.U32 R0, R191, 0x2, RZ ;  /* 0x00000002bf009824 */ /* 0x000fe200078e00ff */
[----:B------:R-:W-:Y:S02]  /*0a90*/  ISETP.GT.OR P6, PT, R193, 0x6f, P6 ;  /* 0x0000006fc100780c */ /* 0x000fe400037c4670 */
[----:B------:R-:W-:Y:S01]  /*0aa0*/  ISETP.GE.AND P3, PT, R5, R19, PT ;  /* 0x000000130500720c */ /* 0x000fe20003f66270 */
[----:B------:R-:W-:Y:S01]  /*0ab0*/  @P0 IMAD.HI.U32 R4, R9, c[0x0][0x2bc], RZ ;  /* 0x0000af0009040a27 */ /* 0x000fe200078e00ff */
[----:B------:R-:W-:-:S02]  /*0ac0*/  @!P1 LEA.HI.X R3, R92, R15, R192, 0x1, P2 ;  /* 0x0000000f5c039211 */ /* 0x000fc400010f0cc0 */
[C---:B------:R-:W-:Y:S01]  /*0ad0*/  @!P4 LEA R6, P2, R92.reuse, R10, 0x1 ;  /* 0x0000000a5c06c211 */ /* 0x040fe200078408ff */
[----:B------:R-:W-:Y:S01]  /*0ae0*/  IMAD.MOV.U32 R8, RZ, RZ, R9 ;  /* 0x000000ffff087224 */ /* 0x000fe200078e0009 */
[----:B------:R-:W-:Y:S01]  /*0af0*/  @P0 SHF.R.U32.HI R8, RZ, c[0x0][0x2c0], R4 ;  /* 0x0000b000ff080a19 */ /* 0x000fe20000011604 */
[----:B------:R1:W-:Y:S01]  /*0b00*/  @!P1 LDGSTS.E.BYPASS.LTC128B.128 [R0+0x9900], [R2.64], !P5 ;  /* 0x0990000002009fae */ /* 0x0003e2000e901d4c */
[----:B------:R-:W-:Y:S01]  /*0b10*/  @!P4 LEA.HI.X R7, R92, R12, R192, 0x1, P2 ;  /* 0x0000000c5c07c211 */ /* 0x000fe200010f0cc0 */
[----:B------:R-:W-:-:S04]  /*0b20*/  @!P4 IMAD.SHL.U32 R10, R191, 0x2, RZ ;  /* 0x00000002bf0ac824 */ /* 0x000fc800078e00ff */
[C---:B------:R-:W-:Y:S01]  /*0b30*/  @!P3 LEA R4, P2, R92.reuse, R14, 0x1 ;  /* 0x0000000e5c04b211 */ /* 0x040fe200078408ff */
[----:B------:R2:W-:Y:S03]  /*0b40*/  @!P4 LDGSTS.E.BYPASS.LTC128B.128 [R10+0xa100], [R6.64], !P5 ;  /* 0x0a100000060acfae */ /* 0x0005e6000e901d4c */
[----:B------:R-:W-:Y:S02]  /*0b50*/  @!P3 LEA.HI.X R5, R92, R18, R192, 0x1, P2 ;  /* 0x000000125c05b211 */ /* 0x000fe400010f0cc0 */
[----:B-1----:R-:W-:-:S04]  /*0b60*/  @!P6 IADD3 R0, P1, R8, UR16, RZ ;  /* 0x000000100800ec10 */ /* 0x002fc8000ff3e0ff */
[----:B------:R-:W-:Y:S02]  /*0b70*/  @!P6 LEA.HI.X.SX32 R3, R8, UR14, 0x1, P1 ;  /* 0x0000000e0803ec11 */ /* 0x000fe400088f0eff */
[----:B------:R-:W-:-:S04]  /*0b80*/  @!P6 LEA R2, P1, R0, c[0x0][0x2a0], 0x2 ;  /* 0x0000a8000002ea11 */ /* 0x000fc800078210ff */
[----:B------:R-:W-:Y:S01]  /*0b90*/  @!P6 LEA.HI.X R3, R0, c[0x0][0x2a4], R3, 0x2, P1 ;  /* 0x0000a9000003ea11 */ /* 0x000fe200008f1403 */
[----:B------:R-:W-:-:S05]  /*0ba0*/  @!P3 IMAD.SHL.U32 R0, R191, 0x2, RZ ;  /* 0x00000002bf00b824 */ /* 0x000fca00078e00ff */
[----:B------:R1:W-:Y:S04]  /*0bb0*/  @!P3 LDGSTS.E.BYPASS.LTC128B.128 [R0+0xa900], [R4.64], !P5 ;  /* 0x0a9000000400bfae */ /* 0x0003e8000e901d4c */
[----:B------:R-:W0:Y:S04]  /*0bc0*/  LDGDEPBAR ;  /* 0x00000000000079af */ /* 0x000e280000000000 */
[----:B------:R-:W-:Y:S06]  /*0bd0*/  BAR.SYNC.DEFER_BLOCKING 0x0 ;  /* 0x0000000000007b1d */ /* 0x000fec0000010000 */
[----:B------:R3:W4:Y:S01]  /*0be0*/  @!P6 LDG.E R248, [R2.64] ;  /* 0x0000000c02f8e981 */ /* 0x000722000c1e1900 */
[----:B-1----:R-:W-:Y:S01]  /*0bf0*/  IMAD.MOV R0, RZ, RZ, -R8 ;  /* 0x000000ffff007224 */ /* 0x002fe200078e0a08 */
[----:B------:R-:W-:Y:S01]  /*0c00*/  UIMAD UR15, UR7, UR5, UR15 ;  /* 0x00000005070f72a4 */ /* 0x000fe2000f8e020f */
[----:B------:R-:W-:Y:S01]  /*0c10*/  ISETP.GE.AND P3, PT, R92, c[0x0][0x1d4], PT ;  /* 0x000075005c007a0c */ /* 0x000fe20003f66270 */
[----:B------:R-:W-:Y:S01]  /*0c20*/  UIMAD UR18, UR18, -0x70, UR10 ;  /* 0xffffff90121278a4 */ /* 0x000fe2000f8e020a */
[----:B------:R-:W-:Y:S01]  /*0c30*/  IMAD R42, R0, c[0x0][0x2b8], R9 ;  /* 0x0000ae00002a7a24 */ /* 0x000fe200078e0209 */
[----:B------:R-:W-:Y:S01]  /*0c40*/  UIADD3 UR15, UR21, UR15, URZ ;  /* 0x0000000f150f7290 */ /* 0x000fe2000fffe03f */
[----:B--2---:R-:W-:Y:S01]  /*0c50*/  LEA.HI R10, R24, R41, RZ, 0x4 ;  /* 0x00000029180a7211 */ /* 0x004fe200078f20ff */
[----:B------:R-:W-:-:S02]  /*0c60*/  UISETP.GE.AND UP0, UPT, UR10, 0x1, UPT ;  /* 0x000000010a00788c */ /* 0x000fc4000bf06270 */
[----:B------:R-:W-:Y:S01]  /*0c70*/  SHF.R.S32.HI R23, RZ, 0x1f, R42 ;  /* 0x0000001fff177819 */ /* 0x000fe2000001142a */
[----:B------:R-:W-:Y:S01]  /*0c80*/  STL [R1+0x10], R42 ;  /* 0x0000102a01007387 */ /* 0x000fe20000100800 */
[----:B------:R-:W-:Y:S01]  /*0c90*/  IADD3 R18, -R17, UR18, RZ ;  /* 0x0000001211127c10 */ /* 0x000fe2000fffe1ff */
[----:B------:R-:W-:Y:S01]  /*0ca0*/  ULDC.64 UR4, c[0x0][0x210] ;  /* 0x0000840000047ab9 */ /* 0x000fe20000000a00 */
[----:B------:R-:W-:Y:S01]  /*0cb0*/  SHF.R.S32.HI R9, RZ, 0x4, R10 ;  /* 0x00000004ff097819 */ /* 0x000fe2000001140a */
[----:B------:R-:W-:Y:S01]  /*0cc0*/  IMAD R0, R23, c[0x0][0x1e0], RZ ;  /* 0x0000780017007a24 */ /* 0x000fe200078e02ff */
[C---:B------:R-:W-:Y:S01]  /*0cd0*/  ISETP.GE.AND P5, PT, R18.reuse, 0x1, PT ;  /* 0x000000011200780c */ /* 0x040fe20003fa6270 */
[----:B------:R-:W-:Y:S01]  /*0ce0*/  UIMAD UR6, UR6, UR4, URZ ;  /* 0x00000004060672a4 */ /* 0x000fe2000f8e023f */
[----:B------:R-:W-:Y:S01]  /*0cf0*/  ISETP.GE.AND P4, PT, R18, 0x11, PT ;  /* 0x000000111200780c */ /* 0x000fe20003f86270 */
[----:B------:R-:W-:Y:S01]  /*0d00*/  IMAD R0, R42, c[0x0][0x1e4], R0 ;  /* 0x000079002a007a24 */ /* 0x000fe200078e0200 */
[----:B------:R-:W-:Y:S01]  /*0d10*/  ISETP.GE.AND P6, PT, R18, 0x41, PT ;  /* 0x000000411200780c */ /* 0x000fe20003fc6270 */
[----:B------:R-:W-:-:S02]  /*0d20*/  UIMAD.WIDE.U32 UR22, UR7, UR4, URZ ;  /* 0x00000004071672a5 */ /* 0x000fc4000f8e003f */
[----:B------:R-:W-:Y:S01]  /*0d30*/  UIMAD UR5, UR7, UR5, UR6 ;  /* 0x00000005070572a4 */ /* 0x000fe2000f8e0206 */
[----:B---3--:R-:W-:-:S03]  /*0d40*/  IMAD.WIDE.U32 R2, R42, c[0x0][0x1e0], RZ ;  /* 0x000078002a027a25 */ /* 0x008fc600078e00ff */
[----:B------:R-:W-:Y:S01]  /*0d50*/  UIADD3 UR5, UR23, UR5, URZ ;  /* 0x0000000517057290 */ /* 0x000fe2000fffe03f */
[----:B------:R-:W-:Y:S01]  /*0d60*/  IMAD.IADD R3, R3, 0x1, R0 ;  /* 0x0000000103037824 */ /* 0x000fe200078e0200 */
[----:B----4-:R-:W-:-:S03]  /*0d70*/  SHF.R.S32.HI R40, RZ, 0x1f, R248 ;  /* 0x0000001fff287819 */ /* 0x010fc600000114f8 */
[----:B------:R-:W-:-:S04]  /*0d80*/  IMAD.WIDE.U32 R2, R248, c[0x0][0x1f0], R2 ;  /* 0x00007c00f8027a25 */ /* 0x000fc800078e0002 */
[----:B------:R-:W-:Y:S01]  /*0d90*/  IMAD R0, R40, c[0x0][0x1f0], RZ ;  /* 0x00007c0028007a24 */ /* 0x000fe200078e02ff */
[----:B------:R-:W-:-:S03]  /*0da0*/  IADD3 R6, P2, R2, UR20, RZ ;  /* 0x0000001402067c10 */ /* 0x000fc6000ff5e0ff */
[----:B------:R-:W-:Y:S01]  /*0db0*/  IMAD R0, R248, c[0x0][0x1f4], R0 ;  /* 0x00007d00f8007a24 */ /* 0x000fe200078e0200 */
[----:B------:R-:W-:-:S04]  /*0dc0*/  LEA R7, P1, R6, c[0x0][0x1c8], 0x1 ;  /* 0x0000720006077a11 */ /* 0x000fc800078208ff */
[----:B------:R-:W-:Y:S01]  /*0dd0*/  IADD3.X R2, R3, UR15, R0, P2, !PT ;  /* 0x0000000f03027c10 */ /* 0x000fe200097fe400 */
[----:B------:R-:W-:Y:S01]  /*0de0*/  SHFL.IDX PT, R11, R7, 0x2, 0x181f ;  /* 0x00581f00070b7f89 */ /* 0x000fe200000e0000 */
[----:B------:R-:W-:Y:S02]  /*0df0*/  LEA.HI R3, R10, R9, RZ, 0x1 ;  /* 0x000000090a037211 */ /* 0x000fe400078f08ff */
[----:B------:R-:W-:Y:S01]  /*0e00*/  LEA.HI.X R6, R6, c[0x0][0x1cc], R2, 0x1, P1 ;  /* 0x0000730006067a11 */ /* 0x000fe200008f0c02 */
[----:B------:R-:W1:Y:S01]  /*0e10*/  SHFL.IDX PT, R0, R7, RZ, 0x181f ;  /* 0x00181fff07007589 */ /* 0x000e6200000e0000 */
[----:B------:R-:W-:-:S03]  /*0e20*/  LOP3.LUT R3, R3, 0xfffffffe, RZ, 0xc0, !PT ;  /* 0xfffffffe03037812 */ /* 0x000fc600078ec0ff */
[----:B------:R-:W2:Y:S02]  /*0e30*/  SHFL.IDX PT, R5, R6, RZ, 0x181f ;  /* 0x00181fff06057589 */ /* 0x000ea400000e0000 */
[----:B------:R-:W-:Y:S02]  /*0e40*/  IMAD.IADD R21, R9, 0x1, -R3 ;  /* 0x0000000109157824 */ /* 0x000fe400078e0a03 */
[----:B------:R-:W3:Y:S01]  /*0e50*/  SHFL.IDX PT, R2, R7, 0x1, 0x181f ;  /* 0x00381f0007027f89 */ /* 0x000ee200000e0000 */
[----:B------:R-:W-:-:S03]  /*0e60*/  @P4 IMAD.SHL.U32 R9, R191, 0x2, RZ ;  /* 0x00000002bf094824 */ /* 0x000fc600078e00ff */
[----:B------:R-:W4:Y:S04]  /*0e70*/  SHFL.IDX PT, R8, R6, 0x1, 0x181f ;  /* 0x00381f0006087f89 */ /* 0x000f2800000e0000 */
[----:B------:R-:W5:Y:S04]  /*0e80*/  SHFL.IDX PT, R12, R6, 0x2, 0x181f ;  /* 0x00581f00060c7f89 */ /* 0x000f6800000e0000 */
[----:B------:R-:W-:Y:S01]  /*0e90*/  SHFL.IDX PT, R13, R7, 0x4, 0x181f ;  /* 0x00981f00070d7f89 */ /* 0x000fe200000e0000 */
[----:B-1----:R-:W-:Y:S01]  /*0ea0*/  @P5 LEA R4, P2, R92, R0, 0x1 ;  /* 0x000000005c045211 */ /* 0x002fe200078408ff */
[----:B------:R-:W-:-:S02]  /*0eb0*/  @P5 IMAD.SHL.U32 R0, R191, 0x2, RZ ;  /* 0x00000002bf005824 */ /* 0x000fc400078e00ff */
[----:B------:R-:W-:Y:S01]  /*0ec0*/  SHFL.IDX PT, R14, R7, 0x5, 0x181f ;  /* 0x00b81f00070e7f89 */ /* 0x000fe200000e0000 */
[----:B--2---:R-:W-:Y:S02]  /*0ed0*/  @P5 LEA.HI.X R5, R92, R5, R192, 0x1, P2 ;  /* 0x000000055c055211 */ /* 0x004fe400010f0cc0 */
[----:B------:R-:W-:Y:S01]  /*0ee0*/  ISETP.GE.AND P2, PT, R18, 0x31, PT ;  /* 0x000000311200780c */ /* 0x000fe20003f46270 */
[----:B------:R-:W-:Y:S01]  /*0ef0*/  SHFL.IDX PT, R20, R6, 0x5, 0x181f ;  /* 0x00b81f0006147f89 */ /* 0x000fe200000e0000 */
[----:B---3--:R-:W-:-:S03]  /*0f00*/  @P4 LEA R2, P1, R92, R2, 0x1 ;  /* 0x000000025c024211 */ /* 0x008fc600078208ff */
[----:B------:R1:W-:Y:S01]  /*0f10*/  @P5 LDGSTS.E.BYPASS.LTC128B.128 [R0+0x3900], [R4.64], !P3 ;  /* 0x0390000004005fae */ /* 0x0003e2000d901d4c */
[----:B----4-:R-:W-:Y:S02]  /*0f20*/  @P4 LEA.HI.X R3, R92, R8, R192, 0x1, P1 ;  /* 0x000000085c034211 */ /* 0x010fe400008f0cc0 */
[----:B------:R-:W-:Y:S01]  /*0f30*/  ISETP.GE.AND P1, PT, R18, 0x21, PT ;  /* 0x000000211200780c */ /* 0x000fe20003f26270 */
[----:B------:R-:W-:Y:S01]  /*0f40*/  SHFL.IDX PT, R19, R6, 0x6, 0x181f ;  /* 0x00d81f0006137f89 */ /* 0x000fe200000e0000 */
[----:B------:R-:W-:Y:S02]  /*0f50*/  LOP3.LUT R8, R10, 0xfffffff0, RZ, 0xc0, !PT ;  /* 0xfffffff00a087812 */ /* 0x000fe400078ec0ff */
[----:B------:R-:W-:Y:S01]  /*0f60*/  ISETP.GE.AND P5, PT, R18, 0x51, PT ;  /* 0x000000511200780c */ /* 0x000fe20003fa6270 */
[----:B------:R-:W-:Y:S02]  /*0f70*/  SHFL.IDX PT, R10, R6, 0x3, 0x181f ;  /* 0x00781f00060a7f89 */ /* 0x000fe400000e0000 */
[----:B------:R-:W-:-:S02]  /*0f80*/  IMAD.IADD R8, R41, 0x1, -R8 ;  /* 0x0000000129087824 */ /* 0x000fc400078e0a08 */
[----:B------:R2:W-:Y:S03]  /*0f90*/  @P4 LDGSTS.E.BYPASS.LTC128B.128 [R9+0x4100], [R2.64], !P3 ;  /* 0x0410000002094fae */ /* 0x0005e6000d901d4c */
[----:B------:R-:W-:Y:S01]  /*0fa0*/  SHF.R.S32.HI R22, RZ, 0x1f, R8 ;  /* 0x0000001fff167819 */ /* 0x000fe20000011408 */
[----:B-1----:R-:W-:Y:S01]  /*0fb0*/  IMAD R0, R42, c[0x0][0x1e0], RZ ;  /* 0x000078002a007a24 */ /* 0x002fe200078e02ff */
[----:B------:R1:W3:Y:S01]  /*0fc0*/  SHFL.IDX PT, R5, R7, 0x3, 0x181f ;  /* 0x00781f0007057f89 */ /* 0x0002e200000e0000 */
[----:B------:R-:W-:Y:S02]  /*0fd0*/  IMAD.SHL.U32 R4, R17, 0x8, RZ ;  /* 0x0000000811047824 */ /* 0x000fe400078e00ff */
[----:B------:R-:W-:Y:S01]  /*0fe0*/  IMAD R0, R248, c[0x0][0x1f0], R0 ;  /* 0x00007c00f8007a24 */ /* 0x000fe200078e0200 */
[----:B------:R-:W4:Y:S04]  /*0ff0*/  SHFL.IDX PT, R17, R6, 0x4, 0x181f ;  /* 0x00981f0006117f89 */ /* 0x000f2800000e0000 */
[----:B------:R-:W-:-:S02]  /*1000*/  IADD3 R0, R0, UR20, RZ ;  /* 0x0000001400007c10 */ /* 0x000fc4000fffe0ff */
[----:B--2---:R-:W-:Y:S01]  /*1010*/  @P1 LEA R2, P4, R92, R11, 0x1 ;  /* 0x0000000b5c021211 */ /* 0x004fe200078808ff */
[----:B------:R-:W-:Y:S01]  /*1020*/  IMAD.SHL.U32 R9, R16, 0x40, RZ ;  /* 0x0000004010097824 */ /* 0x000fe200078e00ff */
[----:B------:R-:W-:Y:S02]  /*1030*/  LEA R0, R0, c[0x0][0x1c8], 0x1 ;  /* 0x0000720000007a11 */ /* 0x000fe400078e08ff */
[----:B-----5:R-:W-:Y:S02]  /*1040*/  @P1 LEA.HI.X R3, R92, R12, R192, 0x1, P4 ;  /* 0x0000000c5c031211 */ /* 0x020fe400020f0cc0 */
[----:B------:R-:W-:Y:S01]  /*1050*/  ISETP.GE.AND P4, PT, R18, 0x61, PT ;  /* 0x000000611200780c */ /* 0x000fe20003f86270 */
[----:B------:R2:W5:Y:S01]  /*1060*/  SHFL.IDX PT, R15, R0, 0x6, 0x181f ;  /* 0x00d81f00000f7f89 */ /* 0x00056200000e0000 */
[----:B------:R-:W-:Y:S02]  /*1070*/  LOP3.LUT R9, R9, 0x1c0, RZ, 0xc0, !PT ;  /* 0x000001c009097812 */ /* 0x000fe400078ec0ff */
[----:B------:R-:W-:Y:S01]  /*1080*/  LEA.HI R12, R22, R8, RZ, 0x3 ;  /* 0x00000008160c7211 */ /* 0x000fe200078f18ff */
[----:B-1----:R-:W-:Y:S01]  /*1090*/  @P2 IMAD.SHL.U32 R7, R191, 0x2, RZ ;  /* 0x00000002bf072824 */ /* 0x002fe200078e00ff */
[----:B------:R-:W-:Y:S01]  /*10a0*/  LOP3.LUT R4, R9, 0x8, R4, 0xf8, !PT ;  /* 0x0000000809047812 */ /* 0x000fe200078ef804 */
[----:B--2---:R-:W-:-:S05]  /*10b0*/  @P1 IMAD.SHL.U32 R0, R191, 0x2, RZ ;  /* 0x00000002bf001824 */ /* 0x004fca00078e00ff */
[----:B------:R3:W-:Y:S02]  /*10c0*/  @P1 LDGSTS.E.BYPASS.LTC128B.128 [R0+0x4900], [R2.64], !P3 ;  /* 0x0490000002001fae */ /* 0x0007e4000d901d4c */
[C---:B---3--:R-:W-:Y:S02]  /*10d0*/  @P2 LEA R2, P1, R92.reuse, R5, 0x1 ;  /* 0x000000055c022211 */ /* 0x048fe400078208ff */
[----:B------:R-:W-:Y:S01]  /*10e0*/  SHF.R.U32.HI R0, RZ, 0x3, R9 ;  /* 0x00000003ff007819 */ /* 0x000fe20000011609 */
[C---:B------:R-:W-:Y:S01]  /*10f0*/  @P6 IMAD.SHL.U32 R9, R191.reuse, 0x2, RZ ;  /* 0x00000002bf096824 */ /* 0x040fe200078e00ff */
[C---:B------:R-:W-:Y:S02]  /*1100*/  @P2 LEA.HI.X R3, R92.reuse, R10, R192, 0x1, P1 ;  /* 0x0000000a5c032211 */ /* 0x040fe400008f0cc0 */
[----:B------:R-:W-:Y:S02]  /*1110*/  @P6 LEA R6, P1, R92, R13, 0x1 ;  /* 0x0000000d5c066211 */ /* 0x000fe400078208ff */
[----:B------:R-:W-:Y:S01]  /*1120*/  LOP3.LUT R5, R12, 0xfffffff8, RZ, 0xc0, !PT ;  /* 0xfffffff80c057812 */ /* 0x000fe200078ec0ff */
[----:B------:R4:W-:Y:S01]  /*1130*/  @P2 LDGSTS.E.BYPASS.LTC128B.128 [R7+0x5100], [R2.64], !P3 ;  /* 0x0510000002072fae */ /* 0x0009e2000d901d4c */
[----:B------:R-:W-:Y:S01]  /*1140*/  LOP3.LUT R10, R4, R0, RZ, 0x3c, !PT ;  /* 0x00000000040a7212 */ /* 0x000fe200078e3cff */
[----:B------:R-:W-:Y:S01]  /*1150*/  @P4 IMAD.SHL.U32 R0, R191, 0x2, RZ ;  /* 0x00000002bf004824 */ /* 0x000fe200078e00ff */
[----:B------:R-:W-:Y:S01]  /*1160*/  @P5 LEA R4, P2, R92, R14, 0x1 ;  /* 0x0000000e5c045211 */ /* 0x000fe200078408ff */
[----:B------:R-:W-:-:S02]  /*1170*/  IMAD.IADD R11, R8, 0x1, -R5 ;  /* 0x00000001080b7824 */ /* 0x000fc400078e0a05 */
[----:B------:R-:W-:Y:S01]  /*1180*/  @P5 IMAD.SHL.U32 R8, R191, 0x2, RZ ;  /* 0x00000002bf085824 */ /* 0x000fe200078e00ff */
[C-C-:B------:R-:W-:Y:S02]  /*1190*/  @P5 LEA.HI.X R5, R92.reuse, R20, R192.reuse, 0x1, P2 ;  /* 0x000000145c055211 */ /* 0x140fe400010f0cc0 */
[C---:B----4-:R-:W-:Y:S02]  /*11a0*/  @P6 LEA.HI.X R7, R92.reuse, R17, R192, 0x1, P1 ;  /* 0x000000115c076211 */ /* 0x050fe400008f0cc0 */
[----:B-----5:R-:W-:-:S03]  /*11b0*/  @P4 LEA R2, P1, R92, R15, 0x1 ;  /* 0x0000000f5c024211 */ /* 0x020fc600078208ff */
[----:B------:R1:W-:Y:S01]  /*11c0*/  @P6 LDGSTS.E.BYPASS.LTC128B.128 [R9+0x5900], [R6.64], !P3 ;  /* 0x0590000006096fae */ /* 0x0003e2000d901d4c */
[----:B------:R-:W-:-:S03]  /*11d0*/  @P4 LEA.HI.X R3, R92, R19, R192, 0x1, P1 ;  /* 0x000000135c034211 */ /* 0x000fc600008f0cc0 */
[----:B------:R2:W-:Y:S04]  /*11e0*/  @P5 LDGSTS.E.BYPASS.LTC128B.128 [R8+0x6100], [R4.64], !P3 ;  /* 0x0610000004085fae */ /* 0x0005e8000d901d4c */
[----:B------:R3:W-:Y:S02]  /*11f0*/  @P4 LDGSTS.E.BYPASS.LTC128B.128 [R0+0x6900], [R2.64], !P3 ;  /* 0x0690000002004fae */ /* 0x0007e4000d901d4c */
[----:B------:R-:W-:Y:S02]  /*1200*/  R2P PR, R11, 0x6 ;  /* 0x000000060b007804 */ /* 0x000fe40000000000 */
[----:B------:R-:W0:Y:S01]  /*1210*/  LDGDEPBAR ;  /* 0x00000000000079af */ /* 0x000e220000000000 */
[----:B------:R-:W-:Y:S02]  /*1220*/  LOP3.LUT P4, RZ, R16, 0x2, RZ, 0xc0, !PT ;  /* 0x0000000210ff7812 */ /* 0x000fe4000788c0ff */
[----:B-1----:R-:W-:Y:S01]  /*1230*/  LEA.HI R6, R24, R41, RZ, 0x5 ;  /* 0x0000002918067211 */ /* 0x002fe200078f28ff */
[----:B--2---:R-:W-:-:S03]  /*1240*/  IMAD.SHL.U32 R4, R12, 0x40, RZ ;  /* 0x000000400c047824 */ /* 0x004fc600078e00ff */
[----:B------:R-:W-:Y:S01]  /*1250*/  SHF.R.S32.HI R5, RZ, 0x5, R6 ;  /* 0x00000005ff057819 */ /* 0x000fe20000011406 */
[----:B---3--:R-:W-:Y:S01]  /*1260*/  IMAD.SHL.U32 R2, R11, 0x40, RZ ;  /* 0x000000400b027824 */ /* 0x008fe200078e00ff */
[----:B------:R-:W-:Y:S01]  /*1270*/  LOP3.LUT R95, R4, 0xfffffe00, RZ, 0xc0, !PT ;  /* 0xfffffe00045f7812 */ /* 0x000fe200078ec0ff */
[----:B------:R-:W-:Y:S01]  /*1280*/  IMAD.SHL.U32 R3, R21, 0x8, RZ ;  /* 0x0000000815037824 */ /* 0x000fe200078e00ff */
[----:B------:R-:W-:-:S04]  /*1290*/  DEPBAR.LE SB0, 0x1 ;  /* 0x000080400000791a */ /* 0x000fc80000000000 */
[----:B------:R-:W-:Y:S01]  /*12a0*/  LOP3.LUT R2, R2, 0x1c0, RZ, 0xc0, !PT ;  /* 0x000001c002027812 */ /* 0x000fe200078ec0ff */
[----:B------:R-:W-:Y:S01]  /*12b0*/  IMAD R0, R21, 0x200, R10 ;  /* 0x0000020015007824 */ /* 0x000fe200078e020a */
[----:B------:R-:W-:-:S04]  /*12c0*/  DEPBAR.LE SB0, 0x0 ;  /* 0x000080000000791a */ /* 0x000fc80000000000 */
[----:B------:R-:W-:Y:S01]  /*12d0*/  LOP3.LUT R3, R2, 0x8, R3, 0xf8, !PT ;  /* 0x0000000802037812 */ /* 0x000fe200078ef803 */
[----:B------:R-:W-:Y:S01]  /*12e0*/  IMAD.SHL.U32 R119, R0, 0x2, RZ ;  /* 0x0000000200777824 */ /* 0x000fe200078e00ff */
[----:B------:R-:W-:Y:S01]  /*12f0*/  SHF.R.U32.HI R2, RZ, 0x3, R2 ;  /* 0x00000003ff027819 */ /* 0x000fe20000011602 */
[----:B------:R-:W-:Y:S01]  /*1300*/  BAR.SYNC.DEFER_BLOCKING 0x0 ;  /* 0x0000000000007b1d */ /* 0x000fe20000010000 */
[----:B------:R-:W-:Y:S02]  /*1310*/  IMAD.MOV.U32 R4, RZ, RZ, 0x20 ;  /* 0x00000020ff047424 */ /* 0x000fe400078e00ff */
[----:B------:R-:W-:Y:S01]  /*1320*/  LOP3.LUT R94, R3, R2, RZ, 0x3c, !PT ;  /* 0x00000002035e7212 */ /* 0x000fe200078e3cff */
[----:B------:R-:W-:Y:S01]  /*1330*/  IMAD R2, R5, 0x400, R95 ;  /* 0x0000040005027824 */ /* 0x000fe200078e025f */
[C---:B------:R-:W-:Y:S01]  /*1340*/  IADD3 R234, R119.reuse, 0x3920, RZ ;  /* 0x0000392077ea7810 */ /* 0x040fe20007ffe0ff */
[----:B------:R-:W-:Y:S01]  /*1350*/  IMAD.MOV.U32 R3, RZ, RZ, 0x10 ;  /* 0x00000010ff037424 */ /* 0x000fe200078e00ff */
[----:B------:R-:W-:Y:S01]  /*1360*/  SEL R4, R4, 0xffffffe0, !P2 ;  /* 0xffffffe004047807 */ /* 0x000fe20005000000 */
[----:B------:R-:W-:Y:S01]  /*1370*/  IMAD.IADD R0, R94, 0x1, R2 ;  /* 0x000000015e007824 */ /* 0x000fe200078e0202 */
[----:B------:R-:W-:-:S02]  /*1380*/  IADD3 R2, R119, 0x3900, RZ ;  /* 0x0000390077027810 */ /* 0x000fc40007ffe0ff */
[----:B------:R-:W-:Y:S01]  /*1390*/  SEL R3, R3, 0xfffffff0, !P1 ;  /* 0xfffffff003037807 */ /* 0x000fe20004800000 */
[----:B------:R-:W-:Y:S01]  /*13a0*/  IMAD.SHL.U32 R230, R0, 0x2, RZ ;  /* 0x0000000200e67824 */ /* 0x000fe200078e00ff */
[----:B------:R-:W-:Y:S02]  /*13b0*/  @P4 IADD3 R234, R2, -0x20, RZ ;  /* 0xffffffe002ea4810 */ /* 0x000fe40007ffe0ff */
[----:B------:R-:W-:Y:S01]  /*13c0*/  PLOP3.LUT P4, PT, PT, PT, UP0, 0x80, 0x0 ;  /* 0x000000000000781c */ /* 0x000fe20003f8f008 */
[----:B------:R-:W-:Y:S01]  /*13d0*/  IMAD R233, R3, 0x2, R230 ;  /* 0x0000000203e97824 */ /* 0x000fe200078e02e6 */
[----:B------:R-:W-:Y:S02]  /*13e0*/  LOP3.LUT R0, R6, 0xffffffe0, RZ, 0xc0, !PT ;  /* 0xffffffe006007812 */ /* 0x000fe400078ec0ff */
[----:B------:R-:W-:Y:S02]  /*13f0*/  ISETP.GT.AND P1, PT, R193, 0x6f, PT ;  /* 0x0000006fc100780c */ /* 0x000fe40003f24270 */
[C---:B------:R-:W-:Y:S01]  /*1400*/  IADD3 R240, R234.reuse, 0x800, RZ ;  /* 0x00000800eaf07810 */ /* 0x040fe20007ffe0ff */
[----:B------:R-:W-:Y:S01]  /*1410*/  IMAD.IADD R93, R41, 0x1, -R0 ;  /* 0x00000001295d7824 */ /* 0x000fe200078e0a00 */
[C---:B------:R-:W-:Y:S01]  /*1420*/  IADD3 R239, R234.reuse, 0x1000, RZ ;  /* 0x00001000eaef7810 */ /* 0x040fe20007ffe0ff */
[----:B------:R1:W2:Y:S01]  /*1430*/  LDSM.16.M88.4 R36, [R230+0x7100] ;  /* 0x00710000e624783b */ /* 0x0002a20000000200 */
[----:B------:R-:W-:-:S02]  /*1440*/  IADD3 R238, R234, 0x1800, RZ ;  /* 0x00001800eaee7810 */ /* 0x000fc40007ffe0ff */
[C---:B------:R-:W-:Y:S01]  /*1450*/  IADD3 R237, R234.reuse, 0x2000, RZ ;  /* 0x00002000eaed7810 */ /* 0x040fe20007ffe0ff */
[----:B------:R1:W3:Y:S01]  /*1460*/  LDSM.16.M88.4 R32, [R230+0x9100] ;  /* 0x00910000e620783b */ /* 0x0002e20000000200 */
[C---:B------:R-:W-:Y:S02]  /*1470*/  IADD3 R236, R234.reuse, 0x2800, RZ ;  /* 0x00002800eaec7810 */ /* 0x040fe40007ffe0ff */
[----:B------:R-:W-:Y:S01]  /*1480*/  IADD3 R235, R234, 0x3000, RZ ;  /* 0x00003000eaeb7810 */ /* 0x000fe20007ffe0ff */
[----:B------:R1:W4:Y:S04]  /*1490*/  LDSM.16.M88.4 R56, [R119+0x3900] ;  /* 0x003900007738783b */ /* 0x0003280000000200 */
[----:B------:R1:W1:Y:S04]  /*14a0*/  LDSM.16.M88.4 R80, [R119+0x4100] ;  /* 0x004100007750783b */ /* 0x0002680000000200 */
[----:B------:R1:W1:Y:S04]  /*14b0*/  LDSM.16.M88.4 R88, [R119+0x4900] ;  /* 0x004900007758783b */ /* 0x0002680000000200 */
[----:B------:R1:W1:Y:S04]  /*14c0*/  LDSM.16.M88.4 R100, [R119+0x5100] ;  /* 0x005100007764783b */ /* 0x0002680000000200 */
[----:B------:R1:W1:Y:S04]  /*14d0*/  LDSM.16.M88.4 R108, [R119+0x5900] ;  /* 0x00590000776c783b */ /* 0x0002680000000200 */
[----:B------:R1:W1:Y:S04]  /*14e0*/  LDSM.16.M88.4 R120, [R119+0x6100] ;  /* 0x006100007778783b */ /* 0x0002680000000200 */
[----:B------:R1:W1:Y:S04]  /*14f0*/  LDSM.16.M88.4 R128, [R119+0x6900] ;  /* 0x006900007780783b */ /* 0x0002680000000200 */
[----:B------:R1:W1:Y:S04]  /*1500*/  LDSM.16.M88.4 R28, [R233+0x7100] ;  /* 0x00710000e91c783b */ /* 0x0002680000000200 */
[----:B------:R1:W1:Y:S04]  /*1510*/  LDSM.16.M88.4 R24, [R233+0x9100] ;  /* 0x00910000e918783b */ /* 0x0002680000000200 */
[----:B------:R1:W1:Y:S04]  /*1520*/  LDSM.16.M88.4 R68, [R234] ;  /* 0x00000000ea44783b */ /* 0x0002680000000200 */
[----:B------:R1:W1:Y:S04]  /*1530*/  LDSM.16.M88.4 R84, [R234+0x800] ;  /* 0x00080000ea54783b */ /* 0x0002680000000200 */
[----:B------:R1:W1:Y:S04]  /*1540*/  LDSM.16.M88.4 R96, [R234+0x1000] ;  /* 0x00100000ea60783b */ /* 0x0002680000000200 */
[----:B------:R1:W1:Y:S04]  /*1550*/  LDSM.16.M88.4 R104, [R234+0x1800] ;  /* 0x00180000ea68783b */ /* 0x0002680000000200 */
[----:B------:R1:W1:Y:S04]  /*1560*/  LDSM.16.M88.4 R112, [R234+0x2000] ;  /* 0x00200000ea70783b */ /* 0x0002680000000200 */
[----:B------:R1:W1:Y:S04]  /*1570*/  LDSM.16.M88.4 R124, [R234+0x2800] ;  /* 0x00280000ea7c783b */ /* 0x0002680000000200 */
[----:B------:R1:W1:Y:S01]  /*1580*/  LDSM.16.M88.4 R132, [R234+0x3000] ;  /* 0x00300000ea84783b */ /* 0x0002620000000200 */
[----:B------:R-:W-:Y:S05]  /*1590*/  @!P4 BRA `(.L_x_0) ;  /* 0x000003900000c947 */ /* 0x000fea0003800000 */
[----:B--234-:R-:W-:Y:S01]  /*15a0*/  IMAD R0, R23, c[0x0][0x208], RZ ;  /* 0x0000820017007a24 */ /* 0x01cfe200078e02ff */
[----:B------:R-:W-:Y:S01]  /*15b0*/  ISETP.GE.AND P4, PT, R92, c[0x0][0x1d4], PT ;  /* 0x000075005c007a0c */ /* 0x000fe20003f86270 */
[----:B------:R-:W-:-:S03]  /*15c0*/  IMAD.WIDE.U32 R6, R42, c[0x0][0x208], RZ ;  /* 0x000082002a067a25 */ /* 0x000fc600078e00ff */
[----:B------:R-:W-:Y:S01]  /*15d0*/  ISETP.LT.OR P6, PT, R18, 0x1, P4 ;  /* 0x000000011200780c */ /* 0x000fe200027c1670 */
[----:B------:R-:W-:Y:S01]  /*15e0*/  IMAD R0, R42, c[0x0][0x20c], R0 ;  /* 0x000083002a007a24 */ /* 0x000fe200078e0200 */
[----:B------:R-:W-:Y:S01]  /*15f0*/  ISETP.LT.OR P5, PT, R18, 0x11, P4 ;  /* 0x000000111200780c */ /* 0x000fe200027a1670 */
[----:B------:R-:W-:Y:S02]  /*1600*/  IMAD.SHL.U32 R21, R92, 0x2, RZ ;  /* 0x000000025c157824 */ /* 0x000fe400078e00ff */
[----:B------:R-:W-:Y:S02]  /*1610*/  IMAD.IADD R7, R7, 0x1, R0 ;  /* 0x0000000107077824 */ /* 0x000fe400078e0200 */
[----:B------:R-:W-:Y:S02]  /*1620*/  IMAD R0, R40, c[0x0][0x218], RZ ;  /* 0x0000860028007a24 */ /* 0x000fe400078e02ff */
[----:B------:R-:W-:-:S04]  /*1630*/  IMAD.WIDE.U32 R6, R248, c[0x0][0x218], R6 ;  /* 0x00008600f8067a25 */ /* 0x000fc800078e0006 */
[----:B------:R-:W-:Y:S01]  /*1640*/  IMAD R0, R248, c[0x0][0x21c], R0 ;  /* 0x00008700f8007a24 */ /* 0x000fe200078e0200 */
[----:B------:R-:W-:Y:S02]  /*1650*/  IADD3 R2, P2, R6, UR22, RZ ;  /* 0x0000001606027c10 */ /* 0x000fe4000ff5e0ff */
[----:B------:R-:W-:Y:S02]  /*1660*/  SHF.L.U64.HI R6, R92, 0x1, R192 ;  /* 0x000000015c067819 */ /* 0x000fe400000102c0 */
[----:B------:R-:W-:Y:S02]  /*1670*/  IADD3.X R0, R7, UR5, R0, P2, !PT ;  /* 0x0000000507007c10 */ /* 0x000fe400097fe400 */
[----:B------:R-:W-:-:S04]  /*1680*/  LEA R5, P2, R2, c[0x0][0x1f8], 0x1 ;  /* 0x00007e0002057a11 */ /* 0x000fc800078408ff */
[----:B------:R-:W-:Y:S01]  /*1690*/  LEA.HI.X R2, R2, c[0x0][0x1fc], R0, 0x1, P2 ;  /* 0x00007f0002027a11 */ /* 0x000fe200010f0c00 */
[----:B------:R-:W-:Y:S04]  /*16a0*/  SHFL.IDX PT, R7, R5, 0x1, 0x181f ;  /* 0x00381f0005077f89 */ /* 0x000fe800000e0000 */
[----:B------:R-:W2:Y:S04]  /*16b0*/  SHFL.IDX PT, R0, R5, RZ, 0x181f ;  /* 0x00181fff05007589 */ /* 0x000ea800000e0000 */
[----:B------:R-:W3:Y:S04]  /*16c0*/  SHFL.IDX PT, R8, R2, RZ, 0x181f ;  /* 0x00181fff02087589 */ /* 0x000ee800000e0000 */
[----:B------:R-:W4:Y:S04]  /*16d0*/  SHFL.IDX PT, R9, R2, 0x1, 0x181f ;  /* 0x00381f0002097f89 */ /* 0x000f2800000e0000 */
[----:B------:R-:W5:Y:S04]  /*16e0*/  SHFL.IDX PT, R12, R5, 0x2, 0x181f ;  /* 0x00581f00050c7f89 */ /* 0x000f6800000e0000 */
[----:B------:R-:W1:Y:S04]  /*16f0*/  SHFL.IDX PT, R19, R2, 0x2, 0x181f ;  /* 0x00581f0002137f89 */ /* 0x000e6800000e0000 */
[----:B------:R-:W1:Y:S01]  /*1700*/  SHFL.IDX PT, R17, R5, 0x3, 0x181f ;  /* 0x00781f0005117f89 */ /* 0x000e6200000e0000 */
[----:B--2---:R-:W-:-:S03]  /*1710*/  IADD3 R10, P2, R0, R21, RZ ;  /* 0x00000015000a7210 */ /* 0x004fc60007f5e0ff */
[----:B------:R-:W2:Y:S01]  /*1720*/  SHFL.IDX PT, R20, R2, 0x3, 0x181f ;  /* 0x00781f0002147f89 */ /* 0x000ea200000e0000 */
[----:B------:R-:W-:Y:S02]  /*1730*/  IMAD.SHL.U32 R0, R191, 0x2, RZ ;  /* 0x00000002bf007824 */ /* 0x000fe400078e00ff */
[--C-:B---3--:R-:W-:Y:S01]  /*1740*/  IMAD.X R11, R8, 0x1, R6.reuse, P2 ;  /* 0x00000001080b7824 */ /* 0x108fe200010e0606 */
[----:B------:R-:W-:Y:S01]  /*1750*/  IADD3 R8, P2, R7, R21, RZ ;  /* 0x0000001507087210 */ /* 0x000fe20007f5e0ff */
[----:B------:R-:W3:Y:S04]  /*1760*/  SHFL.IDX PT, R13, R5, 0x4, 0x181f ;  /* 0x00981f00050d7f89 */ /* 0x000ee800000e0000 */
[----:B------:R-:W-:Y:S01]  /*1770*/  SHFL.IDX PT, R7, R5, 0x5, 0x181f ;  /* 0x00b81f0005077f89 */ /* 0x000fe200000e0000 */
[----:B----4-:R-:W-:Y:S01]  /*1780*/  IMAD.X R9, R9, 0x1, R6, P2 ;  /* 0x0000000109097824 */ /* 0x010fe200010e0606 */
[----:B------:R-:W-:-:S02]  /*1790*/  ISETP.LT.OR P2, PT, R18, 0x31, P4 ;  /* 0x000000311200780c */ /* 0x000fc40002741670 */
[----:B------:R-:W4:Y:S04]  /*17a0*/  SHFL.IDX PT, R15, R2, 0x4, 0x181f ;  /* 0x00981f00020f7f89 */ /* 0x000f2800000e0000 */
[----:B------:R5:W-:Y:S01]  /*17b0*/  LDGSTS.E.BYPASS.LTC128B.128 [R0+0x100], [R10.64], !P6 ;  /* 0x001000000a007fae */ /* 0x000be2000f101d4c */
[----:B------:R-:W-:-:S03]  /*17c0*/  ISETP.LT.OR P6, PT, R18, 0x21, P4 ;  /* 0x000000211200780c */ /* 0x000fc600027c1670 */
[----:B------:R-:W1:Y:S04]  /*17d0*/  SHFL.IDX PT, R14, R2, 0x5, 0x181f ;  /* 0x00b81f00020e7f89 */ /* 0x000e6800000e0000 */
[----:B------:R2:W-:Y:S04]  /*17e0*/  LDGSTS.E.BYPASS.LTC128B.128 [R0+0x900], [R8.64], !P5 ;  /* 0x0090000008007fae */ /* 0x0005e8000e901d4c */
[----:B------:R-:W3:Y:S04]  /*17f0*/  SHFL.IDX PT, R5, R5, 0x6, 0x181f ;  /* 0x00d81f0005057f89 */ /* 0x000ee800000e0000 */
[----:B------:R-:W3:Y:S01]  /*1800*/  SHFL.IDX PT, R2, R2, 0x6, 0x181f ;  /* 0x00d81f0002027f89 */ /* 0x000ee200000e0000 */
[----:B-----5:R-:W-:-:S05]  /*1810*/  IADD3 R10, P5, R12, R21, RZ ;  /* 0x000000150c0a7210 */ /* 0x020fca0007fbe0ff */
[----:B-1----:R-:W-:Y:S01]  /*1820*/  IMAD.X R11, R19, 0x1, R6, P5 ;  /* 0x00000001130b7824 */ /* 0x002fe200028e0606 */
[----:B--2---:R-:W-:-:S04]  /*1830*/  IADD3 R8, P5, R17, R21, RZ ;  /* 0x0000001511087210 */ /* 0x004fc80007fbe0ff */
[----:B------:R1:W-:Y:S01]  /*1840*/  LDGSTS.E.BYPASS.LTC128B.128 [R0+0x1100], [R10.64], !P6 ;  /* 0x011000000a007fae */ /* 0x0003e2000f101d4c */
[----:B------:R-:W-:Y:S01]  /*1850*/  ISETP.LT.OR P6, PT, R18, 0x41, P4 ;  /* 0x000000411200780c */ /* 0x000fe200027c1670 */
[----:B------:R-:W-:Y:S01]  /*1860*/  IMAD.X R9, R20, 0x1, R6, P5 ;  /* 0x0000000114097824 */ /* 0x000fe200028e0606 */
[----:B---3--:R-:W-:-:S04]  /*1870*/  IADD3 R12, P5, R13, R21, RZ ;  /* 0x000000150d0c7210 */ /* 0x008fc80007fbe0ff */
[----:B------:R2:W-:Y:S01]  /*1880*/  LDGSTS.E.BYPASS.LTC128B.128 [R0+0x1900], [R8.64], !P2 ;  /* 0x0190000008007fae */ /* 0x0005e2000d101d4c */
[----:B----4-:R-:W-:Y:S01]  /*1890*/  IMAD.X R13, R15, 0x1, R6, P5 ;  /* 0x000000010f0d7824 */ /* 0x010fe200028e0606 */
[C---:B------:R-:W-:Y:S02]  /*18a0*/  ISETP.LT.OR P5, PT, R18.reuse, 0x51, P4 ;  /* 0x000000511200780c */ /* 0x040fe400027a1670 */
[----:B------:R-:W-:-:S03]  /*18b0*/  ISETP.LT.OR P4, PT, R18, 0x61, P4 ;  /* 0x000000611200780c */ /* 0x000fc60002781670 */
[----:B------:R3:W-:Y:S01]  /*18c0*/  LDGSTS.E.BYPASS.LTC128B.128 [R0+0x2100], [R12.64], !P6 ;  /* 0x021000000c007fae */ /* 0x0007e2000f101d4c */
[----:B-1----:R-:W-:-:S05]  /*18d0*/  IADD3 R10, P2, R7, R21, RZ ;  /* 0x00000015070a7210 */ /* 0x002fca0007f5e0ff */
[----:B------:R-:W-:Y:S01]  /*18e0*/  IMAD.X R11, R14, 0x1, R6, P2 ;  /* 0x000000010e0b7824 */ /* 0x000fe200010e0606 */
[----:B--2---:R-:W-:-:S04]  /*18f0*/  IADD3 R8, P2, R5, R21, RZ ;  /* 0x0000001505087210 */ /* 0x004fc80007f5e0ff */
[----:B------:R3:W-:Y:S01]  /*1900*/  LDGSTS.E.BYPASS.LTC128B.128 [R0+0x2900], [R10.64], !P5 ;  /* 0x029000000a007fae */ /* 0x0007e2000e901d4c */
[----:B------:R-:W-:-:S05]  /*1910*/  IMAD.X R9, R2, 0x1, R6, P2 ;  /* 0x0000000102097824 */ /* 0x000fca00010e0606 */
[----:B------:R3:W-:Y:S03]  /*1920*/  LDGSTS.E.BYPASS.LTC128B.128 [R0+0x3100], [R8.64], !P4 ;  /* 0x0310000008007fae */ /* 0x0007e6000e101d4c */
.L_x_0:
[----:B--234-:R-:W-:Y:S01]  /*1930*/  LOP3.LUT P2, RZ, R16, 0x4, RZ, 0xc0, !PT ;  /* 0x0000000410ff7812 */ /* 0x01cfe2000784c0ff */
[-C--:B------:R-:W-:Y:S01]  /*1940*/  HMMA.16816.F32 R8, R36, R56.reuse, RZ ;  /* 0x000000382408723c */ /* 0x080fe200000018ff */
[----:B------:R-:W-:Y:S01]  /*1950*/  MOV R0, 0x40 ;  /* 0x0000004000007802 */ /* 0x000fe20000000f00 */
[----:B------:R-:W0:Y:S01]  /*1960*/  LDGDEPBAR ;  /* 0x00000000000079af */ /* 0x000e220000000000 */
[----:B------:R-:W-:Y:S01]  /*1970*/  LEA R231, R4, R230, 0x1 ;  /* 0x000000e604e77211 */ /* 0x000fe200078e08ff */
[----:B------:R-:W-:Y:S01]  /*1980*/  UISETP.GE.AND UP0, UPT, UR10, 0x71, UPT ;  /* 0x000000710a00788c */ /* 0x000fe2000bf06270 */
[----:B------:R-:W-:Y:S02]  /*1990*/  SEL R0, R0, 0xffffffc0, !P2 ;  /* 0xffffffc000007807 */ /* 0x000fe40005000000 */
[----:B------:R-:W-:Y:S01]  /*19a0*/  LEA R232, R3, R231, 0x1 ;  /* 0x000000e703e87211 */ /* 0x000fe200078e08ff */
[----:B------:R-:W-:Y:S01]  /*19b0*/  LDSM.16.M88.4 R20, [R231+0x7100] ;  /* 0x00710000e714783b */ /* 0x000fe20000000200 */
[-C--:B------:R-:W-:Y:S01]  /*19c0*/  IADD3 R229, R119, R0.reuse, RZ ;  /* 0x0000000077e57210 */ /* 0x080fe20007ffe0ff */
[----:B------:R-:W-:Y:S01]  /*19d0*/  HMMA.16816.F32 R48, R32, R56, RZ ;  /* 0x000000382030723c */ /* 0x000fe200000018ff */
[----:B------:R-:W-:Y:S01]  /*19e0*/  IADD3 R228, R234, R0, RZ ;  /* 0x00000000eae47210 */ /* 0x000fe20007ffe0ff */
[----:B------:R-:W-:Y:S01]  /*19f0*/  LDSM.16.M88.4 R16, [R231+0x9100] ;  /* 0x00910000e710783b */ /* 0x000fe20000000200 */
[----:B------:R-:W-:-:S03]  /*1a00*/  PLOP3.LUT P2, PT, PT, PT, UP0, 0x80, 0x0 ;  /* 0x000000000000781c */ /* 0x000fc60003f4f008 */
[----:B------:R-:W2:Y:S02]  /*1a10*/  LDSM.16.M88.4 R40, [R229+0x3900] ;  /* 0x00390000e528783b */ /* 0x000ea40000000200 */
[----:B------:R-:W-:Y:S02]  /*1a20*/  HMMA.16816.F32 R64, R36, R58, RZ ;  /* 0x0000003a2440723c */ /* 0x000fe400000018ff */
[----:B------:R-:W-:Y:S04]  /*1a30*/  LDSM.16.M88.4 R12, [R232+0x7100] ;  /* 0x00710000e80c783b */ /* 0x000fe80000000200 */
[----:B------:R-:W3:Y:S02]  /*1a40*/  LDSM.16.M88.4 R44, [R228] ;  /* 0x00000000e42c783b */ /* 0x000ee40000000200 */
[-C--:B-1----:R-:W-:Y:S02]  /*1a50*/  HMMA.16816.F32 R52, R28, R68.reuse, R8 ;  /* 0x000000441c34723c */ /* 0x082fe40000001808 */
[----:B------:R-:W1:Y:S06]  /*1a60*/  LDSM.16.M88.4 R8, [R232+0x9100] ;  /* 0x00910000e808783b */ /* 0x000e6c0000000200 */
[----:B------:R-:W-:Y:S08]  /*1a70*/  HMMA.16816.F32 R48, R24, R68, R48 ;  /* 0x000000441830723c */ /* 0x000ff00000001830 */
[----:B------:R-:W-:Y:S08]  /*1a80*/  HMMA.16816.F32 R56, R32, R58, RZ ;  /* 0x0000003a2038723c */ /* 0x000ff000000018ff */
[-C--:B--2---:R-:W-:Y:S08]  /*1a90*/  HMMA.16816.F32 R60, R20, R40.reuse, R52 ;  /* 0x00000028143c723c */ /* 0x084ff00000001834 */
[----:B------:R-:W-:Y:S08]  /*1aa0*/  HMMA.16816.F32 R48, R16, R40, R48 ;  /* 0x000000281030723c */ /* 0x000ff00000001830 */
[----:B------:R-:W-:Y:S08]  /*1ab0*/  HMMA.16816.F32 R52, R28, R70, R64 ;  /* 0x000000461c34723c */ /* 0x000ff00000001840 */
[----:B---3--:R-:W-:Y:S08]  /*1ac0*/  HMMA.16816.F32 R72, R12, R44, R60 ;  /* 0x0000002c0c48723c */ /* 0x008ff0000000183c */
[----:B------:R-:W-:Y:S08]  /*1ad0*/  HMMA.16816.F32 R60, R36, R80, RZ ;  /* 0x00000050243c723c */ /* 0x000ff000000018ff */
[----:B------:R-:W-:Y:S08]  /*1ae0*/  HMMA.16816.F32 R64, R24, R70, R56 ;  /* 0x000000461840723c */ /* 0x000ff00000001838 */
[----:B-1----:R-:W-:Y:S01]  /*1af0*/  HMMA.16816.F32 R76, R8, R44, R48 ;  /* 0x0000002c084c723c */ /* 0x002fe20000001830 */
[----:B------:R-:W1:Y:S01]  /*1b00*/  LDSM.16.M88.4 R48, [R229+0x4100] ;  /* 0x00410000e530783b */ /* 0x000e620000000200 */
[----:B------:R-:W-:-:S04]  /*1b10*/  FMUL.FTZ R0, R72, c[0x0][0x320] ;  /* 0x0000c80048007a20 */ /* 0x000fc80000410000 */
[----:B------:R2:W3:Y:S02]  /*1b20*/  MUFU.TANH R190, R0 ;  /* 0x0000000000be7308 */ /* 0x0004e40000002400 */
[----:B------:R-:W-:Y:S08]  /*1b30*/  HMMA.16816.F32 R52, R20, R42, R52 ;  /* 0x0000002a1434723c */ /* 0x000ff00000001834 */
[----:B------:R-:W-:Y:S01]  /*1b40*/  HMMA.16816.F32 R56, R32, R80, RZ ;  /* 0x000000502038723c */ /* 0x000fe200000018ff */
[----:B--2---:R-:W-:-:S07]  /*1b50*/  FMUL.FTZ R0, R73, c[0x0][0x320] ;  /* 0x0000c80049007a20 */ /* 0x004fce0000410000 */
[----:B------:R-:W-:Y:S01]  /*1b60*/  HMMA.16816.F32 R60, R28, R84, R60 ;  /* 0x000000541c3c723c */ /* 0x000fe2000000183c */
[----:B------:R2:W4:Y:S07]  /*1b70*/  MUFU.TANH R189, R0 ;  /* 0x0000000000bd7308 */ /* 0x00052e0000002400 */
[----:B------:R-:W-:Y:S01]  /*1b80*/  HMMA.16816.F32 R64, R16, R42, R64 ;  /* 0x0000002a1040723c */ /* 0x000fe20000001840 */
[----:B------:R-:W5:Y:S07]  /*1b90*/  LDSM.16.M88.4 R40, [R228+0x800] ;  /* 0x00080000e428783b */ /* 0x000f6e0000000200 */
[----:B------:R-:W-:Y:S01]  /*1ba0*/  HMMA.16816.F32 R68, R12, R46, R52 ;  /* 0x0000002e0c44723c */ /* 0x000fe20000001834 */
[----:B--2---:R-:W-:-:S04]  /*1bb0*/  FMUL.FTZ R0, R74, c[0x0][0x320] ;  /* 0x0000c8004a007a20 */ /* 0x004fc80000410000 */
[----:B------:R2:W1:Y:S03]  /*1bc0*/  MUFU.TANH R188, R0 ;  /* 0x0000000000bc7308 */ /* 0x0004660000002400 */
[----:B------:R-:W-:Y:S08]  /*1bd0*/  HMMA.16816.F32 R52, R24, R84, R56 ;  /* 0x000000541834723c */ /* 0x000ff00000001838 */
[----:B------:R-:W-:Y:S01]  /*1be0*/  HMMA.16816.F32 R56, R36, R82, RZ ;  /* 0x000000522438723c */ /* 0x000fe200000018ff */
[----:B--2---:R-:W-:-:S07]  /*1bf0*/  FMUL.FTZ R0, R75, c[0x0][0x320] ;  /* 0x0000c8004b007a20 */ /* 0x004fce0000410000 */
[----:B-1----:R-:W-:Y:S01]  /*1c00*/  HMMA.16816.F32 R60, R20, R48, R60 ;  /* 0x00000030143c723c */ /* 0x002fe2000000183c */
[----:B------:R1:W2:Y:S07]  /*1c10*/  MUFU.TANH R187, R0 ;  /* 0x0000000000bb7308 */ /* 0x0002ae0000002400 */
[----:B------:R-:W-:Y:S08]  /*1c20*/  HMMA.16816.F32 R72, R8, R46, R64 ;  /* 0x0000002e0848723c */ /* 0x000ff00000001840 */
[----:B------:R-:W-:Y:S01]  /*1c30*/  HMMA.16816.F32 R64, R32, R82, RZ ;  /* 0x000000522040723c */ /* 0x000fe200000018ff */
[----:B-1----:R-:W-:-:S04]  /*1c40*/  FMUL.FTZ R0, R76, c[0x0][0x320] ;  /* 0x0000c8004c007a20 */ /* 0x002fc80000410000 */
[----:B------:R1:W1:Y:S03]  /*1c50*/  MUFU.TANH R186, R0 ;  /* 0x0000000000ba7308 */ /* 0x0002660000002400 */
[----:B------:R-:W-:Y:S08]  /*1c60*/  HMMA.16816.F32 R44, R16, R48, R52 ;  /* 0x00000030102c723c */ /* 0x000ff00000001834 */
[----:B------:R-:W-:Y:S01]  /*1c70*/  HMMA.16816.F32 R52, R28, R86, R56 ;  /* 0x000000561c34723c */ /* 0x000fe20000001838 */
[----:B-1----:R-:W-:-:S07]  /*1c80*/  FMUL.FTZ R0, R77, c[0x0][0x320] ;  /* 0x0000c8004d007a20 */ /* 0x002fce0000410000 */
[----:B------:R-:W-:Y:S01]  /*1c90*/  HMMA.16816.F32 R64, R24, R86, R64 ;  /* 0x000000561840723c */ /* 0x000fe20000001840 */
[----:B------:R1:W1:Y:S07]  /*1ca0*/  MUFU.TANH R185, R0 ;  /* 0x0000000000b97308 */ /* 0x00026e0000002400 */
[----:B------:R-:W-:Y:S08]  /*1cb0*/  HMMA.16816.F32 R56, R32, R88, RZ ;  /* 0x000000582038723c */ /* 0x000ff000000018ff */
[----:B------:R-:W-:Y:S01]  /*1cc0*/  HMMA.16816.F32 R52, R20, R50, R52 ;  /* 0x000000321434723c */ /* 0x000fe20000001834 */
[----:B-1----:R-:W-:-:S04]  /*1cd0*/  FMUL.FTZ R0, R78, c[0x0][0x320] ;  /* 0x0000c8004e007a20 */ /* 0x002fc80000410000 */
[----:B------:R1:W1:Y:S03]  /*1ce0*/  MUFU.TANH R181, R0 ;  /* 0x0000000000b57308 */ /* 0x0002660000002400 */
[----:B------:R-:W-:Y:S01]  /*1cf0*/  HMMA.16816.F32 R64, R16, R50, R64 ;  /* 0x000000321040723c */ /* 0x000fe20000001840 */
[----:B------:R-:W-:Y:S01]  /*1d00*/  LDSM.16.M88.4 R48, [R228+0x1000] ;  /* 0x00100000e430783b */ /* 0x000fe20000000200 */
[----:B-1----:R-:W-:-:S06]  /*1d10*/  FMUL.FTZ R0, R79, c[0x0][0x320] ;  /* 0x0000c8004f007a20 */ /* 0x002fcc0000410000 */
[----:B-----5:R-:W-:Y:S01]  /*1d20*/  HMMA.16816.F32 R76, R8, R40, R44 ;  /* 0x00000028084c723c */ /* 0x020fe2000000182c */
[----:B------:R-:W1:Y:S01]  /*1d30*/  LDSM.16.M88.4 R44, [R229+0x4900] ;  /* 0x00490000e52c783b */ /* 0x000e620000000200 */
[----:B------:R5:W1:Y:S02]  /*1d40*/  MUFU.TANH R182, R0 ;  /* 0x0000000000b67308 */ /* 0x000a640000002400 */
[----:B-----5:R-:W-:-:S06]  /*1d50*/  FMUL.FTZ R0, R68, c[0x0][0x320] ;  /* 0x0000c80044007a20 */ /* 0x020fcc0000410000 */
[----:B------:R5:W1:Y:S02]  /*1d60*/  MUFU.TANH R184, R0 ;  /* 0x0000000000b87308 */ /* 0x000a640000002400 */
[----:B-----5:R-:W-:-:S06]  /*1d70*/  FMUL.FTZ R0, R69, c[0x0][0x320] ;  /* 0x0000c80045007a20 */ /* 0x020fcc0000410000 */
[----:B------:R5:W1:Y:S02]  /*1d80*/  MUFU.TANH R183, R0 ;  /* 0x0000000000b77308 */ /* 0x000a640000002400 */
[----:B-----5:R-:W-:-:S06]  /*1d90*/  FMUL.FTZ R0, R70, c[0x0][0x320] ;  /* 0x0000c80046007a20 */ /* 0x020fcc0000410000 */
[----:B------:R5:W1:Y:S02]  /*1da0*/  MUFU.TANH R180, R0 ;  /* 0x0000000000b47308 */ /* 0x000a640000002400 */
[----:B-----5:R-:W-:Y:S02]  /*1db0*/  FMUL.FTZ R0, R71, c[0x0][0x320] ;  /* 0x0000c80047007a20 */ /* 0x020fe40000410000 */
[----:B------:R-:W-:Y:S04]  /*1dc0*/  HMMA.16816.F32 R68, R12, R40, R60 ;  /* 0x000000280c44723c */ /* 0x000fe8000000183c */
[----:B------:R5:W1:Y:S04]  /*1dd0*/  MUFU.TANH R179, R0 ;  /* 0x0000000000b37308 */ /* 0x000a680000002400 */
[----:B------:R-:W-:Y:S01]  /*1de0*/  HMMA.16816.F32 R60, R36, R88, RZ ;  /* 0x00000058243c723c */ /* 0x000fe200000018ff */
[----:B-----5:R-:W-:-:S04]  /*1df0*/  FMUL.FTZ R0, R72, c[0x0][0x320] ;  /* 0x0000c80048007a20 */ /* 0x020fc80000410000 */
[----:B------:R5:W1:Y:S11]  /*1e00*/  MUFU.TANH R178, R0 ;  /* 0x0000000000b27308 */ /* 0x000a760000002400 */
[----:B------:R-:W-:Y:S08]  /*1e10*/  @!UPT UIADD3 URZ, URZ, URZ, URZ ;  /* 0x0000003f3f3ff290 */ /* 0x000ff0000fffe03f */
[----:B------:R-:W-:Y:S01]  /*1e20*/  HMMA.16816.F32 R60, R28, R96, R60 ;  /* 0x000000601c3c723c */ /* 0x000fe2000000183c */
[----:B-----5:R-:W-:-:S04]  /*1e30*/  FMUL.FTZ R0, R73, c[0x0][0x320] ;  /* 0x0000c80049007a20 */ /* 0x020fc80000410000 */
[----:B------:R5:W2:Y:S11]  /*1e40*/  MUFU.TANH R177, R0 ;  /* 0x0000000000b17308 */ /* 0x000ab60000002400 */
[----:B------:R-:W-:Y:S08]  /*1e50*/  @!UPT UIADD3 URZ, URZ, URZ, URZ ;  /* 0x0000003f3f3ff290 */ /* 0x000ff0000fffe03f */
[----:B-1----:R-:W-:Y:S01]  /*1e60*/  HMMA.16816.F32 R60, R20, R44, R60 ;  /* 0x0000002c143c723c */ /* 0x002fe2000000183c */
[----:B-----5:R-:W-:-:S04]  /*1e70*/  FMUL.FTZ R0, R74, c[0x0][0x320] ;  /* 0x0000c8004a007a20 */ /* 0x020fc80000410000 */
[----:B------:R1:W1:Y:S02]  /*1e80*/  MUFU.TANH R173, R0 ;  /* 0x0000000000ad7308 */ /* 0x0002640000002400 */
[----:B-1----:R-:W-:Y:S02]  /*1e90*/  FMUL.FTZ R0, R75, c[0x0][0x320] ;  /* 0x0000c8004b007a20 */ /* 0x002fe40000410000 */
[----:B------:R-:W-:Y:S04]  /*1ea0*/  HMMA.16816.F32 R72, R8, R42, R64 ;  /* 0x0000002a0848723c */ /* 0x000fe80000001840 */
[----:B------:R1:W1:Y:S04]  /*1eb0*/  MUFU.TANH R174, R0 ;  /* 0x0000000000ae7308 */ /* 0x0002680000002400 */
[----:B------:R-:W-:Y:S01]  /*1ec0*/  HMMA.16816.F32 R64, R32, R90, RZ ;  /* 0x0000005a2040723c */ /* 0x000fe200000018ff */
[----:B-1----:R-:W-:-:S04]  /*1ed0*/  FMUL.FTZ R0, R68, c[0x0][0x320] ;  /* 0x0000c80044007a20 */ /* 0x002fc80000410000 */
[----:B------:R1:W1:Y:S11]  /*1ee0*/  MUFU.TANH R176, R0 ;  /* 0x0000000000b07308 */ /* 0x0002760000002400 */
[----:B------:R-:W-:Y:S08]  /*1ef0*/  @!UPT UIADD3 URZ, URZ, URZ, URZ ;  /* 0x0000003f3f3ff290 */ /* 0x000ff0000fffe03f */
[----:B------:R-:W-:Y:S01]  /*1f00*/  HMMA.16816.F32 R64, R24, R98, R64 ;  /* 0x000000621840723c */ /* 0x000fe20000001840 */
[----:B-1----:R-:W-:-:S04]  /*1f10*/  FMUL.FTZ R0, R69, c[0x0][0x320] ;  /* 0x0000c80045007a20 */ /* 0x002fc80000410000 */
[----:B------:R1:W1:Y:S11]  /*1f20*/  MUFU.TANH R175, R0 ;  /* 0x0000000000af7308 */ /* 0x0002760000002400 */
[----:B------:R-:W-:Y:S08]  /*1f30*/  @!UPT UIADD3 URZ, URZ, URZ, URZ ;  /* 0x0000003f3f3ff290 */ /* 0x000ff0000fffe03f */
[----:B------:R-:W-:Y:S01]  /*1f40*/  HMMA.16816.F32 R64, R16, R46, R64 ;  /* 0x0000002e1040723c */ /* 0x000fe20000001840 */
[----:B-1----:R-:W-:-:S04]  /*1f50*/  FMUL.FTZ R0, R70, c[0x0][0x320] ;  /* 0x0000c80046007a20 */ /* 0x002fc80000410000 */
[----:B------:R1:W1:Y:S02]  /*1f60*/  MUFU.TANH R172, R0 ;  /* 0x0000000000ac7308 */ /* 0x0002640000002400 */
[----:B-1----:R-:W-:Y:S02]  /*1f70*/  FMUL.FTZ R0, R71, c[0x0][0x320] ;  /* 0x0000c80047007a20 */ /* 0x002fe40000410000 */
[----:B------:R-:W-:Y:S04]  /*1f80*/  HMMA.16816.F32 R68, R12, R42, R52 ;  /* 0x0000002a0c44723c */ /* 0x000fe80000001834 */
[----:B------:R1:W1:Y:S04]  /*1f90*/  MUFU.TANH R171, R0 ;  /* 0x0000000000ab7308 */ /* 0x0002680000002400 */
[----:B------:R-:W-:Y:S08]  /*1fa0*/  HMMA.16816.F32 R52, R24, R96, R56 ;  /* 0x000000601834723c */ /* 0x000ff00000001838 */
[----:B------:R-:W-:Y:S01]  /*1fb0*/  HMMA.16816.F32 R56, R36, R90, RZ ;  /* 0x0000005a2438723c */ /* 0x000fe200000018ff */
[----:B-1----:R-:W-:-:S04]  /*1fc0*/  FMUL.FTZ R0, R76, c[0x0][0x320] ;  /* 0x0000c8004c007a20 */ /* 0x002fc80000410000 */
[----:B------:R1:W1:Y:S11]  /*1fd0*/  MUFU.TANH R168, R0 ;  /* 0x0000000000a87308 */ /* 0x0002760000002400 */
[----:B------:R-:W-:Y:S01]  /*1fe0*/  HMMA.16816.F32 R40, R16, R44, R52 ;  /* 0x0000002c1028723c */ /* 0x000fe20000001834 */
[----:B-1----:R-:W-:-:S07]  /*1ff0*/  FMUL.FTZ R0, R77, c[0x0][0x320] ;  /* 0x0000c8004d007a20 */ /* 0x002fce0000410000 */
[----:B------:R-:W-:Y:S01]  /*2000*/  HMMA.16816.F32 R52, R28, R98, R56 ;  /* 0x000000621c34723c */ /* 0x000fe20000001838 */
[----:B------:R1:W1:Y:S07]  /*2010*/  MUFU.TANH R165, R0 ;  /* 0x0000000000a57308 */ /* 0x00026e0000002400 */
[----:B------:R-:W-:Y:S01]  /*2020*/  HMMA.16816.F32 R56, R32, R100, RZ ;  /* 0x000000642038723c */ /* 0x000fe200000018ff */
[----:B-1----:R-:W-:-:S04]  /*2030*/  FMUL.FTZ R0, R78, c[0x0][0x320] ;  /* 0x0000c8004e007a20 */ /* 0x002fc80000410000 */
[----:B------:R1:W1:Y:S02]  /*2040*/  MUFU.TANH R160, R0 ;  /* 0x0000000000a07308 */ /* 0x0002640000002400 */
[----:B-1----:R-:W-:Y:S02]  /*2050*/  FMUL.FTZ R0, R79, c[0x0][0x320] ;  /* 0x0000c8004f007a20 */ /* 0x002fe40000410000 */
[----:B------:R-:W-:Y:S04]  /*2060*/  HMMA.16816.F32 R76, R8, R48, R40 ;  /* 0x00000030084c723c */ /* 0x000fe80000001828 */
[----:B------:R1:W1:Y:S04]  /*2070*/  MUFU.TANH R161, R0 ;  /* 0x0000000000a17308 */ /* 0x0002680000002400 */
[----:B------:R-:W-:Y:S01]  /*2080*/  HMMA.16816.F32 R40, R20, R46, R52 ;  /* 0x0000002e1428723c */ /* 0x000fe20000001834 */
[----:B------:R-:W5:Y:S07]  /*2090*/  LDSM.16.M88.4 R52, [R229+0x5100] ;  /* 0x00510000e534783b */ /* 0x000f6e0000000200 */
[----:B------:R-:W-:Y:S01]  /*20a0*/  HMMA.16816.F32 R44, R24, R104, R56 ;  /* 0x00000068182c723c */ /* 0x000fe20000001838 */
[----:B-1----:R-:W-:-:S04]  /*20b0*/  FMUL.FTZ R0, R68, c[0x0][0x320] ;  /* 0x0000c80044007a20 */ /* 0x002fc80000410000 */
[----:B------:R1:W1:Y:S02]  /*20c0*/  MUFU.TANH R164, R0 ;  /* 0x0000000000a47308 */ /* 0x0002640000002400 */
[----:B-1----:R-:W-:-:S06]  /*20d0*/  FMUL.FTZ R0, R69, c[0x0][0x320] ;  /* 0x0000c80045007a20 */ /* 0x002fcc0000410000 */
[----:B------:R1:W1:Y:S11]  /*20e0*/  MUFU.TANH R163, R0 ;  /* 0x0000000000a37308 */ /* 0x0002760000002400 */
[----:B-----5:R-:W-:Y:S01]  /*20f0*/  HMMA.16816.F32 R44, R16, R52, R44 ;  /* 0x00000034102c723c */ /* 0x020fe2000000182c */
[----:B-1----:R-:W-:-:S04]  /*2100*/  FMUL.FTZ R0, R70, c[0x0][0x320] ;  /* 0x0000c80046007a20 */ /* 0x002fc80000410000 */
        /* <DEDUP_REMOVED lines=14> */
[----:B------:R1:W1:Y:S03]  /*21f0*/  MUFU.TANH R96, R0 ;  /* 0x0000000000607308 */ /* 0x0002660000002400 */
[----:B------:R-:W-:Y:S01]  /*2200*/  HMMA.16816.F32 R60, R32, R102, RZ ;  /* 0x00000066203c723c */ /* 0x000fe200000018ff */
[----:B-1----:R-:W-:-:S07]  /*2210*/  FMUL.FTZ R0, R75, c[0x0][0x320] ;  /* 0x0000c8004b007a20 */ /* 0x002fce0000410000 */
[----:B------:R-:W-:Y:S01]  /*2220*/  HMMA.16816.F32 R72, R8, R50, R64 ;  /* 0x000000320848723c */ /* 0x000fe20000001840 */
[----:B------:R1:W1:Y:S11]  /*2230*/  MUFU.TANH R97, R0 ;  /* 0x0000000000617308 */ /* 0x0002760000002400 */
[----:B------:R-:W-:Y:S04]  /*2240*/  @!UPT UIADD3 URZ, URZ, URZ, URZ ;  /* 0x0000003f3f3ff290 */ /* 0x000fe8000fffe03f */
[----:B------:R-:W-:Y:S08]  /*2250*/  HMMA.16816.F32 R64, R24, R106, R60 ;  /* 0x0000006a1840723c */ /* 0x000ff0000000183c */
[----:B------:R-:W-:Y:S01]  /*2260*/  HMMA.16816.F32 R60, R36, R108, RZ ;  /* 0x0000006c243c723c */ /* 0x000fe200000018ff */
[----:B-1----:R-:W-:-:S04]  /*2270*/  FMUL.FTZ R0, R68, c[0x0][0x320] ;  /* 0x0000c80044007a20 */ /* 0x002fc80000410000 */
[----:B------:R1:W1:Y:S11]  /*2280*/  MUFU.TANH R118, R0 ;  /* 0x0000000000767308 */ /* 0x0002760000002400 */
[----:B------:R-:W-:Y:S01]  /*2290*/  HMMA.16816.F32 R64, R16, R54, R64 ;  /* 0x000000361040723c */ /* 0x000fe20000001840 */
[----:B-1----:R-:W-:-:S07]  /*22a0*/  FMUL.FTZ R0, R69, c[0x0][0x320] ;  /* 0x0000c80045007a20 */ /* 0x002fce0000410000 */
[----:B------:R-:W-:Y:S01]  /*22b0*/  HMMA.16816.F32 R60, R28, R112, R60 ;  /* 0x000000701c3c723c */ /* 0x000fe2000000183c */
[----:B------:R1:W1:Y:S02]  /*22c0*/  MUFU.TANH R144, R0 ;  /* 0x0000000000907308 */ /* 0x0002640000002400 */
[----:B-1----:R-:W-:-:S06]  /*22d0*/  FMUL.FTZ R0, R70, c[0x0][0x320] ;  /* 0x0000c80046007a20 */ /* 0x002fcc0000410000 */
[----:B------:R1:W1:Y:S02]  /*22e0*/  MUFU.TANH R148, R0 ;  /* 0x0000000000947308 */ /* 0x0002640000002400 */
[----:B-1----:R-:W-:Y:S02]  /*22f0*/  FMUL.FTZ R0, R71, c[0x0][0x320] ;  /* 0x0000c80047007a20 */ /* 0x002fe40000410000 */
[----:B------:R-:W-:Y:S01]  /*2300*/  HMMA.16816.F32 R68, R12, R50, R40 ;  /* 0x000000320c44723c */ /* 0x000fe20000001828 */
[----:B------:R-:W1:Y:S03]  /*2310*/  LDSM.16.M88.4 R40, [R228+0x1800] ;  /* 0x00180000e428783b */ /* 0x000e660000000200 */
[----:B------:R5:W1:Y:S04]  /*2320*/  MUFU.TANH R149, R0 ;  /* 0x0000000000957308 */ /* 0x000a680000002400 */
[----:B------:R-:W-:Y:S01]  /*2330*/  HMMA.16816.F32 R48, R36, R102, RZ ;  /* 0x000000662430723c */ /* 0x000fe200000018ff */
[----:B-----5:R-:W-:-:S04]  /*2340*/  FMUL.FTZ R0, R76, c[0x0][0x320] ;  /* 0x0000c8004c007a20 */ /* 0x020fc80000410000 */
[----:B------:R5:W1:Y:S11]  /*2350*/  MUFU.TANH R136, R0 ;  /* 0x0000000000887308 */ /* 0x000a760000002400 */
[----:B------:R-:W-:Y:S08]  /*2360*/  @!UPT UIADD3 URZ, URZ, URZ, URZ ;  /* 0x0000003f3f3ff290 */ /* 0x000ff0000fffe03f */
[----:B------:R-:W-:Y:S01]  /*2370*/  HMMA.16816.F32 R48, R28, R106, R48 ;  /* 0x0000006a1c30723c */ /* 0x000fe20000001830 */
[----:B-----5:R-:W-:-:S04]  /*2380*/  FMUL.FTZ R0, R77, c[0x0][0x320] ;  /* 0x0000c8004d007a20 */ /* 0x020fc80000410000 */
[----:B------:R5:W1:Y:S11]  /*2390*/  MUFU.TANH R137, R0 ;  /* 0x0000000000897308 */ /* 0x000a760000002400 */
[----:B------:R-:W-:Y:S08]  /*23a0*/  @!UPT UIADD3 URZ, URZ, URZ, URZ ;  /* 0x0000003f3f3ff290 */ /* 0x000ff0000fffe03f */
[----:B------:R-:W-:Y:S01]  /*23b0*/  HMMA.16816.F32 R48, R20, R54, R48 ;  /* 0x000000361430723c */ /* 0x000fe20000001830 */
[----:B-----5:R-:W-:-:S04]  /*23c0*/  FMUL.FTZ R0, R78, c[0x0][0x320] ;  /* 0x0000c8004e007a20 */ /* 0x020fc80000410000 */
[----:B------:R5:W1:Y:S02]  /*23d0*/  MUFU.TANH R140, R0 ;  /* 0x00000000008c7308 */ /* 0x000a640000002400 */
[----:B-----5:R-:W-:Y:S02]  /*23e0*/  FMUL.FTZ R0, R79, c[0x0][0x320] ;  /* 0x0000c8004f007a20 */ /* 0x020fe40000410000 */
[----:B-1----:R-:W-:Y:S01]  /*23f0*/  HMMA.16816.F32 R76, R8, R40, R44 ;  /* 0x00000028084c723c */ /* 0x002fe2000000182c */
[----:B------:R-:W1:Y:S03]  /*2400*/  LDSM.16.M88.4 R44, [R229+0x5900] ;  /* 0x00590000e52c783b */ /* 0x000e660000000200 */
[----:B------:R5:W1:Y:S02]  /*2410*/  MUFU.TANH R141, R0 ;  /* 0x00000000008d7308 */ /* 0x000a640000002400 */
[----:B-----5:R-:W-:-:S06]  /*2420*/  FMUL.FTZ R0, R68, c[0x0][0x320] ;  /* 0x0000c80044007a20 */ /* 0x020fcc0000410000 */
[----:B------:R5:W1:Y:S02]  /*2430*/  MUFU.TANH R145, R0 ;  /* 0x0000000000917308 */ /* 0x000a640000002400 */
[----:B-----5:R-:W-:Y:S01]  /*2440*/  FMUL.FTZ R0, R69, c[0x0][0x320] ;  /* 0x0000c80045007a20 */ /* 0x020fe20000410000 */
[----:B-1----:R-:W-:Y:S05]  /*2450*/  HMMA.16816.F32 R60, R20, R44, R60 ;  /* 0x0000002c143c723c */ /* 0x002fea000000183c */
[----:B------:R1:W1:Y:S02]  /*2460*/  MUFU.TANH R146, R0 ;  /* 0x0000000000927308 */ /* 0x0002640000002400 */
[----:B-1----:R-:W-:-:S06]  /*2470*/  FMUL.FTZ R0, R70, c[0x0][0x320] ;  /* 0x0000c80046007a20 */ /* 0x002fcc0000410000 */
        /* <DEDUP_REMOVED lines=9> */
[----:B-1----:R-:W-:-:S07]  /*2510*/  FMUL.FTZ R0, R73, c[0x0][0x320] ;  /* 0x0000c80049007a20 */ /* 0x002fce0000410000 */
[----:B------:R-:W-:Y:S01]  /*2520*/  HMMA.16816.F32 R56, R36, R110, RZ ;  /* 0x0000006e2438723c */ /* 0x000fe200000018ff */
        /* <DEDUP_REMOVED lines=18> */
[----:B------:R-:W-:Y:S01]  /*2650*/  HMMA.16816.F32 R68, R12, R42, R48 ;  /* 0x0000002a0c44723c */ /* 0x000fe20000001830 */
[----:B------:R-:W1:Y:S03]  /*2660*/  LDSM.16.M88.4 R48, [R228+0x2000] ;  /* 0x00200000e430783b */ /* 0x000e660000000200 */
[----:B------:R5:W1:Y:S04]  /*2670*/  MUFU.TANH R167, R0 ;  /* 0x0000000000a77308 */ /* 0x000a680000002400 */
[----:B------:R-:W-:Y:S08]  /*2680*/  HMMA.16816.F32 R40, R16, R44, R52 ;  /* 0x0000002c1028723c */ /* 0x000ff00000001834 */
[----:B------:R-:W-:Y:S01]  /*2690*/  HMMA.16816.F32 R52, R28, R114, R56 ;  /* 0x000000721c34723c */ /* 0x000fe20000001838 */
[----:B-----5:R-:W-:-:S04]  /*26a0*/  FMUL.FTZ R0, R76, c[0x0][0x320] ;  /* 0x0000c8004c007a20 */ /* 0x020fc80000410000 */
[----:B------:R5:W1:Y:S03]  /*26b0*/  MUFU.TANH R154, R0 ;  /* 0x00000000009a7308 */ /* 0x000a660000002400 */
[----:B------:R-:W-:Y:S01]  /*26c0*/  HMMA.16816.F32 R56, R32, R120, RZ ;  /* 0x000000782038723c */ /* 0x000fe200000018ff */
[----:B-----5:R-:W-:-:S04]  /*26d0*/  FMUL.FTZ R0, R77, c[0x0][0x320] ;  /* 0x0000c8004d007a20 */ /* 0x020fc80000410000 */
[----:B------:R5:W1:Y:S02]  /*26e0*/  MUFU.TANH R155, R0 ;  /* 0x00000000009b7308 */ /* 0x000a640000002400 */
[----:B-----5:R-:W-:-:S06]  /*26f0*/  FMUL.FTZ R0, R78, c[0x0][0x320] ;  /* 0x0000c8004e007a20 */ /* 0x020fcc0000410000 */
[----:B------:R5:W1:Y:S02]  /*2700*/  MUFU.TANH R158, R0 ;  /* 0x00000000009e7308 */ /* 0x000a640000002400 */
[----:B-----5:R-:W-:Y:S02]  /*2710*/  FMUL.FTZ R0, R79, c[0x0][0x320] ;  /* 0x0000c8004f007a20 */ /* 0x020fe40000410000 */
[----:B-1----:R-:W-:Y:S04]  /*2720*/  HMMA.16816.F32 R76, R8, R48, R40 ;  /* 0x00000030084c723c */ /* 0x002fe80000001828 */
        /* <DEDUP_REMOVED lines=33> */
[----:B------:R1:W1:Y:S02]  /*2940*/  MUFU.TANH R107, R0 ;  /* 0x00000000006b7308 */ /* 0x0002640000002400 */
[----:B-1----:R-:W-:Y:S11]  /*2950*/  FMUL.FTZ R0, R69, c[0x0][0x320] ;  /* 0x0000c80045007a20 */ /* 0x002ff60000410000 */
[----:B------:R-:W-:Y:S06]  /*2960*/  @!UPT UIADD3 URZ, URZ, URZ, URZ ;  /* 0x0000003f3f3ff290 */ /* 0x000fec000fffe03f */
        /* <DEDUP_REMOVED lines=8> */
[C---:B------:R-:W-:Y:S08]  /*29f0*/  HMMA.16816.F32 R48, R36.reuse, R122, RZ ;  /* 0x0000007a2430723c */ /* 0x040ff000000018ff */
[----:B------:R-:W-:Y:S01]  /*2a00*/  HMMA.16816.F32 R36, R36, R130, RZ ;  /* 0x000000822424723c */ /* 0x000fe200000018ff */
[----:B-----5:R-:W-:-:S04]  /*2a10*/  FMUL.FTZ R0, R76, c[0x0][0x320] ;  /* 0x0000c8004c007a20 */ /* 0x020fc80000410000 */
[----:B------:R5:W1:Y:S11]  /*2a20*/  MUFU.TANH R102, R0 ;  /* 0x0000000000667308 */ /* 0x000a760000002400 */
[----:B------:R-:W-:Y:S01]  /*2a30*/  HMMA.16816.F32 R48, R28, R126, R48 ;  /* 0x0000007e1c30723c */ /* 0x000fe20000001830 */
[----:B-----5:R-:W-:-:S07]  /*2a40*/  FMUL.FTZ R0, R77, c[0x0][0x320] ;  /* 0x0000c8004d007a20 */ /* 0x020fce0000410000 */
[----:B------:R-:W-:Y:S01]  /*2a50*/  HMMA.16816.F32 R28, R28, R134, R36 ;  /* 0x000000861c1c723c */ /* 0x000fe20000001824 */
[----:B------:R5:W1:Y:S11]  /*2a60*/  MUFU.TANH R101, R0 ;  /* 0x0000000000657308 */ /* 0x000a760000002400 */
[----:B------:R-:W-:Y:S04]  /*2a70*/  @!UPT UIADD3 URZ, URZ, URZ, URZ ;  /* 0x0000003f3f3ff290 */ /* 0x000fe8000fffe03f */
[----:B------:R-:W-:Y:S01]  /*2a80*/  HMMA.16816.F32 R48, R20, R54, R48 ;  /* 0x000000361430723c */ /* 0x000fe20000001830 */
[----:B-----5:R-:W-:-:S04]  /*2a90*/  FMUL.FTZ R0, R78, c[0x0][0x320] ;  /* 0x0000c8004e007a20 */ /* 0x020fc80000410000 */
[----:B------:R5:W1:Y:S03]  /*2aa0*/  MUFU.TANH R100, R0 ;  /* 0x0000000000647308 */ /* 0x000a660000002400 */
[----:B------:R-:W-:Y:S01]  /*2ab0*/  HMMA.16816.F32 R52, R16, R54, R64 ;  /* 0x000000361034723c */ /* 0x000fe20000001840 */
[----:B-----5:R-:W-:-:S07]  /*2ac0*/  FMUL.FTZ R0, R79, c[0x0][0x320] ;  /* 0x0000c8004f007a20 */ /* 0x020fce0000410000 */
[C---:B-1----:R-:W-:Y:S01]  /*2ad0*/  HMMA.16816.F32 R76, R8.reuse, R40, R44 ;  /* 0x00000028084c723c */ /* 0x042fe2000000182c */
[----:B------:R-:W1:Y:S01]  /*2ae0*/  LDSM.16.M88.4 R44, [R229+0x6900] ;  /* 0x00690000e52c783b */ /* 0x000e620000000200 */
[----:B------:R5:W1:Y:S11]  /*2af0*/  MUFU.TANH R91, R0 ;  /* 0x00000000005b7308 */ /* 0x000a760000002400 */
[----:B------:R-:W-:Y:S03]  /*2b00*/  @!UPT UIADD3 URZ, URZ, URZ, URZ ;  /* 0x0000003f3f3ff290 */ /* 0x000fe6000fffe03f */
[----:B------:R-:W-:Y:S08]  /*2b10*/  HMMA.16816.F32 R64, R8, R42, R52 ;  /* 0x0000002a0840723c */ /* 0x000ff00000001834 */
[----:B------:R-:W-:Y:S01]  /*2b20*/  HMMA.16816.F32 R52, R32, R130, RZ ;  /* 0x000000822034723c */ /* 0x000fe200000018ff */
[----:B-----5:R-:W-:-:S04]  /*2b30*/  FMUL.FTZ R0, R68, c[0x0][0x320] ;  /* 0x0000c80044007a20 */ /* 0x020fc80000410000 */
[----:B------:R5:W1:Y:S01]  /*2b40*/  MUFU.TANH R90, R0 ;  /* 0x00000000005a7308 */ /* 0x000a620000002400 */
[----:B------:R-:W-:Y:S02]  /*2b50*/  FMUL.FTZ R77, R77, c[0x0][0x320] ;  /* 0x0000c8004d4d7a20 */ /* 0x000fe40000410000 */
[----:B------:R-:W-:Y:S02]  /*2b60*/  FMUL.FTZ R78, R78, c[0x0][0x320] ;  /* 0x0000c8004e4e7a20 */ /* 0x000fe40000410000 */
[----:B------:R-:W-:-:S03]  /*2b70*/  FMUL.FTZ R79, R79, c[0x0][0x320] ;  /* 0x0000c8004f4f7a20 */ /* 0x000fc60000410000 */
[----:B------:R-:W1:Y:S03]  /*2b80*/  MUFU.TANH R77, R77 ;  /* 0x0000004d004d7308 */ /* 0x000e660000002400 */
[----:B------:R-:W-:Y:S02]  /*2b90*/  FMUL.FTZ R64, R64, c[0x0][0x320] ;  /* 0x0000c80040407a20 */ /* 0x000fe40000410000 */
[----:B------:R-:W-:Y:S02]  /*2ba0*/  FMUL.FTZ R65, R65, c[0x0][0x320] ;  /* 0x0000c80041417a20 */ /* 0x000fe40000410000 */
[----:B------:R-:W-:Y:S02]  /*2bb0*/  FMUL.FTZ R66, R66, c[0x0][0x320] ;  /* 0x0000c80042427a20 */ /* 0x000fe40000410000 */
[----:B-----5:R-:W-:Y:S01]  /*2bc0*/  FMUL.FTZ R0, R69, c[0x0][0x320] ;  /* 0x0000c80045007a20 */ /* 0x020fe20000410000 */
[----:B------:R-:W1:Y:S01]  /*2bd0*/  MUFU.TANH R78, R78 ;  /* 0x0000004e004e7308 */ /* 0x000e620000002400 */
[----:B------:R-:W-:Y:S01]  /*2be0*/  HMMA.16816.F32 R36, R24, R134, R52 ;  /* 0x000000861824723c */ /* 0x000fe20000001834 */
[----:B------:R-:W-:-:S06]  /*2bf0*/  FMUL.FTZ R67, R67, c[0x0][0x320] ;  /* 0x0000c80043437a20 */ /* 0x000fcc0000410000 */
[----:B------:R5:W1:Y:S08]  /*2c00*/  MUFU.TANH R89, R0 ;  /* 0x0000000000597308 */ /* 0x000a700000002400 */
[----:B------:R-:W1:Y:S01]  /*2c10*/  MUFU.TANH R79, R79 ;  /* 0x0000004f004f7308 */ /* 0x000e620000002400 */
[----:B-----5:R-:W-:-:S07]  /*2c20*/  FMUL.FTZ R0, R70, c[0x0][0x320] ;  /* 0x0000c80046007a20 */ /* 0x020fce0000410000 */
[----:B------:R-:W1:Y:S08]  /*2c30*/  MUFU.TANH R64, R64 ;  /* 0x0000004000407308 */ /* 0x000e700000002400 */
[----:B------:R5:W1:Y:S08]  /*2c40*/  MUFU.TANH R88, R0 ;  /* 0x0000000000587308 */ /* 0x000a700000002400 */
[----:B------:R-:W1:Y:S01]  /*2c50*/  MUFU.TANH R65, R65 ;  /* 0x0000004100417308 */ /* 0x000e620000002400 */
[----:B-----5:R-:W-:-:S07]  /*2c60*/  FMUL.FTZ R0, R71, c[0x0][0x320] ;  /* 0x0000c80047007a20 */ /* 0x020fce0000410000 */
[----:B------:R-:W1:Y:S01]  /*2c70*/  MUFU.TANH R66, R66 ;  /* 0x0000004200427308 */ /* 0x000e620000002400 */
[----:B------:R-:W-:Y:S07]  /*2c80*/  HMMA.16816.F32 R68, R12, R40, R56 ;  /* 0x000000280c44723c */ /* 0x000fee0000001838 */
[----:B------:R5:W1:Y:S01]  /*2c90*/  MUFU.TANH R87, R0 ;  /* 0x0000000000577308 */ /* 0x000a620000002400 */
[----:B------:R-:W-:Y:S07]  /*2ca0*/  HMMA.16816.F32 R56, R32, R128, RZ ;  /* 0x000000802038723c */ /* 0x000fee00000018ff */
[----:B------:R-:W1:Y:S01]  /*2cb0*/  MUFU.TANH R67, R67 ;  /* 0x0000004300437308 */ /* 0x000e620000002400 */
[----:B-----5:R-:W-:-:S07]  /*2cc0*/  FMUL.FTZ R0, R72, c[0x0][0x320] ;  /* 0x0000c80048007a20 */ /* 0x020fce0000410000 */
[----:B------:R5:W1:Y:S09]  /*2cd0*/  MUFU.TANH R86, R0 ;  /* 0x0000000000567308 */ /* 0x000a720000002400 */
[----:B------:R-:W-:Y:S01]  /*2ce0*/  HMMA.16816.F32 R56, R24, R132, R56 ;  /* 0x000000841838723c */ /* 0x000fe20000001838 */
[----:B-----5:R-:W-:-:S04]  /*2cf0*/  FMUL.FTZ R0, R73, c[0x0][0x320] ;  /* 0x0000c80049007a20 */ /* 0x020fc80000410000 */
[----:B------:R5:W2:Y:S11]  /*2d00*/  MUFU.TANH R85, R0 ;  /* 0x0000000000557308 */ /* 0x000ab60000002400 */
[----:B------:R-:W-:Y:S08]  /*2d10*/  @!UPT UIADD3 URZ, URZ, URZ, URZ ;  /* 0x0000003f3f3ff290 */ /* 0x000ff0000fffe03f */
[----:B-1----:R-:W-:Y:S01]  /*2d20*/  HMMA.16816.F32 R32, R16, R44, R56 ;  /* 0x0000002c1020723c */ /* 0x002fe20000001838 */
[----:B-----5:R-:W-:-:S07]  /*2d30*/  FMUL.FTZ R0, R74, c[0x0][0x320] ;  /* 0x0000c8004a007a20 */ /* 0x020fce0000410000 */
[----:B------:R-:W-:Y:S01]  /*2d40*/  HMMA.16816.F32 R16, R16, R46, R36 ;  /* 0x0000002e1010723c */ /* 0x000fe20000001824 */
[----:B------:R1:W1:Y:S02]  /*2d50*/  MUFU.TANH R84, R0 ;  /* 0x0000000000547308 */ /* 0x0002640000002400 */
[----:B-1----:R-:W-:-:S06]  /*2d60*/  FMUL.FTZ R0, R75, c[0x0][0x320] ;  /* 0x0000c8004b007a20 */ /* 0x002fcc0000410000 */
[----:B------:R1:W1:Y:S02]  /*2d70*/  MUFU.TANH R83, R0 ;  /* 0x0000000000537308 */ /* 0x0002640000002400 */
[----:B-1----:R-:W-:-:S06]  /*2d80*/  FMUL.FTZ R0, R68, c[0x0][0x320] ;  /* 0x0000c80044007a20 */ /* 0x002fcc0000410000 */
[----:B------:R1:W1:Y:S02]  /*2d90*/  MUFU.TANH R82, R0 ;  /* 0x0000000000527308 */ /* 0x0002640000002400 */
[----:B-1----:R-:W-:-:S06]  /*2da0*/  FMUL.FTZ R0, R69, c[0x0][0x320] ;  /* 0x0000c80045007a20 */ /* 0x002fcc0000410000 */
[----:B------:R1:W1:Y:S02]  /*2db0*/  MUFU.TANH R81, R0 ;  /* 0x0000000000517308 */ /* 0x0002640000002400 */
[----:B-1----:R-:W-:-:S06]  /*2dc0*/  FMUL.FTZ R0, R70, c[0x0][0x320] ;  /* 0x0000c80046007a20 */ /* 0x002fcc0000410000 */
[----:B------:R1:W1:Y:S02]  /*2dd0*/  MUFU.TANH R73, R0 ;  /* 0x0000000000497308 */ /* 0x0002640000002400 */
[----:B-1----:R-:W-:Y:S02]  /*2de0*/  FMUL.FTZ R0, R71, c[0x0][0x320] ;  /* 0x0000c80047007a20 */ /* 0x002fe40000410000 */
[----:B------:R-:W-:Y:S01]  /*2df0*/  HMMA.16816.F32 R68, R12, R42, R48 ;  /* 0x0000002a0c44723c */ /* 0x000fe20000001830 */
[----:B------:R-:W1:Y:S03]  /*2e00*/  LDSM.16.M88.4 R48, [R228+0x3000] ;  /* 0x00300000e430783b */ /* 0x000e660000000200 */
[----:B------:R5:W1:Y:S01]  /*2e10*/  MUFU.TANH R80, R0 ;  /* 0x0000000000507308 */ /* 0x000a620000002400 */
[----:B------:R-:W-:-:S04]  /*2e20*/  DEPBAR.LE SB0, 0x0 ;  /* 0x000080000000791a */ /* 0x000fc80000000000 */
[C---:B------:R-:W-:Y:S08]  /*2e30*/  HMMA.16816.F32 R40, R20.reuse, R44, R60 ;  /* 0x0000002c1428723c */ /* 0x040ff0000000183c */
[----:B------:R-:W-:Y:S01]  /*2e40*/  HMMA.16816.F32 R20, R20, R46, R28 ;  /* 0x0000002e1414723c */ /* 0x000fe2000000181c */
[----:B-----5:R-:W-:-:S04]  /*2e50*/  FMUL.FTZ R0, R76, c[0x0][0x320] ;  /* 0x0000c8004c007a20 */ /* 0x020fc80000410000 */
[----:B------:R5:W1:Y:S02]  /*2e60*/  MUFU.TANH R72, R0 ;  /* 0x0000000000487308 */ /* 0x000a640000002400 */
[----:B------:R-:W-:Y:S02]  /*2e70*/  FMUL.FTZ R68, R68, c[0x0][0x320] ;  /* 0x0000c80044447a20 */ /* 0x000fe40000410000 */
[----:B------:R-:W-:Y:S02]  /*2e80*/  FMUL.FTZ R69, R69, c[0x0][0x320] ;  /* 0x0000c80045457a20 */ /* 0x000fe40000410000 */
[----:B------:R-:W-:Y:S02]  /*2e90*/  FMUL.FTZ R70, R70, c[0x0][0x320] ;  /* 0x0000c80046467a20 */ /* 0x000fe40000410000 */
[----:B------:R-:W-:Y:S01]  /*2ea0*/  FMUL.FTZ R71, R71, c[0x0][0x320] ;  /* 0x0000c80047477a20 */ /* 0x000fe20000410000 */
[----:B------:R2:W2:Y:S01]  /*2eb0*/  MUFU.TANH R62, R68 ;  /* 0x00000044003e7308 */ /* 0x0004a20000002400 */
[----:B-----5:R-:W-:-:S07]  /*2ec0*/  IADD3 R0, R95, R94, RZ ;  /* 0x0000005e5f007210 */ /* 0x020fce0007ffe0ff */
[----:B------:R2:W2:Y:S01]  /*2ed0*/  MUFU.TANH R61, R69 ;  /* 0x00000045003d7308 */ /* 0x0004a20000002400 */
[-C--:B-1----:R-:W-:Y:S07]  /*2ee0*/  HMMA.16816.F32 R40, R12, R48.reuse, R40 ;  /* 0x000000300c28723c */ /* 0x082fee0000001828 */
[----:B------:R1:W1:Y:S01]  /*2ef0*/  MUFU.TANH R60, R70 ;  /* 0x00000046003c7308 */ /* 0x0002620000002400 */
[----:B------:R-:W-:Y:S07]  /*2f00*/  HMMA.16816.F32 R24, R8, R48, R32 ;  /* 0x000000300818723c */ /* 0x000fee0000001820 */
[----:B------:R1:W1:Y:S01]  /*2f10*/  MUFU.TANH R56, R71 ;  /* 0x0000004700387308 */ /* 0x0002620000002400 */
[-C--:B------:R-:W-:Y:S08]  /*2f20*/  HMMA.16816.F32 R12, R12, R50.reuse, R20 ;  /* 0x000000320c0c723c */ /* 0x080ff00000001814 */
[----:B------:R-:W-:Y:S01]  /*2f30*/  HMMA.16816.F32 R8, R8, R50, R16 ;  /* 0x000000320808723c */ /* 0x000fe20000001810 */
[----:B------:R-:W-:-:S02]  /*2f40*/  FMUL.FTZ R43, R43, c[0x0][0x320] ;  /* 0x0000c8002b2b7a20 */ /* 0x000fc40000410000 */
[----:B------:R-:W-:Y:S02]  /*2f50*/  FMUL.FTZ R42, R42, c[0x0][0x320] ;  /* 0x0000c8002a2a7a20 */ /* 0x000fe40000410000 */
[----:B------:R-:W-:Y:S01]  /*2f60*/  FMUL.FTZ R40, R40, c[0x0][0x320] ;  /* 0x0000c80028287a20 */ /* 0x000fe20000410000 */
[----:B------:R1:W1:Y:S01]  /*2f70*/  MUFU.TANH R48, R43 ;  /* 0x0000002b00307308 */ /* 0x0002620000002400 */
[----:B------:R-:W-:Y:S02]  /*2f80*/  FMUL.FTZ R41, R41, c[0x0][0x320] ;  /* 0x0000c80029297a20 */ /* 0x000fe40000410000 */
[----:B------:R-:W-:Y:S02]  /*2f90*/  FMUL.FTZ R24, R24, c[0x0][0x320] ;  /* 0x0000c80018187a20 */ /* 0x000fe40000410000 */
[----:B------:R-:W-:Y:S02]  /*2fa0*/  FMUL.FTZ R25, R25, c[0x0][0x320] ;  /* 0x0000c80019197a20 */ /* 0x000fe40000410000 */
[----:B------:R-:W-:Y:S01]  /*2fb0*/  FMUL.FTZ R26, R26, c[0x0][0x320] ;  /* 0x0000c8001a1a7a20 */ /* 0x000fe20000410000 */
[----:B------:R1:W1:Y:S01]  /*2fc0*/  MUFU.TANH R36, R24 ;  /* 0x0000001800247308 */ /* 0x0002620000002400 */
[----:B------:R-:W-:-:S02]  /*2fd0*/  FMUL.FTZ R27, R27, c[0x0][0x320] ;  /* 0x0000c8001b1b7a20 */ /* 0x000fc40000410000 */
[----:B------:R-:W-:Y:S02]  /*2fe0*/  FMUL.FTZ R12, R12, c[0x0][0x320] ;  /* 0x0000c8000c0c7a20 */ /* 0x000fe40000410000 */
[----:B------:R-:W-:Y:S02]  /*2ff0*/  FMUL.FTZ R13, R13, c[0x0][0x320] ;  /* 0x0000c8000d0d7a20 */ /* 0x000fe40000410000 */
[----:B------:R-:W-:Y:S01]  /*3000*/  FMUL.FTZ R14, R14, c[0x0][0x320] ;  /* 0x0000c8000e0e7a20 */ /* 0x000fe20000410000 */
[----:B------:R1:W1:Y:S01]  /*3010*/  MUFU.TANH R37, R25 ;  /* 0x0000001900257308 */ /* 0x0002620000002400 */
[----:B------:R-:W-:Y:S02]  /*3020*/  FMUL.FTZ R15, R15, c[0x0][0x320] ;  /* 0x0000c8000f0f7a20 */ /* 0x000fe40000410000 */
[----:B------:R-:W-:Y:S02]  /*3030*/  FMUL.FTZ R8, R8, c[0x0][0x320] ;  /* 0x0000c80008087a20 */ /* 0x000fe40000410000 */
[----:B------:R-:W-:-:S02]  /*3040*/  FMUL.FTZ R9, R9, c[0x0][0x320] ;  /* 0x0000c80009097a20 */ /* 0x000fc40000410000 */
[----:B------:R-:W-:Y:S01]  /*3050*/  FMUL.FTZ R10, R10, c[0x0][0x320] ;  /* 0x0000c8000a0a7a20 */ /* 0x000fe20000410000 */
[----:B------:R1:W1:Y:S01]  /*3060*/  MUFU.TANH R43, R27 ;  /* 0x0000001b002b7308 */ /* 0x0002620000002400 */
[----:B------:R-:W-:-:S07]  /*3070*/  FMUL.FTZ R11, R11, c[0x0][0x320] ;  /* 0x0000c8000b0b7a20 */ /* 0x000fce0000410000 */
[----:B------:R1:W1:Y:S08]  /*3080*/  MUFU.TANH R44, R40 ;  /* 0x00000028002c7308 */ /* 0x0002700000002400 */
[----:B------:R1:W1:Y:S08]  /*3090*/  MUFU.TANH R45, R41 ;  /* 0x00000029002d7308 */ /* 0x0002700000002400 */
[----:B------:R-:W1:Y:S08]  /*30a0*/  MUFU.TANH R42, R42 ;  /* 0x0000002a002a7308 */ /* 0x000e700000002400 */
[----:B------:R-:W1:Y:S08]  /*30b0*/  MUFU.TANH R26, R26 ;  /* 0x0000001a001a7308 */ /* 0x000e700000002400 */
[----:B------:R1:W1:Y:S08]  /*30c0*/  MUFU.TANH R25, R12 ;  /* 0x0000000c00197308 */ /* 0x0002700000002400 */
[----:B------:R1:W1:Y:S08]  /*30d0*/  MUFU.TANH R27, R13 ;  /* 0x0000000d001b7308 */ /* 0x0002700000002400 */
[----:B------:R1:W1:Y:S08]  /*30e0*/  MUFU.TANH R46, R14 ;  /* 0x0000000e002e7308 */ /* 0x0002700000002400 */
[----:B------:R1:W1:Y:S08]  /*30f0*/  MUFU.TANH R47, R15 ;  /* 0x0000000f002f7308 */ /* 0x0002700000002400 */
[----:B------:R1:W1:Y:S08]  /*3100*/  MUFU.TANH R23, R8 ;  /* 0x0000000800177308 */ /* 0x0002700000002400 */
[----:B------:R1:W1:Y:S08]  /*3110*/  MUFU.TANH R24, R9 ;  /* 0x0000000900187308 */ /* 0x0002700000002400 */
[----:B------:R1:W1:Y:S08]  /*3120*/  MUFU.TANH R39, R10 ;  /* 0x0000000a00277308 */ /* 0x0002700000002400 */
[----:B------:R1:W1:Y:S01]  /*3130*/  MUFU.TANH R38, R11 ;  /* 0x0000000b00267308 */ /* 0x0002620000002400 */
[----:B------:R-:W-:Y:S06]  /*3140*/  BAR.SYNC.DEFER_BLOCKING 0x0 ;  /* 0x0000000000007b1d */ /* 0x000fec0000010000 */
[----:B------:R-:W-:Y:S05]  /*3150*/  @!P2 BRA `(.L_x_1) ;  /* 0x000004200000a947 */ /* 0x000fea0003800000 */
[----:B--234-:R-:W-:Y:S02]  /*3160*/  IMAD.U32 R2, RZ, RZ, UR11 ;  /* 0x0000000bff027e24 */ /* 0x01cfe4000f8e00ff */
[----:B------:R-:W-:-:S03]  /*3170*/  IMAD.MOV.U32 R248, RZ, RZ, RZ ;  /* 0x000000fffff87224 */ /* 0x000fc600078e00ff */
[----:B------:R-:W-:-:S04]  /*3180*/  IADD3 R2, R193, UR8, R2 ;  /* 0x00000008c1027c10 */ /* 0x000fc8000fffe002 */
[----:B------:R-:W-:-:S05]  /*3190*/  IADD3 R5, R2, -0x70, RZ ;  /* 0xffffff9002057810 */ /* 0x000fca0007ffe0ff */
[----:B------:R-:W-:-:S04]  /*31a0*/  @P0 IMAD.HI.U32 R6, R5, c[0x0][0x2bc], RZ ;  /* 0x0000af0005060a27 */ /* 0x000fc800078e00ff */
[----:B------:R-:W-:Y:S01]  /*31b0*/  IMAD.MOV.U32 R2, RZ, RZ, R5 ;  /* 0x000000ffff027224 */ /* 0x000fe200078e0005 */
[----:B------:R-:W-:-:S04]  /*31c0*/  @P0 SHF.R.U32.HI R2, RZ, c[0x0][0x2c0], R6 ;  /* 0x0000b000ff020a19 */ /* 0x000fc80000011606 */
[----:B------:R-:W-:-:S04]  /*31d0*/  @!P1 IADD3 R7, P4, R2, UR16, RZ ;  /* 0x0000001002079c10 */ /* 0x000fc8000ff9e0ff */
[----:B-1----:R-:W-:Y:S02]  /*31e0*/  @!P1 LEA.HI.X.SX32 R8, R2, UR14, 0x1, P4 ;  /* 0x0000000e02089c11 */ /* 0x002fe4000a0f0eff */
[----:B------:R-:W-:-:S04]  /*31f0*/  @!P1 LEA R6, P4, R7, c[0x0][0x2a0], 0x2 ;  /* 0x0000a80007069a11 */ /* 0x000fc800078810ff */
[----:B------:R-:W-:-:S05]  /*3200*/  @!P1 LEA.HI.X R7, R7, c[0x0][0x2a4], R8, 0x2, P4 ;  /* 0x0000a90007079a11 */ /* 0x000fca00020f1408 */
[----:B------:R1:W2:Y:S01]  /*3210*/  @!P1 LDG.E R248, [R6.64] ;  /* 0x0000000c06f89981 */ /* 0x0002a2000c1e1900 */
[----:B------:R-:W-:-:S04]  /*3220*/  IMAD.MOV R2, RZ, RZ, -R2 ;  /* 0x000000ffff027224 */ /* 0x000fc800078e0a02 */
[----:B------:R-:W-:-:S05]  /*3230*/  IMAD R9, R2, c[0x0][0x2b8], R5 ;  /* 0x0000ae0002097a24 */ /* 0x000fca00078e0205 */
[----:B------:R-:W-:Y:S01]  /*3240*/  SHF.R.S32.HI R2, RZ, 0x1f, R9 ;  /* 0x0000001fff027819 */ /* 0x000fe20000011409 */
[----:B------:R-:W-:Y:S04]  /*3250*/  STL [R1+0x10], R9 ;  /* 0x0000100901007387 */ /* 0x000fe80000100800 */
[----:B------:R-:W-:-:S04]  /*3260*/  IMAD R2, R2, c[0x0][0x1e0], RZ ;  /* 0x0000780002027a24 */ /* 0x000fc800078e02ff */
[C---:B------:R-:W-:Y:S02]  /*3270*/  IMAD R2, R9.reuse, c[0x0][0x1e4], R2 ;  /* 0x0000790009027a24 */ /* 0x040fe400078e0202 */
[----:B-1----:R-:W-:-:S04]  /*3280*/  IMAD.WIDE.U32 R6, R9, c[0x0][0x1e0], RZ ;  /* 0x0000780009067a25 */ /* 0x002fc800078e00ff */
[----:B------:R-:W-:Y:S01]  /*3290*/  IMAD.IADD R7, R7, 0x1, R2 ;  /* 0x0000000107077824 */ /* 0x000fe200078e0202 */
[----:B--2---:R-:W-:-:S03]  /*32a0*/  SHF.R.S32.HI R2, RZ, 0x1f, R248 ;  /* 0x0000001fff027819 */ /* 0x004fc600000114f8 */
[----:B------:R-:W-:-:S04]  /*32b0*/  IMAD.WIDE.U32 R6, R248, c[0x0][0x1f0], R6 ;  /* 0x00007c00f8067a25 */ /* 0x000fc800078e0006 */
[----:B------:R-:W-:-:S04]  /*32c0*/  IMAD R2, R2, c[0x0][0x1f0], RZ ;  /* 0x00007c0002027a24 */ /* 0x000fc800078e02ff */
[----:B------:R-:W-:Y:S01]  /*32d0*/  IMAD R5, R248, c[0x0][0x1f4], R2 ;  /* 0x00007d00f8057a24 */ /* 0x000fe200078e0202 */
[----:B------:R-:W-:-:S04]  /*32e0*/  IADD3 R2, P4, R6, UR20, RZ ;  /* 0x0000001406027c10 */ /* 0x000fc8000ff9e0ff */
[----:B------:R-:W-:Y:S02]  /*32f0*/  IADD3.X R6, R7, UR15, R5, P4, !PT ;  /* 0x0000000f07067c10 */ /* 0x000fe4000a7fe405 */
[----:B------:R-:W-:-:S04]  /*3300*/  LEA R5, P4, R2, c[0x0][0x1c8], 0x1 ;  /* 0x0000720002057a11 */ /* 0x000fc800078808ff */
[----:B------:R-:W-:Y:S01]  /*3310*/  LEA.HI.X R2, R2, c[0x0][0x1cc], R6, 0x1, P4 ;  /* 0x0000730002027a11 */ /* 0x000fe200020f0c06 */
[----:B------:R-:W1:Y:S04]  /*3320*/  SHFL.IDX PT, R18, R5, RZ, 0x181f ;  /* 0x00181fff05127589 */ /* 0x000e6800000e0000 */
[----:B------:R-:W-:Y:S04]  /*3330*/  SHFL.IDX PT, R6, R2, RZ, 0x181f ;  /* 0x00181fff02067589 */ /* 0x000fe800000e0000 */
[----:B------:R-:W2:Y:S04]  /*3340*/  SHFL.IDX PT, R14, R5, 0x2, 0x181f ;  /* 0x00581f00050e7f89 */ /* 0x000ea800000e0000 */
[----:B------:R-:W-:Y:S04]  /*3350*/  SHFL.IDX PT, R12, R5, 0x3, 0x181f ;  /* 0x00781f00050c7f89 */ /* 0x000fe800000e0000 */
[----:B------:R-:W3:Y:S04]  /*3360*/  SHFL.IDX PT, R16, R5, 0x1, 0x181f ;  /* 0x00381f0005107f89 */ /* 0x000ee800000e0000 */
[----:B------:R-:W-:Y:S04]  /*3370*/  SHFL.IDX PT, R7, R2, 0x1, 0x181f ;  /* 0x00381f0002077f89 */ /* 0x000fe800000e0000 */
[----:B------:R-:W4:Y:S04]  /*3380*/  SHFL.IDX PT, R9, R2, 0x2, 0x181f ;  /* 0x00581f0002097f89 */ /* 0x000f2800000e0000 */
[----:B------:R-:W-:Y:S04]  /*3390*/  SHFL.IDX PT, R13, R2, 0x3, 0x181f ;  /* 0x00781f00020d7f89 */ /* 0x000fe800000e0000 */
[----:B------:R-:W5:Y:S04]  /*33a0*/  SHFL.IDX PT, R10, R5, 0x4, 0x181f ;  /* 0x00981f00050a7f89 */ /* 0x000f6800000e0000 */
[----:B------:R-:W1:Y:S04]  /*33b0*/  SHFL.IDX PT, R8, R5, 0x5, 0x181f ;  /* 0x00b81f0005087f89 */ /* 0x000e6800000e0000 */
[----:B------:R1:W2:Y:S04]  /*33c0*/  SHFL.IDX PT, R11, R5, 0x6, 0x181f ;  /* 0x00d81f00050b7f89 */ /* 0x0002a800000e0000 */
[----:B------:R-:W2:Y:S04]  /*33d0*/  SHFL.IDX PT, R22, R2, 0x4, 0x181f ;  /* 0x00981f0002167f89 */ /* 0x000ea800000e0000 */
[----:B------:R-:W2:Y:S04]  /*33e0*/  SHFL.IDX PT, R21, R2, 0x5, 0x181f ;  /* 0x00b81f0002157f89 */ /* 0x000ea800000e0000 */
[----:B------:R2:W3:Y:S01]  /*33f0*/  SHFL.IDX PT, R20, R2, 0x6, 0x181f ;  /* 0x00d81f0002147f89 */ /* 0x0004e200000e0000 */
[C---:B-1----:R-:W-:Y:S01]  /*3400*/  SHF.L.U64.HI R5, R92.reuse, 0x1, R192 ;  /* 0x000000015c057819 */ /* 0x042fe200000102c0 */
[----:B--2---:R-:W-:-:S05]  /*3410*/  IMAD.SHL.U32 R2, R92, 0x2, RZ ;  /* 0x000000025c027824 */ /* 0x004fca00078e00ff */
[-C--:B------:R-:W-:Y:S02]  /*3420*/  IADD3 R18, P4, R18, R2.reuse, RZ ;  /* 0x0000000212127210 */ /* 0x080fe40007f9e0ff */
[-C--:B------:R-:W-:Y:S02]  /*3430*/  IADD3 R14, P5, R14, R2.reuse, RZ ;  /* 0x000000020e0e7210 */ /* 0x080fe40007fbe0ff */
[-C--:B---3--:R-:W-:Y:S01]  /*3440*/  IADD3 R16, P6, R16, R2.reuse, RZ ;  /* 0x0000000210107210 */ /* 0x088fe20007fde0ff */
[--C-:B------:R-:W-:Y:S01]  /*3450*/  IMAD.X R19, R6, 0x1, R5.reuse, P4 ;  /* 0x0000000106137824 */ /* 0x100fe200020e0605 */
[-C--:B------:R-:W-:Y:S01]  /*3460*/  IADD3 R12, P4, R12, R2.reuse, RZ ;  /* 0x000000020c0c7210 */ /* 0x080fe20007f9e0ff */
[--C-:B----4-:R-:W-:Y:S01]  /*3470*/  IMAD.X R15, R9, 0x1, R5.reuse, P5 ;  /* 0x00000001090f7824 */ /* 0x110fe200028e0605 */
[----:B------:R-:W-:Y:S02]  /*3480*/  IADD3.X R17, R7, R5, RZ, P6, !PT ;  /* 0x0000000507117210 */ /* 0x000fe400037fe4ff */
[-C--:B-----5:R-:W-:Y:S01]  /*3490*/  IADD3 R10, P6, R10, R2.reuse, RZ ;  /* 0x000000020a0a7210 */ /* 0x0a0fe20007fde0ff */
[----:B------:R-:W-:Y:S01]  /*34a0*/  IMAD.X R13, R13, 0x1, R5, P4 ;  /* 0x000000010d0d7824 */ /* 0x000fe200020e0605 */
[----:B------:R-:W-:-:S02]  /*34b0*/  IADD3 R8, P5, R8, R2, RZ ;  /* 0x0000000208087210 */ /* 0x000fc40007fbe0ff */
[----:B------:R-:W-:Y:S01]  /*34c0*/  IADD3 R6, P4, R11, R2, RZ ;  /* 0x000000020b067210 */ /* 0x000fe20007f9e0ff */
[----:B------:R-:W-:Y:S01]  /*34d0*/  IMAD.SHL.U32 R2, R191, 0x2, RZ ;  /* 0x00000002bf027824 */ /* 0x000fe200078e00ff */
[----:B------:R-:W-:Y:S01]  /*34e0*/  IADD3.X R11, R22, R5, RZ, P6, !PT ;  /* 0x00000005160b7210 */ /* 0x000fe200037fe4ff */
[--C-:B------:R-:W-:Y:S02]  /*34f0*/  IMAD.X R9, R21, 0x1, R5.reuse, P5 ;  /* 0x0000000115097824 */ /* 0x100fe400028e0605 */
[----:B------:R-:W-:Y:S01]  /*3500*/  IMAD.X R7, R20, 0x1, R5, P4 ;  /* 0x0000000114077824 */ /* 0x000fe200020e0605 */
[----:B------:R1:W-:Y:S04]  /*3510*/  LDGSTS.E.BYPASS.LTC128B.128 [R2+0x3900], [R18.64], !P3 ;  /* 0x0390000012027fae */ /* 0x0003e8000d901d4c */
[----:B------:R1:W-:Y:S04]  /*3520*/  LDGSTS.E.BYPASS.LTC128B.128 [R2+0x4100], [R16.64], !P3 ;  /* 0x0410000010027fae */ /* 0x0003e8000d901d4c */
[----:B------:R1:W-:Y:S04]  /*3530*/  LDGSTS.E.BYPASS.LTC128B.128 [R2+0x4900], [R14.64], !P3 ;  /* 0x049000000e027fae */ /* 0x0003e8000d901d4c */
[----:B------:R1:W-:Y:S04]  /*3540*/  LDGSTS.E.BYPASS.LTC128B.128 [R2+0x5100], [R12.64], !P3 ;  /* 0x051000000c027fae */ /* 0x0003e8000d901d4c */
[----:B------:R1:W-:Y:S04]  /*3550*/  LDGSTS.E.BYPASS.LTC128B.128 [R2+0x5900], [R10.64], !P3 ;  /* 0x059000000a027fae */ /* 0x0003e8000d901d4c */
[----:B------:R1:W-:Y:S04]  /*3560*/  LDGSTS.E.BYPASS.LTC128B.128 [R2+0x6100], [R8.64], !P3 ;  /* 0x0610000008027fae */ /* 0x0003e8000d901d4c */
[----:B------:R1:W-:Y:S02]  /*3570*/  LDGSTS.E.BYPASS.LTC128B.128 [R2+0x6900], [R6.64], !P3 ;  /* 0x0690000006027fae */ /* 0x0003e4000d901d4c */
.L_x_1:
[----:B-1234-:R-:W-:Y:S01]  /*3580*/  SHF.R.S32.HI R2, RZ, 0x1f, R93 ;  /* 0x0000001fff027819 */ /* 0x01efe2000001145d */
[----:B------:R-:W-:Y:S01]  /*3590*/  STL [R1+0x58], R234 ;  /* 0x000058ea01007387 */ /* 0x000fe20000100800 */
[----:B------:R-:W-:-:S02]  /*35a0*/  IMAD.SHL.U32 R224, R0, 0x2, RZ ;  /* 0x0000000200e07824 */ /* 0x000fc400078e00ff */
[----:B------:R-:W-:Y:S01]  /*35b0*/  LEA.HI R5, R2, R93, RZ, 0x2 ;  /* 0x0000005d02057211 */ /* 0x000fe200078f10ff */
[----:B------:R-:W-:Y:S01]  /*35c0*/  STL [R1+0x54], R233 ;  /* 0x000054e901007387 */ /* 0x000fe20000100800 */
[----:B------:R-:W-:Y:S01]  /*35d0*/  IMAD R225, R4, 0x2, R224 ;  /* 0x0000000204e17824 */ /* 0x000fe200078e02e0 */
[----:B------:R-:W-:Y:S02]  /*35e0*/  LEA R227, R3, R224, 0x1 ;  /* 0x000000e003e37211 */ /* 0x000fe400078e08ff */
[----:B------:R-:W-:Y:S01]  /*35f0*/  STL [R1+0x50], R232 ;  /* 0x000050e801007387 */ /* 0x000fe20000100800 */
[----:B------:R-:W-:Y:S01]  /*3600*/  LOP3.LUT R2, R5, 0x7ffffffc, RZ, 0xc0, !PT ;  /* 0x7ffffffc05027812 */ /* 0x000fe200078ec0ff */
[----:B------:R-:W-:Y:S02]  /*3610*/  IMAD R226, R3, 0x2, R225 ;  /* 0x0000000203e27824 */ /* 0x000fe400078e02e1 */
[----:B------:R-:W-:Y:S02]  /*3620*/  STL [R1+0x4c], R231 ;  /* 0x00004ce701007387 */ /* 0x000fe40000100800 */
[----:B------:R-:W-:-:S02]  /*3630*/  IMAD.IADD R2, R93, 0x1, -R2 ;  /* 0x000000015d027824 */ /* 0x000fc400078e0a02 */
[----:B------:R-:W-:Y:S04]  /*3640*/  STL [R1+0x48], R230 ;  /* 0x000048e601007387 */ /* 0x000fe80000100800 */
[----:B------:R-:W-:Y:S04]  /*3650*/  STL [R1+0x44], R229 ;  /* 0x000044e501007387 */ /* 0x000fe80000100800 */
[----:B------:R-:W-:Y:S04]  /*3660*/  STL [R1+0x40], R228 ;  /* 0x000040e401007387 */ /* 0x000fe80000100800 */
[----:B------:R-:W-:Y:S04]  /*3670*/  STL [R1+0x3c], R119 ;  /* 0x00003c7701007387 */ /* 0x000fe80000100800 */
[----:B------:R-:W-:Y:S04]  /*3680*/  STL [R1+0x38], R92 ;  /* 0x0000385c01007387 */ /* 0x000fe80000100800 */
[----:B------:R1:W-:Y:S04]  /*3690*/  STL [R1+0x34], R5 ;  /* 0x0000340501007387 */ /* 0x0003e80000100800 */
[----:B------:R-:W0:Y:S01]  /*36a0*/  LDGDEPBAR ;  /* 0x00000000000079af */ /* 0x000e220000000000 */
[----:B-1----:R-:W-:-:S04]  /*36b0*/  IMAD.MOV.U32 R5, RZ, RZ, -0x2 ;  /* 0xfffffffeff057424 */ /* 0x002fc800078e00ff */
[----:B------:R-:W-:-:S05]  /*36c0*/  IMAD R2, R2, R5, UR18 ;  /* 0x0000001202027e24 */ /* 0x000fca000f8e0205 */
[C---:B------:R-:W-:Y:S02]  /*36d0*/  ISETP.GT.AND P6, PT, R2.reuse, 0x8, PT ;  /* 0x000000080200780c */ /* 0x040fe40003fc4270 */
[----:B------:R-:W-:Y:S02]  /*36e0*/  ISETP.GT.AND P4, PT, R2, 0x1, PT ;  /* 0x000000010200780c */ /* 0x000fe40003f84270 */
[----:B------:R-:W-:Y:S02]  /*36f0*/  FSEL R17, R173, -INF , P6 ;  /* 0xff800000ad117808 */ /* 0x000fe40003000000 */
[----:B------:R-:W-:Y:S02]  /*3700*/  FSEL R13, R178, -INF , P6 ;  /* 0xff800000b20d7808 */ /* 0x000fe40003000000 */
[----:B------:R-:W-:Y:S02]  /*3710*/  FSEL R34, R180, -INF , P6 ;  /* 0xff800000b4227808 */ /* 0x000fe40003000000 */
[----:B------:R-:W-:-:S02]  /*3720*/  FSEL R30, R184, -INF , P6 ;  /* 0xff800000b81e7808 */ /* 0x000fc40003000000 */
[----:B------:R-:W-:Y:S02]  /*3730*/  ISETP.GT.AND P6, PT, R2, 0x11, PT ;  /* 0x000000110200780c */ /* 0x000fe40003fc4270 */
[----:B------:R-:W-:Y:S02]  /*3740*/  FSEL R16, R182, -INF , P4 ;  /* 0xff800000b6107808 */ /* 0x000fe40002000000 */
[----:B------:R-:W-:Y:S02]  /*3750*/  FSEL R74, R161, -INF , P6 ;  /* 0xff800000a14a7808 */ /* 0x000fe40003000000 */
[----:B------:R-:W-:Y:S02]  /*3760*/  FSEL R41, R165, -INF , P6 ;  /* 0xff800000a5297808 */ /* 0x000fe40003000000 */
[----:B------:R-:W-:Y:S02]  /*3770*/  FSEL R99, R171, -INF , P6 ;  /* 0xff800000ab637808 */ /* 0x000fe40003000000 */
[----:B------:R-:W-:-:S02]  /*3780*/  FSEL R95, R175, -INF , P6 ;  /* 0xff800000af5f7808 */ /* 0x000fc40003000000 */
[C---:B------:R-:W-:Y:S02]  /*3790*/  ISETP.GT.AND P6, PT, R2.reuse, 0x20, PT ;  /* 0x000000200200780c */ /* 0x040fe40003fc4270 */
[----:B------:R-:W-:Y:S02]  /*37a0*/  FSEL R12, R185, -INF , P4 ;  /* 0xff800000b90c7808 */ /* 0x000fe40002000000 */
[----:B------:R-:W-:Y:S02]  /*37b0*/  FSEL R33, R187, -INF , P4 ;  /* 0xff800000bb217808 */ /* 0x000fe40002000000 */
[----:B------:R-:W-:Y:S02]  /*37c0*/  FSEL R29, R189, -INF , P4 ;  /* 0xff800000bd1d7808 */ /* 0x000fe40002000000 */
[C---:B------:R-:W-:Y:S02]  /*37d0*/  ISETP.GT.AND P5, PT, R2.reuse, RZ, PT ;  /* 0x000000ff0200720c */ /* 0x040fe40003fa4270 */
[----:B------:R-:W-:-:S02]  /*37e0*/  ISETP.GT.AND P4, PT, R2, 0x10, PT ;  /* 0x000000100200780c */ /* 0x000fc40003f84270 */
[----:B------:R-:W-:Y:S02]  /*37f0*/  FSEL R140, R140, -INF , P6 ;  /* 0xff8000008c8c7808 */ /* 0x000fe40003000000 */
[----:B------:R-:W-:Y:S02]  /*3800*/  FSEL R136, R136, -INF , P6 ;  /* 0xff80000088887808 */ /* 0x000fe40003000000 */
[----:B------:R-:W-:Y:S02]  /*3810*/  FSEL R148, R148, -INF , P6 ;  /* 0xff80000094947808 */ /* 0x000fe40003000000 */
[----:B------:R-:W-:Y:S02]  /*3820*/  FSEL R118, R118, -INF , P6 ;  /* 0xff80000076767808 */ /* 0x000fe40003000000 */
[----:B------:R-:W-:Y:S02]  /*3830*/  ISETP.GT.AND P6, PT, R2, 0x29, PT ;  /* 0x000000290200780c */ /* 0x000fe40003fc4270 */
[----:B------:R-:W-:-:S02]  /*3840*/  FSEL R15, R181, -INF , P5 ;  /* 0xff800000b50f7808 */ /* 0x000fc40002800000 */
[----:B------:R-:W-:Y:S02]  /*3850*/  FSEL R11, R186, -INF , P5 ;  /* 0xff800000ba0b7808 */ /* 0x000fe40002800000 */
[----:B------:R-:W-:Y:S02]  /*3860*/  FSEL R32, R188, -INF , P5 ;  /* 0xff800000bc207808 */ /* 0x000fe40002800000 */
[----:B------:R-:W-:Y:S02]  /*3870*/  FSEL R10, R190, -INF , P5 ;  /* 0xff800000be0a7808 */ /* 0x000fe40002800000 */
[----:B------:R-:W-:Y:S02]  /*3880*/  FSEL R70, R160, -INF , P4 ;  /* 0xff800000a0467808 */ /* 0x000fe40002000000 */
[----:B------:R-:W-:Y:S02]  /*3890*/  FSEL R40, R168, -INF , P4 ;  /* 0xff800000a8287808 */ /* 0x000fe40002000000 */
[----:B------:R-:W-:-:S02]  /*38a0*/  FSEL R98, R172, -INF , P4 ;  /* 0xff800000ac627808 */ /* 0x000fc40002000000 */
[----:B------:R-:W-:Y:S02]  /*38b0*/  FSEL R94, R176, -INF , P4 ;  /* 0xff800000b05e7808 */ /* 0x000fe40002000000 */
[C---:B------:R-:W-:Y:S02]  /*38c0*/  ISETP.GT.AND P5, PT, R2.reuse, 0x9, PT ;  /* 0x000000090200780c */ /* 0x040fe40003fa4270 */
[----:B------:R-:W-:Y:S02]  /*38d0*/  ISETP.GT.AND P4, PT, R2, 0x19, PT ;  /* 0x000000190200780c */ /* 0x000fe40003f84270 */
[----:B------:R-:W-:Y:S02]  /*38e0*/  FSEL R143, R143, -INF , P6 ;  /* 0xff8000008f8f7808 */ /* 0x000fe40003000000 */
[----:B------:R-:W-:Y:S02]  /*38f0*/  FSEL R139, R139, -INF , P6 ;  /* 0xff8000008b8b7808 */ /* 0x000fe40003000000 */
[----:B------:R-:W-:-:S02]  /*3900*/  FSEL R151, R151, -INF , P6 ;  /* 0xff80000097977808 */ /* 0x000fc40003000000 */
[----:B------:R-:W-:Y:S02]  /*3910*/  FSEL R146, R146, -INF , P6 ;  /* 0xff80000092927808 */ /* 0x000fe40003000000 */
[----:B------:R-:W-:Y:S02]  /*3920*/  ISETP.GT.AND P6, PT, R2, 0x38, PT ;  /* 0x000000380200780c */ /* 0x000fe40003fc4270 */
[----:B------:R-:W-:Y:S02]  /*3930*/  FSEL R28, R174, -INF , P5 ;  /* 0xff800000ae1c7808 */ /* 0x000fe40002800000 */
        /* <DEDUP_REMOVED lines=16> */
[----:B------:R-:W-:Y:S02]  /*3a40*/  FSEL R164, R105, -INF , P6 ;  /* 0xff80000069a47808 */ /* 0x000fe40003000000 */
[----:B------:R-:W-:Y:S02]  /*3a50*/  ISETP.GT.AND P6, PT, R2, 0x50, PT ;  /* 0x000000500200780c */ /* 0x000fe40003fc4270 */
[----:B------:R-:W-:Y:S02]  /*3a60*/  FMNMX.FTZ R71, R11, R12, !PT ;  /* 0x0000000c0b477209 */ /* 0x000fe40007810000 */
[----:B------:R-:W-:Y:S02]  /*3a70*/  FSEL R205, R73, -INF , P6 ;  /* 0xff80000049cd7808 */ /* 0x000fe40003000000 */
[----:B------:R-:W-:-:S02]  /*3a80*/  FMNMX.FTZ R73, R10, R29, !PT ;  /* 0x0000001d0a497209 */ /* 0x000fc40007810000 */
[----:B------:R-:W-:Y:S02]  /*3a90*/  FMNMX.FTZ R71, R13, R71, !PT ;  /* 0x000000470d477209 */ /* 0x000fe40007810000 */
[----:B------:R-:W-:Y:S02]  /*3aa0*/  FMNMX.FTZ R73, R30, R73, !PT ;  /* 0x000000491e497209 */ /* 0x000fe40007810000 */
[----:B------:R-:W-:Y:S02]  /*3ab0*/  FSEL R68, R116, -INF , P5 ;  /* 0xff80000074447808 */ /* 0x000fe40002800000 */
[----:B------:R-:W-:Y:S02]  /*3ac0*/  FMNMX.FTZ R73, R31, R73, !PT ;  /* 0x000000491f497209 */ /* 0x000fe40007810000 */
[----:B------:R-:W-:Y:S02]  /*3ad0*/  FMNMX.FTZ R71, R14, R71, !PT ;  /* 0x000000470e477209 */ /* 0x000fe40007810000 */
[----:B------:R-:W-:-:S02]  /*3ae0*/  FMNMX.FTZ R73, R94, R73, !PT ;  /* 0x000000495e497209 */ /* 0x000fc40007810000 */
[----:B------:R-:W-:Y:S02]  /*3af0*/  FSEL R116, R157, -INF , P5 ;  /* 0xff8000009d747808 */ /* 0x000fe40002800000 */
[----:B------:R-:W-:Y:S02]  /*3b00*/  ISETP.GT.AND P5, PT, R2, 0x21, PT ;  /* 0x000000210200780c */ /* 0x000fe40003fa4270 */
[----:B------:R-:W-:Y:S02]  /*3b10*/  FMNMX.FTZ R71, R40, R71, !PT ;  /* 0x0000004728477209 */ /* 0x000fe40007810000 */
[----:B------:R-:W-:Y:S02]  /*3b20*/  FMNMX.FTZ R73, R95, R73, !PT ;  /* 0x000000495f497209 */ /* 0x000fe40007810000 */
[----:B------:R-:W-:Y:S02]  /*3b30*/  FSEL R93, R97, -INF , P4 ;  /* 0xff800000615d7808 */ /* 0x000fe40002000000 */
[----:B------:R-:W-:-:S02]  /*3b40*/  FSEL R97, R163, -INF , P4 ;  /* 0xff800000a3617808 */ /* 0x000fc40002000000 */
[----:B------:R-:W-:Y:S02]  /*3b50*/  FSEL R141, R141, -INF , P5 ;  /* 0xff8000008d8d7808 */ /* 0x000fe40002800000 */
[----:B------:R-:W-:Y:S02]  /*3b60*/  FSEL R137, R137, -INF , P5 ;  /* 0xff80000089897808 */ /* 0x000fe40002800000 */
[----:B------:R-:W-:Y:S02]  /*3b70*/  FSEL R149, R149, -INF , P5 ;  /* 0xff80000095957808 */ /* 0x000fe40002800000 */
[----:B------:R-:W-:Y:S02]  /*3b80*/  FSEL R144, R144, -INF , P5 ;  /* 0xff80000090907808 */ /* 0x000fe40002800000 */
[C---:B------:R-:W-:Y:S02]  /*3b90*/  ISETP.GT.AND P4, PT, R2.reuse, 0x28, PT ;  /* 0x000000280200780c */ /* 0x040fe40003f84270 */
[----:B------:R-:W-:-:S02]  /*3ba0*/  ISETP.GT.AND P5, PT, R2, 0x30, PT ;  /* 0x000000300200780c */ /* 0x000fc40003fa4270 */
[----:B------:R-:W-:Y:S02]  /*3bb0*/  FMNMX.FTZ R71, R41, R71, !PT ;  /* 0x0000004729477209 */ /* 0x000fe40007810000 */
[----:B------:R-:W-:Y:S02]  /*3bc0*/  FMNMX.FTZ R73, R96, R73, !PT ;  /* 0x0000004960497209 */ /* 0x000fe40007810000 */
[----:B------:R-:W-:Y:S02]  /*3bd0*/  FSEL R142, R142, -INF , P4 ;  /* 0xff8000008e8e7808 */ /* 0x000fe40002000000 */
[----:B------:R-:W-:Y:S02]  /*3be0*/  FSEL R138, R138, -INF , P4 ;  /* 0xff8000008a8a7808 */ /* 0x000fe40002000000 */
        /* <DEDUP_REMOVED lines=10> */
[----:B------:R-:W-:Y:S02]  /*3c90*/  FMNMX.FTZ R5, R15, R16, !PT ;  /* 0x000000100f057209 */ /* 0x000fe40007810000 */
[----:B------:R-:W-:Y:S02]  /*3ca0*/  FSEL R159, R159, -INF , P4 ;  /* 0xff8000009f9f7808 */ /* 0x000fe40002000000 */
[----:B------:R-:W-:Y:S02]  /*3cb0*/  FSEL R155, R155, -INF , P4 ;  /* 0xff8000009b9b7808 */ /* 0x000fe40002000000 */
[----:B------:R-:W-:-:S02]  /*3cc0*/  FSEL R167, R167, -INF , P4 ;  /* 0xff800000a7a77808 */ /* 0x000fc40002000000 */
[----:B------:R-:W-:Y:S02]  /*3cd0*/  FSEL R152, R152, -INF , P4 ;  /* 0xff80000098987808 */ /* 0x000fe40002000000 */
[----:B------:R-:W-:Y:S02]  /*3ce0*/  FSEL R161, R108, -INF , P5 ;  /* 0xff8000006ca17808 */ /* 0x000fe40002800000 */
[----:B------:R-:W-:Y:S02]  /*3cf0*/  FSEL R157, R109, -INF , P5 ;  /* 0xff8000006d9d7808 */ /* 0x000fe40002800000 */
[----:B------:R-:W-:Y:S02]  /*3d00*/  FSEL R170, R170, -INF , P5 ;  /* 0xff800000aaaa7808 */ /* 0x000fe40002800000 */
[----:B------:R-:W-:Y:S02]  /*3d10*/  FSEL R162, R162, -INF , P5 ;  /* 0xff800000a2a27808 */ /* 0x000fe40002800000 */
[----:B------:R-:W-:-:S02]  /*3d20*/  FMNMX.FTZ R71, R69, R71, !PT ;  /* 0x0000004745477209 */ /* 0x000fc40007810000 */
[----:B------:R-:W-:Y:S02]  /*3d30*/  FMNMX.FTZ R73, R118, R73, !PT ;  /* 0x0000004976497209 */ /* 0x000fe40007810000 */
[C---:B------:R-:W-:Y:S02]  /*3d40*/  ISETP.GT.AND P4, PT, R2.reuse, 0x40, PT ;  /* 0x000000400200780c */ /* 0x040fe40003f84270 */
[----:B------:R-:W-:Y:S02]  /*3d50*/  ISETP.GT.AND P5, PT, R2, 0x48, PT ;  /* 0x000000480200780c */ /* 0x000fe40003fa4270 */
[----:B------:R-:W-:Y:S02]  /*3d60*/  FMNMX.FTZ R5, R17, R5, !PT ;  /* 0x0000000511057209 */ /* 0x000fe40007810000 */
[----:B------:R-:W-:Y:S02]  /*3d70*/  FMNMX.FTZ R71, R136, R71, !PT ;  /* 0x0000004788477209 */ /* 0x000fe40007810000 */
[----:B------:R-:W-:-:S02]  /*3d80*/  FMNMX.FTZ R73, R144, R73, !PT ;  /* 0x0000004990497209 */ /* 0x000fc40007810000 */
[----:B------:R-:W-:Y:S02]  /*3d90*/  FSEL R175, R100, -INF , P4 ;  /* 0xff80000064af7808 */ /* 0x000fe40002000000 */
[----:B------:R-:W-:Y:S02]  /*3da0*/  FSEL R171, R102, -INF , P4 ;  /* 0xff80000066ab7808 */ /* 0x000fe40002000000 */
[----:B------:R-:W-:Y:S02]  /*3db0*/  FSEL R180, R104, -INF , P4 ;  /* 0xff80000068b47808 */ /* 0x000fe40002000000 */
[----:B------:R-:W-:Y:S02]  /*3dc0*/  FSEL R163, R107, -INF , P4 ;  /* 0xff8000006ba37808 */ /* 0x000fe40002000000 */
[----:B------:R-:W-:Y:S02]  /*3dd0*/  FSEL R177, R84, -INF , P5 ;  /* 0xff80000054b17808 */ /* 0x000fe40002800000 */
[----:B------:R-:W-:-:S02]  /*3de0*/  FSEL R173, R86, -INF , P5 ;  /* 0xff80000056ad7808 */ /* 0x000fc40002800000 */
[----:B------:R-:W-:Y:S02]  /*3df0*/  FSEL R181, R88, -INF , P5 ;  /* 0xff80000058b57808 */ /* 0x000fe40002800000 */
[----:B------:R-:W-:Y:S02]  /*3e00*/  FSEL R165, R90, -INF , P5 ;  /* 0xff8000005aa57808 */ /* 0x000fe40002800000 */
[----:B------:R-:W-:Y:S02]  /*3e10*/  FMNMX.FTZ R5, R28, R5, !PT ;  /* 0x000000051c057209 */ /* 0x000fe40007810000 */
[C---:B------:R-:W-:Y:S02]  /*3e20*/  ISETP.GT.AND P4, PT, R2.reuse, 0x49, PT ;  /* 0x000000490200780c */ /* 0x040fe40003f84270 */
[----:B------:R-:W-:Y:S02]  /*3e30*/  ISETP.GT.AND P5, PT, R2, 0x51, PT ;  /* 0x000000510200780c */ /* 0x000fe40003fa4270 */
[----:B------:R-:W-:-:S02]  /*3e40*/  FMNMX.FTZ R71, R137, R71, !PT ;  /* 0x0000004789477209 */ /* 0x000fc40007810000 */
        /* <DEDUP_REMOVED lines=14> */
[C---:B------:R-:W-:Y:S02]  /*3f30*/  ISETP.GT.AND P6, PT, R2.reuse, 0x59, PT ;  /* 0x000000590200780c */ /* 0x040fe40003fc4270 */
[----:B------:R-:W-:Y:S02]  /*3f40*/  ISETP.GT.AND P5, PT, R2, 0x60, PT ;  /* 0x000000600200780c */ /* 0x000fe40003fa4270 */
[----:B------:R-:W-:Y:S02]  /*3f50*/  FMNMX.FTZ R71, R138, R71, !PT ;  /* 0x000000478a477209 */ /* 0x000fe40007810000 */
[----:B------:R-:W-:-:S02]  /*3f60*/  FMNMX.FTZ R73, R146, R73, !PT ;  /* 0x0000004992497209 */ /* 0x000fc40007810000 */
[----:B------:R-:W-:Y:S02]  /*3f70*/  FMNMX.FTZ R5, R74, R5, !PT ;  /* 0x000000054a057209 */ /* 0x000fe40007810000 */
[----:B------:R-:W-:Y:S02]  /*3f80*/  FSEL R223, R66, -INF , P4 ;  /* 0xff80000042df7808 */ /* 0x000fe40002000000 */
        /* <DEDUP_REMOVED lines=13> */
[----:B------:R-:W-:Y:S02]  /*4060*/  FMNMX.FTZ R71, R139, R71, !PT ;  /* 0x000000478b477209 */ /* 0x000fe40007810000 */
[----:B------:R-:W-:Y:S02]  /*4070*/  FMNMX.FTZ R73, R147, R73, !PT ;  /* 0x0000004993497209 */ /* 0x000fe40007810000 */
[----:B------:R-:W-:-:S02]  /*4080*/  ISETP.GT.AND P5, PT, R2, 0x69, PT ;  /* 0x000000690200780c */ /* 0x000fc40003fa4270 */
[----:B------:R-:W-:Y:S02]  /*4090*/  FMNMX.FTZ R2, R75, R5, !PT ;  /* 0x000000054b027209 */ /* 0x000fe40007810000 */
[----:B------:R-:W-:Y:S02]  /*40a0*/  FMNMX.FTZ R71, R154, R71, !PT ;  /* 0x000000479a477209 */ /* 0x000fe40007810000 */
[----:B------:R-:W-:Y:S02]  /*40b0*/  FMNMX.FTZ R73, R152, R73, !PT ;  /* 0x0000004998497209 */ /* 0x000fe40007810000 */
[----:B------:R-:W-:Y:S02]  /*40c0*/  FMNMX.FTZ R2, R93, R2, !PT ;  /* 0x000000025d027209 */ /* 0x000fe40007810000 */
[----:B------:R-:W-:Y:S02]  /*40d0*/  FMNMX.FTZ R71, R155, R71, !PT ;  /* 0x000000479b477209 */ /* 0x000fe40007810000 */
[----:B------:R-:W-:-:S02]  /*40e0*/  FMNMX.FTZ R73, R153, R73, !PT ;  /* 0x0000004999497209 */ /* 0x000fc40007810000 */
        /* <DEDUP_REMOVED lines=34> */
[----:B------:R-:W-:Y:S02]  /*4310*/  FSEL R197, R45, -INF , P4 ;  /* 0xff8000002dc57808 */ /* 0x000fe40002000000 */
[----:B------:R-:W-:-:S02]  /*4320*/  FMNMX.FTZ R71, R183, R71, !PT ;  /* 0x00000047b7477209 */ /* 0x000fc40007810000 */
[----:B------:R-:W-:Y:S02]  /*4330*/  FMNMX.FTZ R73, R195, R73, !PT ;  /* 0x00000049c3497209 */ /* 0x000fe40007810000 */
[----:B------:R-:W-:Y:S02]  /*4340*/  FMNMX.FTZ R2, R177, R2, !PT ;  /* 0x00000002b1027209 */ /* 0x000fe40007810000 */
[----:B------:R-:W-:Y:S02]  /*4350*/  FMNMX.FTZ R5, R117, R5, !PT ;  /* 0x0000000575057209 */ /* 0x000fe40007810000 */
[----:B------:R-:W-:Y:S02]  /*4360*/  FSEL R189, R37, -INF , P4 ;  /* 0xff80000025bd7808 */ /* 0x000fe40002000000 */
[----:B------:R-:W-:Y:S02]  /*4370*/  FSEL R196, R25, -INF , P6 ;  /* 0xff80000019c47808 */ /* 0x000fe40003000000 */
[----:B------:R-:W-:-:S02]  /*4380*/  FMNMX.FTZ R71, R212, R71, !PT ;  /* 0x00000047d4477209 */ /* 0x000fc40007810000 */
[----:B------:R-:W-:Y:S02]  /*4390*/  FMNMX.FTZ R73, R197, R73, !PT ;  /* 0x00000049c5497209 */ /* 0x000fe40007810000 */
[----:B------:R-:W-:Y:S02]  /*43a0*/  FMNMX.FTZ R2, R178, R2, !PT ;  /* 0x00000002b2027209 */ /* 0x000fe40007810000 */
[----:B------:R-:W-:Y:S02]  /*43b0*/  FMNMX.FTZ R5, R148, R5, !PT ;  /* 0x0000000594057209 */ /* 0x000fe40007810000 */
[----:B------:R-:W-:Y:S02]  /*43c0*/  FSEL R207, R23, -INF , P6 ;  /* 0xff80000017cf7808 */ /* 0x000fe40003000000 */
[----:B------:R-:W-:Y:S01]  /*43d0*/  FSEL R193, R27, -INF , P5 ;  /* 0xff8000001bc17808 */ /* 0x000fe20002800000 */
[----:B------:R-:W-:Y:S01]  /*43e0*/  LDSM.16.MT88.4 R20, [R224+0x100] ;  /* 0x00010000e014783b */ /* 0x000fe20000004200 */
[----:B------:R-:W-:-:S02]  /*43f0*/  FMNMX.FTZ R71, R189, R71, !PT ;  /* 0x00000047bd477209 */ /* 0x000fc40007810000 */
[----:B------:R-:W-:Y:S02]  /*4400*/  FMNMX.FTZ R73, R196, R73, !PT ;  /* 0x00000049c4497209 */ /* 0x000fe40007810000 */
[----:B------:R-:W-:Y:S02]  /*4410*/  FMNMX.FTZ R2, R221, R2, !PT ;  /* 0x00000002dd027209 */ /* 0x000fe40007810000 */
[----:B------:R-:W-:Y:S02]  /*4420*/  FMNMX.FTZ R5, R149, R5, !PT ;  /* 0x0000000595057209 */ /* 0x000fe40007810000 */
[----:B------:R-:W-:Y:S02]  /*4430*/  FSEL R233, R24, -INF , P5 ;  /* 0xff80000018e97808 */ /* 0x000fe40002800000 */
[----:B------:R-:W-:Y:S01]  /*4440*/  FMNMX.FTZ R71, R207, R71, !PT ;  /* 0x00000047cf477209 */ /* 0x000fe20007810000 */
[----:B------:R-:W-:Y:S01]  /*4450*/  LDSM.16.MT88.4 R24, [R225+0x100] ;  /* 0x00010000e118783b */ /* 0x000fe20000004200 */
[----:B------:R-:W-:-:S02]  /*4460*/  FMNMX.FTZ R73, R193, R73, !PT ;  /* 0x00000049c1497209 */ /* 0x000fc40007810000 */
[----:B------:R-:W-:Y:S02]  /*4470*/  FMNMX.FTZ R2, R241, R2, !PT ;  /* 0x00000002f1027209 */ /* 0x000fe40007810000 */
[----:B------:R-:W-:Y:S01]  /*4480*/  FMNMX.FTZ R5, R150, R5, !PT ;  /* 0x0000000596057209 */ /* 0x000fe20007810000 */
[----:B------:R-:W1:Y:S01]  /*4490*/  SHFL.BFLY PT, R6, R73, 0x2, 0x1f ;  /* 0x0c401f0049067f89 */ /* 0x000e6200000e0000 */
[----:B------:R-:W-:Y:S02]  /*44a0*/  FMNMX.FTZ R71, R233, R71, !PT ;  /* 0x00000047e9477209 */ /* 0x000fe40007810000 */
[----:B------:R-:W-:Y:S02]  /*44b0*/  FMNMX.FTZ R2, R223, R2, !PT ;  /* 0x00000002df027209 */ /* 0x000fe40007810000 */
[----:B------:R-:W-:Y:S01]  /*44c0*/  FMNMX.FTZ R5, R151, R5, !PT ;  /* 0x0000000597057209 */ /* 0x000fe20007810000 */
[----:B------:R-:W2:Y:S01]  /*44d0*/  SHFL.BFLY PT, R7, R71, 0x2, 0x1f ;  /* 0x0c401f0047077f89 */ /* 0x000ea200000e0000 */
[----:B------:R-:W-:-:S02]  /*44e0*/  FMNMX.FTZ R2, R222, R2, !PT ;  /* 0x00000002de027209 */ /* 0x000fc40007810000 */
[----:B------:R-:W-:Y:S02]  /*44f0*/  FMNMX.FTZ R5, R166, R5, !PT ;  /* 0x00000005a6057209 */ /* 0x000fe40007810000 */
[----:B------:R-:W-:Y:S02]  /*4500*/  FSEL R242, R43, -INF , P4 ;  /* 0xff8000002bf27808 */ /* 0x000fe40002000000 */
[----:B------:R-:W-:Y:S02]  /*4510*/  FMNMX.FTZ R2, R194, R2, !PT ;  /* 0x00000002c2027209 */ /* 0x000fe40007810000 */
[----:B------:R-:W-:Y:S02]  /*4520*/  FMNMX.FTZ R5, R167, R5, !PT ;  /* 0x00000005a7057209 */ /* 0x000fe40007810000 */
[----:B------:R-:W-:Y:S02]  /*4530*/  FSEL R243, R39, -INF , P6 ;  /* 0xff80000027f37808 */ /* 0x000fe40003000000 */
[----:B------:R-:W-:-:S02]  /*4540*/  FMNMX.FTZ R2, R242, R2, !PT ;  /* 0x00000002f2027209 */ /* 0x000fc40007810000 */
[----:B------:R-:W-:Y:S02]  /*4550*/  FMNMX.FTZ R5, R169, R5, !PT ;  /* 0x00000005a9057209 */ /* 0x000fe40007810000 */
[----:B------:R-:W-:Y:S02]  /*4560*/  FSEL R230, R38, -INF , P5 ;  /* 0xff80000026e67808 */ /* 0x000fe40002800000 */
[----:B------:R-:W-:Y:S01]  /*4570*/  FMNMX.FTZ R2, R243, R2, !PT ;  /* 0x00000002f3027209 */ /* 0x000fe20007810000 */
[----:B------:R-:W-:Y:S01]  /*4580*/  LDSM.16.MT88.4 R36, [R226+0x100] ;  /* 0x00010000e224783b */ /* 0x000fe20000004200 */
[----:B------:R-:W-:Y:S02]  /*4590*/  FMNMX.FTZ R5, R170, R5, !PT ;  /* 0x00000005aa057209 */ /* 0x000fe40007810000 */
[----:B------:R-:W-:Y:S02]  /*45a0*/  FMNMX.FTZ R2, R230, R2, !PT ;  /* 0x00000002e6027209 */ /* 0x000fe40007810000 */
[----:B------:R-:W-:-:S02]  /*45b0*/  FMNMX.FTZ R5, R180, R5, !PT ;  /* 0x00000005b4057209 */ /* 0x000fc40007810000 */
[----:B-1----:R-:W-:Y:S02]  /*45c0*/  FMNMX.FTZ R73, R73, R6, !PT ;  /* 0x0000000649497209 */ /* 0x002fe40007810000 */
[----:B------:R-:W1:Y:S01]  /*45d0*/  SHFL.BFLY PT, R6, R2, 0x2, 0x1f ;  /* 0x0c401f0002067f89 */ /* 0x000e6200000e0000 */
[----:B------:R-:W-:Y:S02]  /*45e0*/  FMNMX.FTZ R5, R179, R5, !PT ;  /* 0x00000005b3057209 */ /* 0x000fe40007810000 */
[----:B--2---:R-:W-:Y:S02]  /*45f0*/  FMNMX.FTZ R71, R71, R7, !PT ;  /* 0x0000000747477209 */ /* 0x004fe40007810000 */
[----:B------:R-:W2:Y:S01]  /*4600*/  SHFL.BFLY PT, R7, R73, 0x1, 0x1f ;  /* 0x0c201f0049077f89 */ /* 0x000ea200000e0000 */
[----:B------:R-:W-:Y:S02]  /*4610*/  FMNMX.FTZ R5, R181, R5, !PT ;  /* 0x00000005b5057209 */ /* 0x000fe40007810000 */
[----:B------:R-:W-:Y:S01]  /*4620*/  FSEL R228, R48, -INF , P4 ;  /* 0xff80000030e47808 */ /* 0x000fe20002000000 */
[----:B------:R-:W3:Y:S01]  /*4630*/  SHFL.BFLY PT, R8, R71, 0x1, 0x1f ;  /* 0x0c201f0047087f89 */ /* 0x000ee200000e0000 */
[----:B------:R-:W-:-:S02]  /*4640*/  FMNMX.FTZ R5, R182, R5, !PT ;  /* 0x00000005b6057209 */ /* 0x000fc40007810000 */
[----:B------:R-:W-:Y:S02]  /*4650*/  FSEL R211, R46, -INF , P6 ;  /* 0xff8000002ed37808 */ /* 0x000fe40003000000 */
[----:B------:R-:W-:Y:S02]  /*4660*/  FMNMX.FTZ R5, R205, R5, !PT ;  /* 0x00000005cd057209 */ /* 0x000fe40007810000 */
[----:B------:R-:W-:Y:S02]  /*4670*/  FSEL R247, R47, -INF , P5 ;  /* 0xff8000002ff77808 */ /* 0x000fe40002800000 */
[----:B------:R-:W-:-:S04]  /*4680*/  FMNMX.FTZ R5, R192, R5, !PT ;  /* 0x00000005c0057209 */ /* 0x000fc80007810000 */
[----:B------:R-:W-:Y:S02]  /*4690*/  FMNMX.FTZ R5, R186, R5, !PT ;  /* 0x00000005ba057209 */ /* 0x000fe40007810000 */
[----:B-1----:R-:W-:Y:S02]  /*46a0*/  FMNMX.FTZ R2, R2, R6, !PT ;  /* 0x0000000602027209 */ /* 0x002fe40007810000 */
[----:B------:R-:W-:Y:S02]  /*46b0*/  FMNMX.FTZ R5, R199, R5, !PT ;  /* 0x00000005c7057209 */ /* 0x000fe40007810000 */
[----:B--2---:R-:W-:Y:S01]  /*46c0*/  FMNMX.FTZ R73, R73, R7, !PT ;  /* 0x0000000749497209 */ /* 0x004fe20007810000 */
[----:B------:R-:W1:Y:S01]  /*46d0*/  SHFL.BFLY PT, R9, R2, 0x1, 0x1f ;  /* 0x0c201f0002097f89 */ /* 0x000e6200000e0000 */
[----:B------:R-:W-:Y:S02]  /*46e0*/  FMNMX.FTZ R5, R202, R5, !PT ;  /* 0x00000005ca057209 */ /* 0x000fe40007810000 */
[----:B---3--:R-:W-:Y:S01]  /*46f0*/  FMNMX.FTZ R71, R71, R8, !PT ;  /* 0x0000000847477209 */ /* 0x008fe20007810000 */
[----:B------:R-:W-:Y:S01]  /*4700*/  FMUL.FTZ R7, R73, c[0x0][0x2d0] ;  /* 0x0000b40049077a20 */ /* 0x000fe20000410000 */
[----:B------:R-:W-:-:S02]  /*4710*/  FMNMX.FTZ R5, R228, R5, !PT ;  /* 0x00000005e4057209 */ /* 0x000fc40007810000 */
[----:B------:R-:W-:Y:S01]  /*4720*/  FSETP.NEU.FTZ.AND P4, PT, R73, -INF , PT ;  /* 0xff8000004900780b */ /* 0x000fe20003f9d000 */
[----:B------:R-:W-:Y:S01]  /*4730*/  FMUL.FTZ R6, R71, c[0x0][0x2d0] ;  /* 0x0000b40047067a20 */ /* 0x000fe20000410000 */
[----:B------:R-:W-:Y:S02]  /*4740*/  FMNMX.FTZ R8, R211, R5, !PT ;  /* 0x00000005d3087209 */ /* 0x000fe40007810000 */
[----:B------:R-:W-:Y:S02]  /*4750*/  FSEL R7, R7, RZ, P4 ;  /* 0x000000ff07077208 */ /* 0x000fe40002000000 */
[----:B------:R-:W-:Y:S02]  /*4760*/  FSETP.NEU.FTZ.AND P4, PT, R71, -INF , PT ;  /* 0xff8000004700780b */ /* 0x000fe40003f9d000 */
[----:B------:R-:W-:Y:S01]  /*4770*/  FMNMX.FTZ R8, R247, R8, !PT ;  /* 0x00000008f7087209 */ /* 0x000fe20007810000 */
[----:B------:R-:W-:Y:S01]  /*4780*/  FFMA.FTZ R5, R10, c[0x0][0x2d0], -R7 ;  /* 0x0000b4000a057a23 */ /* 0x000fe20000010807 */
[----:B------:R-:W-:-:S03]  /*4790*/  FSEL R6, R6, RZ, P4 ;  /* 0x000000ff06067208 */ /* 0x000fc60002000000 */
[----:B------:R-:W2:Y:S01]  /*47a0*/  SHFL.BFLY PT, R10, R8, 0x2, 0x1f ;  /* 0x0c401f00080a7f89 */ /* 0x000ea200000e0000 */
[----:B------:R3:W-:Y:S01]  /*47b0*/  MUFU.EX2 R244, R5 ;  /* 0x0000000500f47308 */ /* 0x0007e20000000800 */
[----:B-1----:R-:W-:Y:S01]  /*47c0*/  FMNMX.FTZ R2, R2, R9, !PT ;  /* 0x0000000902027209 */ /* 0x002fe20007810000 */
[----:B------:R-:W-:-:S03]  /*47d0*/  FFMA.FTZ R9, R13, c[0x0][0x2d0], -R6 ;  /* 0x0000b4000d097a23 */ /* 0x000fc60000010806 */
[----:B------:R-:W-:-:S03]  /*47e0*/  FSETP.NEU.FTZ.AND P4, PT, R2, -INF , PT ;  /* 0xff8000000200780b */ /* 0x000fc60003f9d000 */
[----:B------:R1:W-:Y:S01]  /*47f0*/  MUFU.EX2 R204, R9 ;  /* 0x0000000900cc7308 */ /* 0x0003e20000000800 */
[----:B---3--:R-:W-:-:S07]  /*4800*/  FFMA.FTZ R5, R11, c[0x0][0x2d0], -R6 ;  /* 0x0000b4000b057a23 */ /* 0x008fce0000010806 */
[----:B------:R3:W-:Y:S01]  /*4810*/  MUFU.EX2 R201, R5 ;  /* 0x0000000500c97308 */ /* 0x0007e20000000800 */
[----:B--2---:R-:W-:Y:S01]  /*4820*/  FMNMX.FTZ R8, R8, R10, !PT ;  /* 0x0000000a08087209 */ /* 0x004fe20007810000 */
[----:B-1----:R-:W-:-:S06]  /*4830*/  FFMA.FTZ R9, R14, c[0x0][0x2d0], -R6 ;  /* 0x0000b4000e097a23 */ /* 0x002fcc0000010806 */
[----:B------:R-:W1:Y:S01]  /*4840*/  MUFU.EX2 R190, R9 ;  /* 0x0000000900be7308 */ /* 0x000e620000000800 */
[----:B---3--:R-:W-:-:S07]  /*4850*/  FFMA.FTZ R5, R12, c[0x0][0x2d0], -R6 ;  /* 0x0000b4000c057a23 */ /* 0x008fce0000010806 */
[----:B------:R2:W3:Y:S01]  /*4860*/  MUFU.EX2 R200, R5 ;  /* 0x0000000500c87308 */ /* 0x0004e20000000800 */
[----:B-1----:R-:W-:Y:S01]  /*4870*/  F2FP.PACK_AB R10, R190, R204 ;  /* 0x000000ccbe0a723e */ /* 0x002fe200000000ff */
[----:B--2---:R-:W-:-:S05]  /*4880*/  FMUL.FTZ R5, R2, c[0x0][0x2d0] ;  /* 0x0000b40002057a20 */ /* 0x004fca0000410000 */
[----:B------:R-:W-:-:S05]  /*4890*/  FSEL R5, R5, RZ, P4 ;  /* 0x000000ff05057208 */ /* 0x000fca0002000000 */
[--C-:B------:R-:W-:Y:S02]  /*48a0*/  FFMA.FTZ R9, R15, c[0x0][0x2d0], -R5.reuse ;  /* 0x0000b4000f097a23 */ /* 0x100fe40000010805 */
[--C-:B------:R-:W-:Y:S02]  /*48b0*/  FFMA.FTZ R0, R16, c[0x0][0x2d0], -R5.reuse ;  /* 0x0000b40010007a23 */ /* 0x100fe40000010805 */
[----:B------:R1:W-:Y:S08]  /*48c0*/  MUFU.EX2 R92, R9 ;  /* 0x00000009005c7308 */ /* 0x0003f00000000800 */
[----:B------:R2:W4:Y:S01]  /*48d0*/  MUFU.EX2 R206, R0 ;  /* 0x0000000000ce7308 */ /* 0x0005220000000800 */
[----:B-1----:R-:W1:Y:S01]  /*48e0*/  SHFL.BFLY PT, R9, R8, 0x1, 0x1f ;  /* 0x0c201f0008097f89 */ /* 0x002e6200000e0000 */
[----:B--2---:R-:W-:-:S03]  /*48f0*/  FFMA.FTZ R0, R17, c[0x0][0x2d0], -R5 ;  /* 0x0000b40011007a23 */ /* 0x004fc60000010805 */
[----:B------:R-:W2:Y:S03]  /*4900*/  LDSM.16.MT88.4 R16, [R227+0x100] ;  /* 0x00010000e310783b */ /* 0x000ea60000004200 */
[----:B------:R4:W-:Y:S01]  /*4910*/  MUFU.EX2 R113, R0 ;  /* 0x0000000000717308 */ /* 0x0009e20000000800 */
[----:B-1----:R-:W-:Y:S02]  /*4920*/  FMNMX.FTZ R72, R8, R9, !PT ;  /* 0x0000000908487209 */ /* 0x002fe40007810000 */
[----:B---3--:R-:W-:Y:S01]  /*4930*/  F2FP.PACK_AB R8, R200, R201 ;  /* 0x000000c9c808723e */ /* 0x008fe200000000ff */
[----:B----4-:R-:W-:Y:S01]  /*4940*/  FFMA.FTZ R0, R28, c[0x0][0x2d0], -R5 ;  /* 0x0000b4001c007a23 */ /* 0x010fe20000010805 */
[C---:B------:R-:W-:Y:S01]  /*4950*/  FSETP.NEU.FTZ.AND P4, PT, R72.reuse, -INF , PT ;  /* 0xff8000004800780b */ /* 0x040fe20003f9d000 */
[----:B------:R-:W-:Y:S01]  /*4960*/  FMUL.FTZ R3, R72, c[0x0][0x2d0] ;  /* 0x0000b40048037a20 */ /* 0x000fe20000410000 */
[----:B------:R-:W-:Y:S01]  /*4970*/  F2FP.PACK_AB R9, R206, R92 ;  /* 0x0000005cce09723e */ /* 0x000fe200000000ff */
[----:B------:R1:W3:Y:S02]  /*4980*/  MUFU.EX2 R119, R0 ;  /* 0x0000000000777308 */ /* 0x0002e40000000800 */
[----:B-1----:R-:W-:Y:S01]  /*4990*/  FFMA.FTZ R0, R29, c[0x0][0x2d0], -R7 ;  /* 0x0000b4001d007a23 */ /* 0x002fe20000010807 */
[----:B---3--:R-:W-:-:S05]  /*49a0*/  F2FP.PACK_AB R11, R119, R113 ;  /* 0x00000071770b723e */ /* 0x008fca00000000ff */
[----:B------:R1:W3:Y:S02]  /*49b0*/  MUFU.EX2 R213, R0 ;  /* 0x0000000000d57308 */ /* 0x0002e40000000800 */
[C---:B------:R-:W-:Y:S08]  /*49c0*/  HMMA.16816.F32 R76, R8.reuse, R20, RZ ;  /* 0x00000014084c723c */ /* 0x040ff000000018ff */
[----:B--2---:R-:W-:Y:S01]  /*49d0*/  HMMA.16816.F32 R60, R8, R16, RZ ;  /* 0x00000010083c723c */ /* 0x004fe200000018ff */
[----:B-1----:R-:W-:Y:S01]  /*49e0*/  FFMA.FTZ R0, R30, c[0x0][0x2d0], -R7 ;  /* 0x0000b4001e007a23 */ /* 0x002fe20000010807 */
[----:B---3--:R-:W-:-:S03]  /*49f0*/  F2FP.PACK_AB R12, R213, R244 ;  /* 0x000000f4d50c723e */ /* 0x008fc600000000ff */
[----:B------:R1:W-:Y:S03]  /*4a00*/  MUFU.EX2 R231, R0 ;  /* 0x0000000000e77308 */ /* 0x0003e60000000800 */
[C---:B------:R-:W-:Y:S08]  /*4a10*/  HMMA.16816.F32 R52, R8.reuse, R24, RZ ;  /* 0x000000180834723c */ /* 0x040ff000000018ff */
[----:B------:R-:W-:Y:S01]  /*4a20*/  HMMA.16816.F32 R44, R8, R36, RZ ;  /* 0x00000024082c723c */ /* 0x000fe200000018ff */
[----:B-1----:R-:W-:Y:S01]  /*4a30*/  FSEL R0, R3, RZ, P4 ;  /* 0x000000ff03007208 */ /* 0x002fe20002000000 */
[----:B------:R-:W-:-:S06]  /*4a40*/  FFMA.FTZ R3, R31, c[0x0][0x2d0], -R7 ;  /* 0x0000b4001f037a23 */ /* 0x000fcc0000010807 */
[C---:B------:R-:W-:Y:S01]  /*4a50*/  HMMA.16816.F32 R64, R8.reuse, R22, RZ ;  /* 0x000000160840723c */ /* 0x040fe200000018ff */
[----:B------:R-:W-:Y:S01]  /*4a60*/  LDSM.16.MT88.4 R28, [R226+0x900] ;  /* 0x00090000e21c783b */ /* 0x000fe20000004200 */
[----:B------:R1:W2:Y:S06]  /*4a70*/  MUFU.EX2 R234, R3 ;  /* 0x0000000300ea7308 */ /* 0x0002ac0000000800 */
[C---:B------:R-:W-:Y:S08]  /*4a80*/  HMMA.16816.F32 R56, R8.reuse, R18, RZ ;  /* 0x000000120838723c */ /* 0x040ff000000018ff */
[----:B------:R-:W-:Y:S01]  /*4a90*/  HMMA.16816.F32 R48, R8, R26, RZ ;  /* 0x0000001a0830723c */ /* 0x000fe200000018ff */
[----:B-1----:R-:W-:Y:S01]  /*4aa0*/  FFMA.FTZ R3, R32, c[0x0][0x2d0], -R0 ;  /* 0x0000b40020037a23 */ /* 0x002fe20000010800 */
[----:B--2---:R-:W-:-:S03]  /*4ab0*/  F2FP.PACK_AB R14, R234, R231 ;  /* 0x000000e7ea0e723e */ /* 0x004fc600000000ff */
[----:B------:R1:W-:Y:S02]  /*4ac0*/  MUFU.EX2 R249, R3 ;  /* 0x0000000300f97308 */ /* 0x0003e40000000800 */
[----:B-1----:R-:W-:-:S06]  /*4ad0*/  FFMA.FTZ R3, R33, c[0x0][0x2d0], -R0 ;  /* 0x0000b40021037a23 */ /* 0x002fcc0000010800 */
[----:B------:R1:W2:Y:S02]  /*4ae0*/  MUFU.EX2 R245, R3 ;  /* 0x0000000300f57308 */ /* 0x0002a40000000800 */
[----:B-1----:R-:W-:Y:S01]  /*4af0*/  FFMA.FTZ R3, R34, c[0x0][0x2d0], -R0 ;  /* 0x0000b40022037a23 */ /* 0x002fe20000010800 */
[----:B--2---:R-:W-:-:S05]  /*4b00*/  F2FP.PACK_AB R13, R245, R249 ;  /* 0x000000f9f50d723e */ /* 0x004fca00000000ff */
[----:B------:R1:W-:Y:S02]  /*4b10*/  MUFU.EX2 R203, R3 ;  /* 0x0000000300cb7308 */ /* 0x0003e40000000800 */
[----:B-1----:R-:W-:Y:S02]  /*4b20*/  FFMA.FTZ R3, R35, c[0x0][0x2d0], -R0 ;  /* 0x0000b40023037a23 */ /* 0x002fe40000010800 */
[----:B------:R-:W-:Y:S04]  /*4b30*/  LDSM.16.MT88.4 R32, [R227+0x900] ;  /* 0x00090000e320783b */ /* 0x000fe80000004200 */
[----:B------:R1:W2:Y:S02]  /*4b40*/  MUFU.EX2 R188, R3 ;  /* 0x0000000300bc7308 */ /* 0x0002a40000000800 */
[----:B-1----:R-:W-:Y:S01]  /*4b50*/  FFMA.FTZ R3, R40, c[0x0][0x2d0], -R6 ;  /* 0x0000b40028037a23 */ /* 0x002fe20000010806 */
[----:B--2---:R-:W-:-:S05]  /*4b60*/  F2FP.PACK_AB R15, R188, R203 ;  /* 0x000000cbbc0f723e */ /* 0x004fca00000000ff */
[----:B------:R1:W-:Y:S02]  /*4b70*/  MUFU.EX2 R198, R3 ;  /* 0x0000000300c67308 */ /* 0x0003e40000000800 */
[C---:B------:R-:W-:Y:S08]  /*4b80*/  HMMA.16816.F32 R88, R12.reuse, R20, RZ ;  /* 0x000000140c58723c */ /* 0x040ff000000018ff */
[----:B------:R-:W-:Y:S01]  /*4b90*/  HMMA.16816.F32 R104, R12, R22, RZ ;  /* 0x000000160c68723c */ /* 0x000fe200000018ff */
[----:B------:R-:W2:Y:S01]  /*4ba0*/  LDSM.16.MT88.4 R20, [R224+0x900] ;  /* 0x00090000e014783b */ /* 0x000ea20000004200 */
[----:B-1----:R-:W-:-:S04]  /*4bb0*/  FFMA.FTZ R3, R41, c[0x0][0x2d0], -R6 ;  /* 0x0000b40029037a23 */ /* 0x002fc80000010806 */
[----:B------:R1:W-:Y:S02]  /*4bc0*/  MUFU.EX2 R111, R3 ;  /* 0x00000003006f7308 */ /* 0x0003e40000000800 */
[----:B------:R-:W-:Y:S08]  /*4bd0*/  HMMA.16816.F32 R40, R8, R38, RZ ;  /* 0x000000260828723c */ /* 0x000ff000000018ff */
[----:B------:R-:W-:Y:S01]  /*4be0*/  HMMA.16816.F32 R84, R12, R16, RZ ;  /* 0x000000100c54723c */ /* 0x000fe200000018ff */
[----:B-1----:R-:W-:-:S07]  /*4bf0*/  FFMA.FTZ R3, R68, c[0x0][0x2d0], -R6 ;  /* 0x0000b40044037a23 */ /* 0x002fce0000010806 */
[C---:B------:R-:W-:Y:S01]  /*4c00*/  HMMA.16816.F32 R128, R12.reuse, R18, RZ ;  /* 0x000000120c80723c */ /* 0x040fe200000018ff */
[----:B------:R-:W1:Y:S01]  /*4c10*/  LDSM.16.MT88.4 R16, [R225+0x900] ;  /* 0x00090000e110783b */ /* 0x000e620000004200 */
[----:B------:R-:W-:Y:S01]  /*4c20*/  IMAD.MOV.U32 R68, RZ, RZ, R206 ;  /* 0x000000ffff447224 */ /* 0x000fe200078e00ce */
[----:B------:R3:W-:Y:S05]  /*4c30*/  MUFU.EX2 R232, R3 ;  /* 0x0000000300e87308 */ /* 0x0007ea0000000800 */
[C---:B------:R-:W-:Y:S08]  /*4c40*/  HMMA.16816.F32 R80, R12.reuse, R24, RZ ;  /* 0x000000180c50723c */ /* 0x040ff000000018ff */
[----:B------:R-:W-:Y:S01]  /*4c50*/  HMMA.16816.F32 R132, R12, R26, RZ ;  /* 0x0000001a0c84723c */ /* 0x000fe200000018ff */
[----:B---3--:R-:W-:-:S04]  /*4c60*/  FFMA.FTZ R3, R69, c[0x0][0x2d0], -R6 ;  /* 0x0000b40045037a23 */ /* 0x008fc80000010806 */
[----:B------:R3:W4:Y:S03]  /*4c70*/  MUFU.EX2 R112, R3 ;  /* 0x0000000300707308 */ /* 0x0007260000000800 */
[C---:B------:R-:W-:Y:S08]  /*4c80*/  HMMA.16816.F32 R24, R12.reuse, R36, RZ ;  /* 0x000000240c18723c */ /* 0x040ff000000018ff */
[----:B------:R-:W-:Y:S01]  /*4c90*/  HMMA.16816.F32 R120, R12, R38, RZ ;  /* 0x000000260c78723c */ /* 0x000fe200000018ff */
[----:B------:R-:W1:Y:S01]  /*4ca0*/  LDSM.16.MT88.4 R12, [R224+0x1100] ;  /* 0x00110000e00c783b */ /* 0x000e620000004200 */
[----:B---3--:R-:W-:-:S02]  /*4cb0*/  FFMA.FTZ R3, R70, c[0x0][0x2d0], -R5 ;  /* 0x0000b40046037a23 */ /* 0x008fc40000010805 */
[----:B------:R-:W-:Y:S02]  /*4cc0*/  IMAD.MOV.U32 R70, RZ, RZ, R113 ;  /* 0x000000ffff467224 */ /* 0x000fe400078e0071 */
[----:B------:R3:W-:Y:S02]  /*4cd0*/  MUFU.EX2 R4, R3 ;  /* 0x0000000300047308 */ /* 0x0007e40000000800 */
[----:B---3--:R-:W-:Y:S02]  /*4ce0*/  FFMA.FTZ R3, R74, c[0x0][0x2d0], -R5 ;  /* 0x0000b4004a037a23 */ /* 0x008fe40000010805 */
[----:B------:R-:W-:-:S04]  /*4cf0*/  IMAD.MOV.U32 R74, RZ, RZ, R203 ;  /* 0x000000ffff4a7224 */ /* 0x000fc800078e00cb */
[----:B------:R3:W-:Y:S02]  /*4d00*/  MUFU.EX2 R8, R3 ;  /* 0x0000000300087308 */ /* 0x0007e40000000800 */
[----:B---3--:R-:W-:Y:S01]  /*4d10*/  FFMA.FTZ R3, R75, c[0x0][0x2d0], -R5 ;  /* 0x0000b4004b037a23 */ /* 0x008fe20000010805 */
[----:B----4-:R-:W-:-:S05]  /*4d20*/  MOV R75, R112 ;  /* 0x00000070004b7202 */ /* 0x010fca0000000f00 */
[----:B------:R3:W-:Y:S01]  /*4d30*/  MUFU.EX2 R229, R3 ;  /* 0x0000000300e57308 */ /* 0x0007e20000000800 */
[----:B------:R-:W-:Y:S01]  /*4d40*/  F2FP.PACK_AB R10, R75, R232 ;  /* 0x000000e84b0a723e */ /* 0x000fe200000000ff */
[----:B---3--:R-:W-:Y:S02]  /*4d50*/  FFMA.FTZ R3, R93, c[0x0][0x2d0], -R5 ;  /* 0x0000b4005d037a23 */ /* 0x008fe40000010805 */
[----:B------:R-:W-:-:S04]  /*4d60*/  IMAD.MOV.U32 R93, RZ, RZ, R111 ;  /* 0x000000ffff5d7224 */ /* 0x000fc800078e006f */
[----:B------:R3:W4:Y:S02]  /*4d70*/  MUFU.EX2 R69, R3 ;  /* 0x0000000300457308 */ /* 0x0007240000000800 */
[----:B---3--:R-:W-:Y:S01]  /*4d80*/  FFMA.FTZ R3, R94, c[0x0][0x2d0], -R7 ;  /* 0x0000b4005e037a23 */ /* 0x008fe20000010807 */
[----:B----4-:R-:W-:Y:S01]  /*4d90*/  F2FP.PACK_AB R11, R69, R229 ;  /* 0x000000e5450b723e */ /* 0x010fe200000000ff */
[----:B------:R-:W-:Y:S01]  /*4da0*/  IMAD.MOV.U32 R94, RZ, RZ, R8 ;  /* 0x000000ffff5e7224 */ /* 0x000fe200078e0008 */
[----:B------:R-:W-:-:S03]  /*4db0*/  F2FP.PACK_AB R8, R93, R198 ;  /* 0x000000c65d08723e */ /* 0x000fc600000000ff */
[----:B------:R3:W-:Y:S01]  /*4dc0*/  MUFU.EX2 R252, R3 ;  /* 0x0000000300fc7308 */ /* 0x0007e20000000800 */
[----:B------:R-:W-:-:S07]  /*4dd0*/  F2FP.PACK_AB R9, R94, R4 ;  /* 0x000000045e09723e */ /* 0x000fce00000000ff */
[----:B--2---:R-:W-:Y:S01]  /*4de0*/  HMMA.16816.F32 R124, R8, R20, R76 ;  /* 0x00000014087c723c */ /* 0x004fe2000000184c */
[----:B---3--:R-:W-:Y:S01]  /*4df0*/  FFMA.FTZ R3, R95, c[0x0][0x2d0], -R7 ;  /* 0x0000b4005f037a23 */ /* 0x008fe20000010807 */
[----:B------:R-:W-:-:S06]  /*4e00*/  MOV R95, R201 ;  /* 0x000000c9005f7202 */ /* 0x000fcc0000000f00 */
[C---:B------:R-:W-:Y:S01]  /*4e10*/  HMMA.16816.F32 R112, R8.reuse, R32, R60 ;  /* 0x000000200870723c */ /* 0x040fe2000000183c */
[----:B------:R2:W3:Y:S07]  /*4e20*/  MUFU.EX2 R251, R3 ;  /* 0x0000000300fb7308 */ /* 0x0004ee0000000800 */
[C---:B------:R-:W-:Y:S08]  /*4e30*/  HMMA.16816.F32 R100, R8.reuse, R28, R44 ;  /* 0x0000001c0864723c */ /* 0x040ff0000000182c */
[----:B-1----:R-:W-:Y:S01]  /*4e40*/  HMMA.16816.F32 R108, R8, R16, R52 ;  /* 0x00000010086c723c */ /* 0x002fe20000001834 */
[----:B--2---:R-:W-:-:S04]  /*4e50*/  FFMA.FTZ R3, R96, c[0x0][0x2d0], -R7 ;  /* 0x0000b40060037a23 */ /* 0x004fc80000010807 */
[----:B------:R1:W-:Y:S03]  /*4e60*/  MUFU.EX2 R246, R3 ;  /* 0x0000000300f67308 */ /* 0x0003e60000000800 */
[C---:B------:R-:W-:Y:S08]  /*4e70*/  HMMA.16816.F32 R76, R8.reuse, R34, R56 ;  /* 0x00000022084c723c */ /* 0x040ff00000001838 */
[----:B------:R-:W-:Y:S01]  /*4e80*/  HMMA.16816.F32 R60, R8, R18, R48 ;  /* 0x00000012083c723c */ /* 0x000fe20000001830 */
[----:B-1----:R-:W-:-:S07]  /*4e90*/  FFMA.FTZ R3, R97, c[0x0][0x2d0], -R7 ;  /* 0x0000b40061037a23 */ /* 0x002fce0000010807 */
[----:B------:R-:W-:Y:S01]  /*4ea0*/  HMMA.16816.F32 R44, R8, R30, R40 ;  /* 0x0000001e082c723c */ /* 0x000fe20000001828 */
[----:B------:R1:W2:Y:S02]  /*4eb0*/  MUFU.EX2 R250, R3 ;  /* 0x0000000300fa7308 */ /* 0x0002a40000000800 */
[----:B-1----:R-:W-:-:S06]  /*4ec0*/  FFMA.FTZ R3, R98, c[0x0][0x2d0], -R0 ;  /* 0x0000b40062037a23 */ /* 0x002fcc0000010800 */
[----:B------:R1:W-:Y:S02]  /*4ed0*/  MUFU.EX2 R216, R3 ;  /* 0x0000000300d87308 */ /* 0x0003e40000000800 */
[----:B-1----:R-:W-:Y:S02]  /*4ee0*/  FFMA.FTZ R3, R99, c[0x0][0x2d0], -R0 ;  /* 0x0000b40063037a23 */ /* 0x002fe40000010800 */
[----:B------:R-:W-:Y:S04]  /*4ef0*/  HMMA.16816.F32 R96, R8, R22, R64 ;  /* 0x000000160860723c */ /* 0x000fe80000001840 */
[----:B------:R1:W4:Y:S03]  /*4f00*/  MUFU.EX2 R218, R3 ;  /* 0x0000000300da7308 */ /* 0x0003260000000800 */
[----:B---3--:R-:W-:-:S02]  /*4f10*/  F2FP.PACK_AB R8, R251, R252 ;  /* 0x000000fcfb08723e */ /* 0x008fc400000000ff */
[----:B--2---:R-:W-:Y:S01]  /*4f20*/  F2FP.PACK_AB R10, R250, R246 ;  /* 0x000000f6fa0a723e */ /* 0x004fe200000000ff */
[----:B-1----:R-:W-:Y:S01]  /*4f30*/  FFMA.FTZ R3, R116, c[0x0][0x2d0], -R0 ;  /* 0x0000b40074037a23 */ /* 0x002fe20000010800 */
[----:B----4-:R-:W-:Y:S01]  /*4f40*/  F2FP.PACK_AB R9, R218, R216 ;  /* 0x000000d8da09723e */ /* 0x010fe200000000ff */
[----:B------:R-:W-:Y:S02]  /*4f50*/  IMAD.MOV.U32 R116, RZ, RZ, R200 ;  /* 0x000000ffff747224 */ /* 0x000fe400078e00c8 */
[----:B------:R1:W-:Y:S02]  /*4f60*/  MUFU.EX2 R220, R3 ;  /* 0x0000000300dc7308 */ /* 0x0003e40000000800 */
[----:B-1----:R-:W-:Y:S01]  /*4f70*/  FFMA.FTZ R3, R117, c[0x0][0x2d0], -R0 ;  /* 0x0000b40075037a23 */ /* 0x002fe20000010800 */
[----:B------:R-:W-:-:S05]  /*4f80*/  MOV R117, R205 ;  /* 0x000000cd00757202 */ /* 0x000fca0000000f00 */
[----:B------:R1:W2:Y:S02]  /*4f90*/  MUFU.EX2 R217, R3 ;  /* 0x0000000300d97308 */ /* 0x0002a40000000800 */
[----:B-1----:R-:W-:Y:S01]  /*4fa0*/  FFMA.FTZ R3, R118, c[0x0][0x2d0], -R7 ;  /* 0x0000b40076037a23 */ /* 0x002fe20000010807 */
[----:B--2---:R-:W-:Y:S01]  /*4fb0*/  F2FP.PACK_AB R11, R217, R220 ;  /* 0x000000dcd90b723e */ /* 0x004fe200000000ff */
[----:B------:R-:W-:-:S04]  /*4fc0*/  IMAD.MOV.U32 R118, RZ, RZ, R204 ;  /* 0x000000ffff767224 */ /* 0x000fc800078e00cc */
[----:B------:R1:W-:Y:S02]  /*4fd0*/  MUFU.EX2 R219, R3 ;  /* 0x0000000300db7308 */ /* 0x0003e40000000800 */
[C---:B------:R-:W-:Y:S08]  /*4fe0*/  HMMA.16816.F32 R48, R8.reuse, R20, R88 ;  /* 0x000000140830723c */ /* 0x040ff00000001858 */
[----:B------:R-:W-:Y:S01]  /*4ff0*/  HMMA.16816.F32 R40, R8, R22, R104 ;  /* 0x000000160828723c */ /* 0x000fe20000001868 */
[----:B------:R-:W2:Y:S01]  /*5000*/  LDSM.16.MT88.4 R20, [R227+0x1100] ;  /* 0x00110000e314783b */ /* 0x000ea20000004200 */
[----:B-1----:R-:W-:-:S02]  /*5010*/  FFMA.FTZ R3, R136, c[0x0][0x2d0], -R6 ;  /* 0x0000b40088037a23 */ /* 0x002fc40000010806 */
[----:B------:R-:W-:Y:S02]  /*5020*/  IMAD.MOV.U32 R136, RZ, RZ, R202 ;  /* 0x000000ffff887224 */ /* 0x000fe400078e00ca */
[----:B------:R1:W-:Y:S02]  /*5030*/  MUFU.EX2 R214, R3 ;  /* 0x0000000300d67308 */ /* 0x0003e40000000800 */
[C---:B------:R-:W-:Y:S07]  /*5040*/  HMMA.16816.F32 R52, R8.reuse, R32, R84 ;  /* 0x000000200834723c */ /* 0x040fee0000001854 */
[----:B------:R-:W-:Y:S01]  /*5050*/  IMAD.MOV.U32 R87, RZ, RZ, R199 ;  /* 0x000000ffff577224 */ /* 0x000fe200078e00c7 */
[----:B------:R-:W-:Y:S01]  /*5060*/  HMMA.16816.F32 R88, R8, R28, R24 ;  /* 0x0000001c0858723c */ /* 0x000fe20000001818 */
[----:B------:R-:W3:Y:S01]  /*5070*/  LDSM.16.MT88.4 R24, [R225+0x1100] ;  /* 0x00110000e118783b */ /* 0x000ee20000004200 */
[----:B-1----:R-:W-:-:S06]  /*5080*/  FFMA.FTZ R3, R137, c[0x0][0x2d0], -R6 ;  /* 0x0000b40089037a23 */ /* 0x002fcc0000010806 */
[C---:B------:R-:W-:Y:S01]  /*5090*/  HMMA.16816.F32 R36, R8.reuse, R34, R128 ;  /* 0x000000220824723c */ /* 0x040fe20000001880 */
[----:B------:R-:W-:Y:S01]  /*50a0*/  IMAD.MOV.U32 R137, RZ, RZ, R212 ;  /* 0x000000ffff897224 */ /* 0x000fe200078e00d4 */
[----:B------:R-:W1:Y:S01]  /*50b0*/  LDSM.16.MT88.4 R32, [R226+0x1100] ;  /* 0x00110000e220783b */ /* 0x000e620000004200 */
[----:B------:R4:W2:Y:S01]  /*50c0*/  MUFU.EX2 R215, R3 ;  /* 0x0000000300d77308 */ /* 0x0008a20000000800 */
[----:B------:R-:W-:Y:S02]  /*50d0*/  IMAD.MOV.U32 R29, RZ, RZ, R136 ;  /* 0x000000ffff1d7224 */ /* 0x000fe400078e0088 */
[----:B------:R-:W-:Y:S02]  /*50e0*/  IMAD.MOV.U32 R136, RZ, RZ, R197 ;  /* 0x000000ffff887224 */ /* 0x000fe400078e00c5 */
[----:B------:R-:W-:Y:S01]  /*50f0*/  HMMA.16816.F32 R80, R8, R16, R80 ;  /* 0x000000100850723c */ /* 0x000fe20000001850 */
[----:B------:R-:W-:-:S06]  /*5100*/  IMAD.MOV.U32 R128, RZ, RZ, R192 ;  /* 0x000000ffff807224 */ /* 0x000fcc00078e00c0 */
[----:B------:R-:W-:Y:S01]  /*5110*/  MOV R17, R94 ;  /* 0x0000005e00117202 */ /* 0x000fe20000000f00 */
[----:B------:R-:W-:Y:S01]  /*5120*/  IMAD.MOV.U32 R16, RZ, RZ, R117 ;  /* 0x000000ffff107224 */ /* 0x000fe200078e0075 */
[C---:B------:R-:W-:Y:S01]  /*5130*/  HMMA.16816.F32 R56, R8.reuse, R18, R132 ;  /* 0x000000120838723c */ /* 0x040fe20000001884 */
[----:B------:R-:W-:Y:S02]  /*5140*/  IMAD.MOV.U32 R117, RZ, RZ, R194 ;  /* 0x000000ffff757224 */ /* 0x000fe400078e00c2 */
[----:B----4-:R-:W-:Y:S01]  /*5150*/  FFMA.FTZ R3, R138, c[0x0][0x2d0], -R6 ;  /* 0x0000b4008a037a23 */ /* 0x010fe20000010806 */
[----:B------:R-:W-:Y:S01]  /*5160*/  MOV R138, R211 ;  /* 0x000000d3008a7202 */ /* 0x000fe20000000f00 */
[----:B------:R-:W-:Y:S02]  /*5170*/  IMAD.MOV.U32 R130, RZ, RZ, R16 ;  /* 0x000000ffff827224 */ /* 0x000fe400078e0010 */
[----:B------:R4:W-:Y:S01]  /*5180*/  MUFU.EX2 R212, R3 ;  /* 0x0000000300d47308 */ /* 0x0009e20000000800 */
[----:B------:R-:W-:Y:S01]  /*5190*/  HMMA.16816.F32 R64, R8, R30, R120 ;  /* 0x0000001e0840723c */ /* 0x000fe20000001878 */
[----:B------:R-:W-:-:S02]  /*51a0*/  IMAD.MOV.U32 R129, RZ, RZ, R17 ;  /* 0x000000ffff817224 */ /* 0x000fc400078e0011 */
[----:B------:R-:W-:Y:S01]  /*51b0*/  LDSM.16.MT88.4 R16, [R224+0x1900] ;  /* 0x00190000e010783b */ /* 0x000fe20000004200 */
[----:B------:R-:W-:Y:S02]  /*51c0*/  IMAD.MOV.U32 R134, RZ, RZ, R116 ;  /* 0x000000ffff867224 */ /* 0x000fe400078e0074 */
[----:B------:R-:W-:Y:S01]  /*51d0*/  IMAD.MOV.U32 R133, RZ, RZ, R95 ;  /* 0x000000ffff857224 */ /* 0x000fe200078e005f */
[----:B--2---:R-:W-:Y:S01]  /*51e0*/  F2FP.PACK_AB R8, R215, R214 ;  /* 0x000000d6d708723e */ /* 0x004fe200000000ff */
[----:B----4-:R-:W-:Y:S02]  /*51f0*/  FFMA.FTZ R3, R139, c[0x0][0x2d0], -R6 ;  /* 0x0000b4008b037a23 */ /* 0x010fe40000010806 */
[----:B------:R-:W-:Y:S02]  /*5200*/  IMAD.MOV.U32 R139, RZ, RZ, R4 ;  /* 0x000000ffff8b7224 */ /* 0x000fe400078e0004 */
[----:B------:R2:W4:Y:S01]  /*5210*/  MUFU.EX2 R211, R3 ;  /* 0x0000000300d37308 */ /* 0x0005220000000800 */
[----:B------:R-:W-:-:S04]  /*5220*/  IMAD.MOV.U32 R4, RZ, RZ, R207 ;  /* 0x000000ffff047224 */ /* 0x000fc800078e00cf */
[----:B------:R-:W-:Y:S01]  /*5230*/  IMAD.MOV.U32 R94, RZ, RZ, R4 ;  /* 0x000000ffff5e7224 */ /* 0x000fe200078e0004 */
[----:B------:R-:W-:-:S03]  /*5240*/  MOV R4, R195 ;  /* 0x000000c300047202 */ /* 0x000fc60000000f00 */
[----:B------:R-:W-:Y:S02]  /*5250*/  IMAD.MOV.U32 R135, RZ, RZ, R94 ;  /* 0x000000ffff877224 */ /* 0x000fe400078e005e */
[----:B--2---:R-:W-:Y:S01]  /*5260*/  FFMA.FTZ R3, R140, c[0x0][0x2d0], -R5 ;  /* 0x0000b4008c037a23 */ /* 0x004fe20000010805 */
[----:B----4-:R-:W-:Y:S01]  /*5270*/  F2FP.PACK_AB R10, R211, R212 ;  /* 0x000000d4d30a723e */ /* 0x010fe200000000ff */
[----:B------:R-:W-:Y:S02]  /*5280*/  IMAD.MOV.U32 R140, RZ, RZ, R118 ;  /* 0x000000ffff8c7224 */ /* 0x000fe400078e0076 */
[----:B------:R2:W-:Y:S01]  /*5290*/  MUFU.EX2 R207, R3 ;  /* 0x0000000300cf7308 */ /* 0x0005e20000000800 */
[----:B------:R-:W-:Y:S02]  /*52a0*/  IMAD.MOV.U32 R118, RZ, RZ, R196 ;  /* 0x000000ffff767224 */ /* 0x000fe400078e00c4 */
[----:B------:R-:W-:Y:S02]  /*52b0*/  MOV R131, R140 ;  /* 0x0000008c00837202 */ /* 0x000fe40000000f00 */
[----:B------:R-:W-:-:S05]  /*52c0*/  MOV R140, R188 ;  /* 0x000000bc008c7202 */ /* 0x000fca0000000f00 */
[----:B------:R-:W-:Y:S02]  /*52d0*/  IMAD.MOV.U32 R132, RZ, RZ, R140 ;  /* 0x000000ffff847224 */ /* 0x000fe400078e008c */
[----:B--2---:R-:W-:Y:S02]  /*52e0*/  FFMA.FTZ R3, R141, c[0x0][0x2d0], -R5 ;  /* 0x0000b4008d037a23 */ /* 0x004fe40000010805 */
[----:B------:R-:W-:Y:S02]  /*52f0*/  IMAD.MOV.U32 R141, RZ, RZ, R191 ;  /* 0x000000ffff8d7224 */ /* 0x000fe400078e00bf */
[----:B------:R2:W4:Y:S02]  /*5300*/  MUFU.EX2 R206, R3 ;  /* 0x0000000300ce7308 */ /* 0x0005240000000800 */
[----:B--2---:R-:W-:Y:S01]  /*5310*/  FFMA.FTZ R3, R142, c[0x0][0x2d0], -R5 ;  /* 0x0000b4008e037a23 */ /* 0x004fe20000010805 */
[----:B----4-:R-:W-:Y:S02]  /*5320*/  F2FP.PACK_AB R9, R206, R207 ;  /* 0x000000cfce09723e */ /* 0x010fe400000000ff */
[----:B------:R-:W-:-:S03]  /*5330*/  MOV R142, R118 ;  /* 0x00000076008e7202 */ /* 0x000fc60000000f00 */
[----:B------:R2:W-:Y:S01]  /*5340*/  MUFU.EX2 R205, R3 ;  /* 0x0000000300cd7308 */ /* 0x0005e20000000800 */
[----:B------:R-:W-:Y:S02]  /*5350*/  IMAD.MOV.U32 R118, RZ, RZ, R117 ;  /* 0x000000ffff767224 */ /* 0x000fe400078e0075 */
[----:B------:R-:W-:Y:S02]  /*5360*/  IMAD.MOV.U32 R117, RZ, RZ, R189 ;  /* 0x000000ffff757224 */ /* 0x000fe400078e00bd */
[----:B--2---:R-:W-:Y:S02]  /*5370*/  FFMA.FTZ R3, R143, c[0x0][0x2d0], -R5 ;  /* 0x0000b4008f037a23 */ /* 0x004fe40000010805 */
[----:B------:R-:W-:Y:S02]  /*5380*/  IMAD.MOV.U32 R143, RZ, RZ, R136 ;  /* 0x000000ffff8f7224 */ /* 0x000fe400078e0088 */
[----:B------:R2:W4:Y:S01]  /*5390*/  MUFU.EX2 R204, R3 ;  /* 0x0000000300cc7308 */ /* 0x0005220000000800 */
[----:B------:R-:W-:-:S02]  /*53a0*/  IMAD.MOV.U32 R136, RZ, RZ, R190 ;  /* 0x000000ffff887224 */ /* 0x000fc400078e00be */
[----:B--2---:R-:W-:Y:S01]  /*53b0*/  FFMA.FTZ R3, R144, c[0x0][0x2d0], -R7 ;  /* 0x0000b40090037a23 */ /* 0x004fe20000010807 */
[----:B----4-:R-:W-:-:S04]  /*53c0*/  F2FP.PACK_AB R11, R204, R205 ;  /* 0x000000cdcc0b723e */ /* 0x010fc800000000ff */
[----:B------:R2:W4:Y:S03]  /*53d0*/  MUFU.EX2 R203, R3 ;  /* 0x0000000300cb7308 */ /* 0x0005260000000800 */
[C---:B------:R-:W-:Y:S07]  /*53e0*/  HMMA.16816.F32 R120, R8.reuse, R12, R124 ;  /* 0x0000000c0878723c */ /* 0x040fee000000187c */
[----:B------:R-:W-:Y:S01]  /*53f0*/  IMAD.MOV.U32 R127, RZ, RZ, R142 ;  /* 0x000000ffff7f7224 */ /* 0x000fe200078e008e */
[----:B------:R-:W-:Y:S01]  /*5400*/  HMMA.16816.F32 R112, R8, R20, R112 ;  /* 0x000000140870723c */ /* 0x000fe20000001870 */
[----:B------:R-:W-:Y:S01]  /*5410*/  IMAD.MOV.U32 R142, RZ, RZ, R187 ;  /* 0x000000ffff8e7224 */ /* 0x000fe200078e00bb */
[----:B------:R-:W-:Y:S01]  /*5420*/  MOV R126, R118 ;  /* 0x00000076007e7202 */ /* 0x000fe20000000f00 */
[----:B------:R-:W-:Y:S01]  /*5430*/  IMAD.MOV.U32 R124, RZ, RZ, R74 ;  /* 0x000000ffff7c7224 */ /* 0x000fe200078e004a */
[----:B------:R-:W-:Y:S01]  /*5440*/  MOV R125, R131 ;  /* 0x00000083007d7202 */ /* 0x000fe20000000f00 */
[----:B--2---:R-:W-:-:S02]  /*5450*/  FFMA.FTZ R3, R145, c[0x0][0x2d0], -R7 ;  /* 0x0000b40091037a23 */ /* 0x004fc40000010807 */
[----:B------:R-:W-:Y:S01]  /*5460*/  IMAD.MOV.U32 R74, RZ, RZ, R184 ;  /* 0x000000ffff4a7224 */ /* 0x000fe200078e00b8 */
[C---:B---3--:R-:W-:Y:S01]  /*5470*/  HMMA.16816.F32 R108, R8.reuse, R24, R108 ;  /* 0x00000018086c723c */ /* 0x048fe2000000186c */
[----:B------:R2:W-:Y:S07]  /*5480*/  MUFU.EX2 R202, R3 ;  /* 0x0000000300ca7308 */ /* 0x0005ee0000000800 */
[C---:B-1----:R-:W-:Y:S08]  /*5490*/  HMMA.16816.F32 R104, R8.reuse, R32, R100 ;  /* 0x000000200868723c */ /* 0x042ff00000001864 */
[----:B------:R-:W-:Y:S01]  /*54a0*/  HMMA.16816.F32 R96, R8, R14, R96 ;  /* 0x0000000e0860723c */ /* 0x000fe20000001860 */
[----:B--2---:R-:W-:-:S04]  /*54b0*/  FFMA.FTZ R3, R146, c[0x0][0x2d0], -R7 ;  /* 0x0000b40092037a23 */ /* 0x004fc80000010807 */
[----:B------:R1:W-:Y:S02]  /*54c0*/  MUFU.EX2 R201, R3 ;  /* 0x0000000300c97308 */ /* 0x0003e40000000800 */
[----:B-1----:R-:W-:-:S06]  /*54d0*/  FFMA.FTZ R3, R147, c[0x0][0x2d0], -R7 ;  /* 0x0000b40093037a23 */ /* 0x002fcc0000010807 */
[----:B------:R1:W-:Y:S02]  /*54e0*/  MUFU.EX2 R200, R3 ;  /* 0x0000000300c87308 */ /* 0x0003e40000000800 */
[----:B-1----:R-:W-:Y:S02]  /*54f0*/  FFMA.FTZ R3, R148, c[0x0][0x2d0], -R0 ;  /* 0x0000b40094037a23 */ /* 0x002fe40000010800 */
[----:B------:R-:W-:-:S04]  /*5500*/  IMAD.MOV.U32 R148, RZ, RZ, R136 ;  /* 0x000000ffff947224 */ /* 0x000fc800078e0088 */
[----:B------:R1:W-:Y:S01]  /*5510*/  MUFU.EX2 R199, R3 ;  /* 0x0000000300c77308 */ /* 0x0003e20000000800 */
[----:B------:R-:W-:Y:S02]  /*5520*/  IMAD.MOV.U32 R136, RZ, RZ, R75 ;  /* 0x000000ffff887224 */ /* 0x000fe400078e004b */
[----:B-1----:R-:W-:Y:S02]  /*5530*/  FFMA.FTZ R3, R149, c[0x0][0x2d0], -R0 ;  /* 0x0000b40095037a23 */ /* 0x002fe40000010800 */
[----:B------:R-:W-:-:S03]  /*5540*/  IMAD.MOV.U32 R149, RZ, RZ, R198 ;  /* 0x000000ffff957224 */ /* 0x000fc600078e00c6 */
[----:B------:R1:W2:Y:S02]  /*5550*/  MUFU.EX2 R198, R3 ;  /* 0x0000000300c67308 */ /* 0x0002a40000000800 */
[--C-:B-1----:R-:W-:Y:S01]  /*5560*/  FFMA.FTZ R3, R150, c[0x0][0x2d0], -R0.reuse ;  /* 0x0000b40096037a23 */ /* 0x102fe20000010800 */
[----:B------:R-:W-:Y:S02]  /*5570*/  MOV R150, R87 ;  /* 0x0000005700967202 */ /* 0x000fe40000000f00 */
[C---:B------:R-:W-:Y:S03]  /*5580*/  HMMA.16816.F32 R84, R8.reuse, R22, R76 ;  /* 0x000000160854723c */ /* 0x040fe6000000184c */
[----:B------:R1:W-:Y:S05]  /*5590*/  MUFU.EX2 R197, R3 ;  /* 0x0000000300c57308 */ /* 0x0003ea0000000800 */
[C---:B------:R-:W-:Y:S08]  /*55a0*/  HMMA.16816.F32 R76, R8.reuse, R26, R60 ;  /* 0x0000001a084c723c */ /* 0x040ff0000000183c */
[----:B------:R-:W-:Y:S01]  /*55b0*/  HMMA.16816.F32 R60, R8, R34, R44 ;  /* 0x00000022083c723c */ /* 0x000fe2000000182c */
[----:B-1----:R-:W-:-:S02]  /*55c0*/  FFMA.FTZ R3, R151, c[0x0][0x2d0], -R0 ;  /* 0x0000b40097037a23 */ /* 0x002fc40000010800 */
[----:B------:R-:W-:Y:S02]  /*55d0*/  IMAD.MOV.U32 R151, RZ, RZ, R193 ;  /* 0x000000ffff977224 */ /* 0x000fe400078e00c1 */
[----:B------:R1:W3:Y:S02]  /*55e0*/  MUFU.EX2 R195, R3 ;  /* 0x0000000300c37308 */ /* 0x0002e40000000800 */
[----:B----4-:R-:W-:Y:S02]  /*55f0*/  F2FP.PACK_AB R8, R203, R219 ;  /* 0x000000dbcb08723e */ /* 0x010fe400000000ff */
[----:B--2---:R-:W-:Y:S02]  /*5600*/  F2FP.PACK_AB R9, R198, R199 ;  /* 0x000000c7c609723e */ /* 0x004fe400000000ff */
[----:B------:R-:W-:Y:S01]  /*5610*/  F2FP.PACK_AB R10, R201, R202 ;  /* 0x000000cac90a723e */ /* 0x000fe200000000ff */
[----:B-1----:R-:W-:Y:S01]  /*5620*/  FFMA.FTZ R3, R152, c[0x0][0x2d0], -R7 ;  /* 0x0000b40098037a23 */ /* 0x002fe20000010807 */
[----:B---3--:R-:W-:-:S02]  /*5630*/  F2FP.PACK_AB R11, R195, R197 ;  /* 0x000000c5c30b723e */ /* 0x008fc400000000ff */
[----:B------:R-:W-:Y:S01]  /*5640*/  MOV R152, R117 ;  /* 0x0000007500987202 */ /* 0x000fe20000000f00 */
[----:B------:R1:W-:Y:S04]  /*5650*/  MUFU.EX2 R196, R3 ;  /* 0x0000000300c47308 */ /* 0x0003e80000000800 */
[C---:B------:R-:W-:Y:S08]  /*5660*/  HMMA.16816.F32 R48, R8.reuse, R12, R48 ;  /* 0x0000000c0830723c */ /* 0x040ff00000001830 */
[----:B------:R-:W-:Y:S01]  /*5670*/  HMMA.16816.F32 R44, R8, R14, R40 ;  /* 0x0000000e082c723c */ /* 0x000fe20000001828 */
[----:B------:R-:W-:Y:S01]  /*5680*/  LDSM.16.MT88.4 R12, [R227+0x1900] ;  /* 0x00190000e30c783b */ /* 0x000fe20000004200 */
[----:B-1----:R-:W-:Y:S01]  /*5690*/  FFMA.FTZ R3, R153, c[0x0][0x2d0], -R7 ;  /* 0x0000b40099037a23 */ /* 0x002fe20000010807 */
[----:B------:R-:W-:-:S03]  /*56a0*/  MOV R153, R129 ;  /* 0x0000008100997202 */ /* 0x000fc60000000f00 */
[----:B------:R1:W-:Y:S02]  /*56b0*/  MUFU.EX2 R194, R3 ;  /* 0x0000000300c27308 */ /* 0x0003e40000000800 */
[C---:B------:R-:W-:Y:S08]  /*56c0*/  HMMA.16816.F32 R40, R8.reuse, R20, R52 ;  /* 0x000000140828723c */ /* 0x040ff00000001834 */
[----:B------:R-:W-:Y:S01]  /*56d0*/  HMMA.16816.F32 R36, R8, R22, R36 ;  /* 0x000000160824723c */ /* 0x000fe20000001824 */
[----:B------:R-:W2:Y:S01]  /*56e0*/  LDSM.16.MT88.4 R20, [R225+0x1900] ;  /* 0x00190000e114783b */ /* 0x000ea20000004200 */
[----:B-1----:R-:W-:-:S06]  /*56f0*/  FFMA.FTZ R3, R154, c[0x0][0x2d0], -R6 ;  /* 0x0000b4009a037a23 */ /* 0x002fcc0000010806 */
[----:B------:R-:W-:Y:S01]  /*5700*/  HMMA.16816.F32 R56, R8, R26, R56 ;  /* 0x0000001a0838723c */ /* 0x000fe20000001838 */
[----:B------:R-:W-:Y:S01]  /*5710*/  IMAD.MOV.U32 R154, RZ, RZ, R93 ;  /* 0x000000ffff9a7224 */ /* 0x000fe200078e005d */
[----:B------:R1:W-:Y:S01]  /*5720*/  MUFU.EX2 R193, R3 ;  /* 0x0000000300c17308 */ /* 0x0003e20000000800 */
[----:B------:R-:W-:-:S05]  /*5730*/  IMAD.MOV.U32 R93, RZ, RZ, R185 ;  /* 0x000000ffff5d7224 */ /* 0x000fca00078e00b9 */
[C---:B------:R-:W-:Y:S01]  /*5740*/  HMMA.16816.F32 R100, R8.reuse, R32, R88 ;  /* 0x000000200864723c */ /* 0x040fe20000001858 */
[--C-:B-1----:R-:W-:Y:S02]  /*5750*/  FFMA.FTZ R3, R155, c[0x0][0x2d0], -R6.reuse ;  /* 0x0000b4009b037a23 */ /* 0x102fe40000010806 */
[----:B------:R-:W-:Y:S02]  /*5760*/  IMAD.MOV.U32 R155, RZ, RZ, R29 ;  /* 0x000000ffff9b7224 */ /* 0x000fe400078e001d */
[----:B------:R1:W3:Y:S03]  /*5770*/  MUFU.EX2 R192, R3 ;  /* 0x0000000300c07308 */ /* 0x0002e60000000800 */
[C---:B------:R-:W-:Y:S01]  /*5780*/  HMMA.16816.F32 R28, R8.reuse, R24, R80 ;  /* 0x00000018081c723c */ /* 0x040fe20000001850 */
[----:B------:R-:W4:Y:S07]  /*5790*/  LDSM.16.MT88.4 R24, [R226+0x1900] ;  /* 0x00190000e218783b */ /* 0x000f2e0000004200 */
[----:B------:R-:W-:Y:S01]  /*57a0*/  HMMA.16816.F32 R80, R8, R34, R64 ;  /* 0x000000220850723c */ /* 0x000fe20000001840 */
[----:B-1----:R-:W-:-:S06]  /*57b0*/  FFMA.FTZ R3, R156, c[0x0][0x2d0], -R6 ;  /* 0x0000b4009c037a23 */ /* 0x002fcc0000010806 */
[----:B---3--:R-:W-:Y:S01]  /*57c0*/  F2FP.PACK_AB R8, R192, R193 ;  /* 0x000000c1c008723e */ /* 0x008fe200000000ff */
[----:B------:R1:W-:Y:S02]  /*57d0*/  MUFU.EX2 R191, R3 ;  /* 0x0000000300bf7308 */ /* 0x0003e40000000800 */
[----:B-1----:R-:W-:-:S06]  /*57e0*/  FFMA.FTZ R3, R157, c[0x0][0x2d0], -R6 ;  /* 0x0000b4009d037a23 */ /* 0x002fcc0000010806 */
[----:B------:R1:W3:Y:S02]  /*57f0*/  MUFU.EX2 R190, R3 ;  /* 0x0000000300be7308 */ /* 0x0002e40000000800 */
[----:B-1----:R-:W-:Y:S01]  /*5800*/  FFMA.FTZ R3, R158, c[0x0][0x2d0], -R5 ;  /* 0x0000b4009e037a23 */ /* 0x002fe20000010805 */
[----:B---3--:R-:W-:-:S05]  /*5810*/  F2FP.PACK_AB R10, R190, R191 ;  /* 0x000000bfbe0a723e */ /* 0x008fca00000000ff */
[----:B------:R1:W-:Y:S02]  /*5820*/  MUFU.EX2 R189, R3 ;  /* 0x0000000300bd7308 */ /* 0x0003e40000000800 */
[----:B-1----:R-:W-:-:S06]  /*5830*/  FFMA.FTZ R3, R159, c[0x0][0x2d0], -R5 ;  /* 0x0000b4009f037a23 */ /* 0x002fcc0000010805 */
[----:B------:R1:W3:Y:S02]  /*5840*/  MUFU.EX2 R188, R3 ;  /* 0x0000000300bc7308 */ /* 0x0002e40000000800 */
[----:B-1----:R-:W-:Y:S01]  /*5850*/  FFMA.FTZ R3, R160, c[0x0][0x2d0], -R5 ;  /* 0x0000b400a0037a23 */ /* 0x002fe20000010805 */
[----:B---3--:R-:W-:Y:S01]  /*5860*/  F2FP.PACK_AB R9, R188, R189 ;  /* 0x000000bdbc09723e */ /* 0x008fe200000000ff */
[----:B------:R-:W-:-:S04]  /*5870*/  IMAD.MOV.U32 R160, RZ, RZ, R186 ;  /* 0x000000ffffa07224 */ /* 0x000fc800078e00ba */
[----:B------:R1:W-:Y:S02]  /*5880*/  MUFU.EX2 R186, R3 ;  /* 0x0000000300ba7308 */ /* 0x0003e40000000800 */
[----:B-1----:R-:W-:Y:S01]  /*5890*/  FFMA.FTZ R3, R161, c[0x0][0x2d0], -R5 ;  /* 0x0000b400a1037a23 */ /* 0x002fe20000010805 */
[----:B------:R-:W-:-:S05]  /*58a0*/  MOV R161, R143 ;  /* 0x0000008f00a17202 */ /* 0x000fca0000000f00 */
[----:B------:R1:W3:Y:S02]  /*58b0*/  MUFU.EX2 R187, R3 ;  /* 0x0000000300bb7308 */ /* 0x0002e40000000800 */
[----:B-1----:R-:W-:Y:S01]  /*58c0*/  FFMA.FTZ R3, R162, c[0x0][0x2d0], -R7 ;  /* 0x0000b400a2037a23 */ /* 0x002fe20000010807 */
[----:B---3--:R-:W-:Y:S01]  /*58d0*/  F2FP.PACK_AB R11, R187, R186 ;  /* 0x000000babb0b723e */ /* 0x008fe200000000ff */
[----:B------:R-:W-:-:S04]  /*58e0*/  IMAD.MOV.U32 R162, RZ, RZ, R128 ;  /* 0x000000ffffa27224 */ /* 0x000fc800078e0080 */
[----:B------:R1:W3:Y:S02]  /*58f0*/  MUFU.EX2 R185, R3 ;  /* 0x0000000300b97308 */ /* 0x0002e40000000800 */
[C---:B--2---:R-:W-:Y:S08]  /*5900*/  HMMA.16816.F32 R156, R8.reuse, R20, R108 ;  /* 0x00000014089c723c */ /* 0x044ff0000000186c */
[----:B------:R-:W-:Y:S01]  /*5910*/  HMMA.16816.F32 R144, R8, R14, R84 ;  /* 0x0000000e0890723c */ /* 0x000fe20000001854 */
[----:B-1----:R-:W-:-:S02]  /*5920*/  FFMA.FTZ R3, R163, c[0x0][0x2d0], -R7 ;  /* 0x0000b400a3037a23 */ /* 0x002fc40000010807 */
[----:B------:R-:W-:Y:S02]  /*5930*/  IMAD.MOV.U32 R163, RZ, RZ, R130 ;  /* 0x000000ffffa37224 */ /* 0x000fe400078e0082 */
[----:B------:R1:W-:Y:S03]  /*5940*/  MUFU.EX2 R184, R3 ;  /* 0x0000000300b87308 */ /* 0x0003e60000000800 */
[C---:B----4-:R-:W-:Y:S08]  /*5950*/  HMMA.16816.F32 R84, R8.reuse, R24, R104 ;  /* 0x000000180854723c */ /* 0x050ff00000001868 */
[----:B------:R-:W-:Y:S01]  /*5960*/  HMMA.16816.F32 R88, R8, R22, R76 ;  /* 0x000000160858723c */ /* 0x000fe2000000184c */
[----:B-1----:R-:W-:-:S07]  /*5970*/  FFMA.FTZ R3, R164, c[0x0][0x2d0], -R7 ;  /* 0x0000b400a4037a23 */ /* 0x002fce0000010807 */
[C---:B------:R-:W-:Y:S01]  /*5980*/  HMMA.16816.F32 R120, R8.reuse, R16, R120 ;  /* 0x000000100878723c */ /* 0x040fe20000001878 */
[----:B------:R-:W-:Y:S01]  /*5990*/  IMAD.MOV.U32 R164, RZ, RZ, R142 ;  /* 0x000000ffffa47224 */ /* 0x000fe200078e008e */
[----:B------:R1:W-:Y:S06]  /*59a0*/  MUFU.EX2 R118, R3 ;  /* 0x0000000300767308 */ /* 0x0003ec0000000800 */
[C---:B------:R-:W-:Y:S08]  /*59b0*/  HMMA.16816.F32 R96, R8.reuse, R18, R96 ;  /* 0x000000120860723c */ /* 0x040ff00000001860 */
[----:B------:R-:W-:Y:S01]  /*59c0*/  HMMA.16816.F32 R76, R8, R26, R60 ;  /* 0x0000001a084c723c */ /* 0x000fe2000000183c */
[----:B-1----:R-:W-:-:S02]  /*59d0*/  FFMA.FTZ R3, R165, c[0x0][0x2d0], -R7 ;  /* 0x0000b400a5037a23 */ /* 0x002fc40000010807 */
[----:B------:R-:W-:Y:S02]  /*59e0*/  IMAD.MOV.U32 R165, RZ, RZ, R141 ;  /* 0x000000ffffa57224 */ /* 0x000fe400078e008d */
[----:B------:R1:W-:Y:S03]  /*59f0*/  MUFU.EX2 R117, R3 ;  /* 0x0000000300757308 */ /* 0x0003e60000000800 */
[----:B------:R-:W-:Y:S07]  /*5a00*/  HMMA.16816.F32 R140, R8, R12, R112 ;  /* 0x0000000c088c723c */ /* 0x000fee0000001870 */
[----:B------:R-:W-:-:S02]  /*5a10*/  F2FP.PACK_AB R8, R196, R200 ;  /* 0x000000c8c408723e */ /* 0x000fc400000000ff */
[----:B---3--:R-:W-:Y:S01]  /*5a20*/  F2FP.PACK_AB R10, R185, R194 ;  /* 0x000000c2b90a723e */ /* 0x008fe200000000ff */
[----:B-1----:R-:W-:Y:S01]  /*5a30*/  FFMA.FTZ R3, R166, c[0x0][0x2d0], -R0 ;  /* 0x0000b400a6037a23 */ /* 0x002fe20000010800 */
[----:B------:R-:W-:-:S03]  /*5a40*/  MOV R166, R93 ;  /* 0x0000005d00a67202 */ /* 0x000fc60000000f00 */
[----:B------:R1:W-:Y:S02]  /*5a50*/  MUFU.EX2 R115, R3 ;  /* 0x0000000300737308 */ /* 0x0003e40000000800 */
[----:B-1----:R-:W-:Y:S02]  /*5a60*/  FFMA.FTZ R3, R167, c[0x0][0x2d0], -R0 ;  /* 0x0000b400a7037a23 */ /* 0x002fe40000010800 */
[----:B------:R-:W-:-:S04]  /*5a70*/  IMAD.MOV.U32 R167, RZ, RZ, R74 ;  /* 0x000000ffffa77224 */ /* 0x000fc800078e004a */
[----:B------:R1:W2:Y:S02]  /*5a80*/  MUFU.EX2 R114, R3 ;  /* 0x0000000300727308 */ /* 0x0002a40000000800 */
[----:B-1----:R-:W-:Y:S01]  /*5a90*/  FFMA.FTZ R3, R169, c[0x0][0x2d0], -R0 ;  /* 0x0000b400a9037a23 */ /* 0x002fe20000010800 */
[----:B--2---:R-:W-:Y:S01]  /*5aa0*/  F2FP.PACK_AB R9, R114, R115 ;  /* 0x000000737209723e */ /* 0x004fe200000000ff */
[----:B------:R-:W-:-:S04]  /*5ab0*/  IMAD.MOV.U32 R169, RZ, RZ, R166 ;  /* 0x000000ffffa97224 */ /* 0x000fc800078e00a6 */
[----:B------:R1:W-:Y:S01]  /*5ac0*/  MUFU.EX2 R113, R3 ;  /* 0x0000000300717308 */ /* 0x0003e20000000800 */
[----:B------:R-:W-:Y:S02]  /*5ad0*/  IMAD.MOV.U32 R166, RZ, RZ, R164 ;  /* 0x000000ffffa67224 */ /* 0x000fe400078e00a4 */
[----:B------:R-:W-:Y:S02]  /*5ae0*/  IMAD.MOV.U32 R164, RZ, RZ, R162 ;  /* 0x000000ffffa47224 */ /* 0x000fe400078e00a2 */
[----:B------:R-:W-:Y:S02]  /*5af0*/  IMAD.MOV.U32 R162, RZ, RZ, R150 ;  /* 0x000000ffffa27224 */ /* 0x000fe400078e0096 */
[----:B------:R-:W-:Y:S02]  /*5b00*/  IMAD.MOV.U32 R150, RZ, RZ, R139 ;  /* 0x000000ffff967224 */ /* 0x000fe400078e008b */
[----:B------:R-:W-:Y:S02]  /*5b10*/  IMAD.MOV.U32 R139, RZ, RZ, R137 ;  /* 0x000000ffff8b7224 */ /* 0x000fe400078e0089 */
[----:B------:R-:W-:-:S02]  /*5b20*/  IMAD.MOV.U32 R137, RZ, RZ, R234 ;  /* 0x000000ffff897224 */ /* 0x000fc400078e00ea */
[----:B------:R-:W-:Y:S01]  /*5b30*/  FFMA.FTZ R4, R4, c[0x0][0x2d0], -R7 ;  /* 0x0000b40004047a23 */ /* 0x000fe20000010807 */
[----:B------:R2:W5:Y:S01]  /*5b40*/  LDL.LU R234, [R1+0x58] ;  /* 0x0000580001ea7983 */ /* 0x0005620000300800 */
[----:B-1----:R-:W-:-:S04]  /*5b50*/  FFMA.FTZ R3, R170, c[0x0][0x2d0], -R0 ;  /* 0x0000b400aa037a23 */ /* 0x002fc80000010800 */
[----:B------:R1:W3:Y:S02]  /*5b60*/  MUFU.EX2 R112, R3 ;  /* 0x0000000300707308 */ /* 0x0002e40000000800 */
[----:B-1----:R-:W-:Y:S01]  /*5b70*/  FFMA.FTZ R3, R168, c[0x0][0x2d0], -R7 ;  /* 0x0000b400a8037a23 */ /* 0x002fe20000010807 */
[----:B---3--:R-:W-:-:S05]  /*5b80*/  F2FP.PACK_AB R11, R112, R113 ;  /* 0x00000071700b723e */ /* 0x008fca00000000ff */
[----:B------:R1:W-:Y:S02]  /*5b90*/  MUFU.EX2 R116, R3 ;  /* 0x0000000300747308 */ /* 0x0003e40000000800 */
[C---:B------:R-:W-:Y:S08]  /*5ba0*/  HMMA.16816.F32 R60, R8.reuse, R18, R44 ;  /* 0x00000012083c723c */ /* 0x040ff0000000182c */
[----:B------:R-:W-:Y:S01]  /*5bb0*/  HMMA.16816.F32 R44, R8, R24, R100 ;  /* 0x00000018082c723c */ /* 0x000fe20000001864 */
[----:B-1----:R-:W-:-:S04]  /*5bc0*/  FFMA.FTZ R3, R171, c[0x0][0x2d0], -R6 ;  /* 0x0000b400ab037a23 */ /* 0x002fc80000010806 */
[----:B------:R1:W-:Y:S03]  /*5bd0*/  MUFU.EX2 R110, R3 ;  /* 0x00000003006e7308 */ /* 0x0003e60000000800 */
[C---:B------:R-:W-:Y:S08]  /*5be0*/  HMMA.16816.F32 R52, R8.reuse, R12, R40 ;  /* 0x0000000c0834723c */ /* 0x040ff00000001828 */
[----:B------:R-:W-:Y:S01]  /*5bf0*/  HMMA.16816.F32 R40, R8, R26, R80 ;  /* 0x0000001a0828723c */ /* 0x000fe20000001850 */
[----:B------:R-:W-:Y:S01]  /*5c00*/  LDSM.16.MT88.4 R24, [R224+0x2900] ;  /* 0x00290000e018783b */ /* 0x000fe20000004200 */
[----:B-1----:R-:W-:-:S06]  /*5c10*/  FFMA.FTZ R3, R172, c[0x0][0x2d0], -R6 ;  /* 0x0000b400ac037a23 */ /* 0x002fcc0000010806 */
[C---:B------:R-:W-:Y:S01]  /*5c20*/  HMMA.16816.F32 R64, R8.reuse, R16, R48 ;  /* 0x000000100840723c */ /* 0x040fe20000001830 */
[----:B------:R-:W1:Y:S01]  /*5c30*/  LDSM.16.MT88.4 R16, [R224+0x2100] ;  /* 0x00210000e010783b */ /* 0x000e620000004200 */
[----:B------:R3:W4:Y:S06]  /*5c40*/  MUFU.EX2 R111, R3 ;  /* 0x00000003006f7308 */ /* 0x00072c0000000800 */
[C---:B------:R-:W-:Y:S01]  /*5c50*/  HMMA.16816.F32 R48, R8.reuse, R14, R36 ;  /* 0x0000000e0830723c */ /* 0x040fe20000001824 */
[----:B------:R-:W1:Y:S07]  /*5c60*/  LDSM.16.MT88.4 R12, [R227+0x2100] ;  /* 0x00210000e30c783b */ /* 0x000e6e0000004200 */
[----:B------:R-:W-:Y:S01]  /*5c70*/  HMMA.16816.F32 R32, R8, R20, R28 ;  /* 0x000000140820723c */ /* 0x000fe2000000181c */
[----:B------:R-:W-:Y:S01]  /*5c80*/  LDSM.16.MT88.4 R28, [R226+0x2100] ;  /* 0x00210000e21c783b */ /* 0x000fe20000004200 */
[----:B---3--:R-:W-:-:S04]  /*5c90*/  FFMA.FTZ R3, R173, c[0x0][0x2d0], -R6 ;  /* 0x0000b400ad037a23 */ /* 0x008fc80000010806 */
[----:B------:R3:W-:Y:S02]  /*5ca0*/  MUFU.EX2 R109, R3 ;  /* 0x00000003006d7308 */ /* 0x0007e40000000800 */
[----:B------:R-:W-:Y:S01]  /*5cb0*/  HMMA.16816.F32 R36, R8, R22, R56 ;  /* 0x000000160824723c */ /* 0x000fe20000001838 */
[----:B------:R-:W1:Y:S06]  /*5cc0*/  LDSM.16.MT88.4 R20, [R225+0x2100] ;  /* 0x00210000e114783b */ /* 0x000e6c0000004200 */
[----:B----4-:R-:W-:Y:S01]  /*5cd0*/  F2FP.PACK_AB R8, R111, R110 ;  /* 0x0000006e6f08723e */ /* 0x010fe200000000ff */
[----:B---3--:R-:W-:-:S04]  /*5ce0*/  FFMA.FTZ R3, R174, c[0x0][0x2d0], -R6 ;  /* 0x0000b400ae037a23 */ /* 0x008fc80000010806 */
[----:B------:R3:W4:Y:S02]  /*5cf0*/  MUFU.EX2 R108, R3 ;  /* 0x00000003006c7308 */ /* 0x0007240000000800 */
[----:B---3--:R-:W-:Y:S01]  /*5d00*/  FFMA.FTZ R3, R175, c[0x0][0x2d0], -R5 ;  /* 0x0000b400af037a23 */ /* 0x008fe20000010805 */
[----:B----4-:R-:W-:-:S05]  /*5d10*/  F2FP.PACK_AB R10, R108, R109 ;  /* 0x0000006d6c0a723e */ /* 0x010fca00000000ff */
[----:B------:R3:W-:Y:S02]  /*5d20*/  MUFU.EX2 R107, R3 ;  /* 0x00000003006b7308 */ /* 0x0007e40000000800 */
[----:B---3--:R-:W-:-:S06]  /*5d30*/  FFMA.FTZ R3, R176, c[0x0][0x2d0], -R5 ;  /* 0x0000b400b0037a23 */ /* 0x008fcc0000010805 */
        /* <DEDUP_REMOVED lines=9> */
[C---:B-1----:R-:W-:Y:S08]  /*5dd0*/  HMMA.16816.F32 R120, R8.reuse, R16, R120 ;  /* 0x000000100878723c */ /* 0x042ff00000001878 */
[----:B------:R-:W-:Y:S01]  /*5de0*/  HMMA.16816.F32 R128, R8, R18, R96 ;  /* 0x000000120880723c */ /* 0x000fe20000001860 */
[----:B---3--:R-:W-:-:S04]  /*5df0*/  FFMA.FTZ R3, R179, c[0x0][0x2d0], -R0 ;  /* 0x0000b400b3037a23 */ /* 0x008fc80000010800 */
[----:B------:R1:W3:Y:S03]  /*5e00*/  MUFU.EX2 R101, R3 ;  /* 0x0000000300657308 */ /* 0x0002e60000000800 */
[C---:B------:R-:W-:Y:S08]  /*5e10*/  HMMA.16816.F32 R140, R8.reuse, R12, R140 ;  /* 0x0000000c088c723c */ /* 0x040ff0000000188c */
[----:B------:R-:W-:Y:S01]  /*5e20*/  HMMA.16816.F32 R144, R8, R14, R144 ;  /* 0x0000000e0890723c */ /* 0x000fe20000001890 */
[----:B-1----:R-:W-:-:S07]  /*5e30*/  FFMA.FTZ R3, R181, c[0x0][0x2d0], -R0 ;  /* 0x0000b400b5037a23 */ /* 0x002fce0000010800 */
[C---:B------:R-:W-:Y:S01]  /*5e40*/  HMMA.16816.F32 R156, R8.reuse, R20, R156 ;  /* 0x00000014089c723c */ /* 0x040fe2000000189c */
[----:B------:R1:W-:Y:S07]  /*5e50*/  MUFU.EX2 R100, R3 ;  /* 0x0000000300647308 */ /* 0x0003ee0000000800 */
[C---:B------:R-:W-:Y:S08]  /*5e60*/  HMMA.16816.F32 R88, R8.reuse, R22, R88 ;  /* 0x000000160858723c */ /* 0x040ff00000001858 */
[----:B------:R-:W-:Y:S01]  /*5e70*/  HMMA.16816.F32 R84, R8, R28, R84 ;  /* 0x0000001c0854723c */ /* 0x000fe20000001854 */
[----:B-1----:R-:W-:-:S04]  /*5e80*/  FFMA.FTZ R3, R182, c[0x0][0x2d0], -R0 ;  /* 0x0000b400b6037a23 */ /* 0x002fc80000010800 */
[----:B------:R1:W4:Y:S03]  /*5e90*/  MUFU.EX2 R95, R3 ;  /* 0x00000003005f7308 */ /* 0x0003260000000800 */
[----:B------:R-:W-:Y:S07]  /*5ea0*/  HMMA.16816.F32 R76, R8, R30, R76 ;  /* 0x0000001e084c723c */ /* 0x000fee000000184c */
[----:B------:R-:W-:-:S02]  /*5eb0*/  F2FP.PACK_AB R8, R118, R184 ;  /* 0x000000b87608723e */ /* 0x000fc400000000ff */
[----:B---3--:R-:W-:Y:S02]  /*5ec0*/  F2FP.PACK_AB R9, R101, R102 ;  /* 0x000000666509723e */ /* 0x008fe400000000ff */
[----:B------:R-:W-:Y:S01]  /*5ed0*/  F2FP.PACK_AB R10, R116, R117 ;  /* 0x00000075740a723e */ /* 0x000fe200000000ff */
[----:B-1----:R-:W-:Y:S01]  /*5ee0*/  FFMA.FTZ R3, R209, c[0x0][0x2d0], -R6 ;  /* 0x0000b400d1037a23 */ /* 0x002fe20000010806 */
[----:B----4-:R-:W-:-:S03]  /*5ef0*/  F2FP.PACK_AB R11, R95, R100 ;  /* 0x000000645f0b723e */ /* 0x010fc600000000ff */
[----:B------:R1:W-:Y:S04]  /*5f00*/  MUFU.EX2 R94, R3 ;  /* 0x00000003005e7308 */ /* 0x0003e80000000800 */
[C---:B------:R-:W-:Y:S08]  /*5f10*/  HMMA.16816.F32 R64, R8.reuse, R16, R64 ;  /* 0x000000100840723c */ /* 0x040ff00000001840 */
[----:B------:R-:W-:Y:S01]  /*5f20*/  HMMA.16816.F32 R60, R8, R18, R60 ;  /* 0x00000012083c723c */ /* 0x000fe2000000183c */
[----:B------:R-:W-:Y:S01]  /*5f30*/  LDSM.16.MT88.4 R16, [R225+0x2900] ;  /* 0x00290000e110783b */ /* 0x000fe20000004200 */
[----:B-1----:R-:W-:-:S04]  /*5f40*/  FFMA.FTZ R3, R210, c[0x0][0x2d0], -R6 ;  /* 0x0000b400d2037a23 */ /* 0x002fc80000010806 */
[----:B------:R1:W3:Y:S02]  /*5f50*/  MUFU.EX2 R93, R3 ;  /* 0x00000003005d7308 */ /* 0x0002e40000000800 */
[C---:B------:R-:W-:Y:S08]  /*5f60*/  HMMA.16816.F32 R52, R8.reuse, R12, R52 ;  /* 0x0000000c0834723c */ /* 0x040ff00000001834 */
[----:B------:R-:W-:Y:S01]  /*5f70*/  HMMA.16816.F32 R48, R8, R14, R48 ;  /* 0x0000000e0830723c */ /* 0x000fe20000001830 */
[----:B------:R-:W-:Y:S01]  /*5f80*/  LDSM.16.MT88.4 R12, [R226+0x2900] ;  /* 0x00290000e20c783b */ /* 0x000fe20000004200 */
[----:B-1----:R-:W-:-:S06]  /*5f90*/  FFMA.FTZ R3, R208, c[0x0][0x2d0], -R6 ;  /* 0x0000b400d0037a23 */ /* 0x002fcc0000010806 */
[C---:B------:R-:W-:Y:S01]  /*5fa0*/  HMMA.16816.F32 R32, R8.reuse, R20, R32 ;  /* 0x000000140820723c */ /* 0x040fe20000001820 */
[----:B------:R1:W-:Y:S07]  /*5fb0*/  MUFU.EX2 R83, R3 ;  /* 0x0000000300537308 */ /* 0x0003ee0000000800 */
[C---:B------:R-:W-:Y:S01]  /*5fc0*/  HMMA.16816.F32 R36, R8.reuse, R22, R36 ;  /* 0x000000160824723c */ /* 0x040fe20000001824 */
[----:B------:R-:W4:Y:S07]  /*5fd0*/  LDSM.16.MT88.4 R20, [R227+0x2900] ;  /* 0x00290000e314783b */ /* 0x000f2e0000004200 */
[----:B------:R-:W-:Y:S01]  /*5fe0*/  HMMA.16816.F32 R40, R8, R30, R40 ;  /* 0x0000001e0828723c */ /* 0x000fe20000001828 */
[----:B-1----:R-:W-:-:S04]  /*5ff0*/  FFMA.FTZ R3, R183, c[0x0][0x2d0], -R6 ;  /* 0x0000b400b7037a23 */ /* 0x002fc80000010806 */
[----:B------:R1:W-:Y:S03]  /*6000*/  MUFU.EX2 R82, R3 ;  /* 0x0000000300527308 */ /* 0x0003e60000000800 */
[----:B------:R-:W-:Y:S01]  /*6010*/  HMMA.16816.F32 R44, R8, R28, R44 ;  /* 0x0000001c082c723c */ /* 0x000fe2000000182c */
[----:B-1----:R-:W-:-:S04]  /*6020*/  FFMA.FTZ R3, R221, c[0x0][0x2d0], -R5 ;  /* 0x0000b400dd037a23 */ /* 0x002fc80000010805 */
[----:B------:R1:W-:Y:S02]  /*6030*/  MUFU.EX2 R81, R3 ;  /* 0x0000000300517308 */ /* 0x0003e40000000800 */
[----:B-1----:R-:W-:-:S06]  /*6040*/  FFMA.FTZ R3, R241, c[0x0][0x2d0], -R5 ;  /* 0x0000b400f1037a23 */ /* 0x002fcc0000010805 */
[----:B------:R1:W1:Y:S02]  /*6050*/  MUFU.EX2 R80, R3 ;  /* 0x0000000300507308 */ /* 0x0002640000000800 */
[----:B-1----:R-:W-:-:S06]  /*6060*/  FFMA.FTZ R3, R223, c[0x0][0x2d0], -R5 ;  /* 0x0000b400df037a23 */ /* 0x002fcc0000010805 */
[----:B------:R1:W-:Y:S02]  /*6070*/  MUFU.EX2 R74, R3 ;  /* 0x00000003004a7308 */ /* 0x0003e40000000800 */
[----:B-1----:R-:W-:-:S06]  /*6080*/  FFMA.FTZ R3, R222, c[0x0][0x2d0], -R5 ;  /* 0x0000b400de037a23 */ /* 0x002fcc0000010805 */
[----:B------:R1:W1:Y:S02]  /*6090*/  MUFU.EX2 R75, R3 ;  /* 0x00000003004b7308 */ /* 0x0002640000000800 */
[----:B-1----:R-:W-:Y:S01]  /*60a0*/  FFMA.FTZ R3, R167, c[0x0][0x2d0], -R7 ;  /* 0x0000b400a7037a23 */ /* 0x002fe20000010807 */
[----:B------:R-:W-:Y:S01]  /*60b0*/  MOV R167, R165 ;  /* 0x000000a500a77202 */ /* 0x000fe20000000f00 */
[----:B------:R-:W-:Y:S01]  /*60c0*/  IMAD.MOV.U32 R165, RZ, RZ, R163 ;  /* 0x000000ffffa57224 */ /* 0x000fe200078e00a3 */
[----:B------:R-:W-:Y:S01]  /*60d0*/  MOV R163, R160 ;  /* 0x000000a000a37202 */ /* 0x000fe20000000f00 */
[----:B------:R-:W-:Y:S01]  /*60e0*/  IMAD.MOV.U32 R160, RZ, RZ, R151 ;  /* 0x000000ffffa07224 */ /* 0x000fe200078e0097 */
[----:B------:R-:W-:Y:S01]  /*60f0*/  MOV R151, R138 ;  /* 0x0000008a00977202 */ /* 0x000fe20000000f00 */
[----:B------:R-:W-:Y:S02]  /*6100*/  IMAD.MOV.U32 R138, RZ, RZ, R70 ;  /* 0x000000ffff8a7224 */ /* 0x000fe400078e0046 */
[----:B------:R1:W-:Y:S02]  /*6110*/  MUFU.EX2 R70, R3 ;  /* 0x0000000300467308 */ /* 0x0003e40000000800 */
[----:B-1----:R-:W-:Y:S01]  /*6120*/  FFMA.FTZ R3, R169, c[0x0][0x2d0], -R7 ;  /* 0x0000b400a9037a23 */ /* 0x002fe20000010807 */
[----:B------:R-:W-:Y:S01]  /*6130*/  MOV R169, R167 ;  /* 0x000000a700a97202 */ /* 0x000fe20000000f00 */
[----:B------:R-:W-:-:S02]  /*6140*/  IMAD.MOV.U32 R167, RZ, RZ, R166 ;  /* 0x000000ffffa77224 */ /* 0x000fc400078e00a6 */
[----:B------:R-:W-:Y:S02]  /*6150*/  IMAD.MOV.U32 R166, RZ, RZ, R165 ;  /* 0x000000ffffa67224 */ /* 0x000fe400078e00a5 */
[----:B------:R-:W-:Y:S01]  /*6160*/  IMAD.MOV.U32 R165, RZ, RZ, R164 ;  /* 0x000000ffffa57224 */ /* 0x000fe200078e00a4 */
[----:B------:R-:W-:Y:S01]  /*6170*/  MOV R164, R163 ;  /* 0x000000a300a47202 */ /* 0x000fe20000000f00 */
[----:B------:R-:W-:Y:S02]  /*6180*/  IMAD.MOV.U32 R163, RZ, RZ, R162 ;  /* 0x000000ffffa37224 */ /* 0x000fe400078e00a2 */
[----:B------:R-:W-:Y:S02]  /*6190*/  IMAD.MOV.U32 R162, RZ, RZ, R139 ;  /* 0x000000ffffa27224 */ /* 0x000fe400078e008b */
[----:B------:R-:W-:Y:S01]  /*61a0*/  IMAD.MOV.U32 R139, RZ, RZ, R138 ;  /* 0x000000ffff8b7224 */ /* 0x000fe200078e008a */
[----:B------:R-:W-:Y:S01]  /*61b0*/  MOV R138, R137 ;  /* 0x00000089008a7202 */ /* 0x000fe20000000f00 */
[----:B------:R-:W-:-:S02]  /*61c0*/  IMAD.MOV.U32 R137, RZ, RZ, R136 ;  /* 0x000000ffff897224 */ /* 0x000fc400078e0088 */
[----:B------:R-:W-:Y:S02]  /*61d0*/  IMAD.MOV.U32 R136, RZ, RZ, R69 ;  /* 0x000000ffff887224 */ /* 0x000fe400078e0045 */
[----:B------:R1:W1:Y:S01]  /*61e0*/  MUFU.EX2 R69, R3 ;  /* 0x0000000300457308 */ /* 0x0002620000000800 */
[----:B------:R-:W-:Y:S02]  /*61f0*/  IMAD.MOV.U32 R170, RZ, RZ, R167 ;  /* 0x000000ffffaa7224 */ /* 0x000fe400078e00a7 */
[----:B------:R-:W-:Y:S02]  /*6200*/  IMAD.MOV.U32 R167, RZ, RZ, R165 ;  /* 0x000000ffffa77224 */ /* 0x000fe400078e00a5 */
[----:B------:R-:W-:Y:S02]  /*6210*/  IMAD.MOV.U32 R165, RZ, RZ, R163 ;  /* 0x000000ffffa57224 */ /* 0x000fe400078e00a3 */
[----:B-1----:R-:W-:Y:S01]  /*6220*/  FFMA.FTZ R3, R169, c[0x0][0x2d0], -R7 ;  /* 0x0000b400a9037a23 */ /* 0x002fe20000010807 */
[----:B------:R-:W-:Y:S01]  /*6230*/  MOV R169, R166 ;  /* 0x000000a600a97202 */ /* 0x000fe20000000f00 */
[----:B------:R-:W-:Y:S01]  /*6240*/  IMAD.MOV.U32 R166, RZ, RZ, R164 ;  /* 0x000000ffffa67224 */ /* 0x000fe200078e00a4 */
[----:B------:R-:W-:Y:S01]  /*6250*/  MOV R164, R162 ;  /* 0x000000a200a47202 */ /* 0x000fe20000000f00 */
[----:B------:R-:W-:-:S02]  /*6260*/  IMAD.MOV.U32 R162, RZ, RZ, R135 ;  /* 0x000000ffffa27224 */ /* 0x000fc400078e0087 */
[----:B------:R-:W-:Y:S02]  /*6270*/  IMAD.MOV.U32 R135, RZ, RZ, R68 ;  /* 0x000000ffff877224 */ /* 0x000fe400078e0044 */
[----:B------:R1:W-:Y:S01]  /*6280*/  MUFU.EX2 R68, R3 ;  /* 0x0000000300447308 */ /* 0x0003e20000000800 */
[----:B------:R-:W-:Y:S01]  /*6290*/  IMAD.MOV.U32 R163, RZ, RZ, R152 ;  /* 0x000000ffffa37224 */ /* 0x000fe200078e0098 */
[----:B------:R-:W-:Y:S02]  /*62a0*/  MOV R152, R233 ;  /* 0x000000e900987202 */ /* 0x000fe40000000f00 */
[----:B---3--:R-:W-:Y:S01]  /*62b0*/  F2FP.PACK_AB R8, R93, R94 ;  /* 0x0000005e5d08723e */ /* 0x008fe200000000ff */
[----:B------:R2:W5:Y:S01]  /*62c0*/  LDL.LU R233, [R1+0x54] ;  /* 0x0000540001e97983 */ /* 0x0005620000300800 */
[----:B-1----:R-:W-:Y:S02]  /*62d0*/  FFMA.FTZ R3, R170, c[0x0][0x2d0], -R7 ;  /* 0x0000b400aa037a23 */ /* 0x002fe40000010807 */
[----:B------:R-:W-:-:S02]  /*62e0*/  IMAD.MOV.U32 R170, RZ, RZ, R169 ;  /* 0x000000ffffaa7224 */ /* 0x000fc400078e00a9 */
[----:B------:R-:W-:Y:S02]  /*62f0*/  IMAD.MOV.U32 R169, RZ, RZ, R167 ;  /* 0x000000ffffa97224 */ /* 0x000fe400078e00a7 */
[----:B------:R-:W-:Y:S01]  /*6300*/  IMAD.MOV.U32 R167, RZ, RZ, R166 ;  /* 0x000000ffffa77224 */ /* 0x000fe200078e00a6 */
[----:B------:R-:W-:Y:S01]  /*6310*/  MOV R166, R165 ;  /* 0x000000a500a67202 */ /* 0x000fe20000000f00 */
[----:B------:R1:W-:Y:S01]  /*6320*/  MUFU.EX2 R59, R3 ;  /* 0x00000003003b7308 */ /* 0x0003e20000000800 */
[----:B------:R-:W-:Y:S02]  /*6330*/  IMAD.MOV.U32 R165, RZ, RZ, R164 ;  /* 0x000000ffffa57224 */ /* 0x000fe400078e00a4 */
[----:B------:R-:W-:Y:S02]  /*6340*/  IMAD.MOV.U32 R164, RZ, RZ, R163 ;  /* 0x000000ffffa47224 */ /* 0x000fe400078e00a3 */
[----:B------:R-:W-:Y:S01]  /*6350*/  IMAD.MOV.U32 R163, RZ, RZ, R162 ;  /* 0x000000ffffa37224 */ /* 0x000fe200078e00a2 */
[----:B------:R-:W-:Y:S01]  /*6360*/  MOV R162, R152 ;  /* 0x0000009800a27202 */ /* 0x000fe20000000f00 */
[----:B-1----:R-:W-:-:S02]  /*6370*/  FFMA.FTZ R3, R170, c[0x0][0x2d0], -R0 ;  /* 0x0000b400aa037a23 */ /* 0x002fc40000010800 */
[----:B------:R-:W-:Y:S01]  /*6380*/  IMAD.MOV.U32 R170, RZ, RZ, R169 ;  /* 0x000000ffffaa7224 */ /* 0x000fe200078e00a9 */
[----:B------:R-:W-:Y:S01]  /*6390*/  MOV R169, R167 ;  /* 0x000000a700a97202 */ /* 0x000fe20000000f00 */
[----:B------:R-:W-:Y:S01]  /*63a0*/  IMAD.MOV.U32 R167, RZ, RZ, R166 ;  /* 0x000000ffffa77224 */ /* 0x000fe200078e00a6 */
[----:B------:R1:W-:Y:S01]  /*63b0*/  MUFU.EX2 R58, R3 ;  /* 0x00000003003a7308 */ /* 0x0003e20000000800 */
[----:B------:R-:W-:Y:S02]  /*63c0*/  IMAD.MOV.U32 R166, RZ, RZ, R165 ;  /* 0x000000ffffa67224 */ /* 0x000fe400078e00a5 */
[----:B------:R-:W-:Y:S01]  /*63d0*/  IMAD.MOV.U32 R165, RZ, RZ, R164 ;  /* 0x000000ffffa57224 */ /* 0x000fe200078e00a4 */
[----:B------:R-:W-:Y:S01]  /*63e0*/  MOV R164, R163 ;  /* 0x000000a300a47202 */ /* 0x000fe20000000f00 */
[----:B------:R-:W-:Y:S02]  /*63f0*/  IMAD.MOV.U32 R163, RZ, RZ, R162 ;  /* 0x000000ffffa37224 */ /* 0x000fe400078e00a2 */
[----:B-1----:R-:W-:Y:S01]  /*6400*/  FFMA.FTZ R3, R170, c[0x0][0x2d0], -R0 ;  /* 0x0000b400aa037a23 */ /* 0x002fe20000010800 */
[----:B------:R-:W-:Y:S01]  /*6410*/  MOV R170, R169 ;  /* 0x000000a900aa7202 */ /* 0x000fe20000000f00 */
[----:B------:R-:W-:-:S02]  /*6420*/  IMAD.MOV.U32 R169, RZ, RZ, R167 ;  /* 0x000000ffffa97224 */ /* 0x000fc400078e00a7 */
[----:B------:R1:W3:Y:S01]  /*6430*/  MUFU.EX2 R57, R3 ;  /* 0x0000000300397308 */ /* 0x0002e20000000800 */
[----:B------:R-:W-:Y:S02]  /*6440*/  IMAD.MOV.U32 R167, RZ, RZ, R166 ;  /* 0x000000ffffa77224 */ /* 0x000fe400078e00a6 */
[----:B------:R-:W-:Y:S01]  /*6450*/  IMAD.MOV.U32 R166, RZ, RZ, R165 ;  /* 0x000000ffffa67224 */ /* 0x000fe200078e00a5 */
[----:B------:R-:W-:Y:S01]  /*6460*/  MOV R165, R164 ;  /* 0x000000a400a57202 */ /* 0x000fe20000000f00 */
[----:B------:R-:W-:Y:S02]  /*6470*/  IMAD.MOV.U32 R152, RZ, RZ, R126 ;  /* 0x000000ffff987224 */ /* 0x000fe400078e007e */
[----:B------:R-:W-:Y:S02]  /*6480*/  IMAD.MOV.U32 R164, RZ, RZ, R163 ;  /* 0x000000ffffa47224 */ /* 0x000fe400078e00a3 */
[----:B-1----:R-:W-:Y:S01]  /*6490*/  FFMA.FTZ R3, R170, c[0x0][0x2d0], -R0 ;  /* 0x0000b400aa037a23 */ /* 0x002fe20000010800 */
[----:B------:R-:W-:Y:S01]  /*64a0*/  MOV R170, R169 ;  /* 0x000000a900aa7202 */ /* 0x000fe20000000f00 */
[----:B------:R-:W-:-:S02]  /*64b0*/  IMAD.MOV.U32 R169, RZ, RZ, R167 ;  /* 0x000000ffffa97224 */ /* 0x000fc400078e00a7 */
[----:B------:R1:W-:Y:S01]  /*64c0*/  MUFU.EX2 R56, R3 ;  /* 0x0000000300387308 */ /* 0x0003e20000000800 */
[----:B------:R-:W-:Y:S02]  /*64d0*/  IMAD.MOV.U32 R167, RZ, RZ, R166 ;  /* 0x000000ffffa77224 */ /* 0x000fe400078e00a6 */
[----:B------:R-:W-:Y:S02]  /*64e0*/  IMAD.MOV.U32 R166, RZ, RZ, R165 ;  /* 0x000000ffffa67224 */ /* 0x000fe400078e00a5 */
[----:B------:R-:W-:Y:S01]  /*64f0*/  IMAD.MOV.U32 R162, RZ, RZ, R152 ;  /* 0x000000ffffa27224 */ /* 0x000fe200078e0098 */
[----:B------:R-:W-:Y:S01]  /*6500*/  MOV R165, R164 ;  /* 0x000000a400a57202 */ /* 0x000fe20000000f00 */
[----:B------:R-:W-:Y:S01]  /*6510*/  IMAD.MOV.U32 R173, RZ, RZ, R169 ;  /* 0x000000ffffad7224 */ /* 0x000fe200078e00a9 */
[----:B------:R-:W-:Y:S01]  /*6520*/  MOV R171, R166 ;  /* 0x000000a600ab7202 */ /* 0x000fe20000000f00 */
[----:B------:R-:W-:Y:S02]  /*6530*/  IMAD.MOV.U32 R163, RZ, RZ, R162 ;  /* 0x000000ffffa37224 */ /* 0x000fe400078e00a2 */
[----:B-1----:R-:W-:-:S02]  /*6540*/  FFMA.FTZ R3, R170, c[0x0][0x2d0], -R0 ;  /* 0x0000b400aa037a23 */ /* 0x002fc40000010800 */
[----:B------:R-:W-:Y:S02]  /*6550*/  IMAD.MOV.U32 R172, RZ, RZ, R167 ;  /* 0x000000ffffac7224 */ /* 0x000fe400078e00a7 */
[----:B------:R1:W1:Y:S01]  /*6560*/  MUFU.EX2 R31, R3 ;  /* 0x00000003001f7308 */ /* 0x0002620000000800 */
[----:B------:R-:W-:Y:S02]  /*6570*/  IMAD.MOV.U32 R162, RZ, RZ, R230 ;  /* 0x000000ffffa27224 */ /* 0x000fe400078e00e6 */
[----:B------:R-:W-:Y:S02]  /*6580*/  IMAD.MOV.U32 R164, RZ, RZ, R163 ;  /* 0x000000ffffa47224 */ /* 0x000fe400078e00a3 */
[----:B------:R-:W-:Y:S01]  /*6590*/  IMAD.MOV.U32 R168, RZ, RZ, R165 ;  /* 0x000000ffffa87224 */ /* 0x000fe200078e00a5 */
[----:B------:R-:W-:Y:S01]  /*65a0*/  F2FP.PACK_AB R9, R80, R81 ;  /* 0x000000515009723e */ /* 0x000fe200000000ff */
[----:B------:R-:W-:Y:S01]  /*65b0*/  IMAD.MOV.U32 R163, RZ, RZ, R162 ;  /* 0x000000ffffa37224 */ /* 0x000fe200078e00a2 */
[----:B------:R-:W-:Y:S01]  /*65c0*/  F2FP.PACK_AB R10, R82, R83 ;  /* 0x00000053520a723e */ /* 0x000fe200000000ff */
[----:B------:R-:W-:Y:S01]  /*65d0*/  IMAD.MOV.U32 R162, RZ, RZ, R161 ;  /* 0x000000ffffa27224 */ /* 0x000fe200078e00a1 */
[----:B------:R-:W-:-:S02]  /*65e0*/  F2FP.PACK_AB R11, R75, R74 ;  /* 0x0000004a4b0b723e */ /* 0x000fc400000000ff */
[----:B------:R-:W-:Y:S01]  /*65f0*/  MOV R161, R127 ;  /* 0x0000007f00a17202 */ /* 0x000fe20000000f00 */
[----:B-1----:R-:W-:Y:S02]  /*6600*/  FFMA.FTZ R3, R173, c[0x0][0x2d0], -R6 ;  /* 0x0000b400ad037a23 */ /* 0x002fe40000010806 */
[----:B------:R-:W-:Y:S02]  /*6610*/  IMAD.MOV.U32 R173, RZ, RZ, R172 ;  /* 0x000000ffffad7224 */ /* 0x000fe400078e00ac */
[----:B------:R-:W-:Y:S01]  /*6620*/  IMAD.MOV.U32 R172, RZ, RZ, R171 ;  /* 0x000000ffffac7224 */ /* 0x000fe200078e00ab */
[----:B------:R1:W-:Y:S01]  /*6630*/  MUFU.EX2 R29, R3 ;  /* 0x00000003001d7308 */ /* 0x0003e20000000800 */
[----:B------:R-:W-:Y:S02]  /*6640*/  IMAD.MOV.U32 R171, RZ, RZ, R168 ;  /* 0x000000ffffab7224 */ /* 0x000fe400078e00a8 */
[----:B------:R-:W-:Y:S01]  /*6650*/  IMAD.MOV.U32 R170, RZ, RZ, R164 ;  /* 0x000000ffffaa7224 */ /* 0x000fe200078e00a4 */
[----:B------:R-:W-:Y:S01]  /*6660*/  MOV R167, R162 ;  /* 0x000000a200a77202 */ /* 0x000fe20000000f00 */
[----:B------:R-:W-:Y:S01]  /*6670*/  IMAD.MOV.U32 R169, RZ, RZ, R163 ;  /* 0x000000ffffa97224 */ /* 0x000fe200078e00a3 */
[----:B------:R-:W-:Y:S01]  /*6680*/  HMMA.16816.F32 R120, R8, R24, R120 ;  /* 0x000000180878723c */ /* 0x000fe20000001878 */
[----:B------:R-:W-:-:S02]  /*6690*/  IMAD.MOV.U32 R166, RZ, RZ, R161 ;  /* 0x000000ffffa67224 */ /* 0x000fc400078e00a1 */
[----:B------:R-:W-:Y:S01]  /*66a0*/  IMAD.MOV.U32 R165, RZ, RZ, R160 ;  /* 0x000000ffffa57224 */ /* 0x000fe200078e00a0 */
[----:B------:R-:W-:Y:S01]  /*66b0*/  MOV R168, R170 ;  /* 0x000000aa00a87202 */ /* 0x000fe20000000f00 */
[----:B-1----:R-:W-:Y:S02]  /*66c0*/  FFMA.FTZ R3, R173, c[0x0][0x2d0], -R6 ;  /* 0x0000b400ad037a23 */ /* 0x002fe40000010806 */
[----:B------:R-:W-:Y:S01]  /*66d0*/  IMAD.MOV.U32 R173, RZ, RZ, R172 ;  /* 0x000000ffffad7224 */ /* 0x000fe200078e00ac */
[----:B------:R-:W-:Y:S01]  /*66e0*/  HMMA.16816.F32 R128, R8, R26, R128 ;  /* 0x0000001a0880723c */ /* 0x000fe20000001880 */
[----:B------:R1:W-:Y:S01]  /*66f0*/  MUFU.EX2 R30, R3 ;  /* 0x00000003001e7308 */ /* 0x0003e20000000800 */
[----:B------:R-:W-:-:S06]  /*6700*/  MOV R172, R171 ;  /* 0x000000ab00ac7202 */ /* 0x000fcc0000000f00 */
[----:B----4-:R-:W-:Y:S01]  /*6710*/  HMMA.16816.F32 R140, R8, R20, R140 ;  /* 0x00000014088c723c */ /* 0x010fe2000000188c */
[----:B------:R-:W-:-:S07]  /*6720*/  IMAD.MOV.U32 R171, RZ, RZ, R168 ;  /* 0x000000ffffab7224 */ /* 0x000fce00078e00a8 */
[----:B------:R-:W-:Y:S01]  /*6730*/  HMMA.16816.F32 R144, R8, R22, R144 ;  /* 0x000000160890723c */ /* 0x000fe20000001890 */
[----:B-1----:R-:W-:-:S07]  /*6740*/  FFMA.FTZ R3, R173, c[0x0][0x2d0], -R6 ;  /* 0x0000b400ad037a23 */ /* 0x002fce0000010806 */
[C---:B------:R-:W-:Y:S01]  /*6750*/  HMMA.16816.F32 R156, R8.reuse, R16, R156 ;  /* 0x00000010089c723c */ /* 0x040fe2000000189c */
[----:B------:R1:W-:Y:S07]  /*6760*/  MUFU.EX2 R28, R3 ;  /* 0x00000003001c7308 */ /* 0x0003ee0000000800 */
[C---:B------:R-:W-:Y:S08]  /*6770*/  HMMA.16816.F32 R160, R8.reuse, R18, R88 ;  /* 0x0000001208a0723c */ /* 0x040ff00000001858 */
[----:B------:R-:W-:Y:S01]  /*6780*/  HMMA.16816.F32 R84, R8, R12, R84 ;  /* 0x0000000c0854723c */ /* 0x000fe20000001854 */
[----:B-1----:R-:W-:-:S07]  /*6790*/  FFMA.FTZ R3, R172, c[0x0][0x2d0], -R6 ;  /* 0x0000b400ac037a23 */ /* 0x002fce0000010806 */
[----:B------:R-:W-:Y:S07]  /*67a0*/  HMMA.16816.F32 R76, R8, R14, R76 ;  /* 0x0000000e084c723c */ /* 0x000fee000000184c */
[----:B------:R-:W-:Y:S02]  /*67b0*/  F2FP.PACK_AB R8, R69, R70 ;  /* 0x000000464508723e */ /* 0x000fe400000000ff */
[----:B---3--:R-:W-:Y:S02]  /*67c0*/  F2FP.PACK_AB R9, R57, R58 ;  /* 0x0000003a3909723e */ /* 0x008fe400000000ff */
[----:B------:R-:W-:-:S02]  /*67d0*/  F2FP.PACK_AB R10, R59, R68 ;  /* 0x000000443b0a723e */ /* 0x000fc400000000ff */
[----:B------:R-:W-:Y:S01]  /*67e0*/  F2FP.PACK_AB R11, R31, R56 ;  /* 0x000000381f0b723e */ /* 0x000fe200000000ff */
[----:B------:R-:W-:Y:S01]  /*67f0*/  IMAD.MOV.U32 R164, RZ, RZ, R155 ;  /* 0x000000ffffa47224 */ /* 0x000fe200078e009b */
[----:B------:R-:W-:Y:S01]  /*6800*/  MOV R155, R228 ;  /* 0x000000e4009b7202 */ /* 0x000fe20000000f00 */
[----:B------:R-:W-:-:S04]  /*6810*/  IMAD.MOV.U32 R170, RZ, RZ, R169 ;  /* 0x000000ffffaa7224 */ /* 0x000fc800078e00a9 */
[C---:B------:R-:W-:Y:S01]  /*6820*/  HMMA.16816.F32 R60, R8.reuse, R26, R60 ;  /* 0x0000001a083c723c */ /* 0x040fe2000000183c */
[----:B------:R1:W-:Y:S01]  /*6830*/  MUFU.EX2 R26, R3 ;  /* 0x00000003001a7308 */ /* 0x0003e20000000800 */
[----:B------:R-:W-:Y:S01]  /*6840*/  IMAD.MOV.U32 R169, RZ, RZ, R167 ;  /* 0x000000ffffa97224 */ /* 0x000fe200078e00a7 */
[----:B------:R-:W-:Y:S01]  /*6850*/  MOV R167, R166 ;  /* 0x000000a600a77202 */ /* 0x000fe20000000f00 */
[----:B------:R-:W-:Y:S02]  /*6860*/  IMAD.MOV.U32 R166, RZ, RZ, R165 ;  /* 0x000000ffffa67224 */ /* 0x000fe400078e00a5 */
[----:B------:R-:W-:Y:S02]  /*6870*/  IMAD.MOV.U32 R165, RZ, RZ, R164 ;  /* 0x000000ffffa57224 */ /* 0x000fe400078e00a4 */
[----:B------:R-:W-:Y:S01]  /*6880*/  HMMA.16816.F32 R64, R8, R24, R64 ;  /* 0x000000180840723c */ /* 0x000fe20000001840 */
[----:B------:R-:W-:Y:S01]  /*6890*/  MOV R164, R155 ;  /* 0x0000009b00a47202 */ /* 0x000fe20000000f00 */
[----:B------:R-:W-:Y:S01]  /*68a0*/  IMAD.MOV.U32 R168, RZ, RZ, R170 ;  /* 0x000000ffffa87224 */ /* 0x000fe200078e00aa */
[----:B------:R-:W-:Y:S01]  /*68b0*/  MOV R170, R169 ;  /* 0x000000a900aa7202 */ /* 0x000fe20000000f00 */
[----:B-1----:R-:W-:-:S02]  /*68c0*/  FFMA.FTZ R3, R171, c[0x0][0x2d0], -R5 ;  /* 0x0000b400ab037a23 */ /* 0x002fc40000010805 */
[----:B------:R-:W-:Y:S02]  /*68d0*/  IMAD.MOV.U32 R155, RZ, RZ, R151 ;  /* 0x000000ffff9b7224 */ /* 0x000fe400078e0097 */
[----:B------:R1:W-:Y:S01]  /*68e0*/  MUFU.EX2 R25, R3 ;  /* 0x0000000300197308 */ /* 0x0003e20000000800 */
[----:B------:R-:W-:Y:S01]  /*68f0*/  IMAD.MOV.U32 R151, RZ, RZ, R150 ;  /* 0x000000ffff977224 */ /* 0x000fe200078e0096 */
[----:B------:R-:W-:Y:S01]  /*6900*/  MOV R150, R149 ;  /* 0x0000009500967202 */ /* 0x000fe20000000f00 */
[----:B------:R-:W-:Y:S02]  /*6910*/  IMAD.MOV.U32 R169, RZ, RZ, R167 ;  /* 0x000000ffffa97224 */ /* 0x000fe400078e00a7 */
[----:B------:R-:W-:Y:S01]  /*6920*/  IMAD.MOV.U32 R167, RZ, RZ, R166 ;  /* 0x000000ffffa77224 */ /* 0x000fe200078e00a6 */
[----:B------:R-:W-:Y:S01]  /*6930*/  MOV R166, R165 ;  /* 0x000000a500a67202 */ /* 0x000fe20000000f00 */
[----:B------:R-:W-:Y:S01]  /*6940*/  IMAD.MOV.U32 R149, RZ, RZ, R119 ;  /* 0x000000ffff957224 */ /* 0x000fe200078e0077 */
[----:B------:R-:W-:Y:S01]  /*6950*/  MOV R181, R168 ;  /* 0x000000a800b57202 */ /* 0x000fe20000000f00 */
[----:B------:R-:W-:-:S02]  /*6960*/  IMAD.MOV.U32 R165, RZ, RZ, R164 ;  /* 0x000000ffffa57224 */ /* 0x000fc400078e00a4 */
[----:B-1----:R-:W-:Y:S02]  /*6970*/  FFMA.FTZ R3, R242, c[0x0][0x2d0], -R5 ;  /* 0x0000b400f2037a23 */ /* 0x002fe40000010805 */
[----:B------:R-:W-:Y:S02]  /*6980*/  IMAD.MOV.U32 R164, RZ, RZ, R155 ;  /* 0x000000ffffa47224 */ /* 0x000fe400078e009b */
[----:B------:R1:W-:Y:S01]  /*6990*/  MUFU.EX2 R24, R3 ;  /* 0x0000000300187308 */ /* 0x0003e20000000800 */
[----:B------:R-:W-:Y:S01]  /*69a0*/  MOV R155, R151 ;  /* 0x00000097009b7202 */ /* 0x000fe20000000f00 */
[----:B------:R-:W-:Y:S01]  /*69b0*/  IMAD.MOV.U32 R151, RZ, RZ, R150 ;  /* 0x000000ffff977224 */ /* 0x000fe200078e0096 */
[----:B------:R-:W-:Y:S01]  /*69c0*/  HMMA.16816.F32 R48, R8, R22, R48 ;  /* 0x000000160830723c */ /* 0x000fe20000001830 */
[----:B------:R-:W-:Y:S01]  /*69d0*/  IMAD.MOV.U32 R150, RZ, RZ, R149 ;  /* 0x000000ffff967224 */ /* 0x000fe200078e0095 */
[----:B------:R-:W-:Y:S01]  /*69e0*/  MOV R149, R148 ;  /* 0x0000009400957202 */ /* 0x000fe20000000f00 */
[----:B------:R-:W-:Y:S01]  /*69f0*/  IMAD.MOV.U32 R148, RZ, RZ, R132 ;  /* 0x000000ffff947224 */ /* 0x000fe200078e0084 */
[----:B------:R-:W-:Y:S01]  /*6a00*/  MOV R103, R167 ;  /* 0x000000a700677202 */ /* 0x000fe20000000f00 */
[----:B------:R-:W-:Y:S01]  /*6a10*/  IMAD.MOV.U32 R179, RZ, RZ, R170 ;  /* 0x000000ffffb37224 */ /* 0x000fe200078e00aa */
[----:B------:R-:W-:Y:S01]  /*6a20*/  MOV R176, R164 ;  /* 0x000000a400b07202 */ /* 0x000fe20000000f00 */
[----:B------:R-:W-:-:S02]  /*6a30*/  IMAD.MOV.U32 R180, RZ, RZ, R169 ;  /* 0x000000ffffb47224 */ /* 0x000fc400078e00a9 */
[----:B-1----:R-:W-:-:S04]  /*6a40*/  FFMA.FTZ R3, R243, c[0x0][0x2d0], -R5 ;  /* 0x0000b400f3037a23 */ /* 0x002fc80000010805 */
[----:B------:R1:W-:Y:S01]  /*6a50*/  MUFU.EX2 R23, R3 ;  /* 0x0000000300177308 */ /* 0x0003e20000000800 */
[----:B------:R-:W-:Y:S02]  /*6a60*/  IMAD.MOV.U32 R132, RZ, RZ, R92 ;  /* 0x000000ffff847224 */ /* 0x000fe400078e005c */
[----:B------:R-:W-:Y:S01]  /*6a70*/  IMAD.MOV.U32 R178, RZ, RZ, R166 ;  /* 0x000000ffffb27224 */ /* 0x000fe200078e00a6 */
[C---:B------:R-:W-:Y:S01]  /*6a80*/  HMMA.16816.F32 R52, R8.reuse, R20, R52 ;  /* 0x000000140834723c */ /* 0x040fe20000001834 */
[----:B------:R-:W-:Y:S02]  /*6a90*/  IMAD.MOV.U32 R177, RZ, RZ, R165 ;  /* 0x000000ffffb17224 */ /* 0x000fe400078e00a5 */
[----:B------:R-:W-:Y:S01]  /*6aa0*/  IMAD.MOV.U32 R172, RZ, RZ, R134 ;  /* 0x000000ffffac7224 */ /* 0x000fe200078e0086 */
[----:B------:R3:W4:Y:S01]  /*6ab0*/  MUFU.EX2 R21, R4 ;  /* 0x0000000400157308 */ /* 0x0007220000000800 */
[----:B------:R-:W-:Y:S02]  /*6ac0*/  IMAD.MOV.U32 R168, RZ, RZ, R155 ;  /* 0x000000ffffa87224 */ /* 0x000fe400078e009b */
[----:B-1----:R-:W-:Y:S01]  /*6ad0*/  FFMA.FTZ R3, R181, c[0x0][0x2d0], -R5 ;  /* 0x0000b400b5037a23 */ /* 0x002fe20000010805 */
[----:B------:R-:W-:Y:S01]  /*6ae0*/  HMMA.16816.F32 R44, R8, R12, R44 ;  /* 0x0000000c082c723c */ /* 0x000fe2000000182c */
[----:B------:R-:W-:Y:S01]  /*6af0*/  FFMA.FTZ R5, R180, c[0x0][0x2d0], -R7 ;  /* 0x0000b400b4057a23 */ /* 0x000fe20000010807 */
[----:B------:R-:W-:-:S02]  /*6b00*/  MOV R169, R135 ;  /* 0x0000008700a97202 */ /* 0x000fc40000000f00 */
[----:B------:R1:W-:Y:S01]  /*6b10*/  MUFU.EX2 R22, R3 ;  /* 0x0000000300167308 */ /* 0x0003e20000000800 */
[----:B------:R-:W-:Y:S01]  /*6b20*/  MOV R155, R132 ;  /* 0x00000084009b7202 */ /* 0x000fe20000000f00 */
[----:B------:R-:W-:Y:S02]  /*6b30*/  IMAD.MOV.U32 R170, RZ, RZ, R133 ;  /* 0x000000ffffaa7224 */ /* 0x000fe400078e0085 */
[----:B------:R-:W-:Y:S01]  /*6b40*/  IMAD.MOV.U32 R152, RZ, RZ, R231 ;  /* 0x000000ffff987224 */ /* 0x000fe200078e00e7 */
[C---:B------:R-:W-:Y:S01]  /*6b50*/  HMMA.16816.F32 R40, R8.reuse, R14, R40 ;  /* 0x0000000e0828723c */ /* 0x040fe20000001828 */
[--C-:B---3--:R-:W-:Y:S01]  /*6b60*/  FFMA.FTZ R4, R178, c[0x0][0x2d0], -R0.reuse ;  /* 0x0000b400b2047a23 */ /* 0x108fe20000010800 */
[----:B------:R-:W-:Y:S01]  /*6b70*/  MOV R175, R150 ;  /* 0x0000009600af7202 */ /* 0x000fe20000000f00 */
[--C-:B------:R-:W-:Y:S01]  /*6b80*/  FFMA.FTZ R12, R176, c[0x0][0x2d0], -R0.reuse ;  /* 0x0000b400b00c7a23 */ /* 0x100fe20000010800 */
[----:B------:R-:W-:Y:S01]  /*6b90*/  MOV R99, R137 ;  /* 0x0000008900637202 */ /* 0x000fe20000000f00 */
[----:B------:R-:W-:Y:S01]  /*6ba0*/  FFMA.FTZ R6, R177, c[0x0][0x2d0], -R0 ;  /* 0x0000b400b1067a23 */ /* 0x000fe20000010800 */
[----:B------:R3:W-:Y:S01]  /*6bb0*/  MUFU.EX2 R15, R5 ;  /* 0x00000005000f7308 */ /* 0x0007e20000000800 */
[----:B------:R-:W-:Y:S01]  /*6bc0*/  IMAD.MOV.U32 R173, RZ, RZ, R148 ;  /* 0x000000ffffad7224 */ /* 0x000fe200078e0094 */
[----:B------:R-:W-:Y:S01]  /*6bd0*/  HMMA.16816.F32 R32, R8, R16, R32 ;  /* 0x000000100820723c */ /* 0x000fe20000001820 */
[----:B------:R-:W-:Y:S01]  /*6be0*/  IMAD.MOV.U32 R174, RZ, RZ, R149 ;  /* 0x000000ffffae7224 */ /* 0x000fe200078e0095 */
[----:B------:R-:W2:Y:S01]  /*6bf0*/  LDSM.16.MT88.4 R132, [R224+0x3100] ;  /* 0x00310000e084783b */ /* 0x000ea20000004200 */
[----:B-1----:R-:W-:-:S02]  /*6c00*/  FFMA.FTZ R3, R179, c[0x0][0x2d0], -R7 ;  /* 0x0000b400b3037a23 */ /* 0x002fc40000010807 */
[----:B------:R-:W-:Y:S01]  /*6c10*/  FFMA.FTZ R7, R103, c[0x0][0x2d0], -R7 ;  /* 0x0000b40067077a23 */ /* 0x000fe20000010807 */
[----:B------:R-:W-:Y:S01]  /*6c20*/  LDSM.16.MT88.4 R164, [R225+0x3100] ;  /* 0x00310000e1a4783b */ /* 0x000fe20000004200 */
[----:B------:R-:W-:Y:S01]  /*6c30*/  IMAD.MOV.U32 R103, RZ, RZ, R172 ;  /* 0x000000ffff677224 */ /* 0x000fe200078e00ac */
[----:B------:R-:W-:Y:S01]  /*6c40*/  HMMA.16816.F32 R36, R8, R18, R36 ;  /* 0x000000120824723c */ /* 0x000fe20000001824 */
[----:B------:R-:W-:Y:S01]  /*6c50*/  FFMA.FTZ R0, R247, c[0x0][0x2d0], -R0 ;  /* 0x0000b400f7007a23 */ /* 0x000fe20000010800 */
[----:B------:R1:W1:Y:S01]  /*6c60*/  MUFU.EX2 R9, R4 ;  /* 0x0000000400097308 */ /* 0x0002620000000800 */
[----:B------:R-:W-:Y:S02]  /*6c70*/  FADD.FTZ R13, R244, R213 ;  /* 0x000000d5f40d7221 */ /* 0x000fe40000010000 */
[----:B---3--:R-:W-:Y:S01]  /*6c80*/  FADD.FTZ R5, R249, R245 ;  /* 0x000000f5f9057221 */ /* 0x008fe20000010000 */
[----:B------:R-:W-:Y:S01]  /*6c90*/  MOV R210, R173 ;  /* 0x000000ad00d27202 */ /* 0x000fe20000000f00 */
[----:B------:R-:W-:Y:S01]  /*6ca0*/  IMAD.MOV.U32 R209, RZ, RZ, R174 ;  /* 0x000000ffffd17224 */ /* 0x000fe200078e00ae */
[----:B------:R-:W-:Y:S02]  /*6cb0*/  LDSM.16.MT88.4 R16, [R226+0x3100] ;  /* 0x00310000e210783b */ /* 0x000fe40000004200 */
[----:B------:R3:W2:Y:S01]  /*6cc0*/  MUFU.EX2 R20, R3 ;  /* 0x0000000300147308 */ /* 0x0006a20000000800 */
[----:B------:R-:W-:-:S07]  /*6cd0*/  IMAD.MOV.U32 R96, RZ, RZ, R175 ;  /* 0x000000ffff607224 */ /* 0x000fce00078e00af */
[----:B------:R-:W-:Y:S01]  /*6ce0*/  MUFU.EX2 R11, R12 ;  /* 0x0000000c000b7308 */ /* 0x000fe20000000800 */
[----:B-1----:R-:W-:-:S04]  /*6cf0*/  FADD.FTZ R4, R170, R103 ;  /* 0x00000067aa047221 */ /* 0x002fc80000010000 */
[----:B------:R-:W-:-:S03]  /*6d00*/  FADD.FTZ R4, R125, R4 ;  /* 0x000000047d047221 */ /* 0x000fc60000010000 */
[----:B------:R1:W-:Y:S01]  /*6d10*/  MUFU.EX2 R12, R0 ;  /* 0x00000000000c7308 */ /* 0x0003e20000000800 */
[----:B---3--:R-:W-:-:S07]  /*6d20*/  FADD.FTZ R3, R155, R169 ;  /* 0x000000a99b037221 */ /* 0x008fce0000010000 */
[----:B------:R3:W2:Y:S01]  /*6d30*/  MUFU.EX2 R10, R6 ;  /* 0x00000006000a7308 */ /* 0x0006a20000000800 */
[----:B------:R-:W-:Y:S02]  /*6d40*/  IMAD.MOV.U32 R171, RZ, RZ, R151 ;  /* 0x000000ffffab7224 */ /* 0x000fe400078e0097 */
[----:B-1----:R-:W-:-:S05]  /*6d50*/  FADD.FTZ R0, R152, R13 ;  /* 0x0000000d98007221 */ /* 0x002fca0000010000 */
[----:B------:R1:W1:Y:S01]  /*6d60*/  MUFU.EX2 R14, R7 ;  /* 0x00000007000e7308 */ /* 0x0002620000000800 */
[----:B------:R-:W-:Y:S01]  /*6d70*/  IMAD.MOV.U32 R126, RZ, RZ, R232 ;  /* 0x000000ffff7e7224 */ /* 0x000fe200078e00e8 */
[----:B------:R-:W-:Y:S01]  /*6d80*/  MOV R169, R153 ;  /* 0x0000009900a97202 */ /* 0x000fe20000000f00 */
[----:B------:R-:W-:Y:S01]  /*6d90*/  IMAD.MOV.U32 R170, RZ, RZ, R154 ;  /* 0x000000ffffaa7224 */ /* 0x000fe200078e009a */
[----:B------:R-:W2:Y:S01]  /*6da0*/  LDSM.16.MT88.4 R148, [R227+0x3100] ;  /* 0x00310000e394783b */ /* 0x000ea20000004200 */
[----:B---3--:R-:W-:-:S03]  /*6db0*/  FADD.FTZ R6, R124, R5 ;  /* 0x000000057c067221 */ /* 0x008fc60000010000 */
[----:B------:R3:W5:Y:S01]  /*6dc0*/  LDL.LU R232, [R1+0x50] ;  /* 0x0000500001e87983 */ /* 0x0007620000300800 */
[----:B------:R-:W-:Y:S02]  /*6dd0*/  FADD.FTZ R5, R139, R3 ;  /* 0x000000038b057221 */ /* 0x000fe40000010000 */
[----:B------:R-:W-:Y:S01]  /*6de0*/  FADD.FTZ R3, R209, R4 ;  /* 0x00000004d1037221 */ /* 0x000fe20000010000 */
[----:B------:R3:W5:Y:S01]  /*6df0*/  LDL.LU R231, [R1+0x4c] ;  /* 0x00004c0001e77983 */ /* 0x0007620000300800 */
[----:B------:R-:W-:Y:S02]  /*6e00*/  FADD.FTZ R5, R96, R5 ;  /* 0x0000000560057221 */ /* 0x000fe40000010000 */
[----:B-1----:R-:W-:Y:S01]  /*6e10*/  FADD.FTZ R7, R138, R0 ;  /* 0x000000008a077221 */ /* 0x002fe20000010000 */
[----:B------:R3:W5:Y:S01]  /*6e20*/  LDL.LU R230, [R1+0x48] ;  /* 0x0000480001e67983 */ /* 0x0007620000300800 */
[----:B------:R-:W-:Y:S02]  /*6e30*/  FADD.FTZ R0, R210, R6 ;  /* 0x00000006d2007221 */ /* 0x000fe40000010000 */
[----:B------:R-:W-:-:S02]  /*6e40*/  FADD.FTZ R7, R252, R7 ;  /* 0x00000007fc077221 */ /* 0x000fc40000010000 */
[----:B------:R-:W-:Y:S02]  /*6e50*/  FADD.FTZ R6, R216, R0 ;  /* 0x00000000d8067221 */ /* 0x000fe40000010000 */
[----:B------:R-:W-:Y:S02]  /*6e60*/  FADD.FTZ R4, R171, R3 ;  /* 0x00000003ab047221 */ /* 0x000fe40000010000 */
[----:B------:R-:W-:Y:S02]  /*6e70*/  IMAD.MOV.U32 R127, RZ, RZ, R229 ;  /* 0x000000ffff7f7224 */ /* 0x000fe400078e00e5 */
[----:B------:R-:W-:Y:S01]  /*6e80*/  FADD.FTZ R3, R168, R5 ;  /* 0x00000005a8037221 */ /* 0x000fe20000010000 */
[----:B------:R3:W5:Y:S01]  /*6e90*/  LDL.LU R229, [R1+0x44] ;  /* 0x0000440001e57983 */ /* 0x0007620000300800 */
[----:B------:R-:W-:Y:S02]  /*6ea0*/  FADD.FTZ R0, R251, R7 ;  /* 0x00000007fb007221 */ /* 0x000fe40000010000 */
[----:B------:R-:W-:Y:S01]  /*6eb0*/  FADD.FTZ R8, R218, R6 ;  /* 0x00000006da087221 */ /* 0x000fe20000010000 */
[----:B------:R3:W5:Y:S01]  /*6ec0*/  LDL.LU R228, [R1+0x40] ;  /* 0x0000400001e47983 */ /* 0x0007620000300800 */
[----:B------:R-:W-:-:S02]  /*6ed0*/  IMAD.MOV.U32 R97, RZ, RZ, R126 ;  /* 0x000000ffff617224 */ /* 0x000fc400078e007e */
[----:B------:R-:W-:Y:S01]  /*6ee0*/  FADD.FTZ R7, R170, R4 ;  /* 0x00000004aa077221 */ /* 0x000fe20000010000 */
[----:B------:R3:W5:Y:S01]  /*6ef0*/  LDL.LU R119, [R1+0x3c] ;  /* 0x00003c0001777983 */ /* 0x0007620000300800 */
[----:B------:R-:W-:Y:S02]  /*6f00*/  IMAD.MOV.U32 R98, RZ, RZ, R127 ;  /* 0x000000ffff627224 */ /* 0x000fe400078e007f */
[----:B------:R-:W-:Y:S01]  /*6f10*/  FADD.FTZ R6, R169, R3 ;  /* 0x00000003a9067221 */ /* 0x000fe20000010000 */
[----:B------:R3:W5:Y:S01]  /*6f20*/  LDL.LU R92, [R1+0x38] ;  /* 0x00003800015c7983 */ /* 0x0007620000300800 */
[----:B------:R-:W-:Y:S02]  /*6f30*/  FADD.FTZ R5, R246, R0 ;  /* 0x00000000f6057221 */ /* 0x000fe40000010000 */
[----:B------:R-:W-:Y:S02]  /*6f40*/  FADD.FTZ R4, R220, R8 ;  /* 0x00000008dc047221 */ /* 0x000fe40000010000 */
[----:B------:R-:W-:-:S02]  /*6f50*/  FADD.FTZ R3, R97, R7 ;  /* 0x0000000761037221 */ /* 0x000fc40000010000 */
[----:B------:R-:W-:Y:S02]  /*6f60*/  IMAD.MOV.U32 R103, RZ, RZ, R136 ;  /* 0x000000ffff677224 */ /* 0x000fe400078e0088 */
[----:B------:R-:W-:Y:S02]  /*6f70*/  FADD.FTZ R0, R98, R6 ;  /* 0x0000000662007221 */ /* 0x000fe40000010000 */
[----:B------:R-:W-:Y:S02]  /*6f80*/  FADD.FTZ R6, R250, R5 ;  /* 0x00000005fa067221 */ /* 0x000fe40000010000 */
[----:B------:R-:W-:Y:S02]  /*6f90*/  FADD.FTZ R4, R217, R4 ;  /* 0x00000004d9047221 */ /* 0x000fe40000010000 */
[----:B------:R-:W-:Y:S02]  /*6fa0*/  FADD.FTZ R5, R99, R3 ;  /* 0x0000000363057221 */ /* 0x000fe40000010000 */
[----:B------:R-:W-:-:S02]  /*6fb0*/  FADD.FTZ R3, R103, R0 ;  /* 0x0000000067037221 */ /* 0x000fc40000010000 */
[----:B------:R-:W-:Y:S02]  /*6fc0*/  FADD.FTZ R0, R219, R6 ;  /* 0x00000006db007221 */ /* 0x000fe40000010000 */
        /* <DEDUP_REMOVED lines=63> */
[----:B----4-:R-:W-:Y:S02]  /*73c0*/  FADD.FTZ R3, R21, R0 ;  /* 0x0000000015037221 */ /* 0x010fe40000010000 */
[----:B------:R-:W-:-:S02]  /*73d0*/  FADD.FTZ R0, R9, R4 ;  /* 0x0000000409007221 */ /* 0x000fc40000010000 */
[----:B------:R-:W-:Y:S02]  /*73e0*/  FADD.FTZ R5, R29, R5 ;  /* 0x000000051d057221 */ /* 0x000fe40000010000 */
[----:B------:R-:W-:Y:S02]  /*73f0*/  FADD.FTZ R6, R25, R6 ;  /* 0x0000000619067221 */ /* 0x000fe40000010000 */
[----:B--2---:R-:W-:Y:S02]  /*7400*/  FADD.FTZ R4, R20, R3 ;  /* 0x0000000314047221 */ /* 0x004fe40000010000 */
        /* <DEDUP_REMOVED lines=10> */
[----:B------:R-:W-:Y:S01]  /*74b0*/  FADD.FTZ R3, R26, R3 ;  /* 0x000000031a037221 */ /* 0x000fe20000010000 */
[----:B------:R3:W-:Y:S04]  /*74c0*/  STL [R1+0x20], R5 ;  /* 0x0000200501007387 */ /* 0x0007e80000100800 */
[----:B------:R3:W-:Y:S04]  /*74d0*/  STL [R1+0x1c], R4 ;  /* 0x00001c0401007387 */ /* 0x0007e80000100800 */
[----:B------:R3:W-:Y:S04]  /*74e0*/  STL [R1+0x14], R0 ;  /* 0x0000140001007387 */ /* 0x0007e80000100800 */
[----:B------:R3:W-:Y:S01]  /*74f0*/  STL [R1+0x18], R3 ;  /* 0x0000180301007387 */ /* 0x0007e20000100800 */
[----:B------:R-:W-:-:S02]  /*7500*/  F2FP.PACK_AB R176, R30, R29 ;  /* 0x0000001d1eb0723e */ /* 0x000fc400000000ff */
[----:B------:R-:W-:Y:S02]  /*7510*/  F2FP.PACK_AB R177, R24, R25 ;  /* 0x0000001918b1723e */ /* 0x000fe400000000ff */
[----:B------:R-:W-:Y:S02]  /*7520*/  F2FP.PACK_AB R178, R26, R28 ;  /* 0x0000001c1ab2723e */ /* 0x000fe400000000ff */
[----:B------:R-:W-:Y:S02]  /*7530*/  F2FP.PACK_AB R179, R22, R23 ;  /* 0x0000001716b3723e */ /* 0x000fe400000000ff */
[----:B------:R-:W-:Y:S02]  /*7540*/  F2FP.PACK_AB R180, R20, R21 ;  /* 0x0000001514b4723e */ /* 0x000fe400000000ff */
[----:B------:R-:W-:Y:S02]  /*7550*/  F2FP.PACK_AB R181, R10, R9 ;  /* 0x000000090ab5723e */ /* 0x000fe400000000ff */
[----:B------:R-:W-:-:S02]  /*7560*/  F2FP.PACK_AB R182, R14, R15 ;  /* 0x0000000f0eb6723e */ /* 0x000fc400000000ff */
[----:B------:R-:W-:Y:S01]  /*7570*/  F2FP.PACK_AB R183, R12, R11 ;  /* 0x0000000b0cb7723e */ /* 0x000fe200000000ff */
[C---:B------:R-:W-:Y:S08]  /*7580*/  HMMA.16816.F32 R120, R176.reuse, R132, R120 ;  /* 0x00000084b078723c */ /* 0x040ff00000001878 */
[C---:B------:R-:W-:Y:S08]  /*7590*/  HMMA.16816.F32 R128, R176.reuse, R134, R128 ;  /* 0x00000086b080723c */ /* 0x040ff00000001880 */
[C---:B------:R-:W-:Y:S08]  /*75a0*/  HMMA.16816.F32 R140, R176.reuse, R148, R140 ;  /* 0x00000094b08c723c */ /* 0x040ff0000000188c */
[C---:B------:R-:W-:Y:S08]  /*75b0*/  HMMA.16816.F32 R144, R176.reuse, R150, R144 ;  /* 0x00000096b090723c */ /* 0x040ff00000001890 */
[C---:B------:R-:W-:Y:S08]  /*75c0*/  HMMA.16816.F32 R156, R176.reuse, R164, R156 ;  /* 0x000000a4b09c723c */ /* 0x040ff0000000189c */
[----:B------:R-:W-:Y:S08]  /*75d0*/  HMMA.16816.F32 R160, R176, R166, R160 ;  /* 0x000000a6b0a0723c */ /* 0x000ff000000018a0 */
[C---:B------:R-:W-:Y:S08]  /*75e0*/  HMMA.16816.F32 R124, R180.reuse, R132, R64 ;  /* 0x00000084b47c723c */ /* 0x040ff00000001840 */
[C---:B------:R-:W-:Y:S08]  /*75f0*/  HMMA.16816.F32 R136, R180.reuse, R148, R52 ;  /* 0x00000094b488723c */ /* 0x040ff00000001834 */
[----:B------:R-:W-:Y:S08]  /*7600*/  HMMA.16816.F32 R152, R180, R164, R32 ;  /* 0x000000a4b498723c */ /* 0x000ff00000001820 */
[----:B------:R-:W-:Y:S08]  /*7610*/  HMMA.16816.F32 R172, R176, R16, R84 ;  /* 0x00000010b0ac723c */ /* 0x000ff00000001854 */
[C---:B------:R-:W-:Y:S08]  /*7620*/  HMMA.16816.F32 R132, R180.reuse, R134, R60 ;  /* 0x00000086b484723c */ /* 0x040ff0000000183c */
[C---:B------:R-:W-:Y:S08]  /*7630*/  HMMA.16816.F32 R148, R180.reuse, R150, R48 ;  /* 0x00000096b494723c */ /* 0x040ff00000001830 */
[C---:B------:R-:W-:Y:S08]  /*7640*/  HMMA.16816.F32 R164, R180.reuse, R166, R36 ;  /* 0x000000a6b4a4723c */ /* 0x040ff00000001824 */
[----:B------:R-:W-:Y:S08]  /*7650*/  HMMA.16816.F32 R168, R180, R16, R44 ;  /* 0x00000010b4a8723c */ /* 0x000ff0000000182c */
[-C--:B------:R-:W-:Y:S08]  /*7660*/  HMMA.16816.F32 R176, R176, R18.reuse, R76 ;  /* 0x00000012b0b0723c */ /* 0x080ff0000000184c */
[----:B------:R-:W-:Y:S01]  /*7670*/  HMMA.16816.F32 R180, R180, R18, R40 ;  /* 0x00000012b4b4723c */ /* 0x000fe20000001828 */
[----:B------:R-:W-:Y:S07]  /*7680*/  @!P2 BRA `(.L_x_2) ;  /* 0x000057700000a947 */ /* 0x000fee0003800000 */
[----:B---3-5:R-:W-:Y:S01]  /*7690*/  SHF.R.S32.HI R103, RZ, 0x1f, R92 ;  /* 0x0000001fff677819 */ /* 0x028fe2000001145c */
[----:B------:R-:W-:Y:S01]  /*76a0*/  IMAD.MOV.U32 R116, RZ, RZ, R72 ;  /* 0x000000ffff747224 */ /* 0x000fe200078e0048 */
[----:B------:R-:W-:Y:S01]  /*76b0*/  MOV R3, R73 ;  /* 0x0000004900037202 */ /* 0x000fe20000000f00 */
[----:B------:R-:W-:Y:S01]  /*76c0*/  IMAD.MOV.U32 R118, RZ, RZ, R2 ;  /* 0x000000ffff767224 */ /* 0x000fe200078e0002 */
[----:B------:R-:W-:Y:S01]  /*76d0*/  MOV R117, R71 ;  /* 0x0000004700757202 */ /* 0x000fe20000000f00 */
[C---:B------:R-:W-:Y:S01]  /*76e0*/  IMAD.SHL.U32 R242, R92.reuse, 0x2, RZ ;  /* 0x000000025cf27824 */ /* 0x040fe200078e00ff */
[----:B------:R-:W-:Y:S01]  /*76f0*/  SHF.L.U64.HI R243, R92, 0x1, R103 ;  /* 0x000000015cf37819 */ /* 0x000fe20000010267 */
[----:B------:R-:W-:-:S09]  /*7700*/  UIADD3 UR9, UR9, -0x2, URZ ;  /* 0xfffffffe09097890 */ /* 0x000fd2000fffe03f */
[----:B------:R-:W2:Y:S02]  /*7710*/  LDL R103, [R1+0x28] ;  /* 0x0000280001677983 */ /* 0x000ea40000100800 */
[----:B--2---:R-:W-:Y:S01]  /*7720*/  SHF.L.U32 R241, R103, 0x1, RZ ;  /* 0x0000000167f17819 */ /* 0x004fe200000006ff */
[----:B------:R-:W-:Y:S05]  /*7730*/  BRA `(.L_x_3) ;  /* 0x0000041000007947 */ /* 0x000fea0003800000 */
.L_x_5:
[----:B------:R-:W2:Y:S01]  /*7740*/  LDL R4, [R1+0x24] ;  /* 0x0000240001047983 */ /* 0x000ea20000100800 */
[----:B------:R-:W-:Y:S01]  /*7750*/  UIMAD UR4, UR9, 0x70, UR11 ;  /* 0x00000070090478a4 */ /* 0x000fe2000f8e020b */
[----:B------:R-:W-:Y:S05]  /*7760*/  IMAD.MOV.U32 R248, RZ, RZ, RZ ;  /* 0x000000fffff87224 */ /* 0x000fea00078e00ff */
[----:B------:R-:W-:Y:S05]  /*7770*/  IMAD.U32 R2, RZ, RZ, UR4 ;  /* 0x00000004ff027e24 */ /* 0x000fea000f8e00ff */
[----:B--2---:R-:W-:Y:S05]  /*7780*/  IADD3 R2, R2, -0x70, R4 ;  /* 0xffffff9002027810 */ /* 0x004fea0007ffe004 */
[----:B------:R-:W-:Y:S04]  /*7790*/  @P0 IMAD.HI.U32 R4, R2, c[0x0][0x2bc], RZ ;  /* 0x0000af0002040a27 */ /* 0x000fe800078e00ff */
[----:B------:R-:W-:Y:S01]  /*77a0*/  IMAD.MOV.U32 R0, RZ, RZ, R2 ;  /* 0x000000ffff007224 */ /* 0x000fe200078e0002 */
[----:B------:R-:W-:Y:S04]  /*77b0*/  @P0 SHF.R.U32.HI R0, RZ, c[0x0][0x2c0], R4 ;  /* 0x0000b000ff000a19 */ /* 0x000fe80000011604 */
[C---:B------:R-:W-:Y:S04]  /*77c0*/  @!P1 IADD3 R5, P2, R0.reuse, UR16, RZ ;  /* 0x0000001000059c10 */ /* 0x040fe8000ff5e0ff */
[----:B------:R-:W-:Y:S01]  /*77d0*/  @!P1 LEA.HI.X.SX32 R6, R0, UR14, 0x1, P2 ;  /* 0x0000000e00069c11 */ /* 0x000fe200090f0eff */
[----:B------:R-:W-:Y:S01]  /*77e0*/  IMAD.MOV R0, RZ, RZ, -R0 ;  /* 0x000000ffff007224 */ /* 0x000fe200078e0a00 */
[C---:B------:R-:W-:Y:S03]  /*77f0*/  @!P1 LEA R4, P2, R5.reuse, c[0x0][0x2a0], 0x2 ;  /* 0x0000a80005049a11 */ /* 0x040fe600078410ff */
[----:B------:R-:W-:Y:S01]  /*7800*/  IMAD R7, R0, c[0x0][0x2b8], R2 ;  /* 0x0000ae0000077a24 */ /* 0x000fe200078e0202 */
[----:B------:R-:W-:Y:S04]  /*7810*/  @!P1 LEA.HI.X R5, R5, c[0x0][0x2a4], R6, 0x2, P2 ;  /* 0x0000a90005059a11 */ /* 0x000fe800010f1406 */
[----:B------:R-:W-:Y:S01]  /*7820*/  STL [R1+0x10], R7 ;  /* 0x0000100701007387 */ /* 0x000fe20000100800 */
[----:B------:R-:W-:Y:S03]  /*7830*/  SHF.R.S32.HI R0, RZ, 0x1f, R7 ;  /* 0x0000001fff007819 */ /* 0x000fe60000011407 */
[----:B------:R1:W2:Y:S02]  /*7840*/  @!P1 LDG.E R248, [R4.64] ;  /* 0x0000000c04f89981 */ /* 0x0002a4000c1e1900 */
[----:B------:R-:W-:Y:S04]  /*7850*/  IMAD R0, R0, c[0x0][0x1e0], RZ ;  /* 0x0000780000007a24 */ /* 0x000fe800078e02ff */
[C---:B------:R-:W-:Y:S02]  /*7860*/  IMAD R0, R7.reuse, c[0x0][0x1e4], R0 ;  /* 0x0000790007007a24 */ /* 0x040fe400078e0200 */
[----:B-1----:R-:W-:Y:S04]  /*7870*/  IMAD.WIDE.U32 R4, R7, c[0x0][0x1e0], RZ ;  /* 0x0000780007047a25 */ /* 0x002fe800078e00ff */
[----:B------:R-:W-:Y:S01]  /*7880*/  IMAD.IADD R5, R5, 0x1, R0 ;  /* 0x0000000105057824 */ /* 0x000fe200078e0200 */
[----:B--2---:R-:W-:Y:S03]  /*7890*/  SHF.R.S32.HI R2, RZ, 0x1f, R248 ;  /* 0x0000001fff027819 */ /* 0x004fe600000114f8 */
[----:B------:R-:W-:Y:S04]  /*78a0*/  IMAD.WIDE.U32 R4, R248, c[0x0][0x1f0], R4 ;  /* 0x00007c00f8047a25 */ /* 0x000fe800078e0004 */
[----:B------:R-:W-:Y:S01]  /*78b0*/  IMAD R2, R2, c[0x0][0x1f0], RZ ;  /* 0x00007c0002027a24 */ /* 0x000fe200078e02ff */
[----:B------:R-:W-:Y:S03]  /*78c0*/  IADD3 R0, P4, R4, UR20, RZ ;  /* 0x0000001404007c10 */ /* 0x000fe6000ff9e0ff */
[----:B------:R-:W-:Y:S01]  /*78d0*/  IMAD R4, R248, c[0x0][0x1f4], R2 ;  /* 0x00007d00f8047a24 */ /* 0x000fe200078e0202 */
[C---:B------:R-:W-:Y:S04]  /*78e0*/  LEA R2, P2, R0.reuse, c[0x0][0x1c8], 0x1 ;  /* 0x0000720000027a11 */ /* 0x040fe800078408ff */
[----:B------:R-:W-:Y:S01]  /*78f0*/  IADD3.X R4, R5, UR15, R4, P4, !PT ;  /* 0x0000000f05047c10 */ /* 0x000fe2000a7fe404 */
[----:B------:R-:W1:Y:S03]  /*7900*/  SHFL.IDX PT, R6, R2, RZ, 0x181f ;  /* 0x00181fff02067589 */ /* 0x000e6600000e0000 */
[----:B------:R-:W-:Y:S01]  /*7910*/  LEA.HI.X R0, R0, c[0x0][0x1cc], R4, 0x1, P2 ;  /* 0x0000730000007a11 */ /* 0x000fe200010f0c04 */
[----:B------:R-:W-:Y:S04]  /*7920*/  SHFL.IDX PT, R12, R2, 0x2, 0x181f ;  /* 0x00581f00020c7f89 */ /* 0x000fe800000e0000 */
[----:B------:R-:W2:Y:S04]  /*7930*/  SHFL.IDX PT, R7, R0, RZ, 0x181f ;  /* 0x00181fff00077589 */ /* 0x000ea800000e0000 */
[----:B------:R-:W3:Y:S04]  /*7940*/  SHFL.IDX PT, R4, R2, 0x1, 0x181f ;  /* 0x00381f0002047f89 */ /* 0x000ee800000e0000 */
[----:B------:R-:W4:Y:S04]  /*7950*/  SHFL.IDX PT, R5, R0, 0x1, 0x181f ;  /* 0x00381f0000057f89 */ /* 0x000f2800000e0000 */
[----:B------:R-:W5:Y:S04]  /*7960*/  SHFL.IDX PT, R10, R2, 0x3, 0x181f ;  /* 0x00781f00020a7f89 */ /* 0x000f6800000e0000 */
[----:B------:R-:W5:Y:S01]  /*7970*/  SHFL.IDX PT, R9, R0, 0x2, 0x181f ;  /* 0x00581f0000097f89 */ /* 0x000f6200000e0000 */
[-C--:B-1----:R-:W-:Y:S03]  /*7980*/  IADD3 R6, P4, R6, R242.reuse, RZ ;  /* 0x000000f206067210 */ /* 0x082fe60007f9e0ff */
[----:B------:R-:W1:Y:S04]  /*7990*/  SHFL.IDX PT, R8, R2, 0x4, 0x181f ;  /* 0x00981f0002087f89 */ /* 0x000e6800000e0000 */
[----:B------:R-:W1:Y:S01]  /*79a0*/  SHFL.IDX PT, R11, R2, 0x5, 0x181f ;  /* 0x00b81f00020b7f89 */ /* 0x000e6200000e0000 */
[--C-:B--2---:R-:W-:Y:S03]  /*79b0*/  IMAD.X R7, R7, 0x1, R243.reuse, P4 ;  /* 0x0000000107077824 */ /* 0x104fe600020e06f3 */
[----:B------:R-:W2:Y:S01]  /*79c0*/  SHFL.IDX PT, R16, R0, 0x3, 0x181f ;  /* 0x00781f0000107f89 */ /* 0x000ea200000e0000 */
[-C--:B---3--:R-:W-:Y:S03]  /*79d0*/  IADD3 R4, P2, R4, R242.reuse, RZ ;  /* 0x000000f204047210 */ /* 0x088fe60007f5e0ff */
[----:B------:R3:W-:Y:S01]  /*79e0*/  LDGSTS.E.BYPASS.LTC128B.128 [R241+0x3900], [R6.64], !P3 ;  /* 0x0390000006f17fae */ /* 0x0007e2000d901d4c */
[-C--:B----4-:R-:W-:Y:S02]  /*79f0*/  IADD3.X R5, R5, R243.reuse, RZ, P2, !PT ;  /* 0x000000f305057210 */ /* 0x090fe400017fe4ff */
[-C--:B------:R-:W-:Y:S01]  /*7a00*/  IADD3 R12, P2, R12, R242.reuse, RZ ;  /* 0x000000f20c0c7210 */ /* 0x080fe20007f5e0ff */
[----:B------:R-:W4:Y:S01]  /*7a10*/  SHFL.IDX PT, R15, R0, 0x4, 0x181f ;  /* 0x00981f00000f7f89 */ /* 0x000f2200000e0000 */
[-C--:B-----5:R-:W-:Y:S03]  /*7a20*/  IADD3 R10, P6, R10, R242.reuse, RZ ;  /* 0x000000f20a0a7210 */ /* 0x0a0fe60007fde0ff */
[----:B------:R5:W-:Y:S01]  /*7a30*/  LDGSTS.E.BYPASS.LTC128B.128 [R241+0x4100], [R4.64], !P3 ;  /* 0x0410000004f17fae */ /* 0x000be2000d901d4c */
[--C-:B------:R-:W-:Y:S03]  /*7a40*/  IMAD.X R13, R9, 0x1, R243.reuse, P2 ;  /* 0x00000001090d7824 */ /* 0x100fe600010e06f3 */
[----:B------:R-:W5:Y:S01]  /*7a50*/  SHFL.IDX PT, R2, R2, 0x6, 0x181f ;  /* 0x00d81f0002027f89 */ /* 0x000f6200000e0000 */
[-C--:B-1----:R-:W-:Y:S03]  /*7a60*/  IADD3 R8, P5, R8, R242.reuse, RZ ;  /* 0x000000f208087210 */ /* 0x082fe60007fbe0ff */
[----:B------:R-:W1:Y:S04]  /*7a70*/  SHFL.IDX PT, R14, R0, 0x5, 0x181f ;  /* 0x00b81f00000e7f89 */ /* 0x000e6800000e0000 */
[----:B------:R-:W1:Y:S04]  /*7a80*/  SHFL.IDX PT, R0, R0, 0x6, 0x181f ;  /* 0x00d81f0000007f89 */ /* 0x000e6800000e0000 */
[----:B------:R1:W-:Y:S01]  /*7a90*/  LDGSTS.E.BYPASS.LTC128B.128 [R241+0x4900], [R12.64], !P3 ;  /* 0x049000000cf17fae */ /* 0x0003e2000d901d4c */
[-C--:B---3--:R-:W-:Y:S01]  /*7aa0*/  IADD3 R6, P4, R11, R242.reuse, RZ ;  /* 0x000000f20b067210 */ /* 0x088fe20007f9e0ff */
[--C-:B--2---:R-:W-:Y:S02]  /*7ab0*/  IMAD.X R11, R16, 0x1, R243.reuse, P6 ;  /* 0x00000001100b7824 */ /* 0x104fe400030e06f3 */
[--C-:B----4-:R-:W-:Y:S03]  /*7ac0*/  IMAD.X R9, R15, 0x1, R243.reuse, P5 ;  /* 0x000000010f097824 */ /* 0x110fe600028e06f3 */
[----:B------:R2:W-:Y:S01]  /*7ad0*/  LDGSTS.E.BYPASS.LTC128B.128 [R241+0x5100], [R10.64], !P3 ;  /* 0x051000000af17fae */ /* 0x0005e2000d901d4c */
[----:B-----5:R-:W-:Y:S03]  /*7ae0*/  IADD3 R4, P2, R2, R242, RZ ;  /* 0x000000f202047210 */ /* 0x020fe60007f5e0ff */
[----:B------:R2:W-:Y:S01]  /*7af0*/  LDGSTS.E.BYPASS.LTC128B.128 [R241+0x5900], [R8.64], !P3 ;  /* 0x0590000008f17fae */ /* 0x0005e2000d901d4c */
[----:B-1----:R-:W-:Y:S01]  /*7b00*/  IADD3.X R7, R14, R243, RZ, P4, !PT ;  /* 0x000000f30e077210 */ /* 0x002fe200027fe4ff */
[----:B------:R-:W-:Y:S04]  /*7b10*/  IMAD.X R5, R0, 0x1, R243, P2 ;  /* 0x0000000100057824 */ /* 0x000fe800010e06f3 */
[----:B------:R2:W-:Y:S04]  /*7b20*/  LDGSTS.E.BYPASS.LTC128B.128 [R241+0x6100], [R6.64], !P3 ;  /* 0x0610000006f17fae */ /* 0x0005e8000d901d4c */
[----:B------:R2:W-:Y:S01]  /*7b30*/  LDGSTS.E.BYPASS.LTC128B.128 [R241+0x6900], [R4.64], !P3 ;  /* 0x0690000004f17fae */ /* 0x0005e2000d901d4c */
[----:B------:R-:W-:-:S05]  /*7b40*/  BRA `(.L_x_4) ;  /* 0x00001b1000007947 */ /* 0x000fca0003800000 */
.L_x_3:
[----:B------:R-:W2:Y:S01]  /*7b50*/  LDL R2, [R1+0x10] ;  /* 0x0000100001027983 */ /* 0x000ea20000100800 */
[----:B------:R-:W-:Y:S04]  /*7b60*/  DEPBAR.LE SB0, 0x0 ;  /* 0x000080000000791a */ /* 0x000fe80000000000 */
[----:B------:R-:W-:Y:S01]  /*7b70*/  BAR.SYNC.DEFER_BLOCKING 0x0 ;  /* 0x0000000000007b1d */ /* 0x000fe20000010000 */
[----:B------:R-:W-:Y:S07]  /*7b80*/  UISETP.GE.AND UP0, UPT, UR9, 0x1, UPT ;  /* 0x000000010900788c */ /* 0x000fee000bf06270 */
[----:B------:R-:W-:Y:S08]  /*7b90*/  LDSM.16.M88.4 R112, [R230+0x7100] ;  /* 0x00710000e670783b */ /* 0x000ff00000000200 */
[----:B------:R-:W1:Y:S08]  /*7ba0*/  LDSM.16.M88.4 R16, [R119+0x3900] ;  /* 0x003900007710783b */ /* 0x000e700000000200 */
[----:B------:R-:W3:Y:S08]  /*7bb0*/  LDSM.16.M88.4 R108, [R230+0x9100] ;  /* 0x00910000e66c783b */ /* 0x000ef00000000200 */
[----:B------:R-:W4:Y:S08]  /*7bc0*/  LDSM.16.M88.4 R32, [R119+0x4100] ;  /* 0x004100007720783b */ /* 0x000f300000000200 */
[----:B------:R-:W5:Y:S08]  /*7bd0*/  LDSM.16.M88.4 R48, [R119+0x4900] ;  /* 0x004900007730783b */ /* 0x000f700000000200 */
[----:B------:R-:W1:Y:S08]  /*7be0*/  LDSM.16.M88.4 R64, [R119+0x5100] ;  /* 0x005100007740783b */ /* 0x000e700000000200 */
[----:B------:R-:W1:Y:S08]  /*7bf0*/  LDSM.16.M88.4 R80, [R119+0x5900] ;  /* 0x005900007750783b */ /* 0x000e700000000200 */
[----:B------:R-:W-:Y:S08]  /*7c00*/  LDSM.16.M88.4 R96, [R119+0x6100] ;  /* 0x006100007760783b */ /* 0x000ff00000000200 */
[----:B------:R-:W-:Y:S08]  /*7c10*/  LDSM.16.M88.4 R184, [R119+0x6900] ;  /* 0x0069000077b8783b */ /* 0x000ff00000000200 */
[----:B------:R-:W-:Y:S08]  /*7c20*/  LDSM.16.M88.4 R188, [R233+0x7100] ;  /* 0x00710000e9bc783b */ /* 0x000ff00000000200 */
[----:B------:R-:W-:Y:S08]  /*7c30*/  LDSM.16.M88.4 R192, [R234] ;  /* 0x00000000eac0783b */ /* 0x000ff00000000200 */
[----:B------:R-:W-:Y:S08]  /*7c40*/  LDSM.16.M88.4 R196, [R233+0x9100] ;  /* 0x00910000e9c4783b */ /* 0x000ff00000000200 */
[----:B------:R-:W-:Y:S08]  /*7c50*/  LDSM.16.M88.4 R200, [R240] ;  /* 0x00000000f0c8783b */ /* 0x000ff00000000200 */
[----:B------:R-:W-:Y:S08]  /*7c60*/  LDSM.16.M88.4 R204, [R239] ;  /* 0x00000000efcc783b */ /* 0x000ff00000000200 */
[----:B------:R-:W-:Y:S08]  /*7c70*/  LDSM.16.M88.4 R208, [R238] ;  /* 0x00000000eed0783b */ /* 0x000ff00000000200 */
[----:B------:R-:W-:Y:S08]  /*7c80*/  LDSM.16.M88.4 R212, [R237] ;  /* 0x00000000edd4783b */ /* 0x000ff00000000200 */
[----:B------:R-:W-:Y:S08]  /*7c90*/  LDSM.16.M88.4 R216, [R236] ;  /* 0x00000000ecd8783b */ /* 0x000ff00000000200 */
[----:B------:R-:W-:Y:S01]  /*7ca0*/  LDSM.16.M88.4 R220, [R235] ;  /* 0x00000000ebdc783b */ /* 0x000fe20000000200 */
[----:B--2---:R-:W-:Y:S01]  /*7cb0*/  IMAD.WIDE.U32 R52, R2, c[0x0][0x208], RZ ;  /* 0x0000820002347a25 */ /* 0x004fe200078e00ff */
[-C--:B-1----:R-:W-:Y:S03]  /*7cc0*/  HMMA.16816.F32 R4, R112, R16.reuse, RZ ;  /* 0x000000107004723c */ /* 0x082fe600000018ff */
[----:B------:R-:W-:Y:S05]  /*7cd0*/  SHF.R.S32.HI R0, RZ, 0x1f, R2 ;  /* 0x0000001fff007819 */ /* 0x000fea0000011402 */
[C---:B---3--:R-:W-:Y:S04]  /*7ce0*/  HMMA.16816.F32 R8, R108.reuse, R16, RZ ;  /* 0x000000106c08723c */ /* 0x048fe800000018ff */
[----:B------:R-:W-:Y:S04]  /*7cf0*/  IMAD R0, R0, c[0x0][0x208], RZ ;  /* 0x0000820000007a24 */ /* 0x000fe800078e02ff */
[-C--:B------:R-:W-:Y:S01]  /*7d00*/  HMMA.16816.F32 R12, R108, R18.reuse, RZ ;  /* 0x000000126c0c723c */ /* 0x080fe200000018ff */
[----:B------:R-:W-:Y:S05]  /*7d10*/  IMAD R0, R2, c[0x0][0x20c], R0 ;  /* 0x0000830002007a24 */ /* 0x000fea00078e0200 */
[----:B------:R-:W-:Y:S02]  /*7d20*/  IADD3 R53, R53, R0, RZ ;  /* 0x0000000035357210 */ /* 0x000fe40007ffe0ff */
[C---:B------:R-:W-:Y:S04]  /*7d30*/  HMMA.16816.F32 R16, R112.reuse, R18, RZ ;  /* 0x000000127010723c */ /* 0x040fe800000018ff */
[----:B------:R-:W-:Y:S01]  /*7d40*/  IMAD.WIDE.U32 R60, R248, c[0x0][0x218], R52 ;  /* 0x00008600f83c7a25 */ /* 0x000fe200078e0034 */
[----:B------:R-:W-:Y:S03]  /*7d50*/  SHF.R.S32.HI R0, RZ, 0x1f, R248 ;  /* 0x0000001fff007819 */ /* 0x000fe600000114f8 */
[-C--:B----4-:R-:W-:Y:S01]  /*7d60*/  HMMA.16816.F32 R20, R112, R32.reuse, RZ ;  /* 0x000000207014723c */ /* 0x090fe200000018ff */
[----:B------:R-:W-:Y:S03]  /*7d70*/  IADD3 R2, P2, R60, UR22, RZ ;  /* 0x000000163c027c10 */ /* 0x000fe6000ff5e0ff */
[----:B------:R-:W-:Y:S04]  /*7d80*/  IMAD R0, R0, c[0x0][0x218], RZ ;  /* 0x0000860000007a24 */ /* 0x000fe800078e02ff */
[C---:B------:R-:W-:Y:S04]  /*7d90*/  HMMA.16816.F32 R24, R108.reuse, R32, RZ ;  /* 0x000000206c18723c */ /* 0x040fe800000018ff */
[----:B------:R-:W-:Y:S04]  /*7da0*/  IMAD R0, R248, c[0x0][0x21c], R0 ;  /* 0x00008700f8007a24 */ /* 0x000fe800078e0200 */
[-C--:B------:R-:W-:Y:S08]  /*7db0*/  HMMA.16816.F32 R28, R108, R34.reuse, RZ ;  /* 0x000000226c1c723c */ /* 0x080ff000000018ff */
[C---:B------:R-:W-:Y:S08]  /*7dc0*/  HMMA.16816.F32 R32, R112.reuse, R34, RZ ;  /* 0x000000227020723c */ /* 0x040ff000000018ff */
[-C--:B-----5:R-:W-:Y:S08]  /*7dd0*/  HMMA.16816.F32 R36, R112, R48.reuse, RZ ;  /* 0x000000307024723c */ /* 0x0a0ff000000018ff */
[C---:B------:R-:W-:Y:S08]  /*7de0*/  HMMA.16816.F32 R40, R108.reuse, R48, RZ ;  /* 0x000000306c28723c */ /* 0x040ff000000018ff */
[-C--:B------:R-:W-:Y:S08]  /*7df0*/  HMMA.16816.F32 R44, R108, R50.reuse, RZ ;  /* 0x000000326c2c723c */ /* 0x080ff000000018ff */
[C---:B------:R-:W-:Y:S08]  /*7e00*/  HMMA.16816.F32 R48, R112.reuse, R50, RZ ;  /* 0x000000327030723c */ /* 0x040ff000000018ff */
[-C--:B------:R-:W-:Y:S08]  /*7e10*/  HMMA.16816.F32 R52, R112, R64.reuse, RZ ;  /* 0x000000407034723c */ /* 0x080ff000000018ff */
[C---:B------:R-:W-:Y:S07]  /*7e20*/  HMMA.16816.F32 R56, R108.reuse, R64, RZ ;  /* 0x000000406c38723c */ /* 0x040fee00000018ff */
[----:B------:R-:W-:Y:S02]  /*7e30*/  IADD3.X R64, R61, UR5, R0, P2, !PT ;  /* 0x000000053d407c10 */ /* 0x000fe400097fe400 */
[C---:B------:R-:W-:Y:S01]  /*7e40*/  LEA R0, P2, R2.reuse, c[0x0][0x1f8], 0x1 ;  /* 0x00007e0002007a11 */ /* 0x040fe200078408ff */
[-C--:B------:R-:W-:Y:S03]  /*7e50*/  HMMA.16816.F32 R60, R108, R66.reuse, RZ ;  /* 0x000000426c3c723c */ /* 0x080fe600000018ff */
[----:B------:R-:W-:Y:S01]  /*7e60*/  LEA.HI.X R2, R2, c[0x0][0x1fc], R64, 0x1, P2 ;  /* 0x00007f0002027a11 */ /* 0x000fe200010f0c40 */
[----:B------:R-:W1:Y:S04]  /*7e70*/  SHFL.IDX PT, R84, R0, RZ, 0x181f ;  /* 0x00181fff00547589 */ /* 0x000e6800000e0000 */
[C---:B------:R-:W-:Y:S04]  /*7e80*/  HMMA.16816.F32 R64, R112.reuse, R66, RZ ;  /* 0x000000427040723c */ /* 0x040fe800000018ff */
[----:B------:R-:W2:Y:S04]  /*7e90*/  SHFL.IDX PT, R85, R2, RZ, 0x181f ;  /* 0x00181fff02557589 */ /* 0x000ea800000e0000 */
[-C--:B------:R-:W-:Y:S04]  /*7ea0*/  HMMA.16816.F32 R68, R112, R80.reuse, RZ ;  /* 0x000000507044723c */ /* 0x080fe800000018ff */
[----:B------:R-:W3:Y:S04]  /*7eb0*/  SHFL.IDX PT, R88, R0, 0x1, 0x181f ;  /* 0x00381f0000587f89 */ /* 0x000ee800000e0000 */
[C---:B------:R-:W-:Y:S04]  /*7ec0*/  HMMA.16816.F32 R72, R108.reuse, R80, RZ ;  /* 0x000000506c48723c */ /* 0x040fe800000018ff */
[-C--:B-1----:R-:W-:Y:S01]  /*7ed0*/  IADD3 R84, P2, R84, R242.reuse, RZ ;  /* 0x000000f254547210 */ /* 0x082fe20007f5e0ff */
[----:B------:R-:W1:Y:S03]  /*7ee0*/  SHFL.IDX PT, R89, R2, 0x1, 0x181f ;  /* 0x00381f0002597f89 */ /* 0x000e6600000e0000 */
[-C--:B------:R-:W-:Y:S01]  /*7ef0*/  HMMA.16816.F32 R76, R108, R82.reuse, RZ ;  /* 0x000000526c4c723c */ /* 0x080fe200000018ff */
[-C--:B--2---:R-:W-:Y:S04]  /*7f00*/  IADD3.X R85, R85, R243.reuse, RZ, P2, !PT ;  /* 0x000000f355557210 */ /* 0x084fe800017fe4ff */
[----:B------:R-:W2:Y:S03]  /*7f10*/  SHFL.IDX PT, R94, R0, 0x2, 0x181f ;  /* 0x00581f00005e7f89 */ /* 0x000ea600000e0000 */
[C---:B------:R-:W-:Y:S04]  /*7f20*/  HMMA.16816.F32 R80, R112.reuse, R82, RZ ;  /* 0x000000527050723c */ /* 0x040fe800000018ff */
[-C--:B---3--:R-:W-:Y:S01]  /*7f30*/  IADD3 R88, P5, R88, R242.reuse, RZ ;  /* 0x000000f258587210 */ /* 0x088fe20007fbe0ff */
[----:B------:R3:W-:Y:S03]  /*7f40*/  LDGSTS.E.BYPASS.LTC128B.128 [R241+0x100], [R84.64], !P3 ;  /* 0x0010000054f17fae */ /* 0x0007e6000d901d4c */
[-C--:B-1----:R-:W-:Y:S05]  /*7f50*/  IADD3.X R89, R89, R243.reuse, RZ, P5, !PT ;  /* 0x000000f359597210 */ /* 0x082fea0002ffe4ff */
[----:B------:R-:W1:Y:S01]  /*7f60*/  SHFL.IDX PT, R92, R0, 0x3, 0x181f ;  /* 0x00781f00005c7f89 */ /* 0x000e6200000e0000 */
[-C--:B--2---:R-:W-:Y:S07]  /*7f70*/  IADD3 R94, P4, R94, R242.reuse, RZ ;  /* 0x000000f25e5e7210 */ /* 0x084fee0007f9e0ff */
[----:B------:R2:W-:Y:S08]  /*7f80*/  LDGSTS.E.BYPASS.LTC128B.128 [R241+0x900], [R88.64], !P3 ;  /* 0x0090000058f17fae */ /* 0x0005f0000d901d4c */
[----:B------:R-:W4:Y:S01]  /*7f90*/  SHFL.IDX PT, R91, R2, 0x2, 0x181f ;  /* 0x00581f00025b7f89 */ /* 0x000f2200000e0000 */
[-C--:B---3--:R-:W-:Y:S01]  /*7fa0*/  HMMA.16816.F32 R84, R112, R96.reuse, RZ ;  /* 0x000000607054723c */ /* 0x088fe200000018ff */
[-C--:B-1----:R-:W-:Y:S06]  /*7fb0*/  IADD3 R92, P2, R92, R242.reuse, RZ ;  /* 0x000000f25c5c7210 */ /* 0x082fec0007f5e0ff */
[----:B------:R-:W1:Y:S08]  /*7fc0*/  SHFL.IDX PT, R90, R2, 0x3, 0x181f ;  /* 0x00781f00025a7f89 */ /* 0x000e7000000e0000 */
[----:B------:R-:W3:Y:S01]  /*7fd0*/  SHFL.IDX PT, R100, R0, 0x4, 0x181f ;  /* 0x00981f0000647f89 */ /* 0x000ee200000e0000 */
[-C--:B----4-:R-:W-:Y:S07]  /*7fe0*/  IADD3.X R95, R91, R243.reuse, RZ, P4, !PT ;  /* 0x000000f35b5f7210 */ /* 0x090fee00027fe4ff */
[----:B------:R-:W4:Y:S08]  /*7ff0*/  SHFL.IDX PT, R103, R2, 0x4, 0x181f ;  /* 0x00981f0002677f89 */ /* 0x000f3000000e0000 */
[----:B------:R5:W-:Y:S01]  /*8000*/  LDGSTS.E.BYPASS.LTC128B.128 [R241+0x1100], [R94.64], !P3 ;  /* 0x011000005ef17fae */ /* 0x000be2000d901d4c */
[-C--:B-1----:R-:W-:Y:S02]  /*8010*/  IADD3.X R93, R90, R243.reuse, RZ, P2, !PT ;  /* 0x000000f35a5d7210 */ /* 0x082fe400017fe4ff */
[C---:B--2---:R-:W-:Y:S05]  /*8020*/  HMMA.16816.F32 R88, R108.reuse, R96, RZ ;  /* 0x000000606c58723c */ /* 0x044fea00000018ff */
[----:B------:R5:W-:Y:S02]  /*8030*/  LDGSTS.E.BYPASS.LTC128B.128 [R241+0x1900], [R92.64], !P3 ;  /* 0x019000005cf17fae */ /* 0x000be4000d901d4c */
[-C--:B---3--:R-:W-:Y:S05]  /*8040*/  IADD3 R96, P5, R100, R242.reuse, RZ ;  /* 0x000000f264607210 */ /* 0x088fea0007fbe0ff */
[-C--:B----4-:R-:W-:Y:S01]  /*8050*/  IADD3.X R97, R103, R243.reuse, RZ, P5, !PT ;  /* 0x000000f367617210 */ /* 0x090fe20002ffe4ff */
[----:B------:R-:W1:Y:S08]  /*8060*/  SHFL.IDX PT, R102, R0, 0x5, 0x181f ;  /* 0x00b81f0000667f89 */ /* 0x000e7000000e0000 */
[----:B------:R2:W-:Y:S08]  /*8070*/  LDGSTS.E.BYPASS.LTC128B.128 [R241+0x2100], [R96.64], !P3 ;  /* 0x0210000060f17fae */ /* 0x0005f0000d901d4c */
[----:B------:R-:W3:Y:S01]  /*8080*/  SHFL.IDX PT, R101, R2, 0x5, 0x181f ;  /* 0x00b81f0002657f89 */ /* 0x000ee200000e0000 */
[-C--:B-----5:R-:W-:Y:S01]  /*8090*/  HMMA.16816.F32 R92, R108, R98.reuse, RZ ;  /* 0x000000626c5c723c */ /* 0x0a0fe200000018ff */
[-C--:B-1----:R-:W-:Y:S06]  /*80a0*/  IADD3 R102, P4, R102, R242.reuse, RZ ;  /* 0x000000f266667210 */ /* 0x082fec0007f9e0ff */
[----:B------:R-:W1:Y:S08]  /*80b0*/  SHFL.IDX PT, R0, R0, 0x6, 0x181f ;  /* 0x00d81f0000007f89 */ /* 0x000e7000000e0000 */
[----:B------:R-:W4:Y:S01]  /*80c0*/  SHFL.IDX PT, R2, R2, 0x6, 0x181f ;  /* 0x00d81f0002027f89 */ /* 0x000f2200000e0000 */
[C---:B--2---:R-:W-:Y:S02]  /*80d0*/  HMMA.16816.F32 R96, R112.reuse, R98, RZ ;  /* 0x000000627060723c */ /* 0x044fe400000018ff */
[-C--:B---3--:R-:W-:Y:S05]  /*80e0*/  IADD3.X R103, R101, R243.reuse, RZ, P4, !PT ;  /* 0x000000f365677210 */ /* 0x088fea00027fe4ff */
[----:B------:R2:W-:Y:S01]  /*80f0*/  LDGSTS.E.BYPASS.LTC128B.128 [R241+0x2900], [R102.64], !P3 ;  /* 0x0290000066f17fae */ /* 0x0005e2000d901d4c */
[----:B-1----:R-:W-:Y:S04]  /*8100*/  IADD3 R100, P2, R0, R242, RZ ;  /* 0x000000f200647210 */ /* 0x002fe80007f5e0ff */
[----:B----4-:R-:W-:Y:S02]  /*8110*/  IADD3.X R101, R2, R243, RZ, P2, !PT ;  /* 0x000000f302657210 */ /* 0x010fe400017fe4ff */
[----:B------:R-:W-:Y:S03]  /*8120*/  PLOP3.LUT P2, PT, PT, PT, UP0, 0x80, 0x0 ;  /* 0x000000000000781c */ /* 0x000fe60003f4f008 */
[----:B------:R2:W-:Y:S08]  /*8130*/  LDGSTS.E.BYPASS.LTC128B.128 [R241+0x3100], [R100.64], !P3 ;  /* 0x0310000064f17fae */ /* 0x0005f0000d901d4c */
[----:B------:R-:W0:Y:S01]  /*8140*/  LDGDEPBAR ;  /* 0x00000000000079af */ /* 0x000e220000000000 */
[-C--:B--2---:R-:W-:Y:S08]  /*8150*/  HMMA.16816.F32 R100, R112, R184.reuse, RZ ;  /* 0x000000b87064723c */ /* 0x084ff000000018ff */
[C---:B------:R-:W-:Y:S08]  /*8160*/  HMMA.16816.F32 R104, R108.reuse, R184, RZ ;  /* 0x000000b86c68723c */ /* 0x040ff000000018ff */
[-C--:B------:R-:W-:Y:S08]  /*8170*/  HMMA.16816.F32 R108, R108, R186.reuse, RZ ;  /* 0x000000ba6c6c723c */ /* 0x080ff000000018ff */
[----:B------:R-:W-:Y:S01]  /*8180*/  HMMA.16816.F32 R112, R112, R186, RZ ;  /* 0x000000ba7070723c */ /* 0x000fe200000018ff */
[----:B------:R-:W-:Y:S07]  /*8190*/  LDSM.16.M88.4 R184, [R231+0x7100] ;  /* 0x00710000e7b8783b */ /* 0x000fee0000000200 */
[-C--:B------:R-:W-:Y:S08]  /*81a0*/  HMMA.16816.F32 R4, R188, R192.reuse, R4 ;  /* 0x000000c0bc04723c */ /* 0x080ff00000001804 */
[C---:B------:R-:W-:Y:S08]  /*81b0*/  HMMA.16816.F32 R8, R196.reuse, R192, R8 ;  /* 0x000000c0c408723c */ /* 0x040ff00000001808 */
[-C--:B------:R-:W-:Y:S08]  /*81c0*/  HMMA.16816.F32 R12, R196, R194.reuse, R12 ;  /* 0x000000c2c40c723c */ /* 0x080ff0000000180c */
[C---:B------:R-:W-:Y:S01]  /*81d0*/  HMMA.16816.F32 R16, R188.reuse, R194, R16 ;  /* 0x000000c2bc10723c */ /* 0x040fe20000001810 */
[----:B------:R-:W1:Y:S07]  /*81e0*/  LDSM.16.M88.4 R192, [R229+0x3900] ;  /* 0x00390000e5c0783b */ /* 0x000e6e0000000200 */
[-C--:B------:R-:W-:Y:S08]  /*81f0*/  HMMA.16816.F32 R20, R188, R200.reuse, R20 ;  /* 0x000000c8bc14723c */ /* 0x080ff00000001814 */
[C---:B------:R-:W-:Y:S08]  /*8200*/  HMMA.16816.F32 R24, R196.reuse, R200, R24 ;  /* 0x000000c8c418723c */ /* 0x040ff00000001818 */
[-C--:B------:R-:W-:Y:S08]  /*8210*/  HMMA.16816.F32 R28, R196, R202.reuse, R28 ;  /* 0x000000cac41c723c */ /* 0x080ff0000000181c */
[C---:B------:R-:W-:Y:S01]  /*8220*/  HMMA.16816.F32 R32, R188.reuse, R202, R32 ;  /* 0x000000cabc20723c */ /* 0x040fe20000001820 */
[----:B------:R-:W2:Y:S07]  /*8230*/  LDSM.16.M88.4 R200, [R231+0x9100] ;  /* 0x00910000e7c8783b */ /* 0x000eae0000000200 */
[-C--:B------:R-:W-:Y:S08]  /*8240*/  HMMA.16816.F32 R36, R188, R204.reuse, R36 ;  /* 0x000000ccbc24723c */ /* 0x080ff00000001824 */
[C---:B------:R-:W-:Y:S08]  /*8250*/  HMMA.16816.F32 R40, R196.reuse, R204, R40 ;  /* 0x000000ccc428723c */ /* 0x040ff00000001828 */
[-C--:B------:R-:W-:Y:S08]  /*8260*/  HMMA.16816.F32 R44, R196, R206.reuse, R44 ;  /* 0x000000cec42c723c */ /* 0x080ff0000000182c */
[C---:B------:R-:W-:Y:S01]  /*8270*/  HMMA.16816.F32 R48, R188.reuse, R206, R48 ;  /* 0x000000cebc30723c */ /* 0x040fe20000001830 */
[----:B------:R-:W3:Y:S07]  /*8280*/  LDSM.16.M88.4 R204, [R229+0x4100] ;  /* 0x00410000e5cc783b */ /* 0x000eee0000000200 */
[-C--:B------:R-:W-:Y:S08]  /*8290*/  HMMA.16816.F32 R52, R188, R208.reuse, R52 ;  /* 0x000000d0bc34723c */ /* 0x080ff00000001834 */
[C---:B------:R-:W-:Y:S08]  /*82a0*/  HMMA.16816.F32 R56, R196.reuse, R208, R56 ;  /* 0x000000d0c438723c */ /* 0x040ff00000001838 */
[-C--:B------:R-:W-:Y:S08]  /*82b0*/  HMMA.16816.F32 R60, R196, R210.reuse, R60 ;  /* 0x000000d2c43c723c */ /* 0x080ff0000000183c */
[C---:B------:R-:W-:Y:S01]  /*82c0*/  HMMA.16816.F32 R64, R188.reuse, R210, R64 ;  /* 0x000000d2bc40723c */ /* 0x040fe20000001840 */
[----:B------:R-:W-:Y:S07]  /*82d0*/  LDSM.16.M88.4 R208, [R229+0x6100] ;  /* 0x00610000e5d0783b */ /* 0x000fee0000000200 */
        /* <DEDUP_REMOVED lines=9> */
[----:B------:R-:W-:Y:S07]  /*8370*/  LDSM.16.M88.4 R216, [R228] ;  /* 0x00000000e4d8783b */ /* 0x000fee0000000200 */
[-C--:B------:R-:W-:Y:S08]  /*8380*/  HMMA.16816.F32 R100, R188, R220.reuse, R100 ;  /* 0x000000dcbc64723c */ /* 0x080ff00000001864 */
[C---:B------:R-:W-:Y:S08]  /*8390*/  HMMA.16816.F32 R104, R196.reuse, R220, R104 ;  /* 0x000000dcc468723c */ /* 0x040ff00000001868 */
[-C--:B------:R-:W-:Y:S01]  /*83a0*/  HMMA.16816.F32 R108, R196, R222.reuse, R108 ;  /* 0x000000dec46c723c */ /* 0x080fe2000000186c */
[----:B------:R-:W-:Y:S07]  /*83b0*/  LDSM.16.M88.4 R196, [R229+0x5100] ;  /* 0x00510000e5c4783b */ /* 0x000fee0000000200 */
[----:B------:R-:W-:Y:S01]  /*83c0*/  HMMA.16816.F32 R112, R188, R222, R112 ;  /* 0x000000debc70723c */ /* 0x000fe20000001870 */
[----:B------:R-:W4:Y:S07]  /*83d0*/  LDSM.16.M88.4 R188, [R229+0x4900] ;  /* 0x00490000e5bc783b */ /* 0x000f2e0000000200 */
[-C--:B-1----:R-:W-:Y:S08]  /*83e0*/  HMMA.16816.F32 R4, R184, R192.reuse, R4 ;  /* 0x000000c0b804723c */ /* 0x082ff00000001804 */
[C---:B--2---:R-:W-:Y:S08]  /*83f0*/  HMMA.16816.F32 R8, R200.reuse, R192, R8 ;  /* 0x000000c0c808723c */ /* 0x044ff00000001808 */
[-C--:B------:R-:W-:Y:S08]  /*8400*/  HMMA.16816.F32 R12, R200, R194.reuse, R12 ;  /* 0x000000c2c80c723c */ /* 0x080ff0000000180c */
[C---:B------:R-:W-:Y:S01]  /*8410*/  HMMA.16816.F32 R16, R184.reuse, R194, R16 ;  /* 0x000000c2b810723c */ /* 0x040fe20000001810 */
[----:B------:R-:W1:Y:S07]  /*8420*/  LDSM.16.M88.4 R192, [R229+0x5900] ;  /* 0x00590000e5c0783b */ /* 0x000e6e0000000200 */
[-C--:B---3--:R-:W-:Y:S08]  /*8430*/  HMMA.16816.F32 R20, R184, R204.reuse, R20 ;  /* 0x000000ccb814723c */ /* 0x088ff00000001814 */
[C---:B------:R-:W-:Y:S08]  /*8440*/  HMMA.16816.F32 R24, R200.reuse, R204, R24 ;  /* 0x000000ccc818723c */ /* 0x040ff00000001818 */
[-C--:B------:R-:W-:Y:S08]  /*8450*/  HMMA.16816.F32 R28, R200, R206.reuse, R28 ;  /* 0x000000cec81c723c */ /* 0x080ff0000000181c */
[C---:B------:R-:W-:Y:S01]  /*8460*/  HMMA.16816.F32 R32, R184.reuse, R206, R32 ;  /* 0x000000ceb820723c */ /* 0x040fe20000001820 */
[----:B------:R-:W2:Y:S07]  /*8470*/  LDSM.16.M88.4 R204, [R232+0x7100] ;  /* 0x00710000e8cc783b */ /* 0x000eae0000000200 */
[-C--:B----4-:R-:W-:Y:S08]  /*8480*/  HMMA.16816.F32 R36, R184, R188.reuse, R36 ;  /* 0x000000bcb824723c */ /* 0x090ff00000001824 */
[C---:B------:R-:W-:Y:S08]  /*8490*/  HMMA.16816.F32 R40, R200.reuse, R188, R40 ;  /* 0x000000bcc828723c */ /* 0x040ff00000001828 */
[-C--:B------:R-:W-:Y:S08]  /*84a0*/  HMMA.16816.F32 R44, R200, R190.reuse, R44 ;  /* 0x000000bec82c723c */ /* 0x080ff0000000182c */
[C---:B------:R-:W-:Y:S01]  /*84b0*/  HMMA.16816.F32 R48, R184.reuse, R190, R48 ;  /* 0x000000beb830723c */ /* 0x040fe20000001830 */
[----:B------:R-:W3:Y:S07]  /*84c0*/  LDSM.16.M88.4 R188, [R232+0x9100] ;  /* 0x00910000e8bc783b */ /* 0x000eee0000000200 */
[-C--:B------:R-:W-:Y:S08]  /*84d0*/  HMMA.16816.F32 R52, R184, R196.reuse, R52 ;  /* 0x000000c4b834723c */ /* 0x080ff00000001834 */
[C---:B------:R-:W-:Y:S08]  /*84e0*/  HMMA.16816.F32 R56, R200.reuse, R196, R56 ;  /* 0x000000c4c838723c */ /* 0x040ff00000001838 */
[-C--:B------:R-:W-:Y:S08]  /*84f0*/  HMMA.16816.F32 R60, R200, R198.reuse, R60 ;  /* 0x000000c6c83c723c */ /* 0x080ff0000000183c */
[C---:B------:R-:W-:Y:S08]  /*8500*/  HMMA.16816.F32 R64, R184.reuse, R198, R64 ;  /* 0x000000c6b840723c */ /* 0x040ff00000001840 */
[-C--:B-1----:R-:W-:Y:S08]  /*8510*/  HMMA.16816.F32 R68, R184, R192.reuse, R68 ;  /* 0x000000c0b844723c */ /* 0x082ff00000001844 */
[C---:B------:R-:W-:Y:S08]  /*8520*/  HMMA.16816.F32 R72, R200.reuse, R192, R72 ;  /* 0x000000c0c848723c */ /* 0x040ff00000001848 */
[-C--:B------:R-:W-:Y:S08]  /*8530*/  HMMA.16816.F32 R76, R200, R194.reuse, R76 ;  /* 0x000000c2c84c723c */ /* 0x080ff0000000184c */
        /* <DEDUP_REMOVED lines=8> */
[----:B------:R-:W-:Y:S08]  /*85c0*/  HMMA.16816.F32 R112, R184, R214, R112 ;  /* 0x000000d6b870723c */ /* 0x000ff00000001870 */
[-C--:B--2---:R-:W-:Y:S08]  /*85d0*/  HMMA.16816.F32 R4, R204, R216.reuse, R4 ;  /* 0x000000d8cc04723c */ /* 0x084ff00000001804 */
[C---:B---3--:R-:W-:Y:S08]  /*85e0*/  HMMA.16816.F32 R8, R188.reuse, R216, R8 ;  /* 0x000000d8bc08723c */ /* 0x048ff00000001808 */
[-C--:B------:R-:W-:Y:S08]  /*85f0*/  HMMA.16816.F32 R12, R188, R218.reuse, R12 ;  /* 0x000000dabc0c723c */ /* 0x080ff0000000180c */
[----:B------:R-:W-:Y:S01]  /*8600*/  FMUL.FTZ R4, R4, c[0x0][0x320] ;  /* 0x0000c80004047a20 */ /* 0x000fe20000410000 */
[C---:B------:R-:W-:Y:S03]  /*8610*/  HMMA.16816.F32 R16, R204.reuse, R218, R16 ;  /* 0x000000dacc10723c */ /* 0x040fe60000001810 */
[----:B------:R-:W-:Y:S01]  /*8620*/  MUFU.TANH R185, R4 ;  /* 0x0000000400b97308 */ /* 0x000fe20000002400 */
[----:B------:R-:W-:Y:S02]  /*8630*/  FMUL.FTZ R5, R5, c[0x0][0x320] ;  /* 0x0000c80005057a20 */ /* 0x000fe40000410000 */
[----:B------:R-:W-:Y:S02]  /*8640*/  FMUL.FTZ R6, R6, c[0x0][0x320] ;  /* 0x0000c80006067a20 */ /* 0x000fe40000410000 */
[----:B------:R-:W-:Y:S04]  /*8650*/  FMUL.FTZ R7, R7, c[0x0][0x320] ;  /* 0x0000c80007077a20 */ /* 0x000fe80000410000 */
[----:B------:R-:W-:Y:S01]  /*8660*/  FMUL.FTZ R8, R8, c[0x0][0x320] ;  /* 0x0000c80008087a20 */ /* 0x000fe20000410000 */
[----:B------:R-:W-:Y:S01]  /*8670*/  MUFU.TANH R197, R5 ;  /* 0x0000000500c57308 */ /* 0x000fe20000002400 */
[----:B------:R-:W-:Y:S02]  /*8680*/  FMUL.FTZ R9, R9, c[0x0][0x320] ;  /* 0x0000c80009097a20 */ /* 0x000fe40000410000 */
[----:B------:R-:W-:Y:S02]  /*8690*/  FMUL.FTZ R10, R10, c[0x0][0x320] ;  /* 0x0000c8000a0a7a20 */ /* 0x000fe40000410000 */
[----:B------:R-:W-:Y:S02]  /*86a0*/  FMUL.FTZ R11, R11, c[0x0][0x320] ;  /* 0x0000c8000b0b7a20 */ /* 0x000fe40000410000 */
[----:B------:R-:W-:Y:S02]  /*86b0*/  FMUL.FTZ R12, R12, c[0x0][0x320] ;  /* 0x0000c8000c0c7a20 */ /* 0x000fe40000410000 */
[----:B------:R-:W-:Y:S01]  /*86c0*/  FMUL.FTZ R13, R13, c[0x0][0x320] ;  /* 0x0000c8000d0d7a20 */ /* 0x000fe20000410000 */
[----:B------:R-:W-:Y:S01]  /*86d0*/  MUFU.TANH R186, R6 ;  /* 0x0000000600ba7308 */ /* 0x000fe20000002400 */
[----:B------:R-:W-:Y:S02]  /*86e0*/  FMUL.FTZ R17, R17, c[0x0][0x320] ;  /* 0x0000c80011117a20 */ /* 0x000fe40000410000 */
[----:B------:R-:W-:Y:S02]  /*86f0*/  FMUL.FTZ R18, R18, c[0x0][0x320] ;  /* 0x0000c80012127a20 */ /* 0x000fe40000410000 */
[----:B------:R-:W-:Y:S02]  /*8700*/  FMUL.FTZ R19, R19, c[0x0][0x320] ;  /* 0x0000c80013137a20 */ /* 0x000fe40000410000 */
[----:B------:R-:W-:Y:S02]  /*8710*/  FMUL.FTZ R14, R14, c[0x0][0x320] ;  /* 0x0000c8000e0e7a20 */ /* 0x000fe40000410000 */
[----:B------:R-:W-:Y:S01]  /*8720*/  FMUL.FTZ R15, R15, c[0x0][0x320] ;  /* 0x0000c8000f0f7a20 */ /* 0x000fe20000410000 */
[----:B------:R1:W-:Y:S01]  /*8730*/  MUFU.TANH R198, R7 ;  /* 0x0000000700c67308 */ /* 0x0003e20000002400 */
[----:B------:R-:W-:Y:S09]  /*8740*/  FMUL.FTZ R16, R16, c[0x0][0x320] ;  /* 0x0000c80010107a20 */ /* 0x000ff20000410000 */
[----:B------:R-:W-:Y:S10]  /*8750*/  MUFU.TANH R196, R8 ;  /* 0x0000000800c47308 */ /* 0x000ff40000002400 */
[----:B------:R-:W-:Y:S01]  /*8760*/  MUFU.TANH R199, R9 ;  /* 0x0000000900c77308 */ /* 0x000fe20000002400 */
[----:B-1----:R-:W1:Y:S09]  /*8770*/  LDSM.16.M88.4 R4, [R228+0x800] ;  /* 0x00080000e404783b */ /* 0x002e720000000200 */
[----:B------:R-:W-:Y:S10]  /*8780*/  MUFU.TANH R187, R10 ;  /* 0x0000000a00bb7308 */ /* 0x000ff40000002400 */
[----:B------:R2:W-:Y:S10]  /*8790*/  MUFU.TANH R200, R11 ;  /* 0x0000000b00c87308 */ /* 0x0005f40000002400 */
[----:B------:R-:W-:Y:S10]  /*87a0*/  MUFU.TANH R194, R12 ;  /* 0x0000000c00c27308 */ /* 0x000ff40000002400 */
[----:B------:R-:W-:Y:S01]  /*87b0*/  MUFU.TANH R192, R13 ;  /* 0x0000000d00c07308 */ /* 0x000fe20000002400 */
[----:B--2---:R-:W2:Y:S01]  /*87c0*/  LDSM.16.M88.4 R8, [R228+0x1000] ;  /* 0x00100000e408783b */ /* 0x004ea20000000200 */
[-C--:B-1----:R-:W-:Y:S08]  /*87d0*/  HMMA.16816.F32 R20, R204, R4.reuse, R20 ;  /* 0x00000004cc14723c */ /* 0x082ff00000001814 */
[----:B------:R-:W-:Y:S01]  /*87e0*/  MUFU.TANH R195, R14 ;  /* 0x0000000e00c37308 */ /* 0x000fe20000002400 */
[C---:B------:R-:W-:Y:S09]  /*87f0*/  HMMA.16816.F32 R24, R188.reuse, R4, R24 ;  /* 0x00000004bc18723c */ /* 0x040ff20000001818 */
[----:B------:R-:W-:Y:S01]  /*8800*/  MUFU.TANH R193, R15 ;  /* 0x0000000f00c17308 */ /* 0x000fe20000002400 */
[-C--:B------:R-:W-:Y:S08]  /*8810*/  HMMA.16816.F32 R28, R188, R6.reuse, R28 ;  /* 0x00000006bc1c723c */ /* 0x080ff0000000181c */
[C---:B------:R-:W-:Y:S01]  /*8820*/  HMMA.16816.F32 R32, R204.reuse, R6, R32 ;  /* 0x00000006cc20723c */ /* 0x040fe20000001820 */
[----:B------:R-:W-:Y:S01]  /*8830*/  MUFU.TANH R184, R16 ;  /* 0x0000001000b87308 */ /* 0x000fe20000002400 */
[----:B------:R-:W1:Y:S02]  /*8840*/  LDSM.16.M88.4 R4, [R228+0x1800] ;  /* 0x00180000e404783b */ /* 0x000e640000000200 */
[----:B------:R-:W-:Y:S02]  /*8850*/  FMUL.FTZ R20, R20, c[0x0][0x320] ;  /* 0x0000c80014147a20 */ /* 0x000fe40000410000 */
[----:B------:R-:W-:Y:S02]  /*8860*/  FMUL.FTZ R21, R21, c[0x0][0x320] ;  /* 0x0000c80015157a20 */ /* 0x000fe40000410000 */
[----:B------:R-:W-:Y:S03]  /*8870*/  FMUL.FTZ R22, R22, c[0x0][0x320] ;  /* 0x0000c80016167a20 */ /* 0x000fe60000410000 */
[----:B------:R-:W-:Y:S01]  /*8880*/  MUFU.TANH R17, R17 ;  /* 0x0000001100117308 */ /* 0x000fe20000002400 */
[----:B------:R-:W-:Y:S02]  /*8890*/  FMUL.FTZ R23, R23, c[0x0][0x320] ;  /* 0x0000c80017177a20 */ /* 0x000fe40000410000 */
[----:B------:R-:W-:Y:S01]  /*88a0*/  FMUL.FTZ R24, R24, c[0x0][0x320] ;  /* 0x0000c80018187a20 */ /* 0x000fe20000410000 */
[-C--:B--2---:R-:W-:Y:S03]  /*88b0*/  HMMA.16816.F32 R36, R204, R8.reuse, R36 ;  /* 0x00000008cc24723c */ /* 0x084fe60000001824 */
[----:B------:R-:W-:Y:S02]  /*88c0*/  FMUL.FTZ R25, R25, c[0x0][0x320] ;  /* 0x0000c80019197a20 */ /* 0x000fe40000410000 */
[----:B------:R-:W-:Y:S01]  /*88d0*/  FMUL.FTZ R26, R26, c[0x0][0x320] ;  /* 0x0000c8001a1a7a20 */ /* 0x000fe20000410000 */
[----:B------:R-:W-:Y:S01]  /*88e0*/  MUFU.TANH R18, R18 ;  /* 0x0000001200127308 */ /* 0x000fe20000002400 */
[----:B------:R-:W-:Y:S01]  /*88f0*/  FMUL.FTZ R27, R27, c[0x0][0x320] ;  /* 0x0000c8001b1b7a20 */ /* 0x000fe20000410000 */
[C---:B------:R-:W-:Y:S04]  /*8900*/  HMMA.16816.F32 R40, R188.reuse, R8, R40 ;  /* 0x00000008bc28723c */ /* 0x040fe80000001828 */
[----:B------:R-:W-:Y:S02]  /*8910*/  FMUL.FTZ R28, R28, c[0x0][0x320] ;  /* 0x0000c8001c1c7a20 */ /* 0x000fe40000410000 */
[----:B------:R-:W-:Y:S02]  /*8920*/  FMUL.FTZ R29, R29, c[0x0][0x320] ;  /* 0x0000c8001d1d7a20 */ /* 0x000fe40000410000 */
[----:B------:R-:W-:Y:S01]  /*8930*/  MUFU.TANH R19, R19 ;  /* 0x0000001300137308 */ /* 0x000fe20000002400 */
[-C--:B------:R-:W-:Y:S03]  /*8940*/  HMMA.16816.F32 R44, R188, R10.reuse, R44 ;  /* 0x0000000abc2c723c */ /* 0x080fe6000000182c */
[----:B------:R-:W-:Y:S02]  /*8950*/  FMUL.FTZ R30, R30, c[0x0][0x320] ;  /* 0x0000c8001e1e7a20 */ /* 0x000fe40000410000 */
[----:B------:R-:W-:Y:S02]  /*8960*/  FMUL.FTZ R31, R31, c[0x0][0x320] ;  /* 0x0000c8001f1f7a20 */ /* 0x000fe40000410000 */
[----:B------:R-:W-:Y:S01]  /*8970*/  FMUL.FTZ R32, R32, c[0x0][0x320] ;  /* 0x0000c80020207a20 */ /* 0x000fe20000410000 */
[C---:B------:R-:W-:Y:S01]  /*8980*/  HMMA.16816.F32 R48, R204.reuse, R10, R48 ;  /* 0x0000000acc30723c */ /* 0x040fe20000001830 */
[----:B------:R-:W-:Y:S01]  /*8990*/  MUFU.TANH R20, R20 ;  /* 0x0000001400147308 */ /* 0x000fe20000002400 */
[----:B------:R-:W2:Y:S02]  /*89a0*/  LDSM.16.M88.4 R8, [R228+0x2000] ;  /* 0x00200000e408783b */ /* 0x000ea40000000200 */
[----:B------:R-:W-:Y:S02]  /*89b0*/  FMUL.FTZ R33, R33, c[0x0][0x320] ;  /* 0x0000c80021217a20 */ /* 0x000fe40000410000 */
[----:B------:R-:W-:Y:S02]  /*89c0*/  FMUL.FTZ R34, R34, c[0x0][0x320] ;  /* 0x0000c80022227a20 */ /* 0x000fe40000410000 */
[-C--:B-1----:R-:W-:Y:S03]  /*89d0*/  HMMA.16816.F32 R52, R204, R4.reuse, R52 ;  /* 0x00000004cc34723c */ /* 0x082fe60000001834 */
[----:B------:R-:W-:Y:S01]  /*89e0*/  MUFU.TANH R21, R21 ;  /* 0x0000001500157308 */ /* 0x000fe20000002400 */
[----:B------:R-:W-:Y:S02]  /*89f0*/  FMUL.FTZ R35, R35, c[0x0][0x320] ;  /* 0x0000c80023237a20 */ /* 0x000fe40000410000 */
[----:B------:R-:W-:Y:S02]  /*8a00*/  FMUL.FTZ R36, R36, c[0x0][0x320] ;  /* 0x0000c80024247a20 */ /* 0x000fe40000410000 */
[C---:B------:R-:W-:Y:S04]  /*8a10*/  HMMA.16816.F32 R56, R188.reuse, R4, R56 ;  /* 0x00000004bc38723c */ /* 0x040fe80000001838 */
[----:B------:R-:W-:Y:S01]  /*8a20*/  FMUL.FTZ R37, R37, c[0x0][0x320] ;  /* 0x0000c80025257a20 */ /* 0x000fe20000410000 */
[----:B------:R-:W-:Y:S01]  /*8a30*/  MUFU.TANH R22, R22 ;  /* 0x0000001600167308 */ /* 0x000fe20000002400 */
[----:B------:R-:W-:Y:S02]  /*8a40*/  FMUL.FTZ R38, R38, c[0x0][0x320] ;  /* 0x0000c80026267a20 */ /* 0x000fe40000410000 */
[-C--:B------:R-:W-:Y:S04]  /*8a50*/  HMMA.16816.F32 R60, R188, R6.reuse, R60 ;  /* 0x00000006bc3c723c */ /* 0x080fe8000000183c */
[----:B------:R-:W-:Y:S02]  /*8a60*/  FMUL.FTZ R39, R39, c[0x0][0x320] ;  /* 0x0000c80027277a20 */ /* 0x000fe40000410000 */
[----:B------:R-:W-:Y:S01]  /*8a70*/  FMUL.FTZ R40, R40, c[0x0][0x320] ;  /* 0x0000c80028287a20 */ /* 0x000fe20000410000 */
[----:B------:R-:W-:Y:S01]  /*8a80*/  MUFU.TANH R23, R23 ;  /* 0x0000001700177308 */ /* 0x000fe20000002400 */
[C---:B------:R-:W-:Y:S01]  /*8a90*/  HMMA.16816.F32 R64, R204.reuse, R6, R64 ;  /* 0x00000006cc40723c */ /* 0x040fe20000001840 */
[----:B------:R-:W1:Y:S03]  /*8aa0*/  LDSM.16.M88.4 R4, [R228+0x2800] ;  /* 0x00280000e404783b */ /* 0x000e660000000200 */
[----:B------:R-:W-:Y:S02]  /*8ab0*/  FMUL.FTZ R41, R41, c[0x0][0x320] ;  /* 0x0000c80029297a20 */ /* 0x000fe40000410000 */
[----:B------:R-:W-:Y:S02]  /*8ac0*/  FMUL.FTZ R42, R42, c[0x0][0x320] ;  /* 0x0000c8002a2a7a20 */ /* 0x000fe40000410000 */
[----:B------:R-:W-:Y:S01]  /*8ad0*/  FMUL.FTZ R43, R43, c[0x0][0x320] ;  /* 0x0000c8002b2b7a20 */ /* 0x000fe20000410000 */
[----:B------:R-:W-:Y:S01]  /*8ae0*/  MUFU.TANH R24, R24 ;  /* 0x0000001800187308 */ /* 0x000fe20000002400 */
[-C--:B--2---:R-:W-:Y:S03]  /*8af0*/  HMMA.16816.F32 R68, R204, R8.reuse, R68 ;  /* 0x00000008cc44723c */ /* 0x084fe60000001844 */
[----:B------:R-:W-:Y:S02]  /*8b00*/  FMUL.FTZ R44, R44, c[0x0][0x320] ;  /* 0x0000c8002c2c7a20 */ /* 0x000fe40000410000 */
[----:B------:R-:W-:Y:S02]  /*8b10*/  FMUL.FTZ R45, R45, c[0x0][0x320] ;  /* 0x0000c8002d2d7a20 */ /* 0x000fe40000410000 */
[----:B------:R-:W-:Y:S01]  /*8b20*/  FMUL.FTZ R46, R46, c[0x0][0x320] ;  /* 0x0000c8002e2e7a20 */ /* 0x000fe20000410000 */
[C---:B------:R-:W-:Y:S01]  /*8b30*/  HMMA.16816.F32 R72, R188.reuse, R8, R72 ;  /* 0x00000008bc48723c */ /* 0x040fe20000001848 */
[----:B------:R-:W-:Y:S03]  /*8b40*/  MUFU.TANH R25, R25 ;  /* 0x0000001900197308 */ /* 0x000fe60000002400 */
[----:B------:R-:W-:Y:S02]  /*8b50*/  FMUL.FTZ R47, R47, c[0x0][0x320] ;  /* 0x0000c8002f2f7a20 */ /* 0x000fe40000410000 */
[----:B------:R-:W-:Y:S02]  /*8b60*/  FMUL.FTZ R65, R65, c[0x0][0x320] ;  /* 0x0000c80041417a20 */ /* 0x000fe40000410000 */
[-C--:B------:R-:W-:Y:S03]  /*8b70*/  HMMA.16816.F32 R76, R188, R10.reuse, R76 ;  /* 0x0000000abc4c723c */ /* 0x080fe6000000184c */
[----:B------:R-:W-:Y:S01]  /*8b80*/  MUFU.TANH R208, R65 ;  /* 0x0000004100d07308 */ /* 0x000fe20000002400 */
[----:B------:R-:W-:Y:S02]  /*8b90*/  FMUL.FTZ R48, R48, c[0x0][0x320] ;  /* 0x0000c80030307a20 */ /* 0x000fe40000410000 */
[----:B------:R-:W-:Y:S02]  /*8ba0*/  FMUL.FTZ R49, R49, c[0x0][0x320] ;  /* 0x0000c80031317a20 */ /* 0x000fe40000410000 */
[C---:B------:R-:W-:Y:S01]  /*8bb0*/  HMMA.16816.F32 R80, R204.reuse, R10, R80 ;  /* 0x0000000acc50723c */ /* 0x040fe20000001850 */
[----:B------:R-:W2:Y:S01]  /*8bc0*/  LDSM.16.M88.4 R8, [R228+0x3000] ;  /* 0x00300000e408783b */ /* 0x000ea20000000200 */
[----:B------:R-:W-:Y:S04]  /*8bd0*/  DEPBAR.LE SB0, 0x0 ;  /* 0x000080000000791a */ /* 0x000fe80000000000 */
[----:B------:R-:W-:Y:S01]  /*8be0*/  MUFU.TANH R26, R26 ;  /* 0x0000001a001a7308 */ /* 0x000fe20000002400 */
[----:B------:R-:W-:Y:S01]  /*8bf0*/  FMUL.FTZ R50, R50, c[0x0][0x320] ;  /* 0x0000c80032327a20 */ /* 0x000fe20000410000 */
[-C--:B-1----:R-:W-:Y:S01]  /*8c00*/  HMMA.16816.F32 R84, R204, R4.reuse, R84 ;  /* 0x00000004cc54723c */ /* 0x082fe20000001854 */
[----:B------:R-:W-:Y:S04]  /*8c10*/  BAR.SYNC.DEFER_BLOCKING 0x0 ;  /* 0x0000000000007b1d */ /* 0x000fe80000010000 */
[----:B------:R-:W-:Y:S02]  /*8c20*/  FMUL.FTZ R75, R75, c[0x0][0x320] ;  /* 0x0000c8004b4b7a20 */ /* 0x000fe40000410000 */
[----:B------:R-:W-:Y:S01]  /*8c30*/  FMUL.FTZ R51, R51, c[0x0][0x320] ;  /* 0x0000c80033337a20 */ /* 0x000fe20000410000 */
[----:B------:R-:W-:Y:S01]  /*8c40*/  MUFU.TANH R27, R27 ;  /* 0x0000001b001b7308 */ /* 0x000fe20000002400 */
[C---:B------:R-:W-:Y:S04]  /*8c50*/  HMMA.16816.F32 R88, R188.reuse, R4, R88 ;  /* 0x00000004bc58723c */ /* 0x040fe80000001858 */
[----:B------:R-:W-:Y:S02]  /*8c60*/  FMUL.FTZ R52, R52, c[0x0][0x320] ;  /* 0x0000c80034347a20 */ /* 0x000fe40000410000 */
[----:B------:R-:W-:Y:S02]  /*8c70*/  FMUL.FTZ R53, R53, c[0x0][0x320] ;  /* 0x0000c80035357a20 */ /* 0x000fe40000410000 */
[-C--:B------:R-:W-:Y:S01]  /*8c80*/  HMMA.16816.F32 R92, R188, R6.reuse, R92 ;  /* 0x00000006bc5c723c */ /* 0x080fe2000000185c */
[----:B------:R-:W-:Y:S03]  /*8c90*/  MUFU.TANH R65, R75 ;  /* 0x0000004b00417308 */ /* 0x000fe60000002400 */
[----:B------:R-:W-:Y:S02]  /*8ca0*/  FMUL.FTZ R54, R54, c[0x0][0x320] ;  /* 0x0000c80036367a20 */ /* 0x000fe40000410000 */
[----:B------:R-:W-:Y:S02]  /*8cb0*/  FMUL.FTZ R55, R55, c[0x0][0x320] ;  /* 0x0000c80037377a20 */ /* 0x000fe40000410000 */
[----:B------:R-:W-:Y:S01]  /*8cc0*/  FMUL.FTZ R87, R87, c[0x0][0x320] ;  /* 0x0000c80057577a20 */ /* 0x000fe20000410000 */
[C---:B------:R-:W-:Y:S02]  /*8cd0*/  HMMA.16816.F32 R96, R204.reuse, R6, R96 ;  /* 0x00000006cc60723c */ /* 0x040fe40000001860 */
[----:B------:R-:W-:Y:S02]  /*8ce0*/  MUFU.TANH R28, R28 ;  /* 0x0000001c001c7308 */ /* 0x000fe40000002400 */
[----:B------:R-:W-:Y:S02]  /*8cf0*/  FMUL.FTZ R56, R56, c[0x0][0x320] ;  /* 0x0000c80038387a20 */ /* 0x000fe40000410000 */
[----:B------:R-:W-:Y:S02]  /*8d00*/  FMUL.FTZ R57, R57, c[0x0][0x320] ;  /* 0x0000c80039397a20 */ /* 0x000fe40000410000 */
[-C--:B--2---:R-:W-:Y:S04]  /*8d10*/  HMMA.16816.F32 R100, R204, R8.reuse, R100 ;  /* 0x00000008cc64723c */ /* 0x084fe80000001864 */
[----:B------:R-:W1:Y:S01]  /*8d20*/  MUFU.TANH R0, R87 ;  /* 0x0000005700007308 */ /* 0x000e620000002400 */
[----:B------:R-:W-:Y:S02]  /*8d30*/  FMUL.FTZ R58, R58, c[0x0][0x320] ;  /* 0x0000c8003a3a7a20 */ /* 0x000fe40000410000 */
[----:B------:R-:W-:Y:S01]  /*8d40*/  FMUL.FTZ R92, R92, c[0x0][0x320] ;  /* 0x0000c8005c5c7a20 */ /* 0x000fe20000410000 */
[C---:B------:R-:W-:Y:S04]  /*8d50*/  HMMA.16816.F32 R104, R188.reuse, R8, R104 ;  /* 0x00000008bc68723c */ /* 0x040fe80000001868 */
[----:B------:R-:W-:Y:S02]  /*8d60*/  FMUL.FTZ R59, R59, c[0x0][0x320] ;  /* 0x0000c8003b3b7a20 */ /* 0x000fe40000410000 */
[----:B------:R-:W-:Y:S01]  /*8d70*/  MUFU.TANH R29, R29 ;  /* 0x0000001d001d7308 */ /* 0x000fe20000002400 */
[----:B------:R-:W-:Y:S01]  /*8d80*/  FMUL.FTZ R60, R60, c[0x0][0x320] ;  /* 0x0000c8003c3c7a20 */ /* 0x000fe20000410000 */
[-C--:B------:R-:W-:Y:S04]  /*8d90*/  HMMA.16816.F32 R108, R188, R10.reuse, R108 ;  /* 0x0000000abc6c723c */ /* 0x080fe8000000186c */
[----:B------:R-:W-:Y:S02]  /*8da0*/  FMUL.FTZ R98, R98, c[0x0][0x320] ;  /* 0x0000c80062627a20 */ /* 0x000fe40000410000 */
[----:B------:R-:W-:Y:S02]  /*8db0*/  FMUL.FTZ R99, R99, c[0x0][0x320] ;  /* 0x0000c80063637a20 */ /* 0x000fe40000410000 */
[----:B------:R-:W-:Y:S01]  /*8dc0*/  MUFU.TANH R2, R98 ;  /* 0x0000006200027308 */ /* 0x000fe20000002400 */
[----:B------:R-:W-:Y:S01]  /*8dd0*/  HMMA.16816.F32 R112, R204, R10, R112 ;  /* 0x0000000acc70723c */ /* 0x000fe20000001870 */
[----:B-1----:R1:W-:Y:S03]  /*8de0*/  STL [R1+0x8], R0 ;  /* 0x0000080001007387 */ /* 0x0023e60000100800 */
[----:B------:R-:W-:Y:S02]  /*8df0*/  FMUL.FTZ R61, R61, c[0x0][0x320] ;  /* 0x0000c8003d3d7a20 */ /* 0x000fe40000410000 */
[----:B------:R-:W-:Y:S02]  /*8e00*/  FMUL.FTZ R62, R62, c[0x0][0x320] ;  /* 0x0000c8003e3e7a20 */ /* 0x000fe40000410000 */
[----:B------:R-:W-:Y:S01]  /*8e10*/  FMUL.FTZ R63, R63, c[0x0][0x320] ;  /* 0x0000c8003f3f7a20 */ /* 0x000fe20000410000 */
[----:B------:R-:W-:Y:S03]  /*8e20*/  MUFU.TANH R30, R30 ;  /* 0x0000001e001e7308 */ /* 0x000fe60000002400 */
        /* <DEDUP_REMOVED lines=10> */
[----:B-1----:R-:W1:Y:S01]  /*8ed0*/  MUFU.TANH R0, R92 ;  /* 0x0000005c00007308 */ /* 0x002e620000002400 */
        /* <DEDUP_REMOVED lines=13> */
[----:B------:R-:W-:Y:S01]  /*8fb0*/  FMUL.FTZ R79, R79, c[0x0][0x320] ;  /* 0x0000c8004f4f7a20 */ /* 0x000fe20000410000 */
[----:B-1----:R1:W-:Y:S01]  /*8fc0*/  STL [R1+0xc], R0 ;  /* 0x00000c0001007387 */ /* 0x0023e20000100800 */
[----:B------:R-:W-:Y:S02]  /*8fd0*/  FMUL.FTZ R80, R80, c[0x0][0x320] ;  /* 0x0000c80050507a20 */ /* 0x000fe40000410000 */
[----:B------:R-:W-:Y:S01]  /*8fe0*/  FMUL.FTZ R81, R81, c[0x0][0x320] ;  /* 0x0000c80051517a20 */ /* 0x000fe20000410000 */
[----:B------:R-:W-:Y:S01]  /*8ff0*/  STL [R1+0x4], R2 ;  /* 0x0000040201007387 */ /* 0x000fe20000100800 */
        /* <DEDUP_REMOVED lines=19> */
[----:B------:R-:W2:Y:S01]  /*9130*/  MUFU.TANH R36, R36 ;  /* 0x0000002400247308 */ /* 0x000ea20000002400 */
[----:B------:R-:W-:Y:S02]  /*9140*/  FMUL.FTZ R105, R105, c[0x0][0x320] ;  /* 0x0000c80069697a20 */ /* 0x000fe40000410000 */
[----:B------:R-:W-:Y:S02]  /*9150*/  FMUL.FTZ R106, R106, c[0x0][0x320] ;  /* 0x0000c8006a6a7a20 */ /* 0x000fe40000410000 */
[----:B------:R-:W-:Y:S02]  /*9160*/  FMUL.FTZ R107, R107, c[0x0][0x320] ;  /* 0x0000c8006b6b7a20 */ /* 0x000fe40000410000 */
[----:B------:R-:W-:Y:S02]  /*9170*/  FMUL.FTZ R108, R108, c[0x0][0x320] ;  /* 0x0000c8006c6c7a20 */ /* 0x000fe40000410000 */
[----:B------:R-:W-:Y:S01]  /*9180*/  FMUL.FTZ R109, R109, c[0x0][0x320] ;  /* 0x0000c8006d6d7a20 */ /* 0x000fe20000410000 */
[----:B------:R-:W3:Y:S01]  /*9190*/  MUFU.TANH R37, R37 ;  /* 0x0000002500257308 */ /* 0x000ee20000002400 */
[----:B------:R-:W-:Y:S01]  /*91a0*/  FMUL.FTZ R114, R114, c[0x0][0x320] ;  /* 0x0000c80072727a20 */ /* 0x000fe20000410000 */
[----:B-1----:R1:W-:Y:S08]  /*91b0*/  STL [R1], R0 ;  /* 0x0000000001007387 */ /* 0x0023f00000100800 */
[----:B------:R-:W4:Y:S10]  /*91c0*/  MUFU.TANH R38, R38 ;  /* 0x0000002600267308 */ /* 0x000f340000002400 */
[----:B------:R-:W2:Y:S01]  /*91d0*/  MUFU.TANH R39, R39 ;  /* 0x0000002700277308 */ /* 0x000ea20000002400 */
[----:B-1----:R-:W-:Y:S09]  /*91e0*/  FMUL.FTZ R0, R111, c[0x0][0x320] ;  /* 0x0000c8006f007a20 */ /* 0x002ff20000410000 */
[----:B------:R-:W1:Y:S10]  /*91f0*/  MUFU.TANH R40, R40 ;  /* 0x0000002800287308 */ /* 0x000e740000002400 */
[----:B------:R-:W1:Y:S10]  /*9200*/  MUFU.TANH R41, R41 ;  /* 0x0000002900297308 */ /* 0x000e740000002400 */
[----:B------:R-:W1:Y:S10]  /*9210*/  MUFU.TANH R42, R42 ;  /* 0x0000002a002a7308 */ /* 0x000e740000002400 */
[----:B------:R-:W1:Y:S10]  /*9220*/  MUFU.TANH R43, R43 ;  /* 0x0000002b002b7308 */ /* 0x000e740000002400 */
[----:B------:R-:W1:Y:S10]  /*9230*/  MUFU.TANH R44, R44 ;  /* 0x0000002c002c7308 */ /* 0x000e740000002400 */
[----:B------:R-:W1:Y:S10]  /*9240*/  MUFU.TANH R45, R45 ;  /* 0x0000002d002d7308 */ /* 0x000e740000002400 */
[----:B------:R1:W1:Y:S10]  /*9250*/  MUFU.TANH R201, R46 ;  /* 0x0000002e00c97308 */ /* 0x0002740000002400 */
[----:B------:R-:W1:Y:S10]  /*9260*/  MUFU.TANH R47, R47 ;  /* 0x0000002f002f7308 */ /* 0x000e740000002400 */
[----:B------:R-:W1:Y:S10]  /*9270*/  MUFU.TANH R48, R48 ;  /* 0x0000003000307308 */ /* 0x000e740000002400 */
[----:B------:R-:W1:Y:S10]  /*9280*/  MUFU.TANH R49, R49 ;  /* 0x0000003100317308 */ /* 0x000e740000002400 */
[----:B------:R-:W1:Y:S10]  /*9290*/  MUFU.TANH R50, R50 ;  /* 0x0000003200327308 */ /* 0x000e740000002400 */
[----:B------:R-:W1:Y:S10]  /*92a0*/  MUFU.TANH R51, R51 ;  /* 0x0000003300337308 */ /* 0x000e740000002400 */
[----:B------:R1:W1:Y:S10]  /*92b0*/  MUFU.TANH R46, R52 ;  /* 0x00000034002e7308 */ /* 0x0002740000002400 */
        /* <DEDUP_REMOVED lines=53> */
[----:B------:R-:W1:Y:S10]  /*9610*/  MUFU.TANH R112, R112 ;  /* 0x0000007000707308 */ /* 0x000e740000002400 */
[----:B------:R-:W1:Y:S10]  /*9620*/  MUFU.TANH R113, R113 ;  /* 0x0000007100717308 */ /* 0x000e740000002400 */
[----:B------:R1:W1:Y:S10]  /*9630*/  MUFU.TANH R104, R114 ;  /* 0x0000007200687308 */ /* 0x0002740000002400 */
[----:B------:R-:W1:Y:S02]  /*9640*/  MUFU.TANH R115, R115 ;  /* 0x0000007300737308 */ /* 0x000e640000002400 */
[----:B-1234-:R-:W-:-:S05]  /*9650*/  @P2 BRA `(.L_x_5) ;  /* 0xffffe0e000002947 */ /* 0x01efca000383ffff */
.L_x_4:
[----:B------:R-:W3:Y:S01]  /*9660*/  LDL.LU R98, [R1+0x8] ;  /* 0x0000080001627983 */ /* 0x000ee20000300800 */
[----:B------:R-:W-:Y:S02]  /*9670*/  FMNMX.FTZ R73, R185, R3, !PT ;  /* 0x00000003b9497209 */ /* 0x000fe40007810000 */
[----:B------:R-:W-:Y:S01]  /*9680*/  FMNMX.FTZ R0, R186, R116, !PT ;  /* 0x00000074ba007209 */ /* 0x000fe20007810000 */
[----:B------:R-:W4:Y:S01]  /*9690*/  LDL.LU R111, [R1+0x4] ;  /* 0x00000400016f7983 */ /* 0x000f220000300800 */
[----:B------:R-:W-:Y:S02]  /*96a0*/  FMNMX.FTZ R73, R197, R73, !PT ;  /* 0x00000049c5497209 */ /* 0x000fe40007810000 */
[----:B------:R-:W-:Y:S01]  /*96b0*/  FMNMX.FTZ R0, R198, R0, !PT ;  /* 0x00000000c6007209 */ /* 0x000fe20007810000 */
[----:B--2---:R-:W2:Y:S01]  /*96c0*/  LDL.LU R103, [R1] ;  /* 0x0000000001677983 */ /* 0x004ea20000300800 */
[----:B------:R-:W-:Y:S02]  /*96d0*/  FMNMX.FTZ R73, R184, R73, !PT ;  /* 0x00000049b8497209 */ /* 0x000fe40007810000 */
[----:B------:R-:W-:Y:S01]  /*96e0*/  FMNMX.FTZ R0, R18, R0, !PT ;  /* 0x0000000012007209 */ /* 0x000fe20007810000 */
[----:B------:R-:W2:Y:S01]  /*96f0*/  LDL.LU R105, [R1+0xc] ;  /* 0x00000c0001697983 */ /* 0x000ea20000300800 */
[----:B------:R-:W-:Y:S02]  /*9700*/  FMNMX.FTZ R73, R17, R73, !PT ;  /* 0x0000004911497209 */ /* 0x000fe40007810000 */
[----:B------:R-:W-:Y:S01]  /*9710*/  FMNMX.FTZ R0, R19, R0, !PT ;  /* 0x0000000013007209 */ /* 0x000fe20007810000 */
[----:B------:R-:W-:Y:S01]  /*9720*/  STL [R1+0x74], R242 ;  /* 0x000074f201007387 */ /* 0x000fe20000100800 */
        /* <DEDUP_REMOVED lines=47> */
[----:B------:R-:W0:Y:S01]  /*9a20*/  LDGDEPBAR ;  /* 0x00000000000079af */ /* 0x000e220000000000 */
[----:B------:R-:W-:Y:S02]  /*9a30*/  FMNMX.FTZ R73, R223, R73, !PT ;  /* 0x00000049df497209 */ /* 0x000fe40007810000 */
[----:B------:R-:W-:Y:S02]  /*9a40*/  FMNMX.FTZ R0, R210, R0, !PT ;  /* 0x00000000d2007209 */ /* 0x000fe40007810000 */
[----:B------:R-:W-:Y:S02]  /*9a50*/  FMNMX.FTZ R2, R41, R2, !PT ;  /* 0x0000000229027209 */ /* 0x000fe40007810000 */
[----:B------:R-:W-:Y:S02]  /*9a60*/  FMNMX.FTZ R73, R213, R73, !PT ;  /* 0x00000049d5497209 */ /* 0x000fe40007810000 */
[----:B------:R-:W-:Y:S02]  /*9a70*/  FMNMX.FTZ R2, R44, R2, !PT ;  /* 0x000000022c027209 */ /* 0x000fe40007810000 */
[----:B------:R-:W-:Y:S02]  /*9a80*/  FMNMX.FTZ R0, R212, R0, !PT ;  /* 0x00000000d4007209 */ /* 0x000fe40007810000 */
[----:B------:R-:W-:Y:S02]  /*9a90*/  MOV R85, R63 ;  /* 0x0000003f00557202 */ /* 0x000fe40000000f00 */
        /* <DEDUP_REMOVED lines=30> */
[----:B------:R-:W-:Y:S02]  /*9c80*/  MOV R92, R52 ;  /* 0x00000034005c7202 */ /* 0x000fe40000000f00 */
[----:B------:R-:W-:Y:S02]  /*9c90*/  MOV R109, R71 ;  /* 0x00000047006d7202 */ /* 0x000fe40000000f00 */
[----:B------:R-:W-:Y:S02]  /*9ca0*/  FMNMX.FTZ R2, R62, R2, !PT ;  /* 0x000000023e027209 */ /* 0x000fe40007810000 */
[----:B------:R-:W-:Y:S02]  /*9cb0*/  FMNMX.FTZ R4, R31, R4, !PT ;  /* 0x000000041f047209 */ /* 0x000fe40007810000 */
[----:B------:R-:W-:Y:S02]  /*9cc0*/  FMNMX.FTZ R73, R113, R73, !PT ;  /* 0x0000004971497209 */ /* 0x000fe40007810000 */
[----:B------:R-:W-:Y:S02]  /*9cd0*/  MOV R90, R54 ;  /* 0x00000036005a7202 */ /* 0x000fe40000000f00 */
[----:B------:R-:W-:Y:S01]  /*9ce0*/  FMNMX.FTZ R2, R92, R2, !PT ;  /* 0x000000025c027209 */ /* 0x000fe20007810000 */
[----:B------:R-:W1:Y:S01]  /*9cf0*/  SHFL.BFLY PT, R5, R73, 0x2, 0x1f ;  /* 0x0c401f0049057f89 */ /* 0x000e6200000e0000 */
[----:B------:R-:W-:Y:S02]  /*9d00*/  FMNMX.FTZ R4, R42, R4, !PT ;  /* 0x000000042a047209 */ /* 0x000fe40007810000 */
[----:B------:R-:W-:Y:S02]  /*9d10*/  MOV R91, R53 ;  /* 0x00000035005b7202 */ /* 0x000fe40000000f00 */
[----:B------:R-:W-:Y:S02]  /*9d20*/  FMNMX.FTZ R2, R90, R2, !PT ;  /* 0x000000025a027209 */ /* 0x000fe40007810000 */
[----:B------:R-:W-:Y:S01]  /*9d30*/  FMNMX.FTZ R4, R43, R4, !PT ;  /* 0x000000042b047209 */ /* 0x000fe20007810000 */
[----:B------:R-:W-:Y:S01]  /*9d40*/  LDSM.16.MT88.4 R52, [R225+0x100] ;  /* 0x00010000e134783b */ /* 0x000fe20000004200 */
[----:B------:R-:W-:Y:S02]  /*9d50*/  FMNMX.FTZ R2, R91, R2, !PT ;  /* 0x000000025b027209 */ /* 0x000fe40007810000 */
[----:B------:R-:W-:Y:S02]  /*9d60*/  FMNMX.FTZ R4, R201, R4, !PT ;  /* 0x00000004c9047209 */ /* 0x000fe40007810000 */
[----:B------:R-:W-:Y:S02]  /*9d70*/  MOV R106, R72 ;  /* 0x00000048006a7202 */ /* 0x000fe40000000f00 */
        /* <DEDUP_REMOVED lines=14> */
[----:B------:R-:W-:Y:S02]  /*9e60*/  MOV R114, R66 ;  /* 0x0000004200727202 */ /* 0x000fe40000000f00 */
[----:B------:R-:W-:Y:S01]  /*9e70*/  ISETP.LT.AND P2, PT, RZ, UR9, PT ;  /* 0x00000009ff007c0c */ /* 0x000fe2000bf41270 */
[----:B------:R-:W-:Y:S01]  /*9e80*/  UIADD3 UR9, UR9, -0x1, URZ ;  /* 0xffffffff09097890 */ /* 0x000fe2000fffe03f */
[----:B--2---:R-:W-:Y:S02]  /*9e90*/  FMNMX.FTZ R2, R105, R2, !PT ;  /* 0x0000000269027209 */ /* 0x004fe40007810000 */
[----:B---3--:R-:W-:Y:S02]  /*9ea0*/  FMNMX.FTZ R0, R98, R0, !PT ;  /* 0x0000000062007209 */ /* 0x008fe40007810000 */
[----:B------:R-:W-:Y:S02]  /*9eb0*/  FMNMX.FTZ R2, R106, R2, !PT ;  /* 0x000000026a027209 */ /* 0x000fe40007810000 */
[----:B----4-:R-:W-:Y:S02]  /*9ec0*/  FMNMX.FTZ R0, R111, R0, !PT ;  /* 0x000000006f007209 */ /* 0x010fe40007810000 */
[----:B------:R-:W-:Y:S02]  /*9ed0*/  FMNMX.FTZ R2, R191, R2, !PT ;  /* 0x00000002bf027209 */ /* 0x000fe40007810000 */
[----:B------:R-:W-:Y:S02]  /*9ee0*/  FMNMX.FTZ R0, R103, R0, !PT ;  /* 0x0000000067007209 */ /* 0x000fe40007810000 */
[----:B------:R-:W-:Y:S02]  /*9ef0*/  FMNMX.FTZ R2, R190, R2, !PT ;  /* 0x00000002be027209 */ /* 0x000fe40007810000 */
[----:B------:R-:W-:Y:S02]  /*9f00*/  FMNMX.FTZ R0, R109, R0, !PT ;  /* 0x000000006d007209 */ /* 0x000fe40007810000 */
[----:B-1----:R-:W-:Y:S02]  /*9f10*/  FMNMX.FTZ R73, R73, R5, !PT ;  /* 0x0000000549497209 */ /* 0x002fe40007810000 */
[----:B------:R-:W-:Y:S02]  /*9f20*/  FMNMX.FTZ R0, R252, R0, !PT ;  /* 0x00000000fc007209 */ /* 0x000fe40007810000 */
[----:B------:R-:W-:Y:S01]  /*9f30*/  FMNMX.FTZ R2, R189, R2, !PT ;  /* 0x00000002bd027209 */ /* 0x000fe20007810000 */
[----:B------:R-:W1:Y:S01]  /*9f40*/  SHFL.BFLY PT, R5, R73, 0x1, 0x1f ;  /* 0x0c201f0049057f89 */ /* 0x000e6200000e0000 */
[----:B------:R-:W-:Y:S02]  /*9f50*/  FMNMX.FTZ R0, R104, R0, !PT ;  /* 0x0000000068007209 */ /* 0x000fe40007810000 */
[----:B------:R-:W-:Y:S02]  /*9f60*/  FMNMX.FTZ R2, R188, R2, !PT ;  /* 0x00000002bc027209 */ /* 0x000fe40007810000 */
[----:B------:R-:W-:Y:S03]  /*9f70*/  FMNMX.FTZ R0, R115, R0, !PT ;  /* 0x0000000073007209 */ /* 0x000fe60007810000 */
[----:B------:R-:W2:Y:S08]  /*9f80*/  SHFL.BFLY PT, R71, R2, 0x2, 0x1f ;  /* 0x0c401f0002477f89 */ /* 0x000eb000000e0000 */
[----:B------:R-:W3:Y:S01]  /*9f90*/  SHFL.BFLY PT, R72, R0, 0x2, 0x1f ;  /* 0x0c401f0000487f89 */ /* 0x000ee200000e0000 */
[----:B-1----:R-:W-:Y:S05]  /*9fa0*/  FMNMX.FTZ R73, R73, R5, !PT ;  /* 0x0000000549497209 */ /* 0x002fea0007810000 */
[----:B------:R-:W-:Y:S01]  /*9fb0*/  FMUL.FTZ R96, R73, c[0x0][0x2d0] ;  /* 0x0000b40049607a20 */ /* 0x000fe20000410000 */
[----:B--2---:R-:W-:Y:S03]  /*9fc0*/  FMNMX.FTZ R71, R2, R71, !PT ;  /* 0x0000004702477209 */ /* 0x004fe60007810000 */
[--C-:B------:R-:W-:Y:S02]  /*9fd0*/  FFMA.FTZ R9, R20, c[0x0][0x2d0], -R96.reuse ;  /* 0x0000b40014097a23 */ /* 0x100fe40000010860 */
[--C-:B------:R-:W-:Y:S02]  /*9fe0*/  FFMA.FTZ R112, R112, c[0x0][0x2d0], -R96.reuse ;  /* 0x0000b40070707a23 */ /* 0x100fe40000010860 */
[----:B------:R1:W-:Y:S01]  /*9ff0*/  MUFU.EX2 R240, R9 ;  /* 0x0000000900f07308 */ /* 0x0003e20000000800 */
[----:B------:R-:W2:Y:S01]  /*a000*/  SHFL.BFLY PT, R6, R71, 0x1, 0x1f ;  /* 0x0c201f0047067f89 */ /* 0x000ea200000e0000 */
[----:B---3--:R-:W-:Y:S02]  /*a010*/  FMNMX.FTZ R72, R0, R72, !PT ;  /* 0x0000004800487209 */ /* 0x008fe40007810000 */
[----:B------:R-:W-:Y:S04]  /*a020*/  FMNMX.FTZ R0, R88, R4, !PT ;  /* 0x0000000458007209 */ /* 0x000fe80007810000 */
[----:B------:R-:W-:Y:S02]  /*a030*/  FMNMX.FTZ R0, R87, R0, !PT ;  /* 0x0000000057007209 */ /* 0x000fe40007810000 */
[----:B------:R-:W-:Y:S01]  /*a040*/  MUFU.EX2 R112, R112 ;  /* 0x0000007000707308 */ /* 0x000fe20000000800 */
[----:B------:R-:W3:Y:S01]  /*a050*/  SHFL.BFLY PT, R4, R72, 0x1, 0x1f ;  /* 0x0c201f0048047f89 */ /* 0x000ee200000e0000 */
[----:B------:R-:W-:Y:S04]  /*a060*/  FMNMX.FTZ R0, R99, R0, !PT ;  /* 0x0000000063007209 */ /* 0x000fe80007810000 */
[----:B------:R-:W-:Y:S04]  /*a070*/  FMNMX.FTZ R0, R100, R0, !PT ;  /* 0x0000000064007209 */ /* 0x000fe80007810000 */
[----:B------:R-:W-:Y:S01]  /*a080*/  FMNMX.FTZ R0, R108, R0, !PT ;  /* 0x000000006c007209 */ /* 0x000fe20007810000 */
[--C-:B-1----:R-:W-:Y:S03]  /*a090*/  FFMA.FTZ R9, R48, c[0x0][0x2d0], -R96.reuse ;  /* 0x0000b40030097a23 */ /* 0x102fe60000010860 */
[----:B------:R-:W-:Y:S01]  /*a0a0*/  FMNMX.FTZ R2, R110, R0, !PT ;  /* 0x000000006e027209 */ /* 0x000fe20007810000 */
[----:B------:R-:W-:Y:S01]  /*a0b0*/  FADD.FTZ R0, -R73, R3 ;  /* 0x0000000349007221 */ /* 0x000fe20000010100 */
[----:B--2---:R-:W-:Y:S01]  /*a0c0*/  FMNMX.FTZ R71, R71, R6, !PT ;  /* 0x0000000647477209 */ /* 0x004fe20007810000 */
[----:B------:R-:W-:Y:S01]  /*a0d0*/  MUFU.EX2 R82, R9 ;  /* 0x0000000900527308 */ /* 0x000fe20000000800 */
[----:B------:R-:W-:Y:S01]  /*a0e0*/  FMNMX.FTZ R3, R114, R2, !PT ;  /* 0x0000000272037209 */ /* 0x000fe20007810000 */
[----:B------:R-:W-:Y:S02]  /*a0f0*/  FMUL.FTZ R2, R0, c[0x0][0x2d0] ;  /* 0x0000b40000027a20 */ /* 0x000fe40000410000 */
[--C-:B------:R-:W-:Y:S01]  /*a100*/  FFMA.FTZ R6, R33, c[0x0][0x2d0], -R96.reuse ;  /* 0x0000b40021067a23 */ /* 0x100fe20000010860 */
[----:B------:R-:W-:Y:S01]  /*a110*/  FMNMX.FTZ R0, R60, R3, !PT ;  /* 0x000000033c007209 */ /* 0x000fe20007810000 */
[--C-:B------:R-:W-:Y:S01]  /*a120*/  FFMA.FTZ R48, R46, c[0x0][0x2d0], -R96.reuse ;  /* 0x0000b4002e307a23 */ /* 0x100fe20000010860 */
[----:B---3--:R-:W-:Y:S01]  /*a130*/  FMNMX.FTZ R72, R72, R4, !PT ;  /* 0x0000000448487209 */ /* 0x008fe20007810000 */
[----:B------:R-:W-:Y:S01]  /*a140*/  FFMA.FTZ R4, R185, c[0x0][0x2d0], -R96 ;  /* 0x0000b400b9047a23 */ /* 0x000fe20000010860 */
[----:B------:R-:W-:Y:S01]  /*a150*/  FMNMX.FTZ R0, R75, R0, !PT ;  /* 0x000000004b007209 */ /* 0x000fe20007810000 */
[----:B------:R1:W2:Y:S01]  /*a160*/  MUFU.EX2 R70, R2 ;  /* 0x0000000200467308 */ /* 0x0002a20000000800 */
[----:B------:R-:W-:Y:S02]  /*a170*/  FMUL.FTZ R107, R71, c[0x0][0x2d0] ;  /* 0x0000b400476b7a20 */ /* 0x000fe40000410000 */
[----:B------:R-:W-:Y:S01]  /*a180*/  FMNMX.FTZ R0, R74, R0, !PT ;  /* 0x000000004a007209 */ /* 0x000fe20007810000 */
[----:B------:R-:W-:Y:S02]  /*a190*/  FMUL.FTZ R102, R72, c[0x0][0x2d0] ;  /* 0x0000b40048667a20 */ /* 0x000fe40000410000 */
[--C-:B------:R-:W-:Y:S02]  /*a1a0*/  FFMA.FTZ R16, R40, c[0x0][0x2d0], -R107.reuse ;  /* 0x0000b40028107a23 */ /* 0x100fe4000001086b */
[----:B------:R-:W3:Y:S01]  /*a1b0*/  SHFL.BFLY PT, R3, R0, 0x2, 0x1f ;  /* 0x0c401f0000037f89 */ /* 0x000ee200000e0000 */
[--C-:B------:R-:W-:Y:S01]  /*a1c0*/  FFMA.FTZ R5, R22, c[0x0][0x2d0], -R102.reuse ;  /* 0x0000b40016057a23 */ /* 0x100fe20000010866 */
[----:B------:R-:W4:Y:S01]  /*a1d0*/  MUFU.EX2 R8, R4 ;  /* 0x0000000400087308 */ /* 0x000f220000000800 */
[--C-:B------:R-:W-:Y:S02]  /*a1e0*/  FFMA.FTZ R103, R103, c[0x0][0x2d0], -R102.reuse ;  /* 0x0000b40067677a23 */ /* 0x100fe40000010866 */
[--C-:B------:R-:W-:Y:S02]  /*a1f0*/  FFMA.FTZ R109, R109, c[0x0][0x2d0], -R102.reuse ;  /* 0x0000b4006d6d7a23 */ /* 0x100fe40000010866 */
[----:B------:R-:W-:Y:S02]  /*a200*/  FFMA.FTZ R115, R115, c[0x0][0x2d0], -R102 ;  /* 0x0000b40073737a23 */ /* 0x000fe40000010866 */
[--C-:B------:R-:W-:Y:S02]  /*a210*/  FFMA.FTZ R105, R105, c[0x0][0x2d0], -R107.reuse ;  /* 0x0000b40069697a23 */ /* 0x100fe4000001086b */
[--C-:B------:R-:W-:Y:S01]  /*a220*/  FFMA.FTZ R106, R106, c[0x0][0x2d0], -R107.reuse ;  /* 0x0000b4006a6a7a23 */ /* 0x100fe2000001086b */
[----:B------:R4:W-:Y:S01]  /*a230*/  MUFU.EX2 R228, R6 ;  /* 0x0000000600e47308 */ /* 0x0009e20000000800 */
[----:B-1----:R-:W-:Y:S01]  /*a240*/  FADD.FTZ R2, -R72, R116 ;  /* 0x0000007448027221 */ /* 0x002fe20000010100 */
[----:B------:R-:W-:Y:S01]  /*a250*/  MOV R116, R60 ;  /* 0x0000003c00747202 */ /* 0x000fe20000000f00 */
[----:B--2---:R-:W-:Y:S02]  /*a260*/  FMUL.FTZ R33, R70, R149 ;  /* 0x0000009546217220 */ /* 0x004fe40000410000 */
[----:B------:R-:W-:Y:S05]  /*a270*/  FMUL.FTZ R2, R2, c[0x0][0x2d0] ;  /* 0x0000b40002027a20 */ /* 0x000fea0000410000 */
[----:B------:R1:W-:Y:S01]  /*a280*/  MUFU.EX2 R239, R5 ;  /* 0x0000000500ef7308 */ /* 0x0003e20000000800 */
[----:B------:R-:W-:Y:S01]  /*a290*/  FFMA.FTZ R60, R211, c[0x0][0x2d0], -R102 ;  /* 0x0000b400d33c7a23 */ /* 0x000fe20000010866 */
[----:B---3--:R-:W-:Y:S01]  /*a2a0*/  FMNMX.FTZ R0, R0, R3, !PT ;  /* 0x0000000300007209 */ /* 0x008fe20007810000 */
[--C-:B------:R-:W-:Y:S02]  /*a2b0*/  FFMA.FTZ R3, R17, c[0x0][0x2d0], -R96.reuse ;  /* 0x0000b40011037a23 */ /* 0x100fe40000010860 */
[----:B------:R-:W-:Y:S05]  /*a2c0*/  FMUL.FTZ R17, R70, R133 ;  /* 0x0000008546117220 */ /* 0x000fea0000410000 */
[----:B------:R2:W3:Y:S01]  /*a2d0*/  MUFU.EX2 R69, R2 ;  /* 0x0000000200457308 */ /* 0x0004e20000000800 */
[----:B----4-:R-:W-:Y:S09]  /*a2e0*/  FFMA.FTZ R6, R36, c[0x0][0x2d0], -R96 ;  /* 0x0000b40024067a23 */ /* 0x010ff20000010860 */
[----:B------:R4:W-:Y:S01]  /*a2f0*/  MUFU.EX2 R11, R3 ;  /* 0x00000003000b7308 */ /* 0x0009e20000000800 */
[----:B-1----:R-:W-:Y:S09]  /*a300*/  FFMA.FTZ R5, R28, c[0x0][0x2d0], -R107 ;  /* 0x0000b4001c057a23 */ /* 0x002ff2000001086b */
[----:B------:R3:W-:Y:S01]  /*a310*/  MUFU.EX2 R83, R6 ;  /* 0x0000000600537308 */ /* 0x0007e20000000800 */
[----:B--2---:R-:W-:Y:S04]  /*a320*/  FADD.FTZ R2, -R71, R117 ;  /* 0x0000007547027221 */ /* 0x004fe80000010100 */
[----:B------:R-:W-:Y:S05]  /*a330*/  FMUL.FTZ R2, R2, c[0x0][0x2d0] ;  /* 0x0000b40002027a20 */ /* 0x000fea0000410000 */
[----:B------:R1:W-:Y:S01]  /*a340*/  MUFU.EX2 R230, R5 ;  /* 0x0000000500e67308 */ /* 0x0003e20000000800 */
[----:B----4-:R-:W-:Y:S01]  /*a350*/  FFMA.FTZ R3, R186, c[0x0][0x2d0], -R102 ;  /* 0x0000b400ba037a23 */ /* 0x010fe20000010866 */
[----:B------:R-:W-:Y:S01]  /*a360*/  MOV R186, R8 ;  /* 0x0000000800ba7202 */ /* 0x000fe20000000f00 */
[--C-:B------:R-:W-:Y:S07]  /*a370*/  FFMA.FTZ R8, R21, c[0x0][0x2d0], -R96.reuse ;  /* 0x0000b40015087a23 */ /* 0x100fee0000010860 */
[----:B------:R2:W4:Y:S01]  /*a380*/  MUFU.EX2 R68, R2 ;  /* 0x0000000200447308 */ /* 0x0005220000000800 */
[----:B---3--:R-:W-:Y:S09]  /*a390*/  FMUL.FTZ R6, R69, R126 ;  /* 0x0000007e45067220 */ /* 0x008ff20000410000 */
[----:B------:R3:W-:Y:S01]  /*a3a0*/  MUFU.EX2 R206, R3 ;  /* 0x0000000300ce7308 */ /* 0x0007e20000000800 */
[----:B-1----:R-:W-:Y:S09]  /*a3b0*/  FMUL.FTZ R5, R70, R125 ;  /* 0x0000007d46057220 */ /* 0x002ff20000410000 */
[----:B------:R1:W-:Y:S01]  /*a3c0*/  MUFU.EX2 R236, R8 ;  /* 0x0000000800ec7308 */ /* 0x0003e20000000800 */
[----:B--2---:R-:W-:Y:S01]  /*a3d0*/  FFMA.FTZ R2, R197, c[0x0][0x2d0], -R96 ;  /* 0x0000b400c5027a23 */ /* 0x004fe20000010860 */
[----:B------:R-:W-:Y:S01]  /*a3e0*/  MOV R197, R91 ;  /* 0x0000005b00c57202 */ /* 0x000fe20000000f00 */
[----:B----4-:R-:W-:Y:S07]  /*a3f0*/  FMUL.FTZ R9, R68, R121 ;  /* 0x0000007944097220 */ /* 0x010fee0000410000 */
[----:B------:R2:W-:Y:S01]  /*a400*/  MUFU.EX2 R7, R2 ;  /* 0x0000000200077308 */ /* 0x0005e20000000800 */
[----:B---3--:R-:W-:Y:S01]  /*a410*/  FFMA.FTZ R3, R198, c[0x0][0x2d0], -R102 ;  /* 0x0000b400c6037a23 */ /* 0x008fe20000010866 */
[----:B------:R-:W-:Y:S08]  /*a420*/  MOV R198, R81 ;  /* 0x0000005100c67202 */ /* 0x000ff00000000f00 */
[----:B------:R3:W4:Y:S01]  /*a430*/  MUFU.EX2 R28, R16 ;  /* 0x00000010001c7308 */ /* 0x0007220000000800 */
[----:B-1----:R-:W-:Y:S09]  /*a440*/  FMUL.FTZ R8, R68, R120 ;  /* 0x0000007844087220 */ /* 0x002ff20000410000 */
[----:B------:R1:W-:Y:S01]  /*a450*/  MUFU.EX2 R121, R48 ;  /* 0x0000003000797308 */ /* 0x0003e20000000800 */
[----:B--2---:R-:W-:Y:S09]  /*a460*/  FFMA.FTZ R2, R184, c[0x0][0x2d0], -R96 ;  /* 0x0000b400b8027a23 */ /* 0x004ff20000010860 */
[----:B------:R2:W2:Y:S01]  /*a470*/  MUFU.EX2 R184, R3 ;  /* 0x0000000300b87308 */ /* 0x0004a20000000800 */
[C---:B---3--:R-:W-:Y:S01]  /*a480*/  FMUL.FTZ R16, R70.reuse, R132 ;  /* 0x0000008446107220 */ /* 0x048fe20000410000 */
[----:B----4-:R-:W-:Y:S08]  /*a490*/  MOV R133, R28 ;  /* 0x0000001c00857202 */ /* 0x010ff00000000f00 */
[----:B------:R3:W-:Y:S01]  /*a4a0*/  MUFU.EX2 R117, R2 ;  /* 0x0000000200757308 */ /* 0x0007e20000000800 */
[----:B-1----:R-:W-:Y:S09]  /*a4b0*/  FMUL.FTZ R48, R70, R164 ;  /* 0x000000a446307220 */ /* 0x002ff20000410000 */
[----:B------:R-:W-:Y:S01]  /*a4c0*/  MUFU.EX2 R105, R105 ;  /* 0x0000006900697308 */ /* 0x000fe20000000800 */
[--C-:B--2---:R-:W-:Y:S01]  /*a4d0*/  FFMA.FTZ R3, R18, c[0x0][0x2d0], -R102.reuse ;  /* 0x0000b40012037a23 */ /* 0x104fe20000010866 */
[----:B------:R-:W-:Y:S01]  /*a4e0*/  F2FP.PACK_AB R77, R184, R206 ;  /* 0x000000ceb84d723e */ /* 0x000fe200000000ff */
[----:B------:R-:W-:Y:S07]  /*a4f0*/  FMUL.FTZ R18, R69, R134 ;  /* 0x0000008645127220 */ /* 0x000fee0000410000 */
[----:B------:R1:W-:Y:S01]  /*a500*/  MUFU.EX2 R185, R3 ;  /* 0x0000000300b97308 */ /* 0x0003e20000000800 */
[----:B---3--:R-:W2:Y:S09]  /*a510*/  SHFL.BFLY PT, R2, R0, 0x1, 0x1f ;  /* 0x0c201f0000027f89 */ /* 0x008eb200000e0000 */
[----:B------:R-:W-:Y:S10]  /*a520*/  MUFU.EX2 R106, R106 ;  /* 0x0000006a006a7308 */ /* 0x000ff40000000800 */
[----:B------:R-:W-:Y:S01]  /*a530*/  MUFU.EX2 R109, R109 ;  /* 0x0000006d006d7308 */ /* 0x000fe20000000800 */
[--C-:B-1----:R-:W-:Y:S01]  /*a540*/  FFMA.FTZ R3, R196, c[0x0][0x2d0], -R107.reuse ;  /* 0x0000b400c4037a23 */ /* 0x102fe2000001086b */
[----:B------:R-:W-:Y:S02]  /*a550*/  MOV R196, R59 ;  /* 0x0000003b00c47202 */ /* 0x000fe40000000f00 */
[----:B--2---:R-:W-:Y:S01]  /*a560*/  FMNMX.FTZ R2, R0, R2, !PT ;  /* 0x0000000200027209 */ /* 0x004fe20007810000 */
[----:B------:R-:W-:Y:S05]  /*a570*/  FFMA.FTZ R0, R19, c[0x0][0x2d0], -R102 ;  /* 0x0000b40013007a23 */ /* 0x000fea0000010866 */
[----:B------:R1:W-:Y:S01]  /*a580*/  MUFU.EX2 R205, R3 ;  /* 0x0000000300cd7308 */ /* 0x0003e20000000800 */
[----:B------:R-:W-:Y:S01]  /*a590*/  FMUL.FTZ R19, R69, R135 ;  /* 0x0000008745137220 */ /* 0x000fe20000410000 */
[----:B------:R-:W-:Y:S08]  /*a5a0*/  MOV R135, R82 ;  /* 0x0000005200877202 */ /* 0x000ff00000000f00 */
[----:B------:R2:W3:Y:S10]  /*a5b0*/  MUFU.EX2 R12, R0 ;  /* 0x00000000000c7308 */ /* 0x0004f40000000800 */
[----:B------:R-:W-:Y:S01]  /*a5c0*/  MUFU.EX2 R115, R115 ;  /* 0x0000007300737308 */ /* 0x000fe20000000800 */
[--C-:B-1----:R-:W-:Y:S01]  /*a5d0*/  FFMA.FTZ R3, R199, c[0x0][0x2d0], -R107.reuse ;  /* 0x0000b400c7037a23 */ /* 0x102fe2000001086b */
[----:B------:R-:W-:Y:S01]  /*a5e0*/  MOV R199, R61 ;  /* 0x0000003d00c77202 */ /* 0x000fe20000000f00 */
[----:B------:R-:W-:Y:S07]  /*a5f0*/  FMUL.FTZ R61, R68, R177 ;  /* 0x000000b1443d7220 */ /* 0x000fee0000410000 */
[----:B------:R1:W4:Y:S01]  /*a600*/  MUFU.EX2 R207, R3 ;  /* 0x0000000300cf7308 */ /* 0x0003220000000800 */
[----:B--2---:R-:W-:Y:S01]  /*a610*/  FADD.FTZ R0, -R2, R118 ;  /* 0x0000007602007221 */ /* 0x004fe20000010100 */
[----:B------:R-:W-:Y:S01]  /*a620*/  MOV R118, R7 ;  /* 0x0000000700767202 */ /* 0x000fe20000000f00 */
[----:B------:R-:W-:Y:S01]  /*a630*/  FFMA.FTZ R7, R32, c[0x0][0x2d0], -R96 ;  /* 0x0000b40020077a23 */ /* 0x000fe20000010860 */
[----:B---3--:R-:W-:Y:S01]  /*a640*/  MOV R126, R12 ;  /* 0x0000000c007e7202 */ /* 0x008fe20000000f00 */
[----:B------:R-:W-:Y:S01]  /*a650*/  FMUL.FTZ R0, R0, c[0x0][0x2d0] ;  /* 0x0000b40000007a20 */ /* 0x000fe20000410000 */
[----:B------:R-:W-:Y:S04]  /*a660*/  F2FP.PACK_AB R76, R118, R186 ;  /* 0x000000ba764c723e */ /* 0x000fe800000000ff */
[----:B------:R2:W-:Y:S01]  /*a670*/  MUFU.EX2 R232, R7 ;  /* 0x0000000700e87308 */ /* 0x0005e20000000800 */
[----:B------:R-:W-:Y:S01]  /*a680*/  F2FP.PACK_AB R79, R126, R185 ;  /* 0x000000b97e4f723e */ /* 0x000fe200000000ff */
[--C-:B------:R-:W-:Y:S02]  /*a690*/  FFMA.FTZ R12, R51, c[0x0][0x2d0], -R102.reuse ;  /* 0x0000b400330c7a23 */ /* 0x100fe40000010866 */
[--C-:B------:R-:W-:Y:S02]  /*a6a0*/  FFMA.FTZ R32, R44, c[0x0][0x2d0], -R107.reuse ;  /* 0x0000b4002c207a23 */ /* 0x100fe4000001086b */
[----:B------:R-:W-:Y:S04]  /*a6b0*/  FMUL.FTZ R51, R69, R167 ;  /* 0x000000a745337220 */ /* 0x000fe80000410000 */
[----:B------:R-:W3:Y:S01]  /*a6c0*/  MUFU.EX2 R0, R0 ;  /* 0x0000000000007308 */ /* 0x000ee20000000800 */
[--C-:B-1----:R-:W-:Y:S01]  /*a6d0*/  FFMA.FTZ R3, R194, c[0x0][0x2d0], -R107.reuse ;  /* 0x0000b400c2037a23 */ /* 0x102fe2000001086b */
[----:B----4-:R-:W-:Y:S02]  /*a6e0*/  F2FP.PACK_AB R64, R207, R205 ;  /* 0x000000cdcf40723e */ /* 0x010fe400000000ff */
[----:B------:R-:W-:Y:S06]  /*a6f0*/  MOV R194, R62 ;  /* 0x0000003e00c27202 */ /* 0x000fec0000000f00 */
[----:B------:R1:W4:Y:S01]  /*a700*/  MUFU.EX2 R10, R3 ;  /* 0x00000003000a7308 */ /* 0x0003220000000800 */
[----:B--2---:R-:W-:Y:S01]  /*a710*/  FMUL.FTZ R7, R69, R127 ;  /* 0x0000007f45077220 */ /* 0x004fe20000410000 */
[----:B------:R-:W-:Y:S04]  /*a720*/  MOV R127, R11 ;  /* 0x0000000b007f7202 */ /* 0x000fe80000000f00 */
[----:B------:R-:W-:Y:S01]  /*a730*/  F2FP.PACK_AB R78, R127, R117 ;  /* 0x000000757f4e723e */ /* 0x000fe200000000ff */
[C---:B---3--:R-:W-:Y:S02]  /*a740*/  FMUL.FTZ R11, R0.reuse, R123 ;  /* 0x0000007b000b7220 */ /* 0x048fe40000410000 */
[C---:B------:R-:W-:Y:S01]  /*a750*/  FMUL.FTZ R15, R0.reuse, R131 ;  /* 0x00000083000f7220 */ /* 0x040fe20000410000 */
[----:B------:R-:W-:Y:S01]  /*a760*/  MOV R131, R83 ;  /* 0x0000005300837202 */ /* 0x000fe20000000f00 */
[C---:B------:R-:W-:Y:S02]  /*a770*/  FMUL.FTZ R46, R0.reuse, R162 ;  /* 0x000000a2002e7220 */ /* 0x040fe40000410000 */
[C---:B------:R-:W-:Y:S02]  /*a780*/  FMUL.FTZ R59, R0.reuse, R175 ;  /* 0x000000af003b7220 */ /* 0x040fe40000410000 */
[----:B------:R-:W-:Y:S02]  /*a790*/  FMUL.FTZ R62, R0, R178 ;  /* 0x000000b2003e7220 */ /* 0x000fe40000410000 */
[----:B-1----:R-:W-:Y:S01]  /*a7a0*/  FFMA.FTZ R3, R192, c[0x0][0x2d0], -R107 ;  /* 0x0000b400c0037a23 */ /* 0x002fe2000001086b */
[----:B----4-:R-:W-:Y:S01]  /*a7b0*/  MOV R120, R10 ;  /* 0x0000000a00787202 */ /* 0x010fe20000000f00 */
[----:B------:R-:W-:Y:S01]  /*a7c0*/  FMUL.FTZ R10, R0, R122 ;  /* 0x0000007a000a7220 */ /* 0x000fe20000410000 */
[----:B------:R-:W-:Y:S01]  /*a7d0*/  MOV R192, R92 ;  /* 0x0000005c00c07202 */ /* 0x000fe20000000f00 */
[----:B------:R1:W2:Y:S01]  /*a7e0*/  MUFU.EX2 R13, R3 ;  /* 0x00000003000d7308 */ /* 0x0002a20000000800 */
[--C-:B------:R-:W-:Y:S09]  /*a7f0*/  FFMA.FTZ R92, R212, c[0x0][0x2d0], -R102.reuse ;  /* 0x0000b400d45c7a23 */ /* 0x100ff20000010866 */
[----:B------:R3:W-:Y:S01]  /*a800*/  MUFU.EX2 R122, R60 ;  /* 0x0000003c007a7308 */ /* 0x0007e20000000800 */
[----:B-1----:R-:W-:Y:S01]  /*a810*/  FMUL.FTZ R3, R2, c[0x0][0x2d0] ;  /* 0x0000b40002037a20 */ /* 0x002fe20000410000 */
[----:B--2---:R-:W-:Y:S01]  /*a820*/  MOV R125, R13 ;  /* 0x0000000d007d7202 */ /* 0x004fe20000000f00 */
[----:B------:R-:W-:Y:S01]  /*a830*/  FMUL.FTZ R13, R68, R129 ;  /* 0x00000081440d7220 */ /* 0x000fe20000410000 */
[----:B------:R-:W-:Y:S01]  /*a840*/  MOV R129, R85 ;  /* 0x0000005500817202 */ /* 0x000fe20000000f00 */
[--C-:B------:R-:W-:Y:S01]  /*a850*/  FFMA.FTZ R4, R187, c[0x0][0x2d0], -R3.reuse ;  /* 0x0000b400bb047a23 */ /* 0x100fe20000010803 */
[----:B------:R-:W-:Y:S01]  /*a860*/  F2FP.PACK_AB R66, R125, R120 ;  /* 0x000000787d42723e */ /* 0x000fe200000000ff */
[--C-:B------:R-:W-:Y:S01]  /*a870*/  FFMA.FTZ R28, R43, c[0x0][0x2d0], -R3.reuse ;  /* 0x0000b4002b1c7a23 */ /* 0x100fe20000010803 */
[----:B------:R-:W-:Y:S02]  /*a880*/  MOV R187, R90 ;  /* 0x0000005a00bb7202 */ /* 0x000fe40000000f00 */
[----:B------:R1:W-:Y:S01]  /*a890*/  MUFU.EX2 R204, R4 ;  /* 0x0000000400cc7308 */ /* 0x0003e20000000800 */
[--C-:B------:R-:W-:Y:S02]  /*a8a0*/  FFMA.FTZ R40, R201, c[0x0][0x2d0], -R3.reuse ;  /* 0x0000b400c9287a23 */ /* 0x100fe40000010803 */
[--C-:B------:R-:W-:Y:S02]  /*a8b0*/  FFMA.FTZ R44, R47, c[0x0][0x2d0], -R3.reuse ;  /* 0x0000b4002f2c7a23 */ /* 0x100fe40000010803 */
[C---:B------:R-:W-:Y:S02]  /*a8c0*/  FMUL.FTZ R43, R0.reuse, R159 ;  /* 0x0000009f002b7220 */ /* 0x040fe40000410000 */
[----:B------:R-:W-:Y:S02]  /*a8d0*/  FMUL.FTZ R47, R0, R163 ;  /* 0x000000a3002f7220 */ /* 0x000fe40000410000 */
[----:B---3--:R-:W-:Y:S01]  /*a8e0*/  FMUL.FTZ R60, R68, R176 ;  /* 0x000000b0443c7220 */ /* 0x008fe20000410000 */
[----:B------:R2:W-:Y:S01]  /*a8f0*/  MUFU.EX2 R134, R28 ;  /* 0x0000001c00867308 */ /* 0x0005e20000000800 */
[--C-:B------:R-:W-:Y:S02]  /*a900*/  FFMA.FTZ R75, R75, c[0x0][0x2d0], -R3.reuse ;  /* 0x0000b4004b4b7a23 */ /* 0x100fe40000010803 */
[--C-:B-1----:R-:W-:Y:S01]  /*a910*/  FFMA.FTZ R4, R200, c[0x0][0x2d0], -R3.reuse ;  /* 0x0000b400c8047a23 */ /* 0x102fe20000010803 */
[----:B------:R-:W-:Y:S06]  /*a920*/  MOV R200, R89 ;  /* 0x0000005900c87202 */ /* 0x000fec0000000f00 */
[----:B------:R1:W3:Y:S01]  /*a930*/  MUFU.EX2 R242, R4 ;  /* 0x0000000400f27308 */ /* 0x0002e20000000800 */
[----:B--2---:R-:W-:Y:S09]  /*a940*/  FMUL.FTZ R28, R68, R144 ;  /* 0x00000090441c7220 */ /* 0x004ff20000410000 */
[----:B------:R2:W-:Y:S01]  /*a950*/  MUFU.EX2 R144, R40 ;  /* 0x0000002800907308 */ /* 0x0005e20000000800 */
[--C-:B-1----:R-:W-:Y:S01]  /*a960*/  FFMA.FTZ R4, R195, c[0x0][0x2d0], -R3.reuse ;  /* 0x0000b400c3047a23 */ /* 0x102fe20000010803 */
[----:B---3--:R-:W-:Y:S02]  /*a970*/  F2FP.PACK_AB R65, R242, R204 ;  /* 0x000000ccf241723e */ /* 0x008fe400000000ff */
[----:B------:R-:W-:Y:S06]  /*a980*/  MOV R195, R88 ;  /* 0x0000005800c37202 */ /* 0x000fec0000000f00 */
[----:B------:R1:W-:Y:S01]  /*a990*/  MUFU.EX2 R241, R4 ;  /* 0x0000000400f17308 */ /* 0x0003e20000000800 */
[----:B------:R-:W-:Y:S01]  /*a9a0*/  LDSM.16.MT88.4 R88, [R227+0x900] ;  /* 0x00090000e358783b */ /* 0x000fe20000004200 */
[----:B--2---:R-:W-:Y:S02]  /*a9b0*/  FMUL.FTZ R40, R68, R156 ;  /* 0x0000009c44287220 */ /* 0x004fe40000410000 */
[----:B-1----:R-:W-:Y:S01]  /*a9c0*/  FFMA.FTZ R4, R193, c[0x0][0x2d0], -R3 ;  /* 0x0000b400c1047a23 */ /* 0x002fe20000010803 */
[----:B------:R-:W-:Y:S05]  /*a9d0*/  MOV R193, R87 ;  /* 0x0000005700c17202 */ /* 0x000fea0000000f00 */
[----:B------:R1:W-:Y:S02]  /*a9e0*/  MUFU.EX2 R14, R4 ;  /* 0x00000004000e7308 */ /* 0x0003e40000000800 */
[--C-:B-1----:R-:W-:Y:S02]  /*a9f0*/  FFMA.FTZ R4, R23, c[0x0][0x2d0], -R102.reuse ;  /* 0x0000b40017047a23 */ /* 0x102fe40000010866 */
[----:B------:R-:W1:Y:S06]  /*aa00*/  LDSM.16.MT88.4 R20, [R224+0x100] ;  /* 0x00010000e014783b */ /* 0x000e6c0000004200 */
[----:B------:R2:W-:Y:S02]  /*aa10*/  MUFU.EX2 R235, R4 ;  /* 0x0000000400eb7308 */ /* 0x0005e40000000800 */
[--C-:B--2---:R-:W-:Y:S02]  /*aa20*/  FFMA.FTZ R4, R34, c[0x0][0x2d0], -R102.reuse ;  /* 0x0000b40022047a23 */ /* 0x104fe40000010866 */
[----:B------:R-:W-:Y:S06]  /*aa30*/  FMUL.FTZ R34, R69, R150 ;  /* 0x0000009645227220 */ /* 0x000fec0000410000 */
[----:B------:R2:W-:Y:S02]  /*aa40*/  MUFU.EX2 R231, R4 ;  /* 0x0000000400e77308 */ /* 0x0005e40000000800 */
[----:B--2---:R-:W-:Y:S02]  /*aa50*/  FFMA.FTZ R4, R35, c[0x0][0x2d0], -R102 ;  /* 0x0000b40023047a23 */ /* 0x004fe40000010866 */
[----:B------:R-:W-:Y:S06]  /*aa60*/  FMUL.FTZ R35, R69, R151 ;  /* 0x0000009745237220 */ /* 0x000fec0000410000 */
[----:B------:R2:W-:Y:S02]  /*aa70*/  MUFU.EX2 R119, R4 ;  /* 0x0000000400777308 */ /* 0x0005e40000000800 */
[----:B--2---:R-:W-:Y:S02]  /*aa80*/  FFMA.FTZ R4, R24, c[0x0][0x2d0], -R107 ;  /* 0x0000b40018047a23 */ /* 0x004fe4000001086b */
[----:B------:R-:W-:Y:S06]  /*aa90*/  FFMA.FTZ R24, R42, c[0x0][0x2d0], -R3 ;  /* 0x0000b4002a187a23 */ /* 0x000fec0000010803 */
[----:B------:R2:W-:Y:S01]  /*aaa0*/  MUFU.EX2 R238, R4 ;  /* 0x0000000400ee7308 */ /* 0x0005e20000000800 */
[----:B------:R-:W-:Y:S02]  /*aab0*/  FMUL.FTZ R42, R0, R158 ;  /* 0x0000009e002a7220 */ /* 0x000fe40000410000 */
[----:B--2---:R-:W-:Y:S02]  /*aac0*/  FFMA.FTZ R4, R25, c[0x0][0x2d0], -R107 ;  /* 0x0000b40019047a23 */ /* 0x004fe4000001086b */
[----:B------:R-:W-:Y:S05]  /*aad0*/  FMUL.FTZ R25, R68, R141 ;  /* 0x0000008d44197220 */ /* 0x000fea0000410000 */
[----:B------:R2:W-:Y:S02]  /*aae0*/  MUFU.EX2 R234, R4 ;  /* 0x0000000400ea7308 */ /* 0x0005e40000000800 */
[--C-:B--2---:R-:W-:Y:S08]  /*aaf0*/  FFMA.FTZ R4, R26, c[0x0][0x2d0], -R3.reuse ;  /* 0x0000b4001a047a23 */ /* 0x104ff00000010803 */
[----:B------:R2:W-:Y:S02]  /*ab00*/  MUFU.EX2 R237, R4 ;  /* 0x0000000400ed7308 */ /* 0x0005e40000000800 */
[----:B--2---:R-:W-:Y:S02]  /*ab10*/  FFMA.FTZ R4, R27, c[0x0][0x2d0], -R3 ;  /* 0x0000b4001b047a23 */ /* 0x004fe40000010803 */
[----:B------:R-:W-:Y:S06]  /*ab20*/  FMUL.FTZ R27, R0, R143 ;  /* 0x0000008f001b7220 */ /* 0x000fec0000410000 */
[----:B------:R2:W-:Y:S02]  /*ab30*/  MUFU.EX2 R233, R4 ;  /* 0x0000000400e97308 */ /* 0x0005e40000000800 */
[----:B--2---:R-:W-:Y:S02]  /*ab40*/  FFMA.FTZ R4, R29, c[0x0][0x2d0], -R107 ;  /* 0x0000b4001d047a23 */ /* 0x004fe4000001086b */
[----:B------:R-:W-:Y:S06]  /*ab50*/  FMUL.FTZ R29, R68, R145 ;  /* 0x00000091441d7220 */ /* 0x000fec0000410000 */
[----:B------:R2:W3:Y:S02]  /*ab60*/  MUFU.EX2 R93, R4 ;  /* 0x00000004005d7308 */ /* 0x0004e40000000800 */
[--C-:B--2---:R-:W-:Y:S01]  /*ab70*/  FFMA.FTZ R4, R30, c[0x0][0x2d0], -R3.reuse ;  /* 0x0000b4001e047a23 */ /* 0x104fe20000010803 */
[----:B---3--:R-:W-:Y:S01]  /*ab80*/  MOV R141, R93 ;  /* 0x0000005d008d7202 */ /* 0x008fe20000000f00 */
[----:B------:R-:W-:Y:S06]  /*ab90*/  FMUL.FTZ R30, R0, R146 ;  /* 0x00000092001e7220 */ /* 0x000fec0000410000 */
[----:B------:R2:W-:Y:S02]  /*aba0*/  MUFU.EX2 R229, R4 ;  /* 0x0000000400e57308 */ /* 0x0005e40000000800 */
[----:B--2---:R-:W-:Y:S08]  /*abb0*/  FFMA.FTZ R4, R31, c[0x0][0x2d0], -R3 ;  /* 0x0000b4001f047a23 */ /* 0x004ff00000010803 */
[----:B------:R2:W3:Y:S10]  /*abc0*/  MUFU.EX2 R31, R12 ;  /* 0x0000000c001f7308 */ /* 0x0004f40000000800 */
[----:B------:R4:W-:Y:S01]  /*abd0*/  MUFU.EX2 R94, R4 ;  /* 0x00000004005e7308 */ /* 0x0009e20000000800 */
[----:B--2---:R-:W-:Y:S01]  /*abe0*/  FMUL.FTZ R12, R68, R128 ;  /* 0x00000080440c7220 */ /* 0x004fe20000410000 */
[----:B---3--:R-:W-:Y:S01]  /*abf0*/  MOV R146, R31 ;  /* 0x0000001f00927202 */ /* 0x008fe20000000f00 */
[----:B------:R-:W-:Y:S01]  /*ac00*/  FMUL.FTZ R31, R0, R147 ;  /* 0x00000093001f7220 */ /* 0x000fe20000410000 */
[----:B------:R-:W-:Y:S01]  /*ac10*/  MOV R128, R86 ;  /* 0x0000005600807202 */ /* 0x000fe20000000f00 */
[----:B----4-:R-:W-:Y:S05]  /*ac20*/  FFMA.FTZ R4, R37, c[0x0][0x2d0], -R96 ;  /* 0x0000b40025047a23 */ /* 0x010fea0000010860 */
[----:B------:R2:W3:Y:S02]  /*ac30*/  MUFU.EX2 R63, R4 ;  /* 0x00000004003f7308 */ /* 0x0004e40000000800 */
[--C-:B--2---:R-:W-:Y:S01]  /*ac40*/  FFMA.FTZ R4, R38, c[0x0][0x2d0], -R102.reuse ;  /* 0x0000b40026047a23 */ /* 0x104fe20000010866 */
[----:B---3--:R-:W-:Y:S01]  /*ac50*/  MOV R143, R63 ;  /* 0x0000003f008f7202 */ /* 0x008fe20000000f00 */
[----:B------:R-:W-:Y:S06]  /*ac60*/  FMUL.FTZ R63, R0, R179 ;  /* 0x000000b3003f7220 */ /* 0x000fec0000410000 */
[----:B------:R2:W3:Y:S02]  /*ac70*/  MUFU.EX2 R57, R4 ;  /* 0x0000000400397308 */ /* 0x0004e40000000800 */
[----:B--2---:R-:W-:Y:S01]  /*ac80*/  FFMA.FTZ R4, R39, c[0x0][0x2d0], -R102 ;  /* 0x0000b40027047a23 */ /* 0x004fe20000010866 */
[----:B---3--:R-:W-:Y:S01]  /*ac90*/  MOV R132, R57 ;  /* 0x0000003900847202 */ /* 0x008fe20000000f00 */
[----:B------:R-:W2:Y:S01]  /*aca0*/  LDSM.16.MT88.4 R36, [R227+0x100] ;  /* 0x00010000e324783b */ /* 0x000ea20000004200 */
[----:B------:R-:W-:Y:S05]  /*acb0*/  FMUL.FTZ R57, R68, R173 ;  /* 0x000000ad44397220 */ /* 0x000fea0000410000 */
[----:B------:R3:W-:Y:S02]  /*acc0*/  MUFU.EX2 R80, R4 ;  /* 0x0000000400507308 */ /* 0x0007e40000000800 */
[----:B---3--:R-:W-:Y:S02]  /*acd0*/  FFMA.FTZ R4, R49, c[0x0][0x2d0], -R96 ;  /* 0x0000b40031047a23 */ /* 0x008fe40000010860 */
[----:B------:R-:W-:Y:S06]  /*ace0*/  FMUL.FTZ R49, R70, R165 ;  /* 0x000000a546317220 */ /* 0x000fec0000410000 */
[----:B------:R3:W4:Y:S02]  /*acf0*/  MUFU.EX2 R56, R4 ;  /* 0x0000000400387308 */ /* 0x0007240000000800 */
[--C-:B---3--:R-:W-:Y:S01]  /*ad00*/  FFMA.FTZ R4, R50, c[0x0][0x2d0], -R102.reuse ;  /* 0x0000b40032047a23 */ /* 0x108fe20000010866 */
[----:B----4-:R-:W-:Y:S01]  /*ad10*/  MOV R145, R56 ;  /* 0x0000003800917202 */ /* 0x010fe20000000f00 */
[----:B------:R-:W-:Y:S06]  /*ad20*/  FFMA.FTZ R56, R209, c[0x0][0x2d0], -R102 ;  /* 0x0000b400d1387a23 */ /* 0x000fec0000010866 */
[----:B------:R3:W-:Y:S01]  /*ad30*/  MUFU.EX2 R58, R4 ;  /* 0x00000004003a7308 */ /* 0x0007e20000000800 */
[----:B------:R-:W-:Y:S02]  /*ad40*/  FMUL.FTZ R50, R69, R166 ;  /* 0x000000a645327220 */ /* 0x000fe40000410000 */
[----:B------:R-:W-:Y:S01]  /*ad50*/  LDSM.16.MT88.4 R164, [R225+0x3100] ;  /* 0x00310000e1a4783b */ /* 0x000fe20000004200 */
[----:B---3--:R-:W-:Y:S01]  /*ad60*/  FMUL.FTZ R4, R70, R124 ;  /* 0x0000007c46047220 */ /* 0x008fe20000410000 */
[----:B------:R-:W-:Y:S01]  /*ad70*/  MOV R124, R14 ;  /* 0x0000000e007c7202 */ /* 0x000fe20000000f00 */
[----:B------:R-:W-:Y:S01]  /*ad80*/  FMUL.FTZ R14, R0, R130 ;  /* 0x00000082000e7220 */ /* 0x000fe20000410000 */
[----:B------:R-:W-:Y:S04]  /*ad90*/  MOV R130, R84 ;  /* 0x0000005400827202 */ /* 0x000fe80000000f00 */
[----:B------:R-:W-:Y:S01]  /*ada0*/  LDSM.16.MT88.4 R84, [R224+0x900] ;  /* 0x00090000e054783b */ /* 0x000fe20000004200 */
[----:B------:R-:W-:Y:S01]  /*adb0*/  F2FP.PACK_AB R67, R124, R241 ;  /* 0x000000f17c43723e */ /* 0x000fe200000000ff */
[-C--:B-1----:R-:W-:Y:S08]  /*adc0*/  HMMA.16816.F32 R4, R76, R20.reuse, R4 ;  /* 0x000000144c04723c */ /* 0x082ff00000001804 */
[C---:B------:R-:W-:Y:S07]  /*add0*/  HMMA.16816.F32 R8, R64.reuse, R20, R8 ;  /* 0x000000144008723c */ /* 0x040fee0000001808 */
[--C-:B------:R-:W-:Y:S01]  /*ade0*/  FFMA.FTZ R20, R41, c[0x0][0x2d0], -R107.reuse ;  /* 0x0000b40029147a23 */ /* 0x100fe2000001086b */
[-C--:B------:R-:W-:Y:S03]  /*adf0*/  HMMA.16816.F32 R12, R64, R22.reuse, R12 ;  /* 0x00000016400c723c */ /* 0x080fe6000000180c */
[----:B------:R1:W3:Y:S01]  /*ae00*/  MUFU.EX2 R26, R20 ;  /* 0x00000014001a7308 */ /* 0x0002e20000000800 */
[----:B------:R-:W-:Y:S02]  /*ae10*/  FMUL.FTZ R21, R70, R137 ;  /* 0x0000008946157220 */ /* 0x000fe40000410000 */
[----:B------:R-:W-:Y:S02]  /*ae20*/  FMUL.FTZ R41, R68, R157 ;  /* 0x0000009d44297220 */ /* 0x000fe40000410000 */
[C---:B------:R-:W-:Y:S05]  /*ae30*/  HMMA.16816.F32 R16, R76.reuse, R22, R16 ;  /* 0x000000164c10723c */ /* 0x040fea0000001810 */
[----:B------:R4:W-:Y:S02]  /*ae40*/  MUFU.EX2 R137, R24 ;  /* 0x0000001800897308 */ /* 0x0009e40000000800 */
[C---:B------:R-:W-:Y:S02]  /*ae50*/  FMUL.FTZ R22, R69.reuse, R138 ;  /* 0x0000008a45167220 */ /* 0x040fe40000410000 */
[----:B------:R-:W-:Y:S06]  /*ae60*/  FMUL.FTZ R23, R69, R139 ;  /* 0x0000008b45177220 */ /* 0x000fec0000410000 */
[----:B------:R4:W-:Y:S01]  /*ae70*/  MUFU.EX2 R138, R32 ;  /* 0x00000020008a7308 */ /* 0x0009e20000000800 */
[----:B-1----:R-:W-:Y:S01]  /*ae80*/  FMUL.FTZ R20, R70, R136 ;  /* 0x0000008846147220 */ /* 0x002fe20000410000 */
[----:B---3--:R-:W-:Y:S01]  /*ae90*/  MOV R139, R26 ;  /* 0x0000001a008b7202 */ /* 0x008fe20000000f00 */
[----:B------:R-:W-:Y:S01]  /*aea0*/  FMUL.FTZ R26, R0, R142 ;  /* 0x0000008e001a7220 */ /* 0x000fe20000410000 */
[----:B------:R-:W-:Y:S02]  /*aeb0*/  MOV R142, R80 ;  /* 0x00000050008e7202 */ /* 0x000fe40000000f00 */
[----:B------:R-:W1:Y:S01]  /*aec0*/  LDSM.16.MT88.4 R80, [R226+0x100] ;  /* 0x00010000e250783b */ /* 0x000e620000004200 */
[----:B------:R-:W-:Y:S01]  /*aed0*/  MOV R136, R58 ;  /* 0x0000003a00887202 */ /* 0x000fe20000000f00 */
[-C--:B--2---:R-:W-:Y:S03]  /*aee0*/  HMMA.16816.F32 R20, R76, R36.reuse, R20 ;  /* 0x000000244c14723c */ /* 0x084fe60000001814 */
[----:B----4-:R-:W-:Y:S01]  /*aef0*/  FMUL.FTZ R24, R68, R140 ;  /* 0x0000008c44187220 */ /* 0x010fe20000410000 */
[----:B------:R-:W-:Y:S01]  /*af00*/  MOV R140, R94 ;  /* 0x0000005e008c7202 */ /* 0x000fe20000000f00 */
[----:B------:R-:W-:Y:S05]  /*af10*/  FMUL.FTZ R58, R0, R174 ;  /* 0x000000ae003a7220 */ /* 0x000fea0000410000 */
[C---:B------:R-:W-:Y:S04]  /*af20*/  HMMA.16816.F32 R24, R64.reuse, R36, R24 ;  /* 0x000000244018723c */ /* 0x040fe80000001818 */
[C---:B------:R-:W-:Y:S02]  /*af30*/  FMUL.FTZ R32, R70.reuse, R148 ;  /* 0x0000009446207220 */ /* 0x040fe40000410000 */
[----:B------:R2:W-:Y:S01]  /*af40*/  MUFU.EX2 R148, R44 ;  /* 0x0000002c00947308 */ /* 0x0005e20000000800 */
[--C-:B------:R-:W-:Y:S01]  /*af50*/  FFMA.FTZ R36, R45, c[0x0][0x2d0], -R107.reuse ;  /* 0x0000b4002d247a23 */ /* 0x100fe2000001086b */
[-C--:B------:R-:W-:Y:S04]  /*af60*/  HMMA.16816.F32 R28, R64, R38.reuse, R28 ;  /* 0x00000026401c723c */ /* 0x080fe8000000181c */
[----:B------:R-:W-:Y:S02]  /*af70*/  FMUL.FTZ R37, R70, R153 ;  /* 0x0000009946257220 */ /* 0x000fe40000410000 */
[C---:B------:R-:W-:Y:S02]  /*af80*/  FMUL.FTZ R45, R68.reuse, R161 ;  /* 0x000000a1442d7220 */ /* 0x040fe40000410000 */
[C---:B------:R-:W-:Y:S01]  /*af90*/  HMMA.16816.F32 R32, R76.reuse, R38, R32 ;  /* 0x000000264c20723c */ /* 0x040fe20000001820 */
[----:B------:R3:W-:Y:S06]  /*afa0*/  MUFU.EX2 R147, R36 ;  /* 0x0000002400937308 */ /* 0x0007ec0000000800 */
[C---:B------:R-:W-:Y:S02]  /*afb0*/  FMUL.FTZ R38, R69.reuse, R154 ;  /* 0x0000009a45267220 */ /* 0x040fe40000410000 */
[----:B------:R-:W-:Y:S02]  /*afc0*/  FMUL.FTZ R39, R69, R155 ;  /* 0x0000009b45277220 */ /* 0x000fe40000410000 */
[----:B------:R4:W-:Y:S01]  /*afd0*/  MUFU.EX2 R154, R56 ;  /* 0x00000038009a7308 */ /* 0x0009e20000000800 */
[----:B--2---:R-:W-:Y:S02]  /*afe0*/  FMUL.FTZ R44, R68, R160 ;  /* 0x000000a0442c7220 */ /* 0x004fe40000410000 */
[----:B---3--:R-:W-:Y:S07]  /*aff0*/  FMUL.FTZ R36, R70, R152 ;  /* 0x0000009846247220 */ /* 0x008fee0000410000 */
[-C--:B------:R-:W-:Y:S03]  /*b000*/  HMMA.16816.F32 R36, R76, R52.reuse, R36 ;  /* 0x000000344c24723c */ /* 0x080fe60000001824 */
[----:B----4-:R-:W-:Y:S05]  /*b010*/  FMUL.FTZ R56, R68, R172 ;  /* 0x000000ac44387220 */ /* 0x010fea0000410000 */
[C---:B------:R-:W-:Y:S07]  /*b020*/  HMMA.16816.F32 R40, R64.reuse, R52, R40 ;  /* 0x000000344028723c */ /* 0x040fee0000001828 */
[--C-:B------:R-:W-:Y:S01]  /*b030*/  FFMA.FTZ R52, R203, c[0x0][0x2d0], -R96.reuse ;  /* 0x0000b400cb347a23 */ /* 0x100fe20000010860 */
[-C--:B------:R-:W-:Y:S03]  /*b040*/  HMMA.16816.F32 R44, R64, R54.reuse, R44 ;  /* 0x00000036402c723c */ /* 0x080fe6000000182c */
[----:B------:R2:W-:Y:S01]  /*b050*/  MUFU.EX2 R155, R52 ;  /* 0x00000034009b7308 */ /* 0x0005e20000000800 */
[C---:B------:R-:W-:Y:S04]  /*b060*/  FMUL.FTZ R53, R70.reuse, R169 ;  /* 0x000000a946357220 */ /* 0x040fe80000410000 */
[C---:B------:R-:W-:Y:S07]  /*b070*/  HMMA.16816.F32 R48, R76.reuse, R54, R48 ;  /* 0x000000364c30723c */ /* 0x040fee0000001830 */
[C---:B------:R-:W-:Y:S02]  /*b080*/  FMUL.FTZ R55, R69.reuse, R171 ;  /* 0x000000ab45377220 */ /* 0x040fe40000410000 */
[----:B------:R-:W-:Y:S03]  /*b090*/  FMUL.FTZ R54, R69, R170 ;  /* 0x000000aa45367220 */ /* 0x000fe60000410000 */
[----:B--2---:R-:W-:Y:S07]  /*b0a0*/  FMUL.FTZ R52, R70, R168 ;  /* 0x000000a846347220 */ /* 0x004fee0000410000 */
[-C--:B-1----:R-:W-:Y:S08]  /*b0b0*/  HMMA.16816.F32 R52, R76, R80.reuse, R52 ;  /* 0x000000504c34723c */ /* 0x082ff00000001834 */
[C---:B------:R-:W-:Y:S07]  /*b0c0*/  HMMA.16816.F32 R56, R64.reuse, R80, R56 ;  /* 0x000000504038723c */ /* 0x040fee0000001838 */
[--C-:B------:R-:W-:Y:S01]  /*b0d0*/  FFMA.FTZ R80, R202, c[0x0][0x2d0], -R96.reuse ;  /* 0x0000b400ca507a23 */ /* 0x100fe20000010860 */
[-C--:B------:R-:W-:Y:S03]  /*b0e0*/  HMMA.16816.F32 R60, R64, R82.reuse, R60 ;  /* 0x00000052403c723c */ /* 0x080fe6000000183c */
[----:B------:R1:W-:Y:S01]  /*b0f0*/  MUFU.EX2 R211, R80 ;  /* 0x0000005000d37308 */ /* 0x0003e20000000800 */
[----:B------:R-:W-:Y:S03]  /*b100*/  F2FP.PACK_AB R81, R233, R237 ;  /* 0x000000ede951723e */ /* 0x000fe600000000ff */
[C---:B------:R-:W-:Y:S02]  /*b110*/  FMUL.FTZ R64, R70.reuse, R180 ;  /* 0x000000b446407220 */ /* 0x040fe40000410000 */
[----:B------:R-:W-:Y:S03]  /*b120*/  FMUL.FTZ R65, R70, R181 ;  /* 0x000000b546417220 */ /* 0x000fe60000410000 */
[C---:B------:R-:W-:Y:S02]  /*b130*/  FMUL.FTZ R66, R69.reuse, R182 ;  /* 0x000000b645427220 */ /* 0x040fe40000410000 */
[----:B------:R-:W-:Y:S07]  /*b140*/  FMUL.FTZ R67, R69, R183 ;  /* 0x000000b745437220 */ /* 0x000fee0000410000 */
[----:B------:R-:W-:Y:S04]  /*b150*/  HMMA.16816.F32 R64, R76, R82, R64 ;  /* 0x000000524c40723c */ /* 0x000fe80000001840 */
[----:B-1----:R-:W-:Y:S03]  /*b160*/  FFMA.FTZ R80, R208, c[0x0][0x2d0], -R96 ;  /* 0x0000b400d0507a23 */ /* 0x002fe60000010860 */
[----:B------:R-:W-:Y:S02]  /*b170*/  F2FP.PACK_AB R76, R236, R240 ;  /* 0x000000f0ec4c723e */ /* 0x000fe400000000ff */
[----:B------:R-:W-:Y:S01]  /*b180*/  F2FP.PACK_AB R77, R235, R239 ;  /* 0x000000efeb4d723e */ /* 0x000fe200000000ff */
[----:B------:R1:W2:Y:S02]  /*b190*/  MUFU.EX2 R123, R80 ;  /* 0x00000050007b7308 */ /* 0x0002a40000000800 */
[----:B------:R-:W-:Y:S02]  /*b1a0*/  F2FP.PACK_AB R78, R228, R232 ;  /* 0x000000e8e44e723e */ /* 0x000fe400000000ff */
[----:B------:R-:W-:Y:S02]  /*b1b0*/  F2FP.PACK_AB R79, R119, R231 ;  /* 0x000000e7774f723e */ /* 0x000fe400000000ff */
[----:B------:R-:W-:Y:S02]  /*b1c0*/  F2FP.PACK_AB R82, R141, R230 ;  /* 0x000000e68d52723e */ /* 0x000fe400000000ff */
[----:B------:R-:W-:Y:S03]  /*b1d0*/  F2FP.PACK_AB R83, R140, R229 ;  /* 0x000000e58c53723e */ /* 0x000fe600000000ff */
[-C--:B------:R-:W-:Y:S03]  /*b1e0*/  HMMA.16816.F32 R4, R76, R84.reuse, R4 ;  /* 0x000000544c04723c */ /* 0x080fe60000001804 */
[----:B-1----:R-:W-:Y:S01]  /*b1f0*/  FFMA.FTZ R80, R210, c[0x0][0x2d0], -R102 ;  /* 0x0000b400d2507a23 */ /* 0x002fe20000010866 */
[----:B--2---:R-:W-:Y:S01]  /*b200*/  MOV R212, R123 ;  /* 0x0000007b00d47202 */ /* 0x004fe20000000f00 */
[----:B------:R1:W-:Y:S01]  /*b210*/  MUFU.EX2 R210, R92 ;  /* 0x0000005c00d27308 */ /* 0x0003e20000000800 */
[----:B------:R-:W-:Y:S02]  /*b220*/  MOV R123, R186 ;  /* 0x000000ba007b7202 */ /* 0x000fe40000000f00 */
[----:B------:R-:W-:Y:S01]  /*b230*/  MOV R186, R100 ;  /* 0x0000006400ba7202 */ /* 0x000fe20000000f00 */
[--C-:B------:R-:W-:Y:S06]  /*b240*/  FFMA.FTZ R100, R250, c[0x0][0x2d0], -R96.reuse ;  /* 0x0000b400fa647a23 */ /* 0x100fec0000010860 */
[----:B------:R2:W-:Y:S01]  /*b250*/  MUFU.EX2 R209, R80 ;  /* 0x0000005000d17308 */ /* 0x0005e20000000800 */
[----:B-1----:R-:W1:Y:S01]  /*b260*/  LDSM.16.MT88.4 R92, [R225+0x900] ;  /* 0x00090000e15c783b */ /* 0x002e620000004200 */
[----:B--2---:R-:W-:Y:S07]  /*b270*/  F2FP.PACK_AB R80, R234, R238 ;  /* 0x000000eeea50723e */ /* 0x004fee00000000ff */
[C---:B------:R-:W-:Y:S07]  /*b280*/  HMMA.16816.F32 R8, R80.reuse, R84, R8 ;  /* 0x000000545008723c */ /* 0x040fee0000001808 */
[--C-:B------:R-:W-:Y:S01]  /*b290*/  FFMA.FTZ R84, R214, c[0x0][0x2d0], -R107.reuse ;  /* 0x0000b400d6547a23 */ /* 0x100fe2000001086b */
[-C--:B------:R-:W-:Y:S03]  /*b2a0*/  HMMA.16816.F32 R12, R80, R86.reuse, R12 ;  /* 0x00000056500c723c */ /* 0x080fe6000000180c */
[----:B------:R2:W-:Y:S01]  /*b2b0*/  MUFU.EX2 R153, R84 ;  /* 0x0000005400997308 */ /* 0x0005e20000000800 */
[----:B------:R-:W-:Y:S02]  /*b2c0*/  MOV R214, R122 ;  /* 0x0000007a00d67202 */ /* 0x000fe40000000f00 */
[----:B------:R-:W-:Y:S02]  /*b2d0*/  MOV R122, R116 ;  /* 0x00000074007a7202 */ /* 0x000fe40000000f00 */
[C---:B------:R-:W-:Y:S04]  /*b2e0*/  HMMA.16816.F32 R16, R76.reuse, R86, R16 ;  /* 0x000000564c10723c */ /* 0x040fe80000001810 */
[----:B------:R-:W-:Y:S04]  /*b2f0*/  MOV R116, R99 ;  /* 0x0000006300747202 */ /* 0x000fe80000000f00 */
[-C--:B------:R-:W-:Y:S08]  /*b300*/  HMMA.16816.F32 R20, R76, R88.reuse, R20 ;  /* 0x000000584c14723c */ /* 0x080ff00000001814 */
[C---:B------:R-:W-:Y:S04]  /*b310*/  HMMA.16816.F32 R24, R80.reuse, R88, R24 ;  /* 0x000000585018723c */ /* 0x040fe80000001818 */
[--C-:B--2---:R-:W-:Y:S01]  /*b320*/  FFMA.FTZ R84, R216, c[0x0][0x2d0], -R107.reuse ;  /* 0x0000b400d8547a23 */ /* 0x104fe2000001086b */
[----:B------:R-:W-:Y:S02]  /*b330*/  MOV R216, R121 ;  /* 0x0000007900d87202 */ /* 0x000fe40000000f00 */
[----:B------:R-:W-:Y:S01]  /*b340*/  FFMA.FTZ R88, R220, c[0x0][0x2d0], -R107 ;  /* 0x0000b400dc587a23 */ /* 0x000fe2000001086b */
[-C--:B------:R-:W-:Y:S01]  /*b350*/  HMMA.16816.F32 R28, R80, R90.reuse, R28 ;  /* 0x0000005a501c723c */ /* 0x080fe2000000181c */
[----:B------:R2:W-:Y:S03]  /*b360*/  MUFU.EX2 R159, R84 ;  /* 0x00000054009f7308 */ /* 0x0005e60000000800 */
[----:B------:R-:W-:Y:S01]  /*b370*/  MOV R121, R114 ;  /* 0x0000007200797202 */ /* 0x000fe20000000f00 */
[----:B------:R-:W-:Y:S01]  /*b380*/  FFMA.FTZ R114, R113, c[0x0][0x2d0], -R96 ;  /* 0x0000b40071727a23 */ /* 0x000fe20000010860 */
[----:B------:R-:W-:Y:S01]  /*b390*/  MOV R220, R146 ;  /* 0x0000009200dc7202 */ /* 0x000fe20000000f00 */
[----:B------:R-:W-:Y:S01]  /*b3a0*/  FFMA.FTZ R113, R104, c[0x0][0x2d0], -R102 ;  /* 0x0000b40068717a23 */ /* 0x000fe20000010866 */
[C---:B------:R-:W-:Y:S03]  /*b3b0*/  HMMA.16816.F32 R32, R76.reuse, R90, R32 ;  /* 0x0000005a4c20723c */ /* 0x040fe60000001820 */
[----:B------:R3:W-:Y:S01]  /*b3c0*/  MUFU.EX2 R157, R88 ;  /* 0x00000058009d7308 */ /* 0x0007e20000000800 */
[----:B------:R-:W-:Y:S04]  /*b3d0*/  MOV R146, R143 ;  /* 0x0000008f00927202 */ /* 0x000fe80000000f00 */
[-C--:B-1----:R-:W-:Y:S05]  /*b3e0*/  HMMA.16816.F32 R36, R76, R92.reuse, R36 ;  /* 0x0000005c4c24723c */ /* 0x082fea0000001824 */
[----:B------:R-:W1:Y:S03]  /*b3f0*/  MUFU.EX2 R114, R114 ;  /* 0x0000007200727308 */ /* 0x000e660000000800 */
[C---:B------:R-:W-:Y:S04]  /*b400*/  HMMA.16816.F32 R40, R80.reuse, R92, R40 ;  /* 0x0000005c5028723c */ /* 0x040fe80000001828 */
[----:B--2---:R-:W-:Y:S01]  /*b410*/  FFMA.FTZ R84, R218, c[0x0][0x2d0], -R3 ;  /* 0x0000b400da547a23 */ /* 0x004fe20000010803 */
[----:B------:R-:W-:Y:S02]  /*b420*/  MOV R218, R148 ;  /* 0x0000009400da7202 */ /* 0x000fe40000000f00 */
[----:B------:R-:W-:Y:S01]  /*b430*/  LDSM.16.MT88.4 R148, [R227+0x3100] ;  /* 0x00310000e394783b */ /* 0x000fe20000004200 */
[-C--:B------:R-:W-:Y:S01]  /*b440*/  HMMA.16816.F32 R44, R80, R94.reuse, R44 ;  /* 0x0000005e502c723c */ /* 0x080fe2000000182c */
[----:B------:R2:W-:Y:S03]  /*b450*/  MUFU.EX2 R152, R84 ;  /* 0x0000005400987308 */ /* 0x0005e60000000800 */
[----:B---3--:R-:W-:Y:S01]  /*b460*/  FFMA.FTZ R88, R222, c[0x0][0x2d0], -R107 ;  /* 0x0000b400de587a23 */ /* 0x008fe2000001086b */
[----:B------:R-:W-:Y:S01]  /*b470*/  MOV R222, R145 ;  /* 0x0000009100de7202 */ /* 0x000fe20000000f00 */
[----:B------:R-:W-:Y:S01]  /*b480*/  FFMA.FTZ R92, R223, c[0x0][0x2d0], -R96 ;  /* 0x0000b400df5c7a23 */ /* 0x000fe20000010860 */
[----:B------:R-:W-:Y:S01]  /*b490*/  MOV R145, R142 ;  /* 0x0000008e00917202 */ /* 0x000fe20000000f00 */
[C---:B------:R-:W-:Y:S03]  /*b4a0*/  HMMA.16816.F32 R48, R76.reuse, R94, R48 ;  /* 0x0000005e4c30723c */ /* 0x040fe60000001830 */
[----:B------:R3:W-:Y:S01]  /*b4b0*/  MUFU.EX2 R208, R88 ;  /* 0x0000005800d07308 */ /* 0x0007e20000000800 */
[----:B------:R-:W-:Y:S02]  /*b4c0*/  MOV R223, R135 ;  /* 0x0000008700df7202 */ /* 0x000fe40000000f00 */
[----:B------:R-:W-:Y:S02]  /*b4d0*/  MOV R135, R121 ;  /* 0x0000007900877202 */ /* 0x000fe40000000f00 */
[----:B------:R-:W-:Y:S04]  /*b4e0*/  MOV R121, R185 ;  /* 0x000000b900797202 */ /* 0x000fe80000000f00 */
[----:B-1----:R-:W-:Y:S01]  /*b4f0*/  F2FP.PACK_AB R182, R114, R112 ;  /* 0x0000007072b6723e */ /* 0x002fe200000000ff */
[----:B------:R1:W-:Y:S01]  /*b500*/  MUFU.EX2 R203, R92 ;  /* 0x0000005c00cb7308 */ /* 0x0003e20000000800 */
[--C-:B--2---:R-:W-:Y:S01]  /*b510*/  FFMA.FTZ R84, R219, c[0x0][0x2d0], -R3.reuse ;  /* 0x0000b400db547a23 */ /* 0x104fe20000010803 */
[----:B------:R-:W-:Y:S02]  /*b520*/  MOV R219, R147 ;  /* 0x0000009300db7202 */ /* 0x000fe40000000f00 */
[----:B------:R-:W-:Y:S06]  /*b530*/  MOV R147, R137 ;  /* 0x0000008900937202 */ /* 0x000fec0000000f00 */
[----:B------:R2:W-:Y:S01]  /*b540*/  MUFU.EX2 R158, R84 ;  /* 0x00000054009e7308 */ /* 0x0005e20000000800 */
[----:B---3--:R-:W-:Y:S01]  /*b550*/  FFMA.FTZ R88, R244, c[0x0][0x2d0], -R3 ;  /* 0x0000b400f4587a23 */ /* 0x008fe20000010803 */
[----:B------:R-:W-:Y:S02]  /*b560*/  MOV R244, R144 ;  /* 0x0000009000f47202 */ /* 0x000fe40000000f00 */
[----:B------:R-:W-:Y:S02]  /*b570*/  MOV R144, R139 ;  /* 0x0000008b00907202 */ /* 0x000fe40000000f00 */
[----:B------:R-:W-:Y:S04]  /*b580*/  MOV R139, R116 ;  /* 0x00000074008b7202 */ /* 0x000fe80000000f00 */
[----:B------:R3:W-:Y:S01]  /*b590*/  MUFU.EX2 R156, R88 ;  /* 0x00000058009c7308 */ /* 0x0007e20000000800 */
[--C-:B------:R-:W-:Y:S02]  /*b5a0*/  FFMA.FTZ R116, R191, c[0x0][0x2d0], -R107.reuse ;  /* 0x0000b400bf747a23 */ /* 0x100fe4000001086b */
[----:B-1----:R-:W-:Y:S01]  /*b5b0*/  FFMA.FTZ R92, R245, c[0x0][0x2d0], -R102 ;  /* 0x0000b400f55c7a23 */ /* 0x002fe20000010866 */
[----:B------:R-:W-:Y:S02]  /*b5c0*/  MOV R245, R134 ;  /* 0x0000008600f57202 */ /* 0x000fe40000000f00 */
[----:B------:R-:W-:Y:S02]  /*b5d0*/  MOV R134, R122 ;  /* 0x0000007a00867202 */ /* 0x000fe40000000f00 */
[----:B------:R-:W-:Y:S02]  /*b5e0*/  MOV R122, R117 ;  /* 0x00000075007a7202 */ /* 0x000fe40000000f00 */
[----:B------:R1:W-:Y:S01]  /*b5f0*/  MUFU.EX2 R161, R92 ;  /* 0x0000005c00a17308 */ /* 0x0003e20000000800 */
[----:B------:R-:W-:Y:S01]  /*b600*/  FFMA.FTZ R117, R190, c[0x0][0x2d0], -R107 ;  /* 0x0000b400be757a23 */ /* 0x000fe2000001086b */
[----:B--2---:R-:W2:Y:S08]  /*b610*/  LDSM.16.MT88.4 R84, [R226+0x900] ;  /* 0x00090000e254783b */ /* 0x004eb00000004200 */
[----:B------:R-:W4:Y:S01]  /*b620*/  MUFU.EX2 R113, R113 ;  /* 0x0000007100717308 */ /* 0x000f220000000800 */
[--C-:B---3--:R-:W-:Y:S01]  /*b630*/  FFMA.FTZ R88, R247, c[0x0][0x2d0], -R3.reuse ;  /* 0x0000b400f7587a23 */ /* 0x108fe20000010803 */
[----:B------:R-:W-:Y:S02]  /*b640*/  MOV R247, R138 ;  /* 0x0000008a00f77202 */ /* 0x000fe40000000f00 */
[----:B------:R-:W-:Y:S06]  /*b650*/  MOV R138, R186 ;  /* 0x000000ba008a7202 */ /* 0x000fec0000000f00 */
[----:B------:R3:W-:Y:S01]  /*b660*/  MUFU.EX2 R163, R88 ;  /* 0x0000005800a37308 */ /* 0x0007e20000000800 */
[----:B-1----:R-:W-:Y:S09]  /*b670*/  LDSM.16.MT88.4 R92, [R227+0x1100] ;  /* 0x00110000e35c783b */ /* 0x002ff20000004200 */
[----:B------:R1:W-:Y:S01]  /*b680*/  MUFU.EX2 R186, R100 ;  /* 0x0000006400ba7308 */ /* 0x0003e20000000800 */
[----:B----4-:R-:W-:Y:S09]  /*b690*/  F2FP.PACK_AB R183, R115, R113 ;  /* 0x0000007173b7723e */ /* 0x010ff200000000ff */
[----:B------:R-:W-:Y:S01]  /*b6a0*/  MUFU.EX2 R116, R116 ;  /* 0x0000007400747308 */ /* 0x000fe20000000800 */
[-C--:B--2---:R-:W-:Y:S03]  /*b6b0*/  HMMA.16816.F32 R52, R76, R84.reuse, R52 ;  /* 0x000000544c34723c */ /* 0x084fe60000001834 */
[----:B---3--:R-:W-:Y:S01]  /*b6c0*/  FFMA.FTZ R88, R217, c[0x0][0x2d0], -R96 ;  /* 0x0000b400d9587a23 */ /* 0x008fe20000010860 */
[----:B------:R-:W-:Y:S05]  /*b6d0*/  MOV R217, R136 ;  /* 0x0000008800d97202 */ /* 0x000fea0000000f00 */
[----:B------:R-:W2:Y:S01]  /*b6e0*/  MUFU.EX2 R117, R117 ;  /* 0x0000007500757308 */ /* 0x000ea20000000800 */
[C---:B------:R-:W-:Y:S04]  /*b6f0*/  HMMA.16816.F32 R56, R80.reuse, R84, R56 ;  /* 0x000000545038723c */ /* 0x040fe80000001838 */
[----:B-1----:R-:W-:Y:S03]  /*b700*/  FFMA.FTZ R100, R135, c[0x0][0x2d0], -R3 ;  /* 0x0000b40087647a23 */ /* 0x002fe60000010803 */
[----:B------:R-:W-:Y:S01]  /*b710*/  FFMA.FTZ R84, R249, c[0x0][0x2d0], -R102 ;  /* 0x0000b400f9547a23 */ /* 0x000fe20000010866 */
[-C--:B------:R-:W-:Y:S01]  /*b720*/  HMMA.16816.F32 R60, R80, R86.reuse, R60 ;  /* 0x00000056503c723c */ /* 0x080fe2000000183c */
[----:B------:R1:W-:Y:S03]  /*b730*/  MUFU.EX2 R162, R88 ;  /* 0x0000005800a27308 */ /* 0x0003e60000000800 */
[----:B------:R-:W-:Y:S02]  /*b740*/  MOV R249, R133 ;  /* 0x0000008500f97202 */ /* 0x000fe40000000f00 */
[----:B------:R-:W-:Y:S01]  /*b750*/  MOV R133, R130 ;  /* 0x0000008200857202 */ /* 0x000fe20000000f00 */
[--C-:B------:R-:W-:Y:S01]  /*b760*/  FFMA.FTZ R80, R213, c[0x0][0x2d0], -R96.reuse ;  /* 0x0000b400d5507a23 */ /* 0x100fe20000010860 */
[----:B------:R-:W-:Y:S03]  /*b770*/  HMMA.16816.F32 R64, R76, R86, R64 ;  /* 0x000000564c40723c */ /* 0x000fe60000001840 */
[----:B------:R3:W-:Y:S01]  /*b780*/  MUFU.EX2 R201, R80 ;  /* 0x0000005000c97308 */ /* 0x0007e20000000800 */
[----:B------:R-:W-:Y:S02]  /*b790*/  MOV R130, R193 ;  /* 0x000000c100827202 */ /* 0x000fe40000000f00 */
[----:B------:R-:W-:Y:S02]  /*b7a0*/  MOV R193, R200 ;  /* 0x000000c800c17202 */ /* 0x000fe40000000f00 */
[----:B------:R-:W-:Y:S04]  /*b7b0*/  MOV R213, R132 ;  /* 0x0000008400d57202 */ /* 0x000fe80000000f00 */
[----:B------:R-:W-:Y:S01]  /*b7c0*/  F2FP.PACK_AB R77, R145, R213 ;  /* 0x000000d5914d723e */ /* 0x000fe200000000ff */
[----:B------:R4:W-:Y:S01]  /*b7d0*/  MUFU.EX2 R202, R84 ;  /* 0x0000005400ca7308 */ /* 0x0009e20000000800 */
[----:B------:R-:W-:Y:S02]  /*b7e0*/  F2FP.PACK_AB R78, R222, R223 ;  /* 0x000000dfde4e723e */ /* 0x000fe400000000ff */
[----:B------:R-:W-:Y:S01]  /*b7f0*/  F2FP.PACK_AB R79, R220, R217 ;  /* 0x000000d9dc4f723e */ /* 0x000fe200000000ff */
[----:B-1----:R-:W1:Y:S01]  /*b800*/  LDSM.16.MT88.4 R88, [R224+0x1100] ;  /* 0x00110000e058783b */ /* 0x002e620000004200 */
[----:B------:R-:W-:Y:S02]  /*b810*/  MOV R132, R192 ;  /* 0x000000c000847202 */ /* 0x000fe40000000f00 */
[----:B------:R-:W-:Y:S02]  /*b820*/  MOV R192, R199 ;  /* 0x000000c700c07202 */ /* 0x000fe40000000f00 */
[----:B------:R-:W-:Y:S01]  /*b830*/  F2FP.PACK_AB R81, R245, R147 ;  /* 0x00000093f551723e */ /* 0x000fe200000000ff */
[----:B------:R-:W-:Y:S01]  /*b840*/  MUFU.EX2 R100, R100 ;  /* 0x0000006400647308 */ /* 0x000fe20000000800 */
[----:B------:R-:W-:Y:S02]  /*b850*/  F2FP.PACK_AB R82, R219, R247 ;  /* 0x000000f7db52723e */ /* 0x000fe400000000ff */
[----:B------:R-:W-:Y:S01]  /*b860*/  F2FP.PACK_AB R83, R218, R244 ;  /* 0x000000f4da53723e */ /* 0x000fe200000000ff */
[----:B---3--:R-:W-:Y:S01]  /*b870*/  FFMA.FTZ R80, R215, c[0x0][0x2d0], -R96 ;  /* 0x0000b400d7507a23 */ /* 0x008fe20000010860 */
[----:B------:R-:W-:Y:S02]  /*b880*/  MOV R215, R131 ;  /* 0x0000008300d77202 */ /* 0x000fe40000000f00 */
[----:B------:R-:W-:Y:S02]  /*b890*/  MOV R131, R195 ;  /* 0x000000c300837202 */ /* 0x000fe40000000f00 */
[----:B------:R-:W-:Y:S01]  /*b8a0*/  F2FP.PACK_AB R76, R146, R215 ;  /* 0x000000d7924c723e */ /* 0x000fe200000000ff */
[----:B------:R3:W-:Y:S01]  /*b8b0*/  MUFU.EX2 R200, R80 ;  /* 0x0000005000c87308 */ /* 0x0007e20000000800 */
[----:B--2---:R-:W-:Y:S02]  /*b8c0*/  F2FP.PACK_AB R176, R117, R116 ;  /* 0x0000007475b0723e */ /* 0x004fe400000000ff */
[----:B------:R-:W-:Y:S01]  /*b8d0*/  MOV R195, R198 ;  /* 0x000000c600c37202 */ /* 0x000fe20000000f00 */
[--C-:B----4-:R-:W-:Y:S06]  /*b8e0*/  FFMA.FTZ R84, R221, c[0x0][0x2d0], -R102.reuse ;  /* 0x0000b400dd547a23 */ /* 0x110fec0000010866 */
[----:B------:R2:W-:Y:S01]  /*b8f0*/  MUFU.EX2 R199, R84 ;  /* 0x0000005400c77308 */ /* 0x0005e20000000800 */
[-C--:B-1----:R-:W-:Y:S03]  /*b900*/  HMMA.16816.F32 R4, R76, R88.reuse, R4 ;  /* 0x000000584c04723c */ /* 0x082fe60000001804 */
[----:B---3--:R-:W-:Y:S07]  /*b910*/  F2FP.PACK_AB R80, R144, R249 ;  /* 0x000000f99050723e */ /* 0x008fee00000000ff */
[C---:B------:R-:W-:Y:S01]  /*b920*/  HMMA.16816.F32 R8, R80.reuse, R88, R8 ;  /* 0x000000585008723c */ /* 0x040fe20000001808 */
[----:B--2---:R-:W1:Y:S06]  /*b930*/  LDSM.16.MT88.4 R84, [R225+0x1100] ;  /* 0x00110000e154783b */ /* 0x004e6c0000004200 */
[----:B------:R-:W-:Y:S01]  /*b940*/  FFMA.FTZ R88, R246, c[0x0][0x2d0], -R102 ;  /* 0x0000b400f6587a23 */ /* 0x000fe20000010866 */
[-C--:B------:R-:W-:Y:S03]  /*b950*/  HMMA.16816.F32 R12, R80, R90.reuse, R12 ;  /* 0x0000005a500c723c */ /* 0x080fe6000000180c */
[----:B------:R2:W-:Y:S05]  /*b960*/  MUFU.EX2 R198, R88 ;  /* 0x0000005800c67308 */ /* 0x0005ea0000000800 */
[C---:B------:R-:W-:Y:S08]  /*b970*/  HMMA.16816.F32 R16, R76.reuse, R90, R16 ;  /* 0x0000005a4c10723c */ /* 0x040ff00000001810 */
[-C--:B------:R-:W-:Y:S08]  /*b980*/  HMMA.16816.F32 R20, R76, R92.reuse, R20 ;  /* 0x0000005c4c14723c */ /* 0x080ff00000001814 */
[C---:B------:R-:W-:Y:S04]  /*b990*/  HMMA.16816.F32 R24, R80.reuse, R92, R24 ;  /* 0x0000005c5018723c */ /* 0x040fe80000001818 */
[----:B--2---:R-:W-:Y:S01]  /*b9a0*/  FFMA.FTZ R88, R133, c[0x0][0x2d0], -R107 ;  /* 0x0000b40085587a23 */ /* 0x004fe2000001086b */
[----:B------:R-:W-:Y:S02]  /*b9b0*/  MOV R133, R123 ;  /* 0x0000007b00857202 */ /* 0x000fe40000000f00 */
[----:B------:R-:W-:Y:S01]  /*b9c0*/  FFMA.FTZ R92, R195, c[0x0][0x2d0], -R3 ;  /* 0x0000b400c35c7a23 */ /* 0x000fe20000010803 */
[-C--:B------:R-:W-:Y:S01]  /*b9d0*/  HMMA.16816.F32 R28, R80, R94.reuse, R28 ;  /* 0x0000005e501c723c */ /* 0x080fe2000000181c */
[----:B------:R2:W-:Y:S03]  /*b9e0*/  MUFU.EX2 R160, R88 ;  /* 0x0000005800a07308 */ /* 0x0005e60000000800 */
[----:B------:R-:W-:Y:S04]  /*b9f0*/  MOV R123, R184 ;  /* 0x000000b8007b7202 */ /* 0x000fe80000000f00 */
[C---:B------:R-:W-:Y:S03]  /*ba00*/  HMMA.16816.F32 R32, R76.reuse, R94, R32 ;  /* 0x0000005e4c20723c */ /* 0x040fe60000001820 */
[----:B------:R3:W-:Y:S05]  /*ba10*/  MUFU.EX2 R195, R92 ;  /* 0x0000005c00c37308 */ /* 0x0007ea0000000800 */
[-C--:B-1----:R-:W-:Y:S05]  /*ba20*/  HMMA.16816.F32 R36, R76, R84.reuse, R36 ;  /* 0x000000544c24723c */ /* 0x082fea0000001824 */
[----:B------:R-:W-:Y:S03]  /*ba30*/  MUFU.EX2 R184, R103 ;  /* 0x0000006700b87308 */ /* 0x000fe60000000800 */
[C---:B------:R-:W-:Y:S04]  /*ba40*/  HMMA.16816.F32 R40, R80.reuse, R84, R40 ;  /* 0x000000545028723c */ /* 0x040fe80000001828 */
[----:B--2---:R-:W-:Y:S01]  /*ba50*/  FFMA.FTZ R88, R193, c[0x0][0x2d0], -R107 ;  /* 0x0000b400c1587a23 */ /* 0x004fe2000001086b */
[----:B------:R-:W-:Y:S02]  /*ba60*/  MOV R193, R197 ;  /* 0x000000c500c17202 */ /* 0x000fe40000000f00 */
[----:B------:R-:W-:Y:S01]  /*ba70*/  FFMA.FTZ R84, R131, c[0x0][0x2d0], -R3 ;  /* 0x0000b40083547a23 */ /* 0x000fe20000010803 */
[-C--:B------:R-:W-:Y:S01]  /*ba80*/  HMMA.16816.F32 R44, R80, R86.reuse, R44 ;  /* 0x00000056502c723c */ /* 0x080fe2000000182c */
[----:B------:R1:W-:Y:S03]  /*ba90*/  MUFU.EX2 R197, R88 ;  /* 0x0000005800c57308 */ /* 0x0003e60000000800 */
[----:B---3--:R-:W-:Y:S04]  /*baa0*/  FFMA.FTZ R92, R194, c[0x0][0x2d0], -R107 ;  /* 0x0000b400c25c7a23 */ /* 0x008fe8000001086b */
[C---:B------:R-:W-:Y:S03]  /*bab0*/  HMMA.16816.F32 R48, R76.reuse, R86, R48 ;  /* 0x000000564c30723c */ /* 0x040fe60000001830 */
[----:B------:R2:W-:Y:S10]  /*bac0*/  MUFU.EX2 R170, R84 ;  /* 0x0000005400aa7308 */ /* 0x0005f40000000800 */
[----:B------:R3:W-:Y:S01]  /*bad0*/  MUFU.EX2 R194, R92 ;  /* 0x0000005c00c27308 */ /* 0x0007e20000000800 */
[--C-:B-1----:R-:W-:Y:S01]  /*bae0*/  FFMA.FTZ R88, R192, c[0x0][0x2d0], -R3.reuse ;  /* 0x0000b400c0587a23 */ /* 0x102fe20000010803 */
[----:B------:R-:W-:Y:S08]  /*baf0*/  MOV R192, R196 ;  /* 0x000000c400c07202 */ /* 0x000ff00000000f00 */
[----:B------:R1:W-:Y:S01]  /*bb00*/  MUFU.EX2 R196, R88 ;  /* 0x0000005800c47308 */ /* 0x0003e20000000800 */
[----:B--2---:R-:W-:Y:S01]  /*bb10*/  FFMA.FTZ R84, R130, c[0x0][0x2d0], -R3 ;  /* 0x0000b40082547a23 */ /* 0x004fe20000010803 */
[----:B------:R-:W-:Y:S02]  /*bb20*/  MOV R130, R187 ;  /* 0x000000bb00827202 */ /* 0x000fe40000000f00 */
[----:B------:R-:W-:Y:S01]  /*bb30*/  MOV R187, R110 ;  /* 0x0000006e00bb7202 */ /* 0x000fe20000000f00 */
[----:B------:R-:W-:Y:S05]  /*bb40*/  FFMA.FTZ R110, R101, c[0x0][0x2d0], -R96 ;  /* 0x0000b400656e7a23 */ /* 0x000fea0000010860 */
[----:B------:R2:W-:Y:S01]  /*bb50*/  MUFU.EX2 R169, R84 ;  /* 0x0000005400a97308 */ /* 0x0005e20000000800 */
[----:B------:R-:W-:Y:S01]  /*bb60*/  MOV R136, R187 ;  /* 0x000000bb00887202 */ /* 0x000fe20000000f00 */
[--C-:B------:R-:W-:Y:S02]  /*bb70*/  FFMA.FTZ R101, R111, c[0x0][0x2d0], -R102.reuse ;  /* 0x0000b4006f657a23 */ /* 0x100fe40000010866 */
[--C-:B---3--:R-:W-:Y:S02]  /*bb80*/  FFMA.FTZ R92, R132, c[0x0][0x2d0], -R107.reuse ;  /* 0x0000b400845c7a23 */ /* 0x108fe4000001086b */
[----:B------:R-:W3:Y:S01]  /*bb90*/  LDL.LU R132, [R1+0x20] ;  /* 0x0000200001847983 */ /* 0x000ee20000300800 */
[----:B------:R-:W-:Y:S03]  /*bba0*/  FFMA.FTZ R111, R252, c[0x0][0x2d0], -R102 ;  /* 0x0000b400fc6f7a23 */ /* 0x000fe60000010866 */
[----:B------:R4:W-:Y:S01]  /*bbb0*/  MUFU.EX2 R171, R92 ;  /* 0x0000005c00ab7308 */ /* 0x0009e20000000800 */
[----:B------:R-:W3:Y:S04]  /*bbc0*/  LDL.LU R131, [R1+0x1c] ;  /* 0x00001c0001837983 */ /* 0x000ee80000300800 */
[----:B-1----:R-:W1:Y:S05]  /*bbd0*/  LDSM.16.MT88.4 R88, [R226+0x1100] ;  /* 0x00110000e258783b */ /* 0x002e6a0000004200 */
[----:B------:R4:W-:Y:S01]  /*bbe0*/  MUFU.EX2 R185, R101 ;  /* 0x0000006500b97308 */ /* 0x0009e20000000800 */
[--C-:B--2---:R-:W-:Y:S01]  /*bbf0*/  FFMA.FTZ R84, R129, c[0x0][0x2d0], -R96.reuse ;  /* 0x0000b40081547a23 */ /* 0x104fe20000010860 */
[----:B------:R-:W-:Y:S08]  /*bc00*/  MOV R129, R193 ;  /* 0x000000c100817202 */ /* 0x000ff00000000f00 */
[----:B------:R2:W-:Y:S01]  /*bc10*/  MUFU.EX2 R168, R84 ;  /* 0x0000005400a87308 */ /* 0x0005e20000000800 */
[----:B------:R-:W-:Y:S01]  /*bc20*/  FFMA.FTZ R104, R129, c[0x0][0x2d0], -R107 ;  /* 0x0000b40081687a23 */ /* 0x000fe2000001086b */
[----:B----4-:R-:W-:Y:S08]  /*bc30*/  LDSM.16.MT88.4 R92, [R227+0x1900] ;  /* 0x00190000e35c783b */ /* 0x010ff00000004200 */
[----:B------:R-:W-:Y:S01]  /*bc40*/  MUFU.EX2 R173, R104 ;  /* 0x0000006800ad7308 */ /* 0x000fe20000000800 */
[----:B------:R-:W-:Y:S09]  /*bc50*/  FFMA.FTZ R101, R134, c[0x0][0x2d0], -R3 ;  /* 0x0000b40086657a23 */ /* 0x000ff20000010803 */
[----:B------:R-:W4:Y:S01]  /*bc60*/  MUFU.EX2 R101, R101 ;  /* 0x0000006500657308 */ /* 0x000f220000000800 */
[--C-:B--2---:R-:W-:Y:S01]  /*bc70*/  FFMA.FTZ R84, R128, c[0x0][0x2d0], -R96.reuse ;  /* 0x0000b40080547a23 */ /* 0x104fe20000010860 */
[-C--:B-1----:R-:W-:Y:S03]  /*bc80*/  HMMA.16816.F32 R52, R76, R88.reuse, R52 ;  /* 0x000000584c34723c */ /* 0x082fe60000001834 */
[----:B------:R-:W-:Y:S05]  /*bc90*/  MOV R128, R118 ;  /* 0x0000007600807202 */ /* 0x000fea0000000f00 */
[----:B------:R1:W-:Y:S01]  /*bca0*/  MUFU.EX2 R193, R84 ;  /* 0x0000005400c17308 */ /* 0x0003e20000000800 */
[----:B------:R-:W-:Y:S03]  /*bcb0*/  MOV R118, R108 ;  /* 0x0000006c00767202 */ /* 0x000fe60000000f00 */
[--C-:B------:R-:W-:Y:S01]  /*bcc0*/  FFMA.FTZ R108, R97, c[0x0][0x2d0], -R96.reuse ;  /* 0x0000b400616c7a23 */ /* 0x100fe20000010860 */
[C---:B------:R-:W-:Y:S04]  /*bcd0*/  HMMA.16816.F32 R56, R80.reuse, R88, R56 ;  /* 0x000000585038723c */ /* 0x040fe80000001838 */
[----:B------:R-:W-:Y:S01]  /*bce0*/  MOV R137, R118 ;  /* 0x0000007600897202 */ /* 0x000fe20000000f00 */
[--C-:B------:R-:W-:Y:S02]  /*bcf0*/  FFMA.FTZ R118, R189, c[0x0][0x2d0], -R107.reuse ;  /* 0x0000b400bd767a23 */ /* 0x100fe4000001086b */
[----:B------:R-:W-:Y:S01]  /*bd00*/  FFMA.FTZ R89, R251, c[0x0][0x2d0], -R96 ;  /* 0x0000b400fb597a23 */ /* 0x000fe20000010860 */
[-C--:B------:R-:W-:Y:S01]  /*bd10*/  HMMA.16816.F32 R60, R80, R90.reuse, R60 ;  /* 0x0000005a503c723c */ /* 0x080fe2000000183c */
[----:B------:R-:W-:Y:S03]  /*bd20*/  MUFU.EX2 R108, R108 ;  /* 0x0000006c006c7308 */ /* 0x000fe60000000800 */
[--C-:B------:R-:W-:Y:S01]  /*bd30*/  FFMA.FTZ R88, R192, c[0x0][0x2d0], -R102.reuse ;  /* 0x0000b400c0587a23 */ /* 0x100fe20000010866 */
[----:B----4-:R-:W-:Y:S02]  /*bd40*/  F2FP.PACK_AB R177, R101, R100 ;  /* 0x0000006465b1723e */ /* 0x010fe400000000ff */
[----:B------:R-:W-:Y:S01]  /*bd50*/  FFMA.FTZ R80, R98, c[0x0][0x2d0], -R102 ;  /* 0x0000b40062507a23 */ /* 0x000fe20000010866 */
[----:B------:R-:W-:Y:S01]  /*bd60*/  HMMA.16816.F32 R64, R76, R90, R64 ;  /* 0x0000005a4c40723c */ /* 0x000fe20000001840 */
[----:B------:R-:W-:Y:S02]  /*bd70*/  LDSM.16.MT88.4 R96, [R225+0x1900] ;  /* 0x00190000e160783b */ /* 0x000fe40000004200 */
[----:B------:R2:W-:Y:S01]  /*bd80*/  MUFU.EX2 R175, R80 ;  /* 0x0000005000af7308 */ /* 0x0005e20000000800 */
[----:B------:R-:W-:Y:S01]  /*bd90*/  F2FP.PACK_AB R81, R158, R152 ;  /* 0x000000989e51723e */ /* 0x000fe200000000ff */
[--C-:B------:R-:W-:Y:S01]  /*bda0*/  FFMA.FTZ R102, R130, c[0x0][0x2d0], -R107.reuse ;  /* 0x0000b40082667a23 */ /* 0x100fe2000001086b */
[----:B------:R-:W-:Y:S01]  /*bdb0*/  F2FP.PACK_AB R82, R208, R157 ;  /* 0x0000009dd052723e */ /* 0x000fe200000000ff */
[----:B------:R-:W-:Y:S01]  /*bdc0*/  FFMA.FTZ R107, R188, c[0x0][0x2d0], -R107 ;  /* 0x0000b400bc6b7a23 */ /* 0x000fe2000001086b */
[----:B------:R-:W-:Y:S01]  /*bdd0*/  F2FP.PACK_AB R76, R155, R216 ;  /* 0x000000d89b4c723e */ /* 0x000fe200000000ff */
[----:B-1----:R-:W1:Y:S03]  /*bde0*/  LDSM.16.MT88.4 R84, [R224+0x1900] ;  /* 0x00190000e054783b */ /* 0x002e660000004200 */
[----:B------:R-:W-:Y:S01]  /*bdf0*/  F2FP.PACK_AB R77, R214, R154 ;  /* 0x0000009ad64d723e */ /* 0x000fe200000000ff */
[----:B------:R-:W-:Y:S01]  /*be00*/  MUFU.EX2 R192, R88 ;  /* 0x0000005800c07308 */ /* 0x000fe20000000800 */
[----:B------:R-:W-:Y:S02]  /*be10*/  F2FP.PACK_AB R78, R212, R211 ;  /* 0x000000d3d44e723e */ /* 0x000fe400000000ff */
[----:B------:R-:W-:Y:S01]  /*be20*/  F2FP.PACK_AB R79, R210, R209 ;  /* 0x000000d1d24f723e */ /* 0x000fe200000000ff */
[----:B------:R-:W4:Y:S01]  /*be30*/  LDL.LU R130, [R1+0x18] ;  /* 0x0000180001827983 */ /* 0x000f220000300800 */
[----:B------:R-:W-:Y:S03]  /*be40*/  F2FP.PACK_AB R83, R163, R156 ;  /* 0x0000009ca353723e */ /* 0x000fe600000000ff */
[----:B------:R-:W4:Y:S02]  /*be50*/  LDL.LU R129, [R1+0x14] ;  /* 0x0000140001817983 */ /* 0x000f240000300800 */
[----:B------:R1:W-:Y:S01]  /*be60*/  MUFU.EX2 R187, R89 ;  /* 0x0000005900bb7308 */ /* 0x0003e20000000800 */
[----:B--2---:R-:W-:Y:S09]  /*be70*/  F2FP.PACK_AB R80, R159, R153 ;  /* 0x000000999f50723e */ /* 0x004ff200000000ff */
[----:B------:R-:W-:Y:S10]  /*be80*/  MUFU.EX2 R107, R107 ;  /* 0x0000006b006b7308 */ /* 0x000ff40000000800 */
[----:B------:R-:W2:Y:S01]  /*be90*/  MUFU.EX2 R118, R118 ;  /* 0x0000007600767308 */ /* 0x000ea20000000800 */
[----:B-1----:R-:W1:Y:S01]  /*bea0*/  LDSM.16.MT88.4 R88, [R226+0x1900] ;  /* 0x00190000e258783b */ /* 0x002e620000004200 */
[-C--:B------:R-:W-:Y:S08]  /*beb0*/  HMMA.16816.F32 R4, R76, R84.reuse, R4 ;  /* 0x000000544c04723c */ /* 0x080ff00000001804 */
[----:B------:R-:W-:Y:S01]  /*bec0*/  MUFU.EX2 R174, R102 ;  /* 0x0000006600ae7308 */ /* 0x000fe20000000800 */
[C---:B------:R-:W-:Y:S09]  /*bed0*/  HMMA.16816.F32 R8, R80.reuse, R84, R8 ;  /* 0x000000545008723c */ /* 0x040ff20000001808 */
[----:B------:R-:W1:Y:S03]  /*bee0*/  MUFU.EX2 R110, R110 ;  /* 0x0000006e006e7308 */ /* 0x000e660000000800 */
[--C-:B------:R-:W-:Y:S01]  /*bef0*/  FFMA.FTZ R84, R139, c[0x0][0x2d0], -R3.reuse ;  /* 0x0000b4008b547a23 */ /* 0x100fe20000010803 */
[-C--:B------:R-:W-:Y:S03]  /*bf00*/  HMMA.16816.F32 R12, R80, R86.reuse, R12 ;  /* 0x00000056500c723c */ /* 0x080fe6000000180c */
[----:B--2---:R-:W-:Y:S05]  /*bf10*/  F2FP.PACK_AB R178, R107, R118 ;  /* 0x000000766bb2723e */ /* 0x004fea00000000ff */
[C---:B------:R-:W-:Y:S01]  /*bf20*/  HMMA.16816.F32 R16, R76.reuse, R86, R16 ;  /* 0x000000564c10723c */ /* 0x040fe20000001810 */
[----:B------:R2:W-:Y:S07]  /*bf30*/  MUFU.EX2 R172, R84 ;  /* 0x0000005400ac7308 */ /* 0x0005ee0000000800 */
[-C--:B------:R-:W-:Y:S03]  /*bf40*/  HMMA.16816.F32 R20, R76, R92.reuse, R20 ;  /* 0x0000005c4c14723c */ /* 0x080fe60000001814 */
[----:B------:R-:W2:Y:S01]  /*bf50*/  MUFU.EX2 R111, R111 ;  /* 0x0000006f006f7308 */ /* 0x000ea20000000800 */
[----:B-1----:R-:W-:Y:S04]  /*bf60*/  F2FP.PACK_AB R180, R110, R108 ;  /* 0x0000006c6eb4723e */ /* 0x002fe800000000ff */
[C---:B------:R-:W-:Y:S07]  /*bf70*/  HMMA.16816.F32 R24, R80.reuse, R92, R24 ;  /* 0x0000005c5018723c */ /* 0x040fee0000001818 */
[--C-:B------:R-:W-:Y:S01]  /*bf80*/  FFMA.FTZ R92, R138, c[0x0][0x2d0], -R3.reuse ;  /* 0x0000b4008a5c7a23 */ /* 0x100fe20000010803 */
[-C--:B------:R-:W-:Y:S01]  /*bf90*/  HMMA.16816.F32 R28, R80, R94.reuse, R28 ;  /* 0x0000005e501c723c */ /* 0x080fe2000000181c */
[----:B--2---:R-:W1:Y:S02]  /*bfa0*/  LDSM.16.MT88.4 R84, [R224+0x2100] ;  /* 0x00210000e054783b */ /* 0x004e640000004200 */
[----:B------:R2:W1:Y:S05]  /*bfb0*/  MUFU.EX2 R104, R92 ;  /* 0x0000005c00687308 */ /* 0x00046a0000000800 */
[C---:B------:R-:W-:Y:S04]  /*bfc0*/  HMMA.16816.F32 R32, R76.reuse, R94, R32 ;  /* 0x0000005e4c20723c */ /* 0x040fe80000001820 */
[----:B------:R-:W-:Y:S04]  /*bfd0*/  F2FP.PACK_AB R181, R111, R109 ;  /* 0x0000006d6fb5723e */ /* 0x000fe800000000ff */
[-C--:B------:R-:W-:Y:S08]  /*bfe0*/  HMMA.16816.F32 R36, R76, R96.reuse, R36 ;  /* 0x000000604c24723c */ /* 0x080ff00000001824 */
[C---:B------:R-:W-:Y:S01]  /*bff0*/  HMMA.16816.F32 R40, R80.reuse, R96, R40 ;  /* 0x000000605028723c */ /* 0x040fe20000001828 */
[----:B--2---:R-:W2:Y:S07]  /*c000*/  LDSM.16.MT88.4 R92, [R227+0x2100] ;  /* 0x00210000e35c783b */ /* 0x004eae0000004200 */
[-C--:B------:R-:W-:Y:S08]  /*c010*/  HMMA.16816.F32 R44, R80, R98.reuse, R44 ;  /* 0x00000062502c723c */ /* 0x080ff0000000182c */
[C---:B------:R-:W-:Y:S01]  /*c020*/  HMMA.16816.F32 R48, R76.reuse, R98, R48 ;  /* 0x000000624c30723c */ /* 0x040fe20000001830 */
[----:B------:R-:W1:Y:S07]  /*c030*/  LDSM.16.MT88.4 R96, [R225+0x2100] ;  /* 0x00210000e160783b */ /* 0x000e6e0000004200 */
[-C--:B------:R-:W-:Y:S08]  /*c040*/  HMMA.16816.F32 R52, R76, R88.reuse, R52 ;  /* 0x000000584c34723c */ /* 0x080ff00000001834 */
[C---:B------:R-:W-:Y:S08]  /*c050*/  HMMA.16816.F32 R56, R80.reuse, R88, R56 ;  /* 0x000000585038723c */ /* 0x040ff00000001838 */
[-C--:B------:R-:W-:Y:S07]  /*c060*/  HMMA.16816.F32 R60, R80, R90.reuse, R60 ;  /* 0x0000005a503c723c */ /* 0x080fee000000183c */
[--C-:B------:R-:W-:Y:S01]  /*c070*/  FFMA.FTZ R80, R137, c[0x0][0x2d0], -R3.reuse ;  /* 0x0000b40089507a23 */ /* 0x100fe20000010803 */
[----:B------:R-:W-:Y:S01]  /*c080*/  HMMA.16816.F32 R64, R76, R90, R64 ;  /* 0x0000005a4c40723c */ /* 0x000fe20000001840 */
[----:B------:R-:W2:Y:S02]  /*c090*/  LDSM.16.MT88.4 R88, [R226+0x2100] ;  /* 0x00210000e258783b */ /* 0x000ea40000004200 */
[----:B------:R1:W-:Y:S01]  /*c0a0*/  MUFU.EX2 R103, R80 ;  /* 0x0000005000677308 */ /* 0x0003e20000000800 */
[--C-:B------:R-:W-:Y:S01]  /*c0b0*/  FFMA.FTZ R81, R136, c[0x0][0x2d0], -R3.reuse ;  /* 0x0000b40088517a23 */ /* 0x100fe20000010803 */
[----:B------:R-:W-:Y:S01]  /*c0c0*/  F2FP.PACK_AB R82, R171, R194 ;  /* 0x000000c2ab52723e */ /* 0x000fe200000000ff */
[----:B------:R-:W-:Y:S01]  /*c0d0*/  FFMA.FTZ R3, R74, c[0x0][0x2d0], -R3 ;  /* 0x0000b4004a037a23 */ /* 0x000fe20000010803 */
[----:B------:R-:W-:Y:S02]  /*c0e0*/  F2FP.PACK_AB R76, R203, R162 ;  /* 0x000000a2cb4c723e */ /* 0x000fe400000000ff */
[----:B------:R-:W-:Y:S03]  /*c0f0*/  F2FP.PACK_AB R77, R202, R161 ;  /* 0x000000a1ca4d723e */ /* 0x000fe600000000ff */
[----:B------:R-:W-:Y:S01]  /*c100*/  F2FP.PACK_AB R78, R200, R201 ;  /* 0x000000c9c84e723e */ /* 0x000fe200000000ff */
[----:B------:R2:W2:Y:S01]  /*c110*/  MUFU.EX2 R102, R81 ;  /* 0x0000005100667308 */ /* 0x0004a20000000800 */
[----:B------:R-:W-:Y:S02]  /*c120*/  F2FP.PACK_AB R79, R198, R199 ;  /* 0x000000c7c64f723e */ /* 0x000fe400000000ff */
[----:B------:R-:W-:Y:S05]  /*c130*/  F2FP.PACK_AB R83, R169, R170 ;  /* 0x000000aaa953723e */ /* 0x000fea00000000ff */
[-C--:B-1----:R-:W-:Y:S03]  /*c140*/  HMMA.16816.F32 R4, R76, R84.reuse, R4 ;  /* 0x000000544c04723c */ /* 0x082fe60000001804 */
[----:B------:R-:W-:Y:S02]  /*c150*/  F2FP.PACK_AB R80, R197, R160 ;  /* 0x000000a0c550723e */ /* 0x000fe400000000ff */
[----:B--2---:R-:W-:Y:S07]  /*c160*/  F2FP.PACK_AB R81, R195, R196 ;  /* 0x000000c4c351723e */ /* 0x004fee00000000ff */
[C---:B------:R-:W-:Y:S08]  /*c170*/  HMMA.16816.F32 R8, R80.reuse, R84, R8 ;  /* 0x000000545008723c */ /* 0x040ff00000001808 */
[-C--:B------:R-:W-:Y:S04]  /*c180*/  HMMA.16816.F32 R12, R80, R86.reuse, R12 ;  /* 0x00000056500c723c */ /* 0x080fe8000000180c */
[----:B---3--:R-:W-:Y:S04]  /*c190*/  FFMA.FTZ R70, R70, R132, R133 ;  /* 0x0000008446467223 */ /* 0x008fe80000010085 */
[C---:B------:R-:W-:Y:S01]  /*c1a0*/  HMMA.16816.F32 R16, R76.reuse, R86, R16 ;  /* 0x000000564c10723c */ /* 0x040fe20000001810 */
[----:B------:R-:W1:Y:S03]  /*c1b0*/  LDSM.16.MT88.4 R84, [R224+0x2900] ;  /* 0x00290000e054783b */ /* 0x000e660000004200 */
[----:B------:R-:W-:Y:S02]  /*c1c0*/  FADD.FTZ R74, R128, R70 ;  /* 0x00000046804a7221 */ /* 0x000fe40000010000 */
[----:B------:R-:W-:Y:S02]  /*c1d0*/  FFMA.FTZ R69, R69, R131, R206 ;  /* 0x0000008345457223 */ /* 0x000fe400000100ce */
[-C--:B------:R-:W-:Y:S01]  /*c1e0*/  HMMA.16816.F32 R20, R76, R92.reuse, R20 ;  /* 0x0000005c4c14723c */ /* 0x080fe20000001814 */
[----:B------:R-:W-:Y:S03]  /*c1f0*/  LDSM.16.MT88.4 R132, [R224+0x3100] ;  /* 0x00310000e084783b */ /* 0x000fe60000004200 */
[----:B------:R-:W-:Y:S04]  /*c200*/  FADD.FTZ R70, R123, R69 ;  /* 0x000000457b467221 */ /* 0x000fe80000010000 */
[C---:B------:R-:W-:Y:S04]  /*c210*/  HMMA.16816.F32 R24, R80.reuse, R92, R24 ;  /* 0x0000005c5018723c */ /* 0x040fe80000001818 */
[----:B------:R-:W-:Y:S04]  /*c220*/  FADD.FTZ R70, R121, R70 ;  /* 0x0000004679467221 */ /* 0x000fe80000010000 */
[-C--:B------:R-:W-:Y:S08]  /*c230*/  HMMA.16816.F32 R28, R80, R94.reuse, R28 ;  /* 0x0000005e501c723c */ /* 0x080ff0000000181c */
[C---:B------:R-:W-:Y:S01]  /*c240*/  HMMA.16816.F32 R32, R76.reuse, R94, R32 ;  /* 0x0000005e4c20723c */ /* 0x040fe20000001820 */
[----:B------:R-:W2:Y:S07]  /*c250*/  LDSM.16.MT88.4 R92, [R227+0x2900] ;  /* 0x00290000e35c783b */ /* 0x000eae0000004200 */
[-C--:B------:R-:W-:Y:S08]  /*c260*/  HMMA.16816.F32 R36, R76, R96.reuse, R36 ;  /* 0x000000604c24723c */ /* 0x080ff00000001824 */
[C---:B------:R-:W-:Y:S08]  /*c270*/  HMMA.16816.F32 R40, R80.reuse, R96, R40 ;  /* 0x000000605028723c */ /* 0x040ff00000001828 */
[-C--:B------:R-:W-:Y:S08]  /*c280*/  HMMA.16816.F32 R44, R80, R98.reuse, R44 ;  /* 0x00000062502c723c */ /* 0x080ff0000000182c */
[C---:B------:R-:W-:Y:S01]  /*c290*/  HMMA.16816.F32 R48, R76.reuse, R98, R48 ;  /* 0x000000624c30723c */ /* 0x040fe20000001830 */
[----:B------:R-:W3:Y:S07]  /*c2a0*/  LDSM.16.MT88.4 R96, [R225+0x2900] ;  /* 0x00290000e160783b */ /* 0x000eee0000004200 */
[-C--:B------:R-:W-:Y:S08]  /*c2b0*/  HMMA.16816.F32 R52, R76, R88.reuse, R52 ;  /* 0x000000584c34723c */ /* 0x080ff00000001834 */
[C---:B------:R-:W-:Y:S08]  /*c2c0*/  HMMA.16816.F32 R56, R80.reuse, R88, R56 ;  /* 0x000000585038723c */ /* 0x040ff00000001838 */
[-C--:B------:R-:W-:Y:S04]  /*c2d0*/  HMMA.16816.F32 R60, R80, R90.reuse, R60 ;  /* 0x0000005a503c723c */ /* 0x080fe8000000183c */
[----:B----4-:R-:W-:Y:S02]  /*c2e0*/  FFMA.FTZ R0, R0, R129, R204 ;  /* 0x0000008100007223 */ /* 0x010fe400000100cc */
[----:B------:R-:W-:Y:S01]  /*c2f0*/  FFMA.FTZ R68, R68, R130, R205 ;  /* 0x0000008244447223 */ /* 0x000fe200000100cd */
[----:B------:R-:W-:Y:S01]  /*c300*/  F2FP.PACK_AB R80, R173, R174 ;  /* 0x000000aead50723e */ /* 0x000fe200000000ff */
[----:B------:R-:W-:Y:S01]  /*c310*/  HMMA.16816.F32 R64, R76, R90, R64 ;  /* 0x0000005a4c40723c */ /* 0x000fe20000001840 */
[----:B------:R-:W4:Y:S03]  /*c320*/  LDSM.16.MT88.4 R88, [R226+0x2900] ;  /* 0x00290000e258783b */ /* 0x000f260000004200 */
[----:B------:R-:W-:Y:S01]  /*c330*/  F2FP.PACK_AB R81, R104, R172 ;  /* 0x000000ac6851723e */ /* 0x000fe200000000ff */
[----:B------:R-:W-:Y:S01]  /*c340*/  FADD.FTZ R0, R242, R0 ;  /* 0x00000000f2007221 */ /* 0x000fe20000010000 */
[----:B------:R-:W-:Y:S01]  /*c350*/  F2FP.PACK_AB R82, R106, R105 ;  /* 0x000000696a52723e */ /* 0x000fe200000000ff */
[----:B------:R-:W-:Y:S01]  /*c360*/  FADD.FTZ R69, R207, R68 ;  /* 0x00000044cf457221 */ /* 0x000fe20000010000 */
[----:B------:R-:W-:Y:S01]  /*c370*/  F2FP.PACK_AB R76, R193, R168 ;  /* 0x000000a8c14c723e */ /* 0x000fe200000000ff */
[----:B------:R-:W-:Y:S01]  /*c380*/  FADD.FTZ R68, R122, R74 ;  /* 0x0000004a7a447221 */ /* 0x000fe20000010000 */
[----:B------:R2:W5:Y:S02]  /*c390*/  LDL.LU R242, [R1+0x74] ;  /* 0x0000740001f27983 */ /* 0x0005640000300800 */
[----:B------:R-:W-:Y:S01]  /*c3a0*/  F2FP.PACK_AB R77, R175, R192 ;  /* 0x000000c0af4d723e */ /* 0x000fe200000000ff */
[----:B------:R-:W-:Y:S01]  /*c3b0*/  FADD.FTZ R0, R241, R0 ;  /* 0x00000000f1007221 */ /* 0x000fe20000010000 */
[----:B------:R-:W-:Y:S01]  /*c3c0*/  F2FP.PACK_AB R78, R186, R187 ;  /* 0x000000bbba4e723e */ /* 0x000fe200000000ff */
[----:B------:R-:W-:Y:S01]  /*c3d0*/  FADD.FTZ R69, R120, R69 ;  /* 0x0000004578457221 */ /* 0x000fe20000010000 */
[----:B------:R-:W-:Y:S01]  /*c3e0*/  F2FP.PACK_AB R79, R184, R185 ;  /* 0x000000b9b84f723e */ /* 0x000fe200000000ff */
[----:B------:R2:W5:Y:S01]  /*c3f0*/  LDL.LU R241, [R1+0x70] ;  /* 0x0000700001f17983 */ /* 0x0005620000300800 */
[----:B------:R-:W-:Y:S01]  /*c400*/  FADD.FTZ R74, R127, R68 ;  /* 0x000000447f4a7221 */ /* 0x000fe20000010000 */
[----:B------:R-:W-:Y:S01]  /*c410*/  F2FP.PACK_AB R83, R102, R103 ;  /* 0x000000676653723e */ /* 0x000fe200000000ff */
[----:B------:R-:W-:Y:S02]  /*c420*/  FADD.FTZ R68, R126, R70 ;  /* 0x000000467e447221 */ /* 0x000fe40000010000 */
[----:B------:R-:W-:Y:S01]  /*c430*/  FADD.FTZ R70, R125, R69 ;  /* 0x000000457d467221 */ /* 0x000fe20000010000 */
[-C--:B-1----:R-:W-:Y:S03]  /*c440*/  HMMA.16816.F32 R4, R76, R84.reuse, R4 ;  /* 0x000000544c04723c */ /* 0x082fe60000001804 */
[----:B------:R-:W-:Y:S02]  /*c450*/  FADD.FTZ R69, R240, R74 ;  /* 0x0000004af0457221 */ /* 0x000fe40000010000 */
[----:B------:R1:W5:Y:S01]  /*c460*/  LDL.LU R240, [R1+0x6c] ;  /* 0x00006c0001f07983 */ /* 0x0003620000300800 */
[----:B------:R-:W-:Y:S02]  /*c470*/  FADD.FTZ R68, R239, R68 ;  /* 0x00000044ef447221 */ /* 0x000fe40000010000 */
[C---:B------:R-:W-:Y:S01]  /*c480*/  HMMA.16816.F32 R8, R80.reuse, R84, R8 ;  /* 0x000000545008723c */ /* 0x040fe20000001808 */
[----:B------:R1:W5:Y:S01]  /*c490*/  LDL.LU R239, [R1+0x68] ;  /* 0x0000680001ef7983 */ /* 0x0003620000300800 */
[----:B------:R-:W-:Y:S02]  /*c4a0*/  MUFU.EX2 R84, R75 ;  /* 0x0000004b00547308 */ /* 0x000fe40000000800 */
[----:B------:R-:W-:Y:S02]  /*c4b0*/  FADD.FTZ R69, R236, R69 ;  /* 0x00000045ec457221 */ /* 0x000fe40000010000 */
[----:B------:R-:W-:Y:S02]  /*c4c0*/  FADD.FTZ R68, R235, R68 ;  /* 0x00000044eb447221 */ /* 0x000fe40000010000 */
[-C--:B------:R-:W-:Y:S04]  /*c4d0*/  HMMA.16816.F32 R12, R80, R86.reuse, R12 ;  /* 0x00000056500c723c */ /* 0x080fe8000000180c */
[----:B------:R1:W1:Y:S01]  /*c4e0*/  MUFU.EX2 R75, R3 ;  /* 0x00000003004b7308 */ /* 0x0002620000000800 */
[----:B------:R-:W-:Y:S03]  /*c4f0*/  FADD.FTZ R0, R124, R0 ;  /* 0x000000007c007221 */ /* 0x000fe60000010000 */
[C---:B------:R-:W-:Y:S04]  /*c500*/  HMMA.16816.F32 R16, R76.reuse, R86, R16 ;  /* 0x000000564c10723c */ /* 0x040fe80000001810 */
[----:B------:R-:W-:Y:S04]  /*c510*/  FADD.FTZ R0, R237, R0 ;  /* 0x00000000ed007221 */ /* 0x000fe80000010000 */
[-C--:B--2---:R-:W-:Y:S04]  /*c520*/  HMMA.16816.F32 R20, R76, R92.reuse, R20 ;  /* 0x0000005c4c14723c */ /* 0x084fe80000001814 */
[----:B------:R-:W-:Y:S04]  /*c530*/  FADD.FTZ R0, R233, R0 ;  /* 0x00000000e9007221 */ /* 0x000fe80000010000 */
[C---:B------:R-:W-:Y:S04]  /*c540*/  HMMA.16816.F32 R24, R80.reuse, R92, R24 ;  /* 0x0000005c5018723c */ /* 0x040fe80000001818 */
[----:B-1----:R-:W-:Y:S01]  /*c550*/  FADD.FTZ R3, R238, R70 ;  /* 0x00000046ee037221 */ /* 0x002fe20000010000 */
[----:B------:R-:W-:Y:S01]  /*c560*/  F2FP.PACK_AB R179, R75, R84 ;  /* 0x000000544bb3723e */ /* 0x000fe200000000ff */
[----:B------:R1:W5:Y:S01]  /*c570*/  LDL.LU R238, [R1+0x64] ;  /* 0x0000640001ee7983 */ /* 0x0003620000300800 */
[----:B------:R-:W-:Y:S01]  /*c580*/  FADD.FTZ R0, R229, R0 ;  /* 0x00000000e5007221 */ /* 0x000fe20000010000 */
[-C--:B------:R-:W-:Y:S02]  /*c590*/  HMMA.16816.F32 R28, R80, R94.reuse, R28 ;  /* 0x0000005e501c723c */ /* 0x080fe4000000181c */
[----:B------:R1:W5:Y:S02]  /*c5a0*/  LDL.LU R237, [R1+0x60] ;  /* 0x0000600001ed7983 */ /* 0x0003640000300800 */
[----:B------:R-:W-:Y:S02]  /*c5b0*/  FADD.FTZ R3, R234, R3 ;  /* 0x00000003ea037221 */ /* 0x000fe40000010000 */
[----:B------:R1:W5:Y:S02]  /*c5c0*/  LDL.LU R236, [R1+0x5c] ;  /* 0x00005c0001ec7983 */ /* 0x0003640000300800 */
[C---:B------:R-:W-:Y:S02]  /*c5d0*/  HMMA.16816.F32 R32, R76.reuse, R94, R32 ;  /* 0x0000005e4c20723c */ /* 0x040fe40000001820 */
[----:B------:R1:W5:Y:S02]  /*c5e0*/  LDL.LU R235, [R1+0x58] ;  /* 0x0000580001eb7983 */ /* 0x0003640000300800 */
[----:B------:R-:W-:Y:S02]  /*c5f0*/  FADD.FTZ R3, R230, R3 ;  /* 0x00000003e6037221 */ /* 0x000fe40000010000 */
[----:B------:R1:W5:Y:S02]  /*c600*/  LDL.LU R234, [R1+0x54] ;  /* 0x0000540001ea7983 */ /* 0x0003640000300800 */
[-C--:B---3--:R-:W-:Y:S02]  /*c610*/  HMMA.16816.F32 R36, R76, R96.reuse, R36 ;  /* 0x000000604c24723c */ /* 0x088fe40000001824 */
[----:B------:R1:W5:Y:S06]  /*c620*/  LDL.LU R233, [R1+0x50] ;  /* 0x0000500001e97983 */ /* 0x00036c0000300800 */
[C---:B------:R-:W-:Y:S08]  /*c630*/  HMMA.16816.F32 R40, R80.reuse, R96, R40 ;  /* 0x000000605028723c */ /* 0x040ff00000001828 */
[-C--:B------:R-:W-:Y:S08]  /*c640*/  HMMA.16816.F32 R44, R80, R98.reuse, R44 ;  /* 0x00000062502c723c */ /* 0x080ff0000000182c */
[C---:B------:R-:W-:Y:S08]  /*c650*/  HMMA.16816.F32 R48, R76.reuse, R98, R48 ;  /* 0x000000624c30723c */ /* 0x040ff00000001830 */
[-C--:B----4-:R-:W-:Y:S08]  /*c660*/  HMMA.16816.F32 R52, R76, R88.reuse, R52 ;  /* 0x000000584c34723c */ /* 0x090ff00000001834 */
[C---:B------:R-:W-:Y:S08]  /*c670*/  HMMA.16816.F32 R56, R80.reuse, R88, R56 ;  /* 0x000000585038723c */ /* 0x040ff00000001838 */
[-C--:B------:R-:W-:Y:S08]  /*c680*/  HMMA.16816.F32 R60, R80, R90.reuse, R60 ;  /* 0x0000005a503c723c */ /* 0x080ff0000000183c */
[----:B------:R-:W-:Y:S08]  /*c690*/  HMMA.16816.F32 R64, R76, R90, R64 ;  /* 0x0000005a4c40723c */ /* 0x000ff00000001840 */
[-C--:B------:R-:W-:Y:S07]  /*c6a0*/  HMMA.16816.F32 R124, R180, R132.reuse, R4 ;  /* 0x00000084b47c723c */ /* 0x080fee0000001804 */
[----:B------:R-:W-:Y:S01]  /*c6b0*/  FADD.FTZ R5, R232, R69 ;  /* 0x00000045e8057221 */ /* 0x000fe20000010000 */
[C---:B------:R-:W-:Y:S01]  /*c6c0*/  HMMA.16816.F32 R120, R176.reuse, R132, R8 ;  /* 0x00000084b078723c */ /* 0x040fe20000001808 */
[----:B------:R1:W5:Y:S03]  /*c6d0*/  LDL.LU R232, [R1+0x4c] ;  /* 0x00004c0001e87983 */ /* 0x0003660000300800 */
[----:B------:R-:W-:Y:S02]  /*c6e0*/  FADD.FTZ R4, R231, R68 ;  /* 0x00000044e7047221 */ /* 0x000fe40000010000 */
[----:B------:R-:W-:Y:S01]  /*c6f0*/  FADD.FTZ R6, R141, R3 ;  /* 0x000000038d067221 */ /* 0x000fe20000010000 */
[----:B------:R1:W5:Y:S01]  /*c700*/  LDL.LU R231, [R1+0x48] ;  /* 0x0000480001e77983 */ /* 0x0003620000300800 */
[----:B------:R-:W-:Y:S01]  /*c710*/  FADD.FTZ R8, R228, R5 ;  /* 0x00000005e4087221 */ /* 0x000fe20000010000 */
[-C--:B------:R-:W-:Y:S02]  /*c720*/  HMMA.16816.F32 R128, R176, R134.reuse, R12 ;  /* 0x00000086b080723c */ /* 0x080fe4000000180c */
[----:B------:R1:W5:Y:S01]  /*c730*/  LDL.LU R230, [R1+0x44] ;  /* 0x0000440001e67983 */ /* 0x0003620000300800 */
[----:B------:R-:W-:Y:S02]  /*c740*/  FADD.FTZ R7, R119, R4 ;  /* 0x0000000477077221 */ /* 0x000fe40000010000 */
[----:B------:R-:W-:Y:S01]  /*c750*/  FADD.FTZ R5, R140, R0 ;  /* 0x000000008c057221 */ /* 0x000fe20000010000 */
[----:B------:R1:W5:Y:S01]  /*c760*/  LDL.LU R229, [R1+0x40] ;  /* 0x0000400001e57983 */ /* 0x0003620000300800 */
[----:B------:R-:W-:Y:S01]  /*c770*/  FADD.FTZ R4, R215, R8 ;  /* 0x00000008d7047221 */ /* 0x000fe20000010000 */
[C---:B------:R-:W-:Y:S02]  /*c780*/  HMMA.16816.F32 R132, R180.reuse, R134, R16 ;  /* 0x00000086b484723c */ /* 0x040fe40000001810 */
[----:B------:R1:W5:Y:S02]  /*c790*/  LDL.LU R228, [R1+0x3c] ;  /* 0x00003c0001e47983 */ /* 0x0003640000300800 */
[----:B------:R-:W-:Y:S02]  /*c7a0*/  FADD.FTZ R3, R213, R7 ;  /* 0x00000007d5037221 */ /* 0x000fe40000010000 */
[----:B------:R-:W-:Y:S01]  /*c7b0*/  FADD.FTZ R0, R249, R6 ;  /* 0x00000006f9007221 */ /* 0x000fe20000010000 */
[----:B------:R1:W5:Y:S01]  /*c7c0*/  LDL.LU R119, [R1+0x38] ;  /* 0x0000380001777983 */ /* 0x0003620000300800 */
[----:B------:R-:W-:Y:S01]  /*c7d0*/  FADD.FTZ R8, R147, R5 ;  /* 0x0000000593087221 */ /* 0x000fe20000010000 */
[-C--:B------:R-:W-:Y:S03]  /*c7e0*/  HMMA.16816.F32 R136, R180, R148.reuse, R20 ;  /* 0x00000094b488723c */ /* 0x080fe60000001814 */
[----:B------:R-:W-:Y:S02]  /*c7f0*/  FADD.FTZ R7, R146, R4 ;  /* 0x0000000492077221 */ /* 0x000fe40000010000 */
[----:B------:R-:W-:Y:S02]  /*c800*/  FADD.FTZ R6, R145, R3 ;  /* 0x0000000391067221 */ /* 0x000fe40000010000 */
[----:B------:R-:W-:Y:S01]  /*c810*/  FADD.FTZ R5, R144, R0 ;  /* 0x0000000090057221 */ /* 0x000fe20000010000 */
[C---:B------:R-:W-:Y:S04]  /*c820*/  HMMA.16816.F32 R140, R176.reuse, R148, R24 ;  /* 0x00000094b08c723c */ /* 0x040fe80000001818 */
[----:B------:R-:W-:Y:S02]  /*c830*/  FADD.FTZ R4, R245, R8 ;  /* 0x00000008f5047221 */ /* 0x000fe40000010000 */
[----:B------:R-:W-:Y:S02]  /*c840*/  FADD.FTZ R3, R223, R7 ;  /* 0x00000007df037221 */ /* 0x000fe40000010000 */
[----:B------:R-:W-:Y:S01]  /*c850*/  FADD.FTZ R0, R217, R6 ;  /* 0x00000006d9007221 */ /* 0x000fe20000010000 */
[-C--:B------:R-:W-:Y:S03]  /*c860*/  HMMA.16816.F32 R144, R176, R150.reuse, R28 ;  /* 0x00000096b090723c */ /* 0x080fe6000000181c */
[----:B------:R-:W-:Y:S02]  /*c870*/  FADD.FTZ R8, R247, R5 ;  /* 0x00000005f7087221 */ /* 0x000fe40000010000 */
[----:B------:R-:W-:Y:S02]  /*c880*/  FADD.FTZ R11, R244, R4 ;  /* 0x00000004f40b7221 */ /* 0x000fe40000010000 */
[----:B------:R-:W-:Y:S01]  /*c890*/  FADD.FTZ R10, R222, R3 ;  /* 0x00000003de0a7221 */ /* 0x000fe20000010000 */
[----:B------:R-:W2:Y:S01]  /*c8a0*/  LDSM.16.MT88.4 R4, [R226+0x3100] ;  /* 0x00310000e204783b */ /* 0x000ea20000004200 */
[----:B------:R-:W-:Y:S01]  /*c8b0*/  FADD.FTZ R9, R220, R0 ;  /* 0x00000000dc097221 */ /* 0x000fe20000010000 */
[C---:B------:R-:W-:Y:S04]  /*c8c0*/  HMMA.16816.F32 R148, R180.reuse, R150, R32 ;  /* 0x00000096b494723c */ /* 0x040fe80000001820 */
[----:B------:R-:W-:Y:S02]  /*c8d0*/  FADD.FTZ R8, R219, R8 ;  /* 0x00000008db087221 */ /* 0x000fe40000010000 */
[----:B------:R-:W-:Y:S02]  /*c8e0*/  FADD.FTZ R3, R218, R11 ;  /* 0x0000000bda037221 */ /* 0x000fe40000010000 */
[----:B------:R-:W-:Y:S04]  /*c8f0*/  FADD.FTZ R0, R216, R10 ;  /* 0x0000000ad8007221 */ /* 0x000fe80000010000 */
[----:B------:R-:W-:Y:S02]  /*c900*/  FADD.FTZ R12, R154, R9 ;  /* 0x000000099a0c7221 */ /* 0x000fe40000010000 */
[----:B------:R-:W-:Y:S02]  /*c910*/  FADD.FTZ R11, R153, R8 ;  /* 0x00000008990b7221 */ /* 0x000fe40000010000 */
[----:B------:R-:W-:Y:S02]  /*c920*/  FADD.FTZ R10, R152, R3 ;  /* 0x00000003980a7221 */ /* 0x000fe40000010000 */
[----:B------:R-:W-:Y:S02]  /*c930*/  FADD.FTZ R9, R155, R0 ;  /* 0x000000009b097221 */ /* 0x000fe40000010000 */
[----:B------:R-:W-:Y:S01]  /*c940*/  FADD.FTZ R8, R214, R12 ;  /* 0x0000000cd6087221 */ /* 0x000fe20000010000 */
[-C--:B------:R-:W-:Y:S03]  /*c950*/  HMMA.16816.F32 R152, R180, R164.reuse, R36 ;  /* 0x000000a4b498723c */ /* 0x080fe60000001824 */
[----:B------:R-:W-:Y:S02]  /*c960*/  FADD.FTZ R3, R159, R11 ;  /* 0x0000000b9f037221 */ /* 0x000fe40000010000 */
[----:B------:R-:W-:Y:S02]  /*c970*/  FADD.FTZ R0, R158, R10 ;  /* 0x0000000a9e007221 */ /* 0x000fe40000010000 */
[----:B------:R-:W-:Y:S02]  /*c980*/  FADD.FTZ R12, R211, R9 ;  /* 0x00000009d30c7221 */ /* 0x000fe40000010000 */
[----:B------:R-:W-:Y:S03]  /*c990*/  FADD.FTZ R11, R209, R8 ;  /* 0x00000008d10b7221 */ /* 0x000fe60000010000 */
[----:B------:R-:W-:Y:S02]  /*c9a0*/  FADD.FTZ R10, R157, R3 ;  /* 0x000000039d0a7221 */ /* 0x000fe40000010000 */
[----:B------:R-:W-:Y:S02]  /*c9b0*/  FADD.FTZ R9, R156, R0 ;  /* 0x000000009c097221 */ /* 0x000fe40000010000 */
        /* <DEDUP_REMOVED lines=21> */
[----:B------:R-:W-:Y:S02]  /*cb10*/  FADD.FTZ R11, R171, R8 ;  /* 0x00000008ab0b7221 */ /* 0x000fe40000010000 */
[----:B------:R-:W-:Y:S02]  /*cb20*/  FADD.FTZ R10, R169, R3 ;  /* 0x00000003a90a7221 */ /* 0x000fe40000010000 */
[----:B------:R-:W-:Y:S02]  /*cb30*/  FADD.FTZ R9, R168, R0 ;  /* 0x00000000a8097221 */ /* 0x000fe40000010000 */
[----:B------:R-:W-:Y:S01]  /*cb40*/  FADD.FTZ R8, R192, R12 ;  /* 0x0000000cc0087221 */ /* 0x000fe20000010000 */
[-C--:B--2---:R-:W-:Y:S03]  /*cb50*/  HMMA.16816.F32 R168, R180, R4.reuse, R52 ;  /* 0x00000004b4a8723c */ /* 0x084fe60000001834 */
[----:B------:R-:W-:Y:S02]  /*cb60*/  FADD.FTZ R3, R174, R11 ;  /* 0x0000000bae037221 */ /* 0x000fe40000010000 */
[----:B------:R-:W-:Y:S02]  /*cb70*/  FADD.FTZ R0, R172, R10 ;  /* 0x0000000aac007221 */ /* 0x000fe40000010000 */
[----:B------:R-:W-:Y:S02]  /*cb80*/  FADD.FTZ R11, R193, R9 ;  /* 0x00000009c10b7221 */ /* 0x000fe40000010000 */
[----:B------:R-:W-:Y:S03]  /*cb90*/  FADD.FTZ R10, R175, R8 ;  /* 0x00000008af0a7221 */ /* 0x000fe60000010000 */
        /* <DEDUP_REMOVED lines=10> */
[----:B------:R-:W-:Y:S04]  /*cc40*/  HMMA.16816.F32 R180, R180, R6, R64 ;  /* 0x00000006b4b4723c */ /* 0x000fe80000001840 */
[----:B------:R-:W-:Y:S02]  /*cc50*/  FADD.FTZ R3, R108, R9 ;  /* 0x000000096c037221 */ /* 0x000fe40000010000 */
[----:B------:R-:W-:Y:S02]  /*cc60*/  FADD.FTZ R8, R106, R0 ;  /* 0x000000006a087221 */ /* 0x000fe40000010000 */
[----:B------:R-:W-:Y:S04]  /*cc70*/  FADD.FTZ R4, R102, R10 ;  /* 0x0000000a66047221 */ /* 0x000fe80000010000 */
[----:B------:R-:W-:Y:S02]  /*cc80*/  FADD.FTZ R0, R109, R5 ;  /* 0x000000056d007221 */ /* 0x000fe40000010000 */
[----:B------:R-:W-:Y:S02]  /*cc90*/  FADD.FTZ R3, R110, R3 ;  /* 0x000000036e037221 */ /* 0x000fe40000010000 */
[----:B------:R-:W-:Y:S01]  /*cca0*/  FADD.FTZ R8, R116, R8 ;  /* 0x0000000874087221 */ /* 0x000fe20000010000 */
[----:B------:R-:W-:Y:S01]  /*ccb0*/  MOV R116, R72 ;  /* 0x0000004800747202 */ /* 0x000fe20000000f00 */
[----:B------:R-:W-:Y:S02]  /*ccc0*/  FADD.FTZ R4, R100, R4 ;  /* 0x0000000464047221 */ /* 0x000fe40000010000 */
[----:B------:R-:W-:Y:S02]  /*ccd0*/  FADD.FTZ R5, R111, R0 ;  /* 0x000000006f057221 */ /* 0x000fe40000010000 */
[----:B------:R-:W-:Y:S02]  /*cce0*/  FADD.FTZ R6, R112, R3 ;  /* 0x0000000370067221 */ /* 0x000fe40000010000 */
[----:B------:R-:W-:Y:S01]  /*ccf0*/  FADD.FTZ R0, R117, R8 ;  /* 0x0000000875007221 */ /* 0x000fe20000010000 */
[----:B------:R-:W-:Y:S01]  /*cd00*/  MOV R117, R71 ;  /* 0x0000004700757202 */ /* 0x000fe20000000f00 */
[----:B------:R-:W-:Y:S02]  /*cd10*/  FADD.FTZ R6, R114, R6 ;  /* 0x0000000672067221 */ /* 0x000fe40000010000 */
[----:B------:R-:W-:Y:S02]  /*cd20*/  FADD.FTZ R4, R101, R4 ;  /* 0x0000000465047221 */ /* 0x000fe40000010000 */
[----:B------:R-:W-:Y:S01]  /*cd30*/  FADD.FTZ R5, R113, R5 ;  /* 0x0000000571057221 */ /* 0x000fe20000010000 */
[----:B------:R-:W-:Y:S01]  /*cd40*/  STL [R1+0x20], R6 ;  /* 0x0000200601007387 */ /* 0x000fe20000100800 */
[----:B------:R-:W-:Y:S01]  /*cd50*/  FADD.FTZ R3, R118, R0 ;  /* 0x0000000076037221 */ /* 0x000fe20000010000 */
[----:B------:R-:W-:Y:S01]  /*cd60*/  MOV R118, R2 ;  /* 0x0000000200767202 */ /* 0x000fe20000000f00 */
[----:B------:R-:W-:Y:S02]  /*cd70*/  FADD.FTZ R0, R84, R4 ;  /* 0x0000000454007221 */ /* 0x000fe40000010000 */
[----:B------:R-:W-:Y:S02]  /*cd80*/  FADD.FTZ R4, R115, R5 ;  /* 0x0000000573047221 */ /* 0x000fe40000010000 */
[----:B------:R-:W-:Y:S02]  /*cd90*/  FADD.FTZ R3, R107, R3 ;  /* 0x000000036b037221 */ /* 0x000fe40000010000 */
[----:B------:R-:W-:Y:S01]  /*cda0*/  FADD.FTZ R0, R75, R0 ;  /* 0x000000004b007221 */ /* 0x000fe20000010000 */
[----:B------:R-:W-:Y:S04]  /*cdb0*/  STL [R1+0x1c], R4 ;  /* 0x00001c0401007387 */ /* 0x000fe80000100800 */
[----:B------:R2:W-:Y:S04]  /*cdc0*/  STL [R1+0x18], R3 ;  /* 0x0000180301007387 */ /* 0x0005e80000100800 */
[----:B------:R1:W-:Y:S01]  /*cdd0*/  STL [R1+0x14], R0 ;  /* 0x0000140001007387 */ /* 0x0003e20000100800 */
[----:B--2---:R-:W-:Y:S01]  /*cde0*/  MOV R3, R73 ;  /* 0x0000004900037202 */ /* 0x004fe20000000f00 */
[----:B-1---5:R-:W-:-:S05]  /*cdf0*/  @P2 BRA `(.L_x_3) ;  /* 0xffffad5000002947 */ /* 0x022fca000383ffff */
.L_x_2:
[----:B---3--:R-:W2:Y:S04]  /*ce00*/  LDL.LU R5, [R1+0x20] ;  /* 0x0000200001057983 */ /* 0x008ea80000300800 */
[----:B------:R-:W1:Y:S01]  /*ce10*/  S2R R8, SR_TID.X ;  /* 0x0000000000087919 */ /* 0x000e620000002100 */
[----:B------:R-:W-:Y:S01]  /*ce20*/  IMAD.MOV.U32 R57, RZ, RZ, c[0x0][0x4e8] ;  /* 0x00013a00ff397624 */ /* 0x000fe200078e00ff */
[----:B------:R-:W3:Y:S01]  /*ce30*/  S2UR UR7, SR_CTAID.Y ;  /* 0x00000000000779c3 */ /* 0x000ee20000002600 */
[----:B------:R-:W-:Y:S01]  /*ce40*/  ULDC.64 UR4, c[0x0][0x490] ;  /* 0x0001240000047ab9 */ /* 0x000fe20000000a00 */
[----:B------:R-:W4:Y:S04]  /*ce50*/  LDL.LU R6, [R1+0x1c] ;  /* 0x00001c0001067983 */ /* 0x000f280000300800 */
[----:B------:R-:W4:Y:S04]  /*ce60*/  LDL.LU R4, [R1+0x18] ;  /* 0x0000180001047983 */ /* 0x000f280000300800 */
[----:B------:R-:W4:Y:S04]  /*ce70*/  LDL.LU R0, [R1+0x14] ;  /* 0x0000140001007983 */ /* 0x000f280000300800 */
[----:B------:R-:W4:Y:S01]  /*ce80*/  LDL.LU R9, [R1+0x30] ;  /* 0x0000300001097983 */ /* 0x000f220000300800 */
[----:B------:R-:W-:-:S03]  /*ce90*/  ISETP.NE.AND P0, PT, R57, 0x1, PT ;  /* 0x000000013900780c */ /* 0x000fc60003f05270 */
[----:B------:R-:W4:Y:S01]  /*cea0*/  LDL.LU R58, [R1+0x34] ;  /* 0x00003400013a7983 */ /* 0x000f220000300800 */
[----:B-1----:R-:W-:-:S03]  /*ceb0*/  SHF.R.S32.HI R54, RZ, 0x1f, R8 ;  /* 0x0000001fff367819 */ /* 0x002fc60000011408 */
[----:B------:R-:W4:Y:S01]  /*cec0*/  LDL.LU R59, [R1+0x28] ;  /* 0x00002800013b7983 */ /* 0x000f220000300800 */
[----:B------:R-:W-:Y:S01]  /*ced0*/  LEA.HI R22, R54, R8, RZ, 0x5 ;  /* 0x0000000836167211 */ /* 0x000fe200078f28ff */
[----:B---3--:R-:W-:-:S04]  /*cee0*/  USHF.R.S32.HI UR6, URZ, 0x1f, UR7 ;  /* 0x0000001f3f067899 */ /* 0x008fc80008011407 */
[----:B------:R-:W-:Y:S02]  /*cef0*/  UIMAD UR8, UR6, UR4, URZ ;  /* 0x00000004060872a4 */ /* 0x000fe4000f8e023f */
[----:B------:R-:W-:Y:S02]  /*cf00*/  UIMAD.WIDE.U32 UR10, UR7, UR4, URZ ;  /* 0x00000004070a72a5 */ /* 0x000fe4000f8e003f */
[----:B------:R-:W-:-:S03]  /*cf10*/  UIMAD UR8, UR7, UR5, UR8 ;  /* 0x00000005070872a4 */ /* 0x000fc6000f8e0208 */
[----:B------:R-:W-:Y:S02]  /*cf20*/  ULDC.64 UR4, c[0x0][0x3e8] ;  /* 0x0000fa0000047ab9 */ /* 0x000fe40000000a00 */
[----:B------:R-:W-:Y:S01]  /*cf30*/  UIMAD.WIDE.U32 UR14, UR7, UR4, URZ ;  /* 0x00000004070e72a5 */ /* 0x000fe2000f8e003f */
[----:B------:R-:W-:Y:S01]  /*cf40*/  IMAD.MOV.U32 R53, RZ, RZ, -0x800000 ;  /* 0xff800000ff357424 */ /* 0x000fe200078e00ff */
[----:B------:R-:W-:Y:S01]  /*cf50*/  UIMAD UR6, UR6, UR4, URZ ;  /* 0x00000004060672a4 */ /* 0x000fe2000f8e023f */
[----:B------:R-:W-:-:S03]  /*cf60*/  MOV R51, 0xff800000 ;  /* 0xff80000000337802 */ /* 0x000fc60000000f00 */
[----:B------:R-:W-:Y:S01]  /*cf70*/  UIMAD UR5, UR7, UR5, UR6 ;  /* 0x00000005070572a4 */ /* 0x000fe2000f8e0206 */
[----:B------:R-:W-:-:S03]  /*cf80*/  IMAD.MOV.U32 R50, RZ, RZ, -0x800000 ;  /* 0xff800000ff327424 */ /* 0x000fc600078e00ff */
[----:B------:R-:W-:Y:S01]  /*cf90*/  UIADD3 UR5, UR15, UR5, URZ ;  /* 0x000000050f057290 */ /* 0x000fe2000fffe03f */
[----:B------:R-:W1:Y:S01]  /*cfa0*/  S2R R56, SR_CTAID.X ;  /* 0x0000000000387919 */ /* 0x000e620000002500 */
[----:B------:R-:W-:-:S03]  /*cfb0*/  IMAD.MOV.U32 R52, RZ, RZ, -0x800000 ;  /* 0xff800000ff347424 */ /* 0x000fc600078e00ff */
[----:B------:R-:W-:Y:S06]  /*cfc0*/  BAR.SYNC.DEFER_BLOCKING 0x1, 0x80 ;  /* 0x0042000000007b1d */ /* 0x000fec0000010000 */
[----:B--2---:R-:W2:Y:S04]  /*cfd0*/  SHFL.BFLY PT, R16, R5, 0x2, 0x1f ;  /* 0x0c401f0005107f89 */ /* 0x004ea800000e0000 */
[----:B----4-:R-:W3:Y:S04]  /*cfe0*/  SHFL.BFLY PT, R13, R6, 0x2, 0x1f ;  /* 0x0c401f00060d7f89 */ /* 0x010ee800000e0000 */
[----:B------:R-:W4:Y:S04]  /*cff0*/  SHFL.BFLY PT, R10, R4, 0x2, 0x1f ;  /* 0x0c401f00040a7f89 */ /* 0x000f2800000e0000 */
[----:B------:R-:W1:Y:S01]  /*d000*/  SHFL.BFLY PT, R15, R0, 0x2, 0x1f ;  /* 0x0c401f00000f7f89 */ /* 0x000e6200000e0000 */
[----:B------:R-:W-:Y:S01]  /*d010*/  MOV R25, R9 ;  /* 0x0000000900197202 */ /* 0x000fe20000000f00 */
[----:B--2---:R-:W-:-:S05]  /*d020*/  FADD.FTZ R16, R16, R5 ;  /* 0x0000000510107221 */ /* 0x004fca0000010000 */
[----:B------:R-:W2:Y:S01]  /*d030*/  SHFL.BFLY PT, R5, R16, 0x1, 0x1f ;  /* 0x0c201f0010057f89 */ /* 0x000ea200000e0000 */
[----:B---3--:R-:W-:Y:S02]  /*d040*/  FADD.FTZ R13, R13, R6 ;  /* 0x000000060d0d7221 */ /* 0x008fe40000010000 */
[----:B----4-:R-:W-:Y:S02]  /*d050*/  FADD.FTZ R10, R10, R4 ;  /* 0x000000040a0a7221 */ /* 0x010fe40000010000 */
[----:B-1----:R-:W-:-:S03]  /*d060*/  FADD.FTZ R15, R15, R0 ;  /* 0x000000000f0f7221 */ /* 0x002fc60000010000 */
[----:B------:R-:W1:Y:S04]  /*d070*/  SHFL.BFLY PT, R3, R10, 0x1, 0x1f ;  /* 0x0c201f000a037f89 */ /* 0x000e6800000e0000 */
[----:B------:R-:W3:Y:S04]  /*d080*/  SHFL.BFLY PT, R4, R15, 0x1, 0x1f ;  /* 0x0c201f000f047f89 */ /* 0x000ee800000e0000 */
[----:B------:R-:W4:Y:S01]  /*d090*/  SHFL.BFLY PT, R0, R13, 0x1, 0x1f ;  /* 0x0c201f000d007f89 */ /* 0x000f2200000e0000 */
[----:B--2---:R-:W-:Y:S01]  /*d0a0*/  FADD.FTZ R16, R16, R5 ;  /* 0x0000000510107221 */ /* 0x004fe20000010000 */
[----:B------:R-:W-:-:S02]  /*d0b0*/  LEA.HI R5, R54, R8, RZ, 0x2 ;  /* 0x0000000836057211 */ /* 0x000fc400078f10ff */
[----:B------:R-:W-:Y:S02]  /*d0c0*/  LEA.HI R54, R54, R8, RZ, 0x3 ;  /* 0x0000000836367211 */ /* 0x000fe400078f18ff */
[----:B------:R-:W-:Y:S02]  /*d0d0*/  FSETP.NE.FTZ.AND P4, PT, R16, RZ, PT ;  /* 0x000000ff1000720b */ /* 0x000fe40003f95000 */
[----:B------:R-:W-:Y:S02]  /*d0e0*/  LOP3.LUT R7, R54, 0xfffffff8, RZ, 0xc0, !PT ;  /* 0xfffffff836077812 */ /* 0x000fe400078ec0ff */
[----:B------:R-:W-:Y:S01]  /*d0f0*/  LOP3.LUT R17, R5, 0xfffffffc, RZ, 0xc0, !PT ;  /* 0xfffffffc05117812 */ /* 0x000fe200078ec0ff */
[----:B-1----:R-:W-:-:S03]  /*d100*/  FADD.FTZ R10, R10, R3 ;  /* 0x000000030a0a7221 */ /* 0x002fc60000010000 */
[----:B------:R-:W-:Y:S01]  /*d110*/  IADD3 R17, -R17, R8, RZ ;  /* 0x0000000811117210 */ /* 0x000fe20007ffe1ff */
[----:B------:R-:W-:-:S04]  /*d120*/  @P0 IMAD.HI.U32 R3, R9, c[0x0][0x4ec], RZ ;  /* 0x00013b0009030a27 */ /* 0x000fc800078e00ff */
[----:B---3--:R-:W-:Y:S01]  /*d130*/  FADD.FTZ R15, R15, R4 ;  /* 0x000000040f0f7221 */ /* 0x008fe20000010000 */
[----:B------:R-:W-:Y:S01]  /*d140*/  LOP3.LUT R4, R22, 0xffffffe0, RZ, 0xc0, !PT ;  /* 0xffffffe016047812 */ /* 0x000fe200078ec0ff */
[----:B----4-:R-:W-:Y:S01]  /*d150*/  FADD.FTZ R13, R13, R0 ;  /* 0x000000000d0d7221 */ /* 0x010fe20000010000 */
[----:B------:R-:W-:Y:S01]  /*d160*/  @P0 SHF.R.U32.HI R25, RZ, c[0x0][0x4f0], R3 ;  /* 0x00013c00ff190a19 */ /* 0x000fe20000011603 */
[----:B------:R-:W-:Y:S01]  /*d170*/  IMAD.MOV.U32 R0, RZ, RZ, RZ ;  /* 0x000000ffff007224 */ /* 0x000fe200078e00ff */
[----:B------:R-:W-:Y:S01]  /*d180*/  FSETP.NE.FTZ.AND P2, PT, R10, RZ, PT ;  /* 0x000000ff0a00720b */ /* 0x000fe20003f55000 */
[C---:B------:R-:W-:Y:S01]  /*d190*/  IMAD.IADD R3, R8.reuse, 0x1, -R4 ;  /* 0x0000000108037824 */ /* 0x040fe200078e0a04 */
[----:B------:R-:W-:Y:S01]  /*d1a0*/  FSETP.NE.FTZ.AND P3, PT, R13, RZ, PT ;  /* 0x000000ff0d00720b */ /* 0x000fe20003f75000 */
[----:B------:R-:W-:Y:S02]  /*d1b0*/  IMAD.MOV.U32 R4, RZ, RZ, RZ ;  /* 0x000000ffff047224 */ /* 0x000fe400078e00ff */
[----:B------:R-:W1:Y:S01]  /*d1c0*/  @P4 MUFU.RCP R0, R16 ;  /* 0x0000001000004308 */ /* 0x000e620000001000 */
[----:B------:R-:W-:Y:S01]  /*d1d0*/  LOP3.LUT P6, RZ, R3, 0x3, RZ, 0xc0, !PT ;  /* 0x0000000303ff7812 */ /* 0x000fe200078cc0ff */
[----:B------:R-:W-:Y:S01]  /*d1e0*/  IMAD.IADD R55, R8, 0x1, -R7 ;  /* 0x0000000108377824 */ /* 0x000fe200078e0a07 */
[----:B------:R-:W-:Y:S01]  /*d1f0*/  MOV R3, RZ ;  /* 0x000000ff00037202 */ /* 0x000fe20000000f00 */
[----:B------:R-:W-:Y:S01]  /*d200*/  IMAD.MOV R6, RZ, RZ, -R25 ;  /* 0x000000ffff067224 */ /* 0x000fe200078e0a19 */
[----:B------:R-:W-:-:S05]  /*d210*/  FSETP.NE.FTZ.AND P1, PT, R15, RZ, PT ;  /* 0x000000ff0f00720b */ /* 0x000fca0003f35000 */
[----:B------:R-:W-:Y:S01]  /*d220*/  @P3 MUFU.RCP R4, R13 ;  /* 0x0000000d00043308 */ /* 0x000fe20000001000 */
[----:B------:R-:W-:Y:S01]  /*d230*/  SHF.R.S32.HI R8, RZ, 0x2, R5 ;  /* 0x00000002ff087819 */ /* 0x000fe20000011405 */
[----:B------:R-:W-:-:S06]  /*d240*/  IMAD R49, R6, c[0x0][0x4e8], R9 ;  /* 0x00013a0006317a24 */ /* 0x000fcc00078e0209 */
[----:B------:R-:W2:Y:S01]  /*d250*/  @P2 MUFU.RCP R3, R10 ;  /* 0x0000000a00032308 */ /* 0x000ea20000001000 */
[C---:B-1----:R-:W-:Y:S02]  /*d260*/  FMUL.FTZ R125, R0.reuse, R125 ;  /* 0x0000007d007d7220 */ /* 0x042fe40000410000 */
[C---:B------:R-:W-:Y:S02]  /*d270*/  FMUL.FTZ R18, R0.reuse, R124 ;  /* 0x0000007c00127220 */ /* 0x040fe40000410000 */
[C---:B------:R-:W-:Y:S02]  /*d280*/  FMUL.FTZ R133, R0.reuse, R133 ;  /* 0x0000008500857220 */ /* 0x040fe40000410000 */
[C---:B------:R-:W-:Y:S02]  /*d290*/  FMUL.FTZ R21, R0.reuse, R132 ;  /* 0x0000008400157220 */ /* 0x040fe40000410000 */
[C---:B------:R-:W-:Y:S02]  /*d2a0*/  FMUL.FTZ R137, R0.reuse, R137 ;  /* 0x0000008900897220 */ /* 0x040fe40000410000 */
[----:B------:R-:W-:-:S02]  /*d2b0*/  FMUL.FTZ R29, R0, R136 ;  /* 0x00000088001d7220 */ /* 0x000fc40000410000 */
[C---:B------:R-:W-:Y:S02]  /*d2c0*/  FMUL.FTZ R149, R0.reuse, R149 ;  /* 0x0000009500957220 */ /* 0x040fe40000410000 */
        /* <DEDUP_REMOVED lines=8> */
[----:B------:R-:W-:Y:S02]  /*d350*/  FMUL.FTZ R40, R0, R180 ;  /* 0x000000b400287220 */ /* 0x000fe40000410000 */
[----:B------:R-:W-:Y:S02]  /*d360*/  IMAD.MOV.U32 R0, RZ, RZ, RZ ;  /* 0x000000ffff007224 */ /* 0x000fe400078e00ff */
[----:B--2---:R-:W-:-:S02]  /*d370*/  FMUL.FTZ R121, R3, R121 ;  /* 0x0000007903797220 */ /* 0x004fc40000410000 */
        /* <DEDUP_REMOVED lines=14> */
[----:B------:R-:W-:Y:S01]  /*d460*/  FMUL.FTZ R38, R3, R176 ;  /* 0x000000b003267220 */ /* 0x000fe20000410000 */
[----:B------:R-:W-:Y:S01]  /*d470*/  SHF.R.S32.HI R3, RZ, 0x1f, R5 ;  /* 0x0000001fff037819 */ /* 0x000fe20000011405 */
[----:B------:R-:W1:Y:S03]  /*d480*/  @P1 MUFU.RCP R0, R15 ;  /* 0x0000000f00001308 */ /* 0x000e660000001000 */
[----:B------:R-:W-:Y:S01]  /*d490*/  LEA.HI R3, R3, R8, RZ, 0x3 ;  /* 0x0000000803037211 */ /* 0x000fe200078f18ff */
[----:B------:R-:W-:-:S04]  /*d4a0*/  IMAD.U32 R6, RZ, RZ, UR10 ;  /* 0x0000000aff067e24 */ /* 0x000fc8000f8e00ff */
[----:B------:R-:W2:Y:S01]  /*d4b0*/  @P1 MUFU.LG2 R15, R15 ;  /* 0x0000000f000f1308 */ /* 0x000ea20000000c00 */
[----:B------:R-:W-:Y:S01]  /*d4c0*/  LOP3.LUT R3, R3, 0xfffffff8, RZ, 0xc0, !PT ;  /* 0xfffffff803037812 */ /* 0x000fe200078ec0ff */
        /* <DEDUP_REMOVED lines=15> */
[----:B------:R-:W-:Y:S02]  /*d5c0*/  FMUL.FTZ R39, R4, R182 ;  /* 0x000000b604277220 */ /* 0x000fe40000410000 */
[----:B------:R-:W-:-:S02]  /*d5d0*/  IMAD.U32 R4, RZ, RZ, UR14 ;  /* 0x0000000eff047e24 */ /* 0x000fc4000f8e00ff */
[----:B------:R-:W-:Y:S01]  /*d5e0*/  IMAD.IADD R12, R8, 0x1, -R3 ;  /* 0x00000001080c7824 */ /* 0x000fe200078e0a03 */
[----:B------:R-:W-:Y:S01]  /*d5f0*/  MOV R8, R6 ;  /* 0x0000000600087202 */ /* 0x000fe20000000f00 */
[----:B------:R-:W-:Y:S01]  /*d600*/  IMAD.MOV.U32 R6, RZ, RZ, R4 ;  /* 0x000000ffff067224 */ /* 0x000fe200078e0004 */
[----:B------:R-:W-:Y:S01]  /*d610*/  @P4 MOV R4, 0x3f317218 ;  /* 0x3f31721800044802 */ /* 0x000fe20000000f00 */
[----:B------:R-:W3:Y:S01]  /*d620*/  @P3 MUFU.LG2 R13, R13 ;  /* 0x0000000d000d3308 */ /* 0x000ee20000000c00 */
[C---:B-1----:R-:W-:Y:S01]  /*d630*/  FMUL.FTZ R123, R0.reuse, R123 ;  /* 0x0000007b007b7220 */ /* 0x042fe20000410000 */
[----:B------:R-:W-:Y:S01]  /*d640*/  @P1 MOV R11, 0x3f317218 ;  /* 0x3f317218000b1802 */ /* 0x000fe20000000f00 */
        /* <DEDUP_REMOVED lines=15> */
[----:B------:R-:W-:Y:S01]  /*d740*/  @P3 IMAD.MOV.U32 R3, RZ, RZ, 0x3f317218 ;  /* 0x3f317218ff033424 */ /* 0x000fe200078e00ff */
[----:B------:R-:W1:Y:S01]  /*d750*/  @P2 MUFU.LG2 R10, R10 ;  /* 0x0000000a000a2308 */ /* 0x000e620000000c00 */
[----:B------:R-:W-:Y:S02]  /*d760*/  @P2 IMAD.MOV.U32 R0, RZ, RZ, 0x3f317218 ;  /* 0x3f317218ff002424 */ /* 0x000fe400078e00ff */
[----:B------:R-:W-:Y:S02]  /*d770*/  IMAD.U32 R5, RZ, RZ, UR15 ;  /* 0x0000000fff057e24 */ /* 0x000fe4000f8e00ff */
[----:B------:R-:W-:Y:S02]  /*d780*/  @P4 FMUL.FTZ R14, R4, c[0x0][0x2d0] ;  /* 0x0000b400040e4a20 */ /* 0x000fe40000410000 */
[----:B------:R-:W-:Y:S02]  /*d790*/  @P3 FMUL.FTZ R5, R3, c[0x0][0x2d0] ;  /* 0x0000b40003053a20 */ /* 0x000fe40000410000 */
[----:B--2---:R-:W-:-:S02]  /*d7a0*/  @P1 FMUL.FTZ R4, R15, 0.69314718246459960938 ;  /* 0x3f3172180f041820 */ /* 0x004fc40000410000 */
[----:B------:R-:W-:Y:S01]  /*d7b0*/  @P2 FMUL.FTZ R3, R0, c[0x0][0x2d0] ;  /* 0x0000b40000032a20 */ /* 0x000fe20000410000 */
[----:B------:R-:W2:Y:S01]  /*d7c0*/  S2R R15, SR_CTAID.Z ;  /* 0x00000000000f7919 */ /* 0x000ea20000002700 */
[----:B------:R-:W-:-:S04]  /*d7d0*/  @P1 FMUL.FTZ R0, R11, c[0x0][0x2d0] ;  /* 0x0000b4000b001a20 */ /* 0x000fc80000410000 */
[----:B------:R-:W-:Y:S01]  /*d7e0*/  @P1 FFMA.FTZ R53, R0, R2, R4 ;  /* 0x0000000200351223 */ /* 0x000fe20000010004 */
[----:B------:R-:W-:Y:S01]  /*d7f0*/  SHF.R.S32.HI R0, RZ, 0x5, R22 ;  /* 0x00000005ff007819 */ /* 0x000fe20000011416 */
[----:B---3--:R-:W-:-:S03]  /*d800*/  @P3 FMUL.FTZ R13, R13, 0.69314718246459960938 ;  /* 0x3f3172180d0d3820 */ /* 0x008fc60000410000 */
[----:B------:R-:W-:Y:S01]  /*d810*/  SHF.R.S32.HI R2, RZ, 0x1f, R0 ;  /* 0x0000001fff027819 */ /* 0x000fe20000011400 */
[----:B-1----:R-:W-:Y:S02]  /*d820*/  @P2 FMUL.FTZ R10, R10, 0.69314718246459960938 ;  /* 0x3f3172180a0a2820 */ /* 0x002fe40000410000 */
[----:B------:R-:W-:Y:S01]  /*d830*/  @P3 FFMA.FTZ R51, R5, R72, R13 ;  /* 0x0000004805333223 */ /* 0x000fe2000001000d */
[----:B------:R-:W-:Y:S02]  /*d840*/  LEA.HI R2, R2, R0, RZ, 0x2 ;  /* 0x0000000002027211 */ /* 0x000fe400078f10ff */
[----:B------:R-:W-:Y:S01]  /*d850*/  LEA.HI R5, R17, R17, RZ, 0x1 ;  /* 0x0000001111057211 */ /* 0x000fe200078f08ff */
[----:B------:R-:W-:Y:S01]  /*d860*/  @P2 FFMA.FTZ R50, R3, R71, R10 ;  /* 0x0000004703322223 */ /* 0x000fe2000001000a */
[----:B------:R-:W-:Y:S02]  /*d870*/  LOP3.LUT R3, R2, 0xffffffc, RZ, 0xc0, !PT ;  /* 0x0ffffffc02037812 */ /* 0x000fe400078ec0ff */
[----:B------:R-:W-:Y:S01]  /*d880*/  MOV R7, UR11 ;  /* 0x0000000b00077c02 */ /* 0x000fe20008000f00 */
[----:B------:R-:W-:Y:S01]  /*d890*/  IMAD.U32 R7, RZ, RZ, UR5 ;  /* 0x00000005ff077e24 */ /* 0x000fe2000f8e00ff */
[----:B------:R-:W-:Y:S01]  /*d8a0*/  LOP3.LUT R2, R5, 0x1ffffffe, RZ, 0xc0, !PT ;  /* 0x1ffffffe05027812 */ /* 0x000fe200078ec0ff */
[----:B------:R-:W-:-:S03]  /*d8b0*/  IMAD.IADD R13, R0, 0x1, -R3 ;  /* 0x00000001000d7824 */ /* 0x000fc600078e0a03 */
[----:B------:R-:W-:Y:S01]  /*d8c0*/  IADD3 R11, R17, -R2, RZ ;  /* 0x80000002110b7210 */ /* 0x000fe20007ffe0ff */
[----:B--2---:R-:W-:Y:S01]  /*d8d0*/  IMAD.WIDE.U32 R2, R15, c[0x0][0x3f0], R6 ;  /* 0x0000fc000f027a25 */ /* 0x004fe200078e0006 */
[----:B------:R-:W-:Y:S02]  /*d8e0*/  SHF.R.S32.HI R7, RZ, 0x2, R58 ;  /* 0x00000002ff077819 */ /* 0x000fe4000001143a */
[----:B------:R-:W2:Y:S01]  /*d8f0*/  LDL R58, [R1+0x2c] ;  /* 0x00002c00013a7983 */ /* 0x000ea20000100800 */
[----:B------:R-:W1:Y:S01]  /*d900*/  @P4 MUFU.LG2 R16, R16 ;  /* 0x0000001000104308 */ /* 0x000e620000000c00 */
[----:B------:R-:W-:Y:S02]  /*d910*/  SHF.R.S32.HI R4, RZ, 0x1f, R15 ;  /* 0x0000001fff047819 */ /* 0x000fe4000001140f */
[----:B------:R-:W-:-:S03]  /*d920*/  LOP3.LUT R6, R12, 0x1, RZ, 0xc0, !PT ;  /* 0x000000010c067812 */ /* 0x000fc600078ec0ff */
[C---:B------:R-:W-:Y:S02]  /*d930*/  IMAD R48, R4.reuse, c[0x0][0x498], RZ ;  /* 0x0001260004307a24 */ /* 0x040fe400078e02ff */
[----:B------:R-:W-:Y:S02]  /*d940*/  IMAD R10, R4, c[0x0][0x3f0], RZ ;  /* 0x0000fc00040a7a24 */ /* 0x000fe400078e02ff */
[----:B-1----:R-:W-:-:S04]  /*d950*/  @P4 FMUL.FTZ R16, R16, 0.69314718246459960938 ;  /* 0x3f31721810104820 */ /* 0x002fc80000410000 */
[----:B------:R-:W-:Y:S02]  /*d960*/  @P4 FFMA.FTZ R52, R14, R73, R16 ;  /* 0x000000490e344223 */ /* 0x000fe40000010010 */
[----:B------:R-:W-:Y:S02]  /*d970*/  IMAD R14, R0, 0x200, R17 ;  /* 0x00000200000e7824 */ /* 0x000fe400078e0211 */
[----:B------:R-:W-:Y:S02]  /*d980*/  IMAD.SHL.U32 R0, R5, 0x20, RZ ;  /* 0x0000002005007824 */ /* 0x000fe400078e00ff */
[----:B------:R-:W-:-:S03]  /*d990*/  IMAD.SHL.U32 R4, R12, 0x40, RZ ;  /* 0x000000400c047824 */ /* 0x000fc600078e00ff */
[----:B------:R-:W-:Y:S02]  /*d9a0*/  LOP3.LUT R5, R0, 0xffffffc0, RZ, 0xc0, !PT ;  /* 0xffffffc000057812 */ /* 0x000fe400078ec0ff */
[----:B------:R-:W-:Y:S02]  /*d9b0*/  R2P PR, R12, 0x6 ;  /* 0x000000060c007804 */ /* 0x000fe40000000000 */
[----:B------:R-:W-:Y:S01]  /*d9c0*/  LOP3.LUT R4, R4, 0x1c0, RZ, 0xc0, !PT ;  /* 0x000001c004047812 */ /* 0x000fe200078ec0ff */
[----:B------:R-:W-:Y:S01]  /*d9d0*/  IMAD R0, R13, 0x10, R7 ;  /* 0x000000100d007824 */ /* 0x000fe200078e0207 */
[----:B------:R-:W-:Y:S01]  /*d9e0*/  ISETP.NE.U32.AND P3, PT, R6, 0x1, PT ;  /* 0x000000010600780c */ /* 0x000fe20003f65070 */
[----:B------:R-:W-:Y:S01]  /*d9f0*/  IMAD R6, R11, 0x8, R5 ;  /* 0x000000080b067824 */ /* 0x000fe200078e0205 */
[----:B------:R-:W-:Y:S01]  /*da00*/  UIADD3 UR8, UR11, UR8, URZ ;  /* 0x000000080b087290 */ /* 0x000fe2000fffe03f */
[----:B------:R-:W-:Y:S02]  /*da10*/  LEA.HI R4, R4, R4, RZ, 0x1d ;  /* 0x0000000404047211 */ /* 0x000fe400078fe8ff */
[----:B------:R-:W-:Y:S01]  /*da20*/  IMAD.IADD R6, R0, 0x1, R6 ;  /* 0x0000000100067824 */ /* 0x000fe200078e0206 */
[----:B------:R-:W-:Y:S01]  /*da30*/  SHF.R.S32.HI R5, RZ, 0x3, R54 ;  /* 0x00000003ff057819 */ /* 0x000fe20000011436 */
[----:B------:R-:W-:Y:S01]  /*da40*/  IMAD R0, R56, 0x80, R0 ;  /* 0x0000008038007824 */ /* 0x000fe200078e0200 */
[----:B------:R-:W-:-:S02]  /*da50*/  LEA R7, R14, R4, 0x1 ;  /* 0x000000040e077211 */ /* 0x000fc400078e08ff */
[----:B------:R-:W-:Y:S01]  /*da60*/  SHF.R.S32.HI R4, RZ, 0x1f, R25 ;  /* 0x0000001fff047819 */ /* 0x000fe20000011419 */
[----:B------:R-:W-:Y:S01]  /*da70*/  IMAD R10, R15, c[0x0][0x3f4], R10 ;  /* 0x0000fd000f0a7a24 */ /* 0x000fe200078e020a */
[----:B------:R-:W-:Y:S01]  /*da80*/  MOV R9, UR8 ;  /* 0x0000000800097c02 */ /* 0x000fe20008000f00 */
[----:B------:R-:W-:Y:S01]  /*da90*/  IMAD R54, R57, c[0x0][0x388], RZ ;  /* 0x0000e20039367a24 */ /* 0x000fe200078e02ff */
[----:B------:R-:W-:Y:S02]  /*daa0*/  LEA R22, R56, R5, 0x7 ;  /* 0x0000000538167211 */ /* 0x000fe400078e38ff */
[----:B------:R-:W-:Y:S01]  /*dab0*/  IADD3 R5, R0, 0x8, RZ ;  /* 0x0000000800057810 */ /* 0x000fe20007ffe0ff */
[----:B------:R-:W-:Y:S01]  /*dac0*/  IMAD R4, R4, c[0x0][0x3e0], RZ ;  /* 0x0000f80004047a24 */ /* 0x000fe200078e02ff */
[----:B------:R-:W-:Y:S01]  /*dad0*/  IADD3 R3, R3, R10, RZ ;  /* 0x0000000a03037210 */ /* 0x000fe20007ffe0ff */
[----:B------:R-:W-:Y:S01]  /*dae0*/  IMAD R48, R15, c[0x0][0x49c], R48 ;  /* 0x000127000f307a24 */ /* 0x000fe200078e0230 */
[----:B------:R-:W-:Y:S01]  /*daf0*/  ISETP.GE.OR P4, PT, R5, R54, P6 ;  /* 0x000000360500720c */ /* 0x000fe20003786670 */
[----:B------:R-:W-:Y:S01]  /*db00*/  IMAD.WIDE.U32 R16, R15, c[0x0][0x498], R8 ;  /* 0x000126000f107a25 */ /* 0x000fe200078e0008 */
[----:B------:R-:W-:-:S02]  /*db10*/  MOV R15, 0xfffffff0 ;  /* 0xfffffff0000f7802 */ /* 0x000fc40000000f00 */
[----:B------:R-:W-:Y:S01]  /*db20*/  IADD3 R5, R0, 0x40, RZ ;  /* 0x0000004000057810 */ /* 0x000fe20007ffe0ff */
[----:B------:R-:W-:Y:S01]  /*db30*/  IMAD R10, R56, 0x80, R6 ;  /* 0x00000080380a7824 */ /* 0x000fe200078e0206 */
[CC--:B------:R-:W-:Y:S01]  /*db40*/  ISETP.GE.OR P5, PT, R0.reuse, R54.reuse, P6 ;  /* 0x000000360000720c */ /* 0x0c0fe200037a6670 */
[----:B------:R-:W-:Y:S01]  /*db50*/  IMAD R6, R25, c[0x0][0x3e4], R4 ;  /* 0x0000f90019067a24 */ /* 0x000fe200078e0204 */
[----:B------:R-:W-:Y:S01]  /*db60*/  IADD3 R4, R0, 0x48, RZ ;  /* 0x0000004800047810 */ /* 0x000fe20007ffe0ff */
[----:B------:R-:W-:Y:S01]  /*db70*/  IMAD.SHL.U32 R0, R7, 0x2, RZ ;  /* 0x0000000207007824 */ /* 0x000fe200078e00ff */
[----:B------:R-:W-:Y:S02]  /*db80*/  SEL R15, R15, 0x10, !P3 ;  /* 0x000000100f0f7807 */ /* 0x000fe40005800000 */
[----:B------:R-:W-:Y:S01]  /*db90*/  ISETP.GE.OR P3, PT, R5, R54, P6 ;  /* 0x000000360500720c */ /* 0x000fe20003766670 */
[----:B------:R-:W-:Y:S01]  /*dba0*/  @P0 IMAD.HI.U32 R5, R10, c[0x0][0x4ec], RZ ;  /* 0x00013b000a050a27 */ /* 0x000fe200078e00ff */
[----:B------:R-:W-:-:S02]  /*dbb0*/  SHF.R.S32.HI R7, RZ, 0x1f, R49 ;  /* 0x0000001fff077819 */ /* 0x000fc40000011431 */
[----:B------:R-:W-:Y:S02]  /*dbc0*/  ISETP.GE.OR P6, PT, R4, R54, P6 ;  /* 0x000000360400720c */ /* 0x000fe400037c6670 */
[----:B------:R-:W-:Y:S01]  /*dbd0*/  MOV R4, R10 ;  /* 0x0000000a00047202 */ /* 0x000fe20000000f00 */
[----:B------:R-:W-:Y:S01]  /*dbe0*/  IMAD R7, R7, c[0x0][0x3d8], RZ ;  /* 0x0000f60007077a24 */ /* 0x000fe200078e02ff */
[C---:B------:R-:W-:Y:S02]  /*dbf0*/  IADD3 R8, R0.reuse, 0x80, RZ ;  /* 0x0000008000087810 */ /* 0x040fe40007ffe0ff */
[----:B------:R-:W-:Y:S01]  /*dc00*/  @P0 SHF.R.U32.HI R4, RZ, c[0x0][0x4f0], R5 ;  /* 0x00013c00ff040a19 */ /* 0x000fe20000011605 */
[----:B------:R-:W-:Y:S01]  /*dc10*/  IMAD R11, R49, c[0x0][0x3dc], R7 ;  /* 0x0000f700310b7a24 */ /* 0x000fe200078e0207 */
[----:B------:R-:W-:Y:S02]  /*dc20*/  IADD3 R5, R0, 0xc0, RZ ;  /* 0x000000c000057810 */ /* 0x000fe40007ffe0ff */
[----:B------:R-:W-:-:S02]  /*dc30*/  @P2 IADD3 R5, R8, -0x40, RZ ;  /* 0xffffffc008052810 */ /* 0x000fc40007ffe0ff */
[----:B------:R-:W-:Y:S02]  /*dc40*/  SHF.R.S32.HI R7, RZ, 0x1f, R4 ;  /* 0x0000001fff077819 */ /* 0x000fe40000011404 */
[C---:B------:R-:W-:Y:S01]  /*dc50*/  IADD3 R8, P0, R4.reuse, R16, RZ ;  /* 0x0000001004087210 */ /* 0x040fe20007f1e0ff */
[----:B------:R-:W-:Y:S01]  /*dc60*/  IMAD.WIDE.U32 R2, R25, c[0x0][0x3e0], R2 ;  /* 0x0000f80019027a25 */ /* 0x000fe200078e0002 */
[----:B------:R-:W-:-:S03]  /*dc70*/  IADD3 R4, -R4, RZ, RZ ;  /* 0x000000ff04047210 */ /* 0x000fc60007ffe1ff */
[----:B------:R-:W-:Y:S02]  /*dc80*/  IMAD.IADD R3, R3, 0x1, R6 ;  /* 0x0000000103037824 */ /* 0x000fe400078e0206 */
[----:B------:R-:W-:Y:S01]  /*dc90*/  IMAD R4, R4, c[0x0][0x4e8], R10 ;  /* 0x00013a0004047a24 */ /* 0x000fe200078e020a */
[----:B------:R-:W-:Y:S01]  /*dca0*/  F2FP.PACK_AB R18, R125, R18 ;  /* 0x000000127d12723e */ /* 0x000fe200000000ff */
[----:B------:R-:W-:Y:S01]  /*dcb0*/  IMAD.MOV.U32 R16, RZ, RZ, 0x20 ;  /* 0x00000020ff107424 */ /* 0x000fe200078e00ff */
[----:B------:R-:W-:Y:S01]  /*dcc0*/  F2FP.PACK_AB R19, R127, R19 ;  /* 0x000000137f13723e */ /* 0x000fe200000000ff */
[----:B------:R-:W-:Y:S01]  /*dcd0*/  IMAD.WIDE.U32 R2, R49, c[0x0][0x3d8], R2 ;  /* 0x0000f60031027a25 */ /* 0x000fe200078e0002 */
[----:B------:R-:W-:Y:S02]  /*dce0*/  F2FP.PACK_AB R21, R133, R21 ;  /* 0x000000158515723e */ /* 0x000fe400000000ff */
[----:B------:R-:W-:Y:S02]  /*dcf0*/  IADD3 R6, R0, R15, RZ ;  /* 0x0000000f00067210 */ /* 0x000fe40007ffe0ff */
[----:B------:R-:W-:-:S02]  /*dd00*/  F2FP.PACK_AB R20, R135, R20 ;  /* 0x000000148714723e */ /* 0x000fc400000000ff */
[----:B------:R-:W-:Y:S02]  /*dd10*/  IADD3.X R9, R7, R17, R48, P0, !PT ;  /* 0x0000001107097210 */ /* 0x000fe400007fe430 */
[----:B------:R-:W-:Y:S02]  /*dd20*/  F2FP.PACK_AB R23, R121, R23 ;  /* 0x000000177917723e */ /* 0x000fe400000000ff */
[----:B------:R-:W-:Y:S02]  /*dd30*/  F2FP.PACK_AB R24, R123, R24 ;  /* 0x000000187b18723e */ /* 0x000fe400000000ff */
[----:B------:R-:W-:Y:S01]  /*dd40*/  SHF.R.S32.HI R7, RZ, 0x1f, R4 ;  /* 0x0000001fff077819 */ /* 0x000fe20000011404 */
[----:B------:R-:W-:Y:S01]  /*dd50*/  STS [R0+0x80], R18 ;  /* 0x0000801200007388 */ /* 0x000fe20000000800 */
[----:B------:R-:W-:Y:S02]  /*dd60*/  F2FP.PACK_AB R26, R129, R26 ;  /* 0x0000001a811a723e */ /* 0x000fe400000000ff */
[----:B------:R-:W-:Y:S01]  /*dd70*/  F2FP.PACK_AB R27, R131, R27 ;  /* 0x0000001b831b723e */ /* 0x000fe200000000ff */
[----:B------:R-:W-:Y:S01]  /*dd80*/  STS [R0+0x480], R19 ;  /* 0x0004801300007388 */ /* 0x000fe20000000800 */
[----:B------:R-:W-:Y:S01]  /*dd90*/  SEL R16, R16, 0xffffffe0, !P1 ;  /* 0xffffffe010107807 */ /* 0x000fe20004800000 */
[----:B------:R-:W-:Y:S01]  /*dda0*/  IMAD R7, R7, c[0x0][0x488], RZ ;  /* 0x0001220007077a24 */ /* 0x000fe200078e02ff */
[----:B------:R-:W-:Y:S01]  /*ddb0*/  IADD3 R3, R3, R11, RZ ;  /* 0x0000000b03037210 */ /* 0x000fe20007ffe0ff */
[----:B------:R1:W-:Y:S01]  /*ddc0*/  STS [R6+0x80], R21 ;  /* 0x0000801506007388 */ /* 0x0003e20000000800 */
[----:B------:R-:W-:-:S03]  /*ddd0*/  F2FP.PACK_AB R29, R137, R29 ;  /* 0x0000001d891d723e */ /* 0x000fc600000000ff */
[----:B------:R3:W-:Y:S01]  /*dde0*/  STS [R6+0x480], R20 ;  /* 0x0004801406007388 */ /* 0x0007e20000000800 */
[----:B------:R-:W-:-:S03]  /*ddf0*/  F2FP.PACK_AB R28, R139, R28 ;  /* 0x0000001c8b1c723e */ /* 0x000fc600000000ff */
[----:B------:R-:W-:Y:S01]  /*de00*/  STS [R0+0x2080], R23 ;  /* 0x0020801700007388 */ /* 0x000fe20000000800 */
[----:B------:R-:W-:-:S03]  /*de10*/  F2FP.PACK_AB R30, R149, R30 ;  /* 0x0000001e951e723e */ /* 0x000fc600000000ff */
[----:B------:R4:W-:Y:S01]  /*de20*/  STS [R0+0x2480], R24 ;  /* 0x0024801800007388 */ /* 0x0009e20000000800 */
[----:B------:R-:W-:-:S03]  /*de30*/  F2FP.PACK_AB R31, R151, R31 ;  /* 0x0000001f971f723e */ /* 0x000fc600000000ff */
[----:B------:R-:W-:Y:S01]  /*de40*/  STS [R6+0x2080], R26 ;  /* 0x0020801a06007388 */ /* 0x000fe20000000800 */
[----:B------:R-:W-:-:S03]  /*de50*/  F2FP.PACK_AB R33, R141, R33 ;  /* 0x000000218d21723e */ /* 0x000fc600000000ff */
[----:B------:R4:W-:Y:S01]  /*de60*/  STS [R6+0x2480], R27 ;  /* 0x0024801b06007388 */ /* 0x0009e20000000800 */
[----:B------:R-:W-:Y:S02]  /*de70*/  F2FP.PACK_AB R32, R143, R32 ;  /* 0x000000208f20723e */ /* 0x000fe400000000ff */
[----:B-1----:R-:W-:Y:S01]  /*de80*/  LEA R21, P0, R2, c[0x0][0x380], 0x1 ;  /* 0x0000e00002157a11 */ /* 0x002fe200078008ff */
[----:B------:R-:W-:-:S03]  /*de90*/  IMAD R7, R4, c[0x0][0x48c], R7 ;  /* 0x0001230004077a24 */ /* 0x000fc600078e0207 */
[----:B---3--:R-:W-:Y:S01]  /*dea0*/  LEA.HI.X R20, R2, c[0x0][0x384], R3, 0x1, P0 ;  /* 0x0000e10002147a11 */ /* 0x008fe200000f0c03 */
[----:B------:R-:W-:-:S04]  /*deb0*/  IMAD.WIDE.U32 R2, R4, c[0x0][0x488], R8 ;  /* 0x0001220004027a25 */ /* 0x000fc800078e0008 */
[----:B----4-:R-:W-:Y:S01]  /*dec0*/  IMAD.IADD R0, R0, 0x1, R16 ;  /* 0x0000000100007824 */ /* 0x010fe200078e0210 */
[----:B------:R-:W-:Y:S01]  /*ded0*/  LEA R4, P0, R2, c[0x0][0x450], 0x2 ;  /* 0x0001140002047a11 */ /* 0x000fe200078010ff */
[----:B------:R-:W-:-:S03]  /*dee0*/  IMAD.IADD R6, R16, 0x1, R6 ;  /* 0x0000000110067824 */ /* 0x000fc600078e0206 */
[----:B------:R-:W-:Y:S04]  /*def0*/  STS [R0+0x80], R29 ;  /* 0x0000801d00007388 */ /* 0x000fe80000000800 */
[----:B------:R-:W-:Y:S04]  /*df00*/  STS [R0+0x480], R28 ;  /* 0x0004801c00007388 */ /* 0x000fe80000000800 */
[----:B------:R-:W-:Y:S04]  /*df10*/  STS [R6+0x80], R30 ;  /* 0x0000801e06007388 */ /* 0x000fe80000000800 */
[----:B------:R-:W-:Y:S04]  /*df20*/  STS [R6+0x480], R31 ;  /* 0x0004801f06007388 */ /* 0x000fe80000000800 */
[----:B------:R-:W-:Y:S04]  /*df30*/  STS [R0+0x2080], R33 ;  /* 0x0020802100007388 */ /* 0x000fe80000000800 */
[----:B------:R1:W-:Y:S01]  /*df40*/  STS [R0+0x2480], R32 ;  /* 0x0024802000007388 */ /* 0x0003e20000000800 */
[----:B------:R-:W-:-:S02]  /*df50*/  F2FP.PACK_AB R35, R145, R35 ;  /* 0x000000239123723e */ /* 0x000fc400000000ff */
[----:B------:R-:W-:Y:S02]  /*df60*/  F2FP.PACK_AB R34, R147, R34 ;  /* 0x000000229322723e */ /* 0x000fe400000000ff */
[----:B------:R-:W-:Y:S02]  /*df70*/  F2FP.PACK_AB R37, R153, R37 ;  /* 0x000000259925723e */ /* 0x000fe400000000ff */
[----:B------:R-:W-:Y:S02]  /*df80*/  F2FP.PACK_AB R36, R155, R36 ;  /* 0x000000249b24723e */ /* 0x000fe400000000ff */
[----:B------:R-:W-:Y:S02]  /*df90*/  F2FP.PACK_AB R42, R165, R42 ;  /* 0x0000002aa52a723e */ /* 0x000fe400000000ff */
[----:B------:R-:W-:Y:S02]  /*dfa0*/  F2FP.PACK_AB R41, R167, R41 ;  /* 0x00000029a729723e */ /* 0x000fe400000000ff */
[----:B------:R-:W-:-:S02]  /*dfb0*/  F2FP.PACK_AB R47, R157, R47 ;  /* 0x0000002f9d2f723e */ /* 0x000fc400000000ff */
[----:B------:R-:W-:Y:S02]  /*dfc0*/  F2FP.PACK_AB R158, R159, R158 ;  /* 0x0000009e9f9e723e */ /* 0x000fe400000000ff */
[----:B-1----:R-:W-:Y:S02]  /*dfd0*/  IADD3 R0, R3, R7, RZ ;  /* 0x0000000703007210 */ /* 0x002fe40007ffe0ff */
[----:B------:R-:W-:Y:S02]  /*dfe0*/  IADD3 R3, R16, 0x400, R5 ;  /* 0x0000040010037810 */ /* 0x000fe40007ffe005 */
[----:B------:R-:W-:Y:S02]  /*dff0*/  LEA.HI.X R2, R2, c[0x0][0x454], R0, 0x2, P0 ;  /* 0x0001150002027a11 */ /* 0x000fe400000f1400 */
[----:B------:R-:W-:Y:S01]  /*e000*/  IADD3 R0, R15, R5, RZ ;  /* 0x000000050f007210 */ /* 0x000fe20007ffe0ff */
[----:B------:R-:W-:Y:S01]  /*e010*/  STS [R6+0x2080], R35 ;  /* 0x0020802306007388 */ /* 0x000fe20000000800 */
[----:B------:R-:W-:Y:S01]  /*e020*/  F2FP.PACK_AB R46, R161, R46 ;  /* 0x0000002ea12e723e */ /* 0x000fe200000000ff */
[----:B------:R-:W-:Y:S01]  /*e030*/  IMAD.IADD R14, R15, 0x1, R3 ;  /* 0x000000010f0e7824 */ /* 0x000fe200078e0203 */
[----:B------:R-:W-:Y:S01]  /*e040*/  F2FP.PACK_AB R162, R163, R162 ;  /* 0x000000a2a3a2723e */ /* 0x000fe200000000ff */
[----:B------:R-:W-:Y:S01]  /*e050*/  SHFL.IDX PT, R13, R2, RZ, 0x1c1f ;  /* 0x001c1fff020d7589 */ /* 0x000fe200000e0000 */
[----:B------:R-:W-:-:S02]  /*e060*/  F2FP.PACK_AB R45, R169, R45 ;  /* 0x0000002da92d723e */ /* 0x000fc400000000ff */
[----:B------:R-:W-:Y:S01]  /*e070*/  F2FP.PACK_AB R44, R171, R44 ;  /* 0x0000002cab2c723e */ /* 0x000fe200000000ff */
[----:B------:R-:W-:Y:S01]  /*e080*/  SHFL.IDX PT, R11, R2, 0x1, 0x1c1f ;  /* 0x003c1f00020b7f89 */ /* 0x000fe200000e0000 */
[----:B------:R-:W-:-:S03]  /*e090*/  F2FP.PACK_AB R40, R181, R40 ;  /* 0x00000028b528723e */ /* 0x000fc600000000ff */
[----:B------:R-:W-:Y:S01]  /*e0a0*/  SHFL.IDX PT, R9, R2, 0x2, 0x1c1f ;  /* 0x005c1f0002097f89 */ /* 0x000fe200000e0000 */
[----:B------:R-:W-:-:S03]  /*e0b0*/  IADD3 R3, R16, R0, RZ ;  /* 0x0000000010037210 */ /* 0x000fc60007ffe0ff */
[----:B------:R1:W-:Y:S01]  /*e0c0*/  SHFL.IDX PT, R7, R2, 0x3, 0x1c1f ;  /* 0x007c1f0002077f89 */ /* 0x0003e200000e0000 */
[----:B------:R-:W-:-:S03]  /*e0d0*/  F2FP.PACK_AB R39, R183, R39 ;  /* 0x00000027b727723e */ /* 0x000fc600000000ff */
[----:B------:R-:W-:Y:S01]  /*e0e0*/  STS [R6+0x2480], R34 ;  /* 0x0024802206007388 */ /* 0x000fe20000000800 */
[----:B------:R-:W-:-:S03]  /*e0f0*/  F2FP.PACK_AB R43, R173, R43 ;  /* 0x0000002bad2b723e */ /* 0x000fc600000000ff */
[----:B------:R-:W-:Y:S01]  /*e100*/  STS [R5], R37 ;  /* 0x0000002505007388 */ /* 0x000fe20000000800 */
[----:B------:R-:W-:-:S03]  /*e110*/  F2FP.PACK_AB R174, R175, R174 ;  /* 0x000000aeafae723e */ /* 0x000fc600000000ff */
[----:B------:R-:W-:Y:S01]  /*e120*/  STS [R5+0x400], R36 ;  /* 0x0004002405007388 */ /* 0x000fe20000000800 */
[----:B------:R-:W-:-:S03]  /*e130*/  F2FP.PACK_AB R38, R177, R38 ;  /* 0x00000026b126723e */ /* 0x000fc600000000ff */
[----:B------:R-:W-:Y:S01]  /*e140*/  STS [R0], R42 ;  /* 0x0000002a00007388 */ /* 0x000fe20000000800 */
[----:B------:R-:W-:-:S03]  /*e150*/  F2FP.PACK_AB R178, R179, R178 ;  /* 0x000000b2b3b2723e */ /* 0x000fc600000000ff */
[----:B------:R-:W-:Y:S01]  /*e160*/  STS [R0+0x400], R41 ;  /* 0x0004002900007388 */ /* 0x000fe20000000800 */
[----:B-1----:R-:W-:-:S03]  /*e170*/  IMAD.IADD R2, R16, 0x1, R5 ;  /* 0x0000000110027824 */ /* 0x002fc600078e0205 */
[----:B------:R-:W-:Y:S04]  /*e180*/  STS [R5+0x2000], R47 ;  /* 0x0020002f05007388 */ /* 0x000fe80000000800 */
[----:B------:R-:W-:Y:S04]  /*e190*/  STS [R5+0x2400], R158 ;  /* 0x0024009e05007388 */ /* 0x000fe80000000800 */
[----:B------:R-:W-:Y:S04]  /*e1a0*/  STS [R0+0x2000], R46 ;  /* 0x0020002e00007388 */ /* 0x000fe80000000800 */
[----:B------:R-:W-:Y:S04]  /*e1b0*/  STS [R0+0x2400], R162 ;  /* 0x002400a200007388 */ /* 0x000fe80000000800 */
[----:B------:R-:W-:Y:S04]  /*e1c0*/  STS [R2], R45 ;  /* 0x0000002d02007388 */ /* 0x000fe80000000800 */
[----:B------:R-:W-:Y:S04]  /*e1d0*/  STS [R2+0x400], R44 ;  /* 0x0004002c02007388 */ /* 0x000fe80000000800 */
[----:B------:R-:W-:Y:S04]  /*e1e0*/  STS [R3], R40 ;  /* 0x0000002803007388 */ /* 0x000fe80000000800 */
[----:B------:R-:W-:Y:S04]  /*e1f0*/  STS [R14], R39 ;  /* 0x000000270e007388 */ /* 0x000fe80000000800 */
[----:B------:R-:W-:Y:S04]  /*e200*/  STS [R2+0x2000], R43 ;  /* 0x0020002b02007388 */ /* 0x000fe80000000800 */
[----:B------:R1:W-:Y:S04]  /*e210*/  STS [R2+0x2400], R174 ;  /* 0x002400ae02007388 */ /* 0x0003e80000000800 */
[----:B------:R-:W-:Y:S04]  /*e220*/  STS [R3+0x2000], R38 ;  /* 0x0020002603007388 */ /* 0x000fe80000000800 */
[----:B------:R-:W-:Y:S04]  /*e230*/  STS [R14+0x2000], R178 ;  /* 0x002000b20e007388 */ /* 0x000fe80000000800 */
[----:B------:R-:W3:Y:S04]  /*e240*/  SHFL.IDX PT, R12, R4, RZ, 0x1c1f ;  /* 0x001c1fff040c7589 */ /* 0x000ee800000e0000 */
[----:B------:R-:W-:Y:S06]  /*e250*/  BAR.SYNC.DEFER_BLOCKING 0x1, 0x80 ;  /* 0x0042000000007b1d */ /* 0x000fec0000010000 */
[----:B------:R-:W4:Y:S04]  /*e260*/  SHFL.IDX PT, R10, R4, 0x1, 0x1c1f ;  /* 0x003c1f00040a7f89 */ /* 0x000f2800000e0000 */
[----:B------:R-:W2:Y:S04]  /*e270*/  SHFL.IDX PT, R8, R4, 0x2, 0x1c1f ;  /* 0x005c1f0004087f89 */ /* 0x000ea800000e0000 */
[----:B------:R-:W2:Y:S01]  /*e280*/  SHFL.IDX PT, R6, R4, 0x3, 0x1c1f ;  /* 0x007c1f0004067f89 */ /* 0x000ea200000e0000 */
[----:B-1----:R-:W-:Y:S01]  /*e290*/  SHF.L.U32 R2, R59, 0x1, RZ ;  /* 0x000000013b027819 */ /* 0x002fe200000006ff */
[----:B------:R-:W-:-:S02]  /*e2a0*/  IMAD.SHL.U32 R0, R55, 0x8, RZ ;  /* 0x0000000837007824 */ /* 0x000fc400078e00ff */
[----:B------:R-:W1:Y:S04]  /*e2b0*/  SHFL.IDX PT, R3, R21, RZ, 0x181f ;  /* 0x00181fff15037589 */ /* 0x000e6800000e0000 */
[----:B---3--:R-:W-:Y:S04]  /*e2c0*/  @!P5 ST.E [R12.64], R52 ;  /* 0x000000340c00d985 */ /* 0x008fe8000c10190c */
[----:B------:R-:W3:Y:S04]  /*e2d0*/  SHFL.IDX PT, R5, R20, RZ, 0x181f ;  /* 0x00181fff14057589 */ /* 0x000ee800000e0000 */
[----:B----4-:R-:W-:Y:S04]  /*e2e0*/  @!P4 ST.E [R10.64], R51 ;  /* 0x000000330a00c985 */ /* 0x010fe8000c10190c */
[----:B--2---:R-:W-:Y:S04]  /*e2f0*/  @!P3 ST.E [R8.64], R50 ;  /* 0x000000320800b985 */ /* 0x004fe8000c10190c */
[----:B------:R2:W-:Y:S01]  /*e300*/  @!P6 ST.E [R6.64], R53 ;  /* 0x000000350600e985 */ /* 0x0005e2000c10190c */
[----:B------:R-:W-:-:S03]  /*e310*/  ISETP.GE.AND P6, PT, R0, c[0x0][0x3c8], PT ;  /* 0x0000f20000007a0c */ /* 0x000fc60003fc6270 */
[----:B------:R-:W4:Y:S04]  /*e320*/  SHFL.IDX PT, R4, R21, 0x1, 0x181f ;  /* 0x00381f0015047f89 */ /* 0x000f2800000e0000 */
[----:B------:R-:W-:Y:S01]  /*e330*/  LDS.128 R16, [R2+0x80] ;  /* 0x0000800002107984 */ /* 0x000fe20000000c00 */
[----:B------:R-:W-:-:S03]  /*e340*/  ISETP.GE.OR P3, PT, R22, R54, P6 ;  /* 0x000000361600720c */ /* 0x000fc60003766670 */
[----:B------:R-:W-:Y:S04]  /*e350*/  LDS.128 R12, [R2+0x880] ;  /* 0x00088000020c7984 */ /* 0x000fe80000000c00 */
[----:B------:R-:W3:Y:S04]  /*e360*/  SHFL.IDX PT, R9, R20, 0x1, 0x181f ;  /* 0x00381f0014097f89 */ /* 0x000ee800000e0000 */
[----:B------:R-:W3:Y:S04]  /*e370*/  SHFL.IDX PT, R8, R21, 0x2, 0x181f ;  /* 0x00581f0015087f89 */ /* 0x000ee800000e0000 */
[----:B------:R-:W4:Y:S01]  /*e380*/  SHFL.IDX PT, R10, R20, 0x2, 0x181f ;  /* 0x00581f00140a7f89 */ /* 0x000f2200000e0000 */
[----:B--2---:R-:W-:-:S03]  /*e390*/  IADD3 R6, R22, 0x10, RZ ;  /* 0x0000001016067810 */ /* 0x004fc60007ffe0ff */
[----:B------:R-:W2:Y:S01]  /*e3a0*/  LDS.128 R24, [R2+0x1080] ;  /* 0x0010800002187984 */ /* 0x000ea20000000c00 */
[----:B------:R-:W-:Y:S02]  /*e3b0*/  IADD3 R7, R22, 0x20, RZ ;  /* 0x0000002016077810 */ /* 0x000fe40007ffe0ff */
[-C--:B------:R-:W-:Y:S01]  /*e3c0*/  ISETP.GE.OR P1, PT, R6, R54.reuse, P6 ;  /* 0x000000360600720c */ /* 0x080fe20003726670 */
[----:B------:R-:W-:Y:S01]  /*e3d0*/  LDS.128 R28, [R2+0x1880] ;  /* 0x00188000021c7984 */ /* 0x000fe20000000c00 */
[----:B------:R-:W-:Y:S02]  /*e3e0*/  IADD3 R6, R22, 0x30, RZ ;  /* 0x0000003016067810 */ /* 0x000fe40007ffe0ff */
[-C--:B------:R-:W-:Y:S01]  /*e3f0*/  ISETP.GE.OR P2, PT, R7, R54.reuse, P6 ;  /* 0x000000360700720c */ /* 0x080fe20003746670 */
[----:B------:R-:W-:Y:S01]  /*e400*/  LDS.128 R32, [R2+0x2080] ;  /* 0x0020800002207984 */ /* 0x000fe20000000c00 */
[----:B------:R-:W-:Y:S02]  /*e410*/  ISETP.GE.OR P0, PT, R6, R54, P6 ;  /* 0x000000360600720c */ /* 0x000fe40003706670 */
[----:B-1----:R-:W-:Y:S01]  /*e420*/  @!P3 LEA R6, P4, R0, R3, 0x1 ;  /* 0x000000030006b211 */ /* 0x002fe200078808ff */
[----:B------:R-:W-:Y:S01]  /*e430*/  LDS.128 R36, [R2+0x2880] ;  /* 0x0028800002247984 */ /* 0x000fe20000000c00 */
[----:B------:R-:W-:-:S03]  /*e440*/  IADD3 R11, R22, 0x40, RZ ;  /* 0x00000040160b7810 */ /* 0x000fc60007ffe0ff */
[----:B------:R-:W1:Y:S01]  /*e450*/  SHFL.IDX PT, R3, R21, 0x3, 0x181f ;  /* 0x00781f0015037f89 */ /* 0x000e6200000e0000 */
[C-C-:B---3--:R-:W-:Y:S02]  /*e460*/  @!P3 LEA.HI.X R7, R0.reuse, R5, R58.reuse, 0x1, P4 ;  /* 0x000000050007b211 */ /* 0x148fe400020f0c3a */
[C---:B----4-:R-:W-:Y:S01]  /*e470*/  @!P1 LEA R4, P4, R0.reuse, R4, 0x1 ;  /* 0x0000000400049211 */ /* 0x050fe200078808ff */
[----:B------:R-:W-:Y:S04]  /*e480*/  LDS.128 R40, [R2+0x3080] ;  /* 0x0030800002287984 */ /* 0x000fe80000000c00 */
[----:B------:R-:W3:Y:S01]  /*e490*/  SHFL.IDX PT, R48, R20, 0x3, 0x181f ;  /* 0x00781f0014307f89 */ /* 0x000ee200000e0000 */
[----:B------:R-:W-:Y:S02]  /*e4a0*/  ISETP.GE.OR P5, PT, R11, R54, P6 ;  /* 0x000000360b00720c */ /* 0x000fe400037a6670 */
[C---:B------:R-:W-:Y:S01]  /*e4b0*/  @!P1 LEA.HI.X R5, R0.reuse, R9, R58, 0x1, P4 ;  /* 0x0000000900059211 */ /* 0x040fe200020f0c3a */
[----:B------:R-:W4:Y:S01]  /*e4c0*/  SHFL.IDX PT, R23, R21, 0x4, 0x181f ;  /* 0x00981f0015177f89 */ /* 0x000f2200000e0000 */
[----:B------:R-:W-:-:S03]  /*e4d0*/  @!P2 LEA R8, P4, R0, R8, 0x1 ;  /* 0x000000080008a211 */ /* 0x000fc600078808ff */
[----:B------:R-:W1:Y:S01]  /*e4e0*/  SHFL.IDX PT, R11, R21, 0x5, 0x181f ;  /* 0x00b81f00150b7f89 */ /* 0x000e6200000e0000 */
[----:B------:R-:W-:-:S03]  /*e4f0*/  IADD3 R44, R22, 0x50, RZ ;  /* 0x00000050162c7810 */ /* 0x000fc60007ffe0ff */
[----:B------:R-:W-:Y:S01]  /*e500*/  SHFL.IDX PT, R49, R21, 0x6, 0x181f ;  /* 0x00d81f0015317f89 */ /* 0x000fe200000e0000 */
[----:B------:R-:W-:-:S03]  /*e510*/  @!P2 LEA.HI.X R9, R0, R10, R58, 0x1, P4 ;  /* 0x0000000a0009a211 */ /* 0x000fc600020f0c3a */
[----:B------:R-:W1:Y:S04]  /*e520*/  SHFL.IDX PT, R51, R20, 0x4, 0x181f ;  /* 0x00981f0014337f89 */ /* 0x000e6800000e0000 */
[----:B------:R-:W1:Y:S01]  /*e530*/  SHFL.IDX PT, R50, R20, 0x5, 0x181f ;  /* 0x00b81f0014327f89 */ /* 0x000e6200000e0000 */
[----:B------:R-:W-:-:S03]  /*e540*/  IADD3 R52, R22, 0x60, RZ ;  /* 0x0000006016347810 */ /* 0x000fc60007ffe0ff */
[----:B------:R-:W1:Y:S01]  /*e550*/  SHFL.IDX PT, R10, R20, 0x6, 0x181f ;  /* 0x00d81f00140a7f89 */ /* 0x000e6200000e0000 */
[----:B------:R-:W-:-:S03]  /*e560*/  ISETP.GE.OR P4, PT, R44, R54, P6 ;  /* 0x000000362c00720c */ /* 0x000fc60003786670 */
[----:B------:R1:W4:Y:S04]  /*e570*/  LDS.128 R44, [R2+0x3880] ;  /* 0x00388000022c7984 */ /* 0x0003280000000c00 */
[----:B------:R4:W-:Y:S01]  /*e580*/  @!P3 ST.E.128 [R6.64], R16 ;  /* 0x000000100600b985 */ /* 0x0009e2000c101d0c */
[----:B------:R-:W-:-:S03]  /*e590*/  ISETP.GE.OR P3, PT, R52, R54, P6 ;  /* 0x000000363400720c */ /* 0x000fc60003766670 */
[----:B------:R4:W-:Y:S04]  /*e5a0*/  @!P1 ST.E.128 [R4.64], R12 ;  /* 0x0000000c04009985 */ /* 0x0009e8000c101d0c */
[----:B--2---:R-:W-:Y:S01]  /*e5b0*/  @!P2 ST.E.128 [R8.64], R24 ;  /* 0x000000180800a985 */ /* 0x004fe2000c101d0c */
[----:B-1----:R-:W-:-:S04]  /*e5c0*/  @!P0 LEA R2, P1, R0, R3, 0x1 ;  /* 0x0000000300028211 */ /* 0x002fc800078208ff */
[----:B---3--:R-:W-:-:S05]  /*e5d0*/  @!P0 LEA.HI.X R3, R0, R48, R58, 0x1, P1 ;  /* 0x0000003000038211 */ /* 0x008fca00008f0c3a */
[----:B------:R1:W-:Y:S01]  /*e5e0*/  @!P0 ST.E.128 [R2.64], R28 ;  /* 0x0000001c02008985 */ /* 0x0003e2000c101d0c */
[C---:B----4-:R-:W-:Y:S02]  /*e5f0*/  @!P5 LEA R6, P2, R0.reuse, R23, 0x1 ;  /* 0x000000170006d211 */ /* 0x050fe400078408ff */
[C---:B------:R-:W-:Y:S02]  /*e600*/  @!P4 LEA R4, P1, R0.reuse, R11, 0x1 ;  /* 0x0000000b0004c211 */ /* 0x040fe400078208ff */
[C-C-:B------:R-:W-:Y:S02]  /*e610*/  @!P5 LEA.HI.X R7, R0.reuse, R51, R58.reuse, 0x1, P2 ;  /* 0x000000330007d211 */ /* 0x140fe400010f0c3a */
[----:B------:R-:W-:-:S03]  /*e620*/  @!P4 LEA.HI.X R5, R0, R50, R58, 0x1, P1 ;  /* 0x000000320005c211 */ /* 0x000fc600008f0c3a */
[----:B------:R-:W-:Y:S04]  /*e630*/  @!P5 ST.E.128 [R6.64], R32 ;  /* 0x000000200600d985 */ /* 0x000fe8000c101d0c */
[----:B------:R-:W-:Y:S01]  /*e640*/  @!P4 ST.E.128 [R4.64], R36 ;  /* 0x000000240400c985 */ /* 0x000fe2000c101d0c */
[----:B-1----:R-:W-:-:S04]  /*e650*/  @!P3 LEA R2, P0, R0, R49, 0x1 ;  /* 0x000000310002b211 */ /* 0x002fc800078008ff */
[----:B------:R-:W-:-:S05]  /*e660*/  @!P3 LEA.HI.X R3, R0, R10, R58, 0x1, P0 ;  /* 0x0000000a0003b211 */ /* 0x000fca00000f0c3a */
[----:B------:R1:W-:Y:S04]  /*e670*/  @!P3 ST.E.128 [R2.64], R40 ;  /* 0x000000280200b985 */ /* 0x0003e8000c101d0c */
[----:B------:R2:W3:Y:S04]  /*e680*/  SHFL.IDX PT, R6, R21, 0x7, 0x181f ;  /* 0x00f81f0015067f89 */ /* 0x0004e800000e0000 */
[----:B------:R2:W4:Y:S01]  /*e690*/  SHFL.IDX PT, R4, R20, 0x7, 0x181f ;  /* 0x00f81f0014047f89 */ /* 0x00052200000e0000 */
[----:B-1----:R-:W-:-:S04]  /*e6a0*/  IADD3 R2, R22, 0x70, RZ ;  /* 0x0000007016027810 */ /* 0x002fc80007ffe0ff */
[----:B------:R-:W-:-:S13]  /*e6b0*/  ISETP.GE.OR P6, PT, R2, R54, P6 ;  /* 0x000000360200720c */ /* 0x000fda00037c6670 */
[----:B------:R-:W-:Y:S05]  /*e6c0*/  @P6 EXIT ;  /* 0x000000000000694d */ /* 0x000fea0003800000 */
[----:B--234-:R-:W-:-:S04]  /*e6d0*/  LEA R2, P0, R0, R6, 0x1 ;  /* 0x0000000600027211 */ /* 0x01cfc800078008ff */
[----:B------:R-:W-:-:S05]  /*e6e0*/  LEA.HI.X R3, R0, R4, R58, 0x1, P0 ;  /* 0x0000000400037211 */ /* 0x000fca00000f0c3a */
[----:B------:R-:W-:Y:S01]  /*e6f0*/  ST.E.128 [R2.64], R44 ;  /* 0x0000002c02007985 */ /* 0x000fe2000c101d0c */
[----:B------:R-:W-:Y:S05]  /*e700*/  EXIT ;  /* 0x000000000000794d */ /* 0x000fea0003800000 */
.L_x_6:
[----:B------:R-:W-:-:S00]  /*e710*/  BRA `(.L_x_6) ;  /* 0xfffffff000007947 */ /* 0x000fc0000383ffff */
[----:B------:R-:W-:-:S00]  /*e720*/  NOP ;  /* 0x0000000000007918 */ /* 0x000fc00000000000 */
        /* <DEDUP_REMOVED lines=13> */
.L_x_798:


//--------------------- .text._ZN7cutlass13device_kernelIN5flash19enable_sm80_to_sm89INS1_16FlashAttnFwdSm80INS1_25CollectiveMainloopFwdSm80ILi4ELi1ELb0EN4cute5tupleIJNS5_1CILi128EEENS7_ILi112EEENS7_ILi64EEEEEELi64ENS_6half_tEfNS_4arch4Sm80ELb0ELb0ELb1ELb1ELb1ELb0ELb1ELb0EEENS1_21CollectiveEpilogueFwdINS6_IJS8_SA_S9_EEENS6_IJNS7_ILi1EEESI_SI_EEESC_SE_Li128ELb1ELb1ELb0ELb0EEENS1_19SingleTileSchedulerILb1ELb0ELb1ELi128EEEEEEEEEvNT_6ParamsE --------------------------
	.section	.text._ZN7cutlass13device_kernelIN5flash19enable_sm80_to_sm89INS1_16FlashAttnFwdSm80INS1_25CollectiveMainloopFwdSm80ILi4ELi1ELb0EN4cute5tupleIJNS5_1CILi128EEENS7_ILi112EEENS7_ILi64EEEEEELi64ENS_6half_tEfNS_4arch4Sm80ELb0ELb0ELb1ELb1ELb1ELb0ELb1ELb0EEENS1_21CollectiveEpilogueFwdINS6_IJS8_SA_S9_EEENS6_IJNS7_ILi1EEESI_SI_EEESC_SE_Li128ELb1ELb1ELb0ELb0EEENS1_19SingleTileSchedulerILb1ELb0ELb1ELi128EEEEEEEEEvNT_6ParamsE,"ax",@progbits
	.sectioninfo	@"SHI_REGISTERS=255"
	.align	128
.text._ZN7cutlass13device_kernelIN5flash19enable_sm80_to_sm89INS1_16FlashAttnFwdSm80INS1_25CollectiveMainloopFwdSm80ILi4ELi1ELb0EN4cute5tupleIJNS5_1CILi128EEENS7_ILi112EEENS7_ILi64EEEEEELi64ENS_6half_tEfNS_4arch4Sm80ELb0ELb0ELb1ELb1ELb1ELb0ELb1ELb0EEENS1_21CollectiveEpilogueFwdINS6_IJS8_SA_S9_EEENS6_IJNS7_ILi1EEESI_SI_EEESC_SE_Li128ELb1ELb1ELb0ELb0EEENS1_19SingleTileSchedulerILb1ELb0ELb1ELi128EEEEEEEEEvNT_6ParamsE:
        .type           _ZN7cutlass13device_kernelIN5flash19enable_sm80_to_sm89INS1_16FlashAttnFwdSm80INS1_25CollectiveMainloopFwdSm80ILi4ELi1ELb0EN4cute5tupleIJNS5_1CILi128EEENS7_ILi112EEENS7_ILi64EEEEEELi64ENS_6half_tEfNS_4arch4Sm80ELb0ELb0ELb1ELb1ELb1ELb0ELb1ELb0EEENS1_21CollectiveEpilogueFwdINS6_IJS8_SA_S9_EEENS6_IJNS7_ILi1EEESI_SI_EEESC_SE_Li128ELb1ELb1ELb0ELb0EEENS1_19SingleTileSchedulerILb1ELb0ELb1ELi128EEEEEEEEEvNT_6ParamsE,@function
        .size           _ZN7cutlass13device_kernelIN5flash19enable_sm80_to_sm89INS1_16FlashAttnFwdSm80INS1_25CollectiveMainloopFwdSm80ILi4ELi1ELb0EN4cute5tupleIJNS5_1CILi128EEENS7_ILi112EEENS7_ILi64EEEEEELi64ENS_6half_tEfNS_4arch4Sm80ELb0ELb0ELb1ELb1ELb1ELb0ELb1ELb0EEENS1_21CollectiveEpilogueFwdINS6_IJS8_SA_S9_EEENS6_IJNS7_ILi1EEESI_SI_EEESC_SE_Li128ELb1ELb1ELb0ELb0EEENS1_19SingleTileSchedulerILb1ELb0ELb1ELi128EEEEEEEEEvNT_6ParamsE,(.L_x_799 - _ZN7cutlass13device_kernelIN5flash19enable_sm80_to_sm89INS1_16FlashAttnFwdSm80INS1_25CollectiveMainloopFwdSm80ILi4ELi1ELb0EN4cute5tupleIJNS5_1CILi128EEENS7_ILi112EEENS7_ILi64EEEEEELi64ENS_6half_tEfNS_4arch4Sm80ELb0ELb0ELb1ELb1ELb1ELb0ELb1ELb0EEENS1_21CollectiveEpilogueFwdINS6_IJS8_SA_S9_EEENS6_IJNS7_ILi1EEESI_SI_EEESC_SE_Li128ELb1ELb1ELb0ELb0EEENS1_19SingleTileSchedulerILb1ELb0ELb1ELi128EEEEEEEEEvNT_6ParamsE)
        .other          _ZN7cutlass13device_kernelIN5flash19enable_sm80_to_sm89INS1_16FlashAttnFwdSm80INS1_25CollectiveMainloopFwdSm80ILi4ELi1ELb0EN4cute5tupleIJNS5_1CILi128EEENS7_ILi112EEENS7_ILi64EEEEEELi64ENS_6half_tEfNS_4arch4Sm80ELb0ELb0ELb1ELb1ELb1ELb0ELb1ELb0EEENS1_21CollectiveEpilogueFwdINS6_IJS8_SA_S9_EEENS6_IJNS7_ILi1EEESI_SI_EEESC_SE_Li128ELb1ELb1ELb0ELb0EEENS1_19SingleTileSchedulerILb1ELb0ELb1ELi128EEEEEEEEEvNT_6ParamsE,@"STO_CUDA_ENTRY STV_DEFAULT"
_ZN7cutlass13device_kernelIN5flash19enable_sm80_to_sm89INS1_16FlashAttnFwdSm80INS1_25CollectiveMainloopFwdSm80ILi4ELi1ELb0EN4cute5tupleIJNS5_1CILi128EEENS7_ILi112EEENS7_ILi64EEEEEELi64ENS_6half_tEfNS_4arch4Sm80ELb0ELb0ELb1ELb1ELb1ELb0ELb1ELb0EEENS1_21CollectiveEpilogueFwdINS6_IJS8_SA_S9_EEENS6_IJNS7_ILi1EEESI_SI_EEESC_SE_Li128ELb1ELb1ELb0ELb0EEENS1_19SingleTileSchedulerILb1ELb0ELb1ELi128EEEEEEEEEvNT_6ParamsE:
[----:B------:R-:W-:Y:S02]  /*0000*/  MOV R1, c[0x0][0x28] ;  /* 0x00000a0000017a02 */ /* 0x000fe40000000f00 */
[----:B------:R-:W1:Y:S01]  /*0010*/  S2R R196, SR_TID.X ;  /* 0x0000000000c47919 */ /* 0x000e620000002100 */
[----:B------:R-:W2:Y:S01]  /*0020*/  S2UR UR11, SR_CTAID.Z ;  /* 0x00000000000b79c3 */ /* 0x000ea20000002700 */
[----:B------:R-:W-:Y:S01]  /*0030*/  UMOV UR15, 0x4 ;  /* 0x00000004000f7882 */ /* 0x000fe20000000000 */
[----:B------:R-:W-:Y:S01]  /*0040*/  IADD3 R1, R1, -0x48, RZ ;  /* 0xffffffb801017810 */ /* 0x000fe20007ffe0ff */
[----:B------:R-:W-:Y:S02]  /*0050*/  ULDC.64 UR6, c[0x0][0x568] ;  /* 0x00015a0000067ab9 */ /* 0x000fe40000000a00 */
[----:B------:R-:W-:-:S03]  /*0060*/  ULDC.64 UR12, c[0x0][0x118] ;  /* 0x00004600000c7ab9 */ /* 0x000fc60000000a00 */
[----:B------:R-:W3:Y:S01]  /*0070*/  S2UR UR5, SR_CTAID.X ;  /* 0x00000000000579c3 */ /* 0x000ee20000002500 */
[----:B-1----:R-:W-:Y:S01]  /*0080*/  SHF.R.U32.HI R0, RZ, 0x5, R196 ;  /* 0x00000005ff007819 */ /* 0x002fe200000116c4 */
[----:B--2---:R-:W-:-:S05]  /*0090*/  UIMAD.WIDE UR6, UR11, UR15, UR6 ;  /* 0x0000000f0b0672a5 */ /* 0x004fca000f8e0206 */
[----:B------:R-:W1:Y:S02]  /*00a0*/  SHFL.IDX PT, R0, R0, RZ, 0x1f ;  /* 0x00001fff00007589 */ /* 0x000e6400000e0000 */
[----:B-1----:R-:W-:-:S13]  /*00b0*/  ISETP.NE.AND P0, PT, R0, RZ, PT ;  /* 0x000000ff0000720c */ /* 0x002fda0003f05270 */
[----:B---3--:R-:W-:Y:S05]  /*00c0*/  @!P0 BRA `(.L_x_7) ;  /* 0x000001c000008947 */ /* 0x008fea0003800000 */
[----:B------:R-:W-:-:S04]  /*00d0*/  ISETP.NE.U32.AND P0, PT, RZ, c[0x0][0x568], PT ;  /* 0x00015a00ff007a0c */ /* 0x000fc80003f05070 */
[----:B------:R-:W-:-:S13]  /*00e0*/  ISETP.NE.AND.EX P0, PT, RZ, c[0x0][0x56c], PT, P0 ;  /* 0x00015b00ff007a0c */ /* 0x000fda0003f05300 */
[----:B------:R-:W-:Y:S05]  /*00f0*/  @!P0 BRA `(.L_x_8) ;  /* 0x0000005000008947 */ /* 0x000fea0003800000 */
[----:B------:R-:W-:Y:S02]  /*0100*/  MOV R2, UR6 ;  /* 0x0000000600027c02 */ /* 0x000fe40008000f00 */
[----:B------:R-:W-:-:S05]  /*0110*/  MOV R3, UR7 ;  /* 0x0000000700037c02 */ /* 0x000fca0008000f00 */
[----:B------:R-:W2:Y:S02]  /*0120*/  LDG.E R0, [R2.64] ;  /* 0x0000000c02007981 */ /* 0x000ea4000c1e1900 */
[----:B--2---:R1:W2:Y:S02]  /*0130*/  R2UR UR6, R0 ;  /* 0x00000000000673c2 */ /* 0x0042a400000e0000 */
[----:B-12---:R-:W-:Y:S05]  /*0140*/  BRA `(.L_x_9) ;  /* 0x000000e000007947 */ /* 0x006fea0003800000 */
.L_x_8:
[----:B------:R-:W-:-:S04]  /*0150*/  ISETP.NE.U32.AND P0, PT, RZ, c[0x0][0x560], PT ;  /* 0x00015800ff007a0c */ /* 0x000fc80003f05070 */
[----:B------:R-:W-:-:S13]  /*0160*/  ISETP.NE.AND.EX P0, PT, RZ, c[0x0][0x564], PT, P0 ;  /* 0x00015900ff007a0c */ /* 0x000fda0003f05300 */
[----:B------:R-:W-:Y:S05]  /*0170*/  @!P0 BRA `(.L_x_10) ;  /* 0x000000a000008947 */ /* 0x000fea0003800000 */
[----:B------:R-:W-:Y:S02]  /*0180*/  ULDC.64 UR6, c[0x0][0x560] ;  /* 0x0001580000067ab9 */ /* 0x000fe40000000a00 */
[----:B------:R-:W-:-:S06]  /*0190*/  UIMAD.WIDE UR6, UR11, UR15, UR6 ;  /* 0x0000000f0b0672a5 */ /* 0x000fcc000f8e0206 */
[----:B------:R-:W-:Y:S02]  /*01a0*/  MOV R2, UR6 ;  /* 0x0000000600027c02 */ /* 0x000fe40008000f00 */
[----:B------:R-:W-:-:S05]  /*01b0*/  MOV R3, UR7 ;  /* 0x0000000700037c02 */ /* 0x000fca0008000f00 */
[----:B------:R1:W2:Y:S04]  /*01c0*/  LDG.E R0, [R2.64] ;  /* 0x0000000c02007981 */ /* 0x0002a8000c1e1900 */
[----:B-1----:R-:W3:Y:S01]  /*01d0*/  LDG.E R2, [R2.64+0x4] ;  /* 0x0000040c02027981 */ /* 0x002ee2000c1e1900 */
[----:B--2---:R-:W1:Y:S08]  /*01e0*/  R2UR UR4, R0 ;  /* 0x00000000000473c2 */ /* 0x004e7000000e0000 */
[----:B---3--:R-:W1:Y:S02]  /*01f0*/  R2UR UR6, R2 ;  /* 0x00000000020673c2 */ /* 0x008e6400000e0000 */
[----:B-1----:R-:W-:Y:S01]  /*0200*/  UIADD3 UR6, -UR4, UR6, URZ ;  /* 0x0000000604067290 */ /* 0x002fe2000fffe13f */
[----:B------:R-:W-:Y:S05]  /*0210*/  BRA `(.L_x_9) ;  /* 0x0000001000007947 */ /* 0x000fea0003800000 */
.L_x_10:
[----:B------:R-:W-:Y:S02]  /*0220*/  ULDC UR6, c[0x0][0x54c] ;  /* 0x0001530000067ab9 */ /* 0x000fe40000000800 */
.L_x_9:
[----:B------:R-:W-:Y:S02]  /*0230*/  ULDC UR4, c[0x0][0x548] ;  /* 0x0001520000047ab9 */ /* 0x000fe40000000800 */
[----:B------:R-:W-:-:S02]  /*0240*/  USHF.L.U32 UR5, UR5, 0x7, URZ ;  /* 0x0000000705057899 */ /* 0x000fc4000800063f */
[----:B------:R-:W-:-:S04]  /*0250*/  UIMAD UR4, UR6, UR4, URZ ;  /* 0x00000004060472a4 */ /* 0x000fc8000f8e023f */
[----:B------:R-:W-:-:S04]  /*0260*/  UISETP.GE.AND UP0, UPT, UR5, UR4, UPT ;  /* 0x000000040500728c */ /* 0x000fc8000bf06270 */
[----:B------:R-:W-:Y:S01]  /*0270*/  USEL UR11, UR11, 0xffffffff, !UP0 ;  /* 0xffffffff0b0b7887 */ /* 0x000fe2000c000000 */
[----:B------:R-:W-:Y:S05]  /*0280*/  BRA `(.L_x_11) ;  /* 0x000001b000007947 */ /* 0x000fea0003800000 */
.L_x_7:
        /* <DEDUP_REMOVED lines=8> */
.L_x_12:
        /* <DEDUP_REMOVED lines=13> */
.L_x_14:
[----:B------:R-:W-:Y:S02]  /*03e0*/  ULDC UR6, c[0x0][0x54c] ;  /* 0x0001530000067ab9 */ /* 0x000fe40000000800 */
.L_x_13:
[----:B------:R-:W-:Y:S02]  /*03f0*/  ULDC UR4, c[0x0][0x548] ;  /* 0x0001520000047ab9 */ /* 0x000fe40000000800 */
[----:B------:R-:W-:-:S02]  /*0400*/  USHF.L.U32 UR5, UR5, 0x7, URZ ;  /* 0x0000000705057899 */ /* 0x000fc4000800063f */
[----:B------:R-:W-:-:S04]  /*0410*/  UIMAD UR4, UR6, UR4, URZ ;  /* 0x00000004060472a4 */ /* 0x000fc8000f8e023f */
[----:B------:R-:W-:-:S04]  /*0420*/  UISETP.GE.AND UP0, UPT, UR5, UR4, UPT ;  /* 0x000000040500728c */ /* 0x000fc8000bf06270 */
[----:B------:R-:W-:-:S06]  /*0430*/  USEL UR11, UR11, 0xffffffff, !UP0 ;  /* 0xffffffff0b0b7887 */ /* 0x000fcc000c000000 */
.L_x_11:
[----:B------:R-:W-:-:S13]  /*0440*/  ISETP.LE.AND P0, PT, RZ, UR11, PT ;  /* 0x0000000bff007c0c */ /* 0x000fda000bf03270 */
[----:B------:R-:W-:Y:S05]  /*0450*/  @!P0 EXIT ;  /* 0x000000000000894d */ /* 0x000fea0003800000 */
[----:B------:R-:W-:Y:S02]  /*0460*/  ULDC.64 UR4, c[0x0][0x370] ;  /* 0x0000dc0000047ab9 */ /* 0x000fe40000000a00 */
[----:B------:R-:W-:Y:S02]  /*0470*/  UISETP.NE.U32.AND UP0, UPT, URZ, UR4, UPT ;  /* 0x000000043f00728c */ /* 0x000fe4000bf05070 */
[----:B------:R-:W-:Y:S02]  /*0480*/  ULDC.64 UR6, c[0x0][0x370] ;  /* 0x0000dc0000067ab9 */ /* 0x000fe40000000a00 */
[----:B------:R-:W-:-:S03]  /*0490*/  UISETP.NE.AND.EX UP0, UPT, URZ, UR5, UPT, UP0 ;  /* 0x000000053f00728c */ /* 0x000fc6000bf05300 */
[----:B------:R-:W-:Y:S02]  /*04a0*/  ULDC.64 UR4, c[0x0][0x348] ;  /* 0x0000d20000047ab9 */ /* 0x000fe40000000a00 */
[----:B------:R-:W-:Y:S01]  /*04b0*/  UISETP.NE.U32.AND UP1, UPT, URZ, UR4, UPT ;  /* 0x000000043f00728c */ /* 0x000fe2000bf25070 */
[----:B------:R-:W-:-:S03]  /*04c0*/  PLOP3.LUT P2, PT, PT, PT, UP0, 0x80, 0x0 ;  /* 0x000000000000781c */ /* 0x000fc60003f4f008 */
[----:B------:R-:W-:Y:S02]  /*04d0*/  UISETP.NE.AND.EX UP1, UPT, URZ, UR5, UPT, UP1 ;  /* 0x000000053f00728c */ /* 0x000fe4000bf25310 */
[----:B------:R-:W-:Y:S02]  /*04e0*/  @UP0 UIMAD.WIDE UR6, UR11, UR15, UR6 ;  /* 0x0000000f0b0602a5 */ /* 0x000fe4000f8e0206 */
[----:B------:R-:W-:Y:S02]  /*04f0*/  ULDC.64 UR4, c[0x0][0x348] ;  /* 0x0000d20000047ab9 */ /* 0x000fe40000000a00 */
[----:B------:R-:W-:Y:S01]  /*0500*/  UIMAD.WIDE UR4, UR11, UR15, UR4 ;  /* 0x0000000f0b0472a5 */ /* 0x000fe2000f8e0204 */
[----:B------:R-:W-:Y:S01]  /*0510*/  PLOP3.LUT P1, PT, PT, PT, UP1, 0x80, 0x0 ;  /* 0x000000000000781c */ /* 0x000fe20003f2f018 */
[----:B------:R-:W-:Y:S02]  /*0520*/  IMAD.U32 R2, RZ, RZ, UR6 ;  /* 0x00000006ff027e24 */ /* 0x000fe4000f8e00ff */
[----:B------:R-:W-:-:S02]  /*0530*/  IMAD.U32 R3, RZ, RZ, UR7 ;  /* 0x00000007ff037e24 */ /* 0x000fc4000f8e00ff */
[----:B------:R-:W-:Y:S01]  /*0540*/  MOV R6, UR4 ;  /* 0x0000000400067c02 */ /* 0x000fe20008000f00 */
[----:B------:R-:W-:Y:S01]  /*0550*/  IMAD.U32 R7, RZ, RZ, UR5 ;  /* 0x00000005ff077e24 */ /* 0x000fe2000f8e00ff */
[----:B------:R-:W-:Y:S01]  /*0560*/  ULDC.64 UR4, c[0x0][0x360] ;  /* 0x0000d80000047ab9 */ /* 0x000fe20000000a00 */
[----:B------:R-:W2:Y:S01]  /*0570*/  @P2 LDG.E R2, [R2.64] ;  /* 0x0000000c02022981 */ /* 0x000ea2000c1e1900 */
[----:B------:R-:W-:-:S04]  /*0580*/  UISETP.NE.U32.AND UP0, UPT, URZ, UR4, UPT ;  /* 0x000000043f00728c */ /* 0x000fc8000bf05070 */
[----:B------:R-:W-:Y:S01]  /*0590*/  UISETP.NE.AND.EX UP0, UPT, URZ, UR5, UPT, UP0 ;  /* 0x000000053f00728c */ /* 0x000fe2000bf05300 */
[----:B------:R-:W3:Y:S02]  /*05a0*/  @P1 LDG.E R0, [R6.64] ;  /* 0x0000000c06001981 */ /* 0x000ee4000c1e1900 */
[----:B------:R-:W-:-:S03]  /*05b0*/  ULDC.64 UR4, c[0x0][0x360] ;  /* 0x0000d80000047ab9 */ /* 0x000fc60000000a00 */
[----:B------:R-:W-:-:S05]  /*05c0*/  PLOP3.LUT P0, PT, PT, PT, UP0, 0x80, 0x0 ;  /* 0x000000000000781c */ /* 0x000fca0003f0f008 */
[----:B------:R-:W-:Y:S01]  /*05d0*/  @UP0 UIMAD.WIDE UR4, UR11, UR15, UR4 ;  /* 0x0000000f0b0402a5 */ /* 0x000fe2000f8e0204 */
[----:B------:R-:W-:-:S05]  /*05e0*/  MOV R8, c[0x0][0x168] ;  /* 0x00005a0000087a02 */ /* 0x000fca0000000f00 */
[----:B------:R-:W-:Y:S01]  /*05f0*/  IMAD.U32 R4, RZ, RZ, UR4 ;  /* 0x00000004ff047e24 */ /* 0x000fe2000f8e00ff */
[----:B------:R-:W-:-:S05]  /*0600*/  MOV R5, UR5 ;  /* 0x0000000500057c02 */ /* 0x000fca0008000f00 */
[----:B------:R1:W5:Y:S01]  /*0610*/  @P0 LDG.E R8, [R4.64] ;  /* 0x0000000c04080981 */ /* 0x000362000c1e1900 */
[----:B------:R-:W4:Y:S01]  /*0620*/  S2UR UR9, SR_CTAID.Y ;  /* 0x00000000000979c3 */ /* 0x000f220000002600 */
[----:B------:R-:W-:Y:S02]  /*0630*/  UMOV UR10, URZ ;  /* 0x0000003f000a7c82 */ /* 0x000fe40008000000 */
[----:B------:R-:W-:Y:S02]  /*0640*/  UMOV UR14, URZ ;  /* 0x0000003f000e7c82 */ /* 0x000fe40008000000 */
[----:B------:R-:W-:Y:S02]  /*0650*/  ULDC UR5, c[0x0][0x2ac] ;  /* 0x0000ab0000057ab9 */ /* 0x000fe40000000800 */
[----:B------:R-:W-:Y:S02]  /*0660*/  ULDC UR4, c[0x0][0x1d0] ;  /* 0x0000740000047ab9 */ /* 0x000fe40000000800 */
[----:B------:R-:W-:-:S02]  /*0670*/  UIMAD UR4, UR5, UR4, URZ ;  /* 0x00000004050472a4 */ /* 0x000fc4000f8e023f */
[----:B----4-:R-:W-:Y:S01]  /*0680*/  USHF.R.S32.HI UR8, URZ, 0x1f, UR9 ;  /* 0x0000001f3f087899 */ /* 0x010fe20008011409 */
[----:B--2---:R1:W2:Y:S08]  /*0690*/  @P2 R2UR UR10, R2 ;  /* 0x00000000020a23c2 */ /* 0x0042b000000e0000 */
[----:B---3--:R1:W3:Y:S02]  /*06a0*/  @P1 R2UR UR14, R0 ;  /* 0x00000000000e13c2 */ /* 0x0082e400000e0000 */
[----:B-1-3--:R-:W-:Y:S05]  /*06b0*/  @P0 BRA `(.L_x_15) ;  /* 0x0000004000000947 */ /* 0x00afea0003800000 */
[----:B------:R-:W-:Y:S05]  /*06c0*/  @!P1 BRA `(.L_x_15) ;  /* 0x0000003000009947 */ /* 0x000fea0003800000 */
[----:B------:R-:W3:Y:S04]  /*06d0*/  LDG.E R0, [R6.64] ;  /* 0x0000000c06007981 */ /* 0x000ee8000c1e1900 */
[----:B------:R-:W3:Y:S02]  /*06e0*/  LDG.E R2, [R6.64+0x4] ;  /* 0x0000040c06027981 */ /* 0x000ee4000c1e1900 */
[----:B---3-5:R-:W-:-:S02]  /*06f0*/  IADD3 R8, -R0, R2, RZ ;  /* 0x0000000200087210 */ /* 0x028fc40007ffe1ff */
.L_x_15:
[----:B------:R-:W-:-:S04]  /*0700*/  ISETP.NE.U32.AND P0, PT, RZ, c[0x0][0x368], PT ;  /* 0x0000da00ff007a0c */ /* 0x000fc80003f05070 */
[----:B------:R-:W-:-:S13]  /*0710*/  ISETP.NE.AND.EX P0, PT, RZ, c[0x0][0x36c], PT, P0 ;  /* 0x0000db00ff007a0c */ /* 0x000fda0003f05300 */
[----:B------:R-:W-:Y:S05]  /*0720*/  @!P0 BRA `(.L_x_16) ;  /* 0x0000007000008947 */ /* 0x000fea0003800000 */
[----:B------:R-:W-:Y:S02]  /*0730*/  ULDC.64 UR4, c[0x0][0x368] ;  /* 0x0000da0000047ab9 */ /* 0x000fe40000000a00 */
[----:B------:R-:W-:-:S06]  /*0740*/  UIMAD.WIDE UR4, UR11, UR15, UR4 ;  /* 0x0000000f0b0472a5 */ /* 0x000fcc000f8e0204 */
[----:B------:R-:W-:Y:S02]  /*0750*/  MOV R2, UR4 ;  /* 0x0000000400027c02 */ /* 0x000fe40008000f00 */
[----:B------:R-:W-:-:S05]  /*0760*/  MOV R3, UR5 ;  /* 0x0000000500037c02 */ /* 0x000fca0008000f00 */
[----:B------:R-:W3:Y:S02]  /*0770*/  LDG.E R0, [R2.64] ;  /* 0x0000000c02007981 */ /* 0x000ee4000c1e1900 */
[----:B---3--:R1:W3:Y:S02]  /*0780*/  R2UR UR4, R0 ;  /* 0x00000000000473c2 */ /* 0x0082e400000e0000 */
[----:B-1-3--:R-:W-:Y:S05]  /*0790*/  BRA `(.L_x_17) ;  /* 0x000000c000007947 */ /* 0x00afea0003800000 */
.L_x_16:
[----:B------:R-:W-:-:S04]  /*07a0*/  ISETP.NE.U32.AND P0, PT, RZ, c[0x0][0x350], PT ;  /* 0x0000d400ff007a0c */ /* 0x000fc80003f05070 */
[----:B------:R-:W-:-:S13]  /*07b0*/  ISETP.NE.AND.EX P0, PT, RZ, c[0x0][0x354], PT, P0 ;  /* 0x0000d500ff007a0c */ /* 0x000fda0003f05300 */
[----:B------:R-:W-:Y:S05]  /*07c0*/  @!P0 BRA `(.L_x_17) ;  /* 0x0000009000008947 */ /* 0x000fea0003800000 */
[----:B------:R-:W-:Y:S02]  /*07d0*/  ULDC.64 UR4, c[0x0][0x350] ;  /* 0x0000d40000047ab9 */ /* 0x000fe40000000a00 */
[----:B------:R-:W-:-:S06]  /*07e0*/  UIMAD.WIDE UR4, UR11, UR15, UR4 ;  /* 0x0000000f0b0472a5 */ /* 0x000fcc000f8e0204 */
[----:B------:R-:W-:Y:S02]  /*07f0*/  MOV R2, UR4 ;  /* 0x0000000400027c02 */ /* 0x000fe40008000f00 */
[----:B------:R-:W-:-:S05]  /*0800*/  MOV R3, UR5 ;  /* 0x0000000500037c02 */ /* 0x000fca0008000f00 */
[----:B------:R-:W3:Y:S04]  /*0810*/  LDG.E R4, [R2.64] ;  /* 0x0000000c02047981 */ /* 0x000ee8000c1e1900 */
[----:B------:R-:W4:Y:S01]  /*0820*/  LDG.E R0, [R2.64+0x4] ;  /* 0x0000040c02007981 */ /* 0x000f22000c1e1900 */
[----:B---3--:R-:W1:Y:S08]  /*0830*/  R2UR UR5, R4 ;  /* 0x00000000040573c2 */ /* 0x008e7000000e0000 */
[----:B----4-:R-:W1:Y:S02]  /*0840*/  R2UR UR4, R0 ;  /* 0x00000000000473c2 */ /* 0x010e6400000e0000 */
[----:B-1----:R-:W-:-:S06]  /*0850*/  UIADD3 UR4, -UR5, UR4, URZ ;  /* 0x0000000405047290 */ /* 0x002fcc000fffe13f */
.L_x_17:
[----:B--2---:R-:W-:Y:S01]  /*0860*/  UIADD3 UR7, -UR10, UR4, URZ ;  /* 0x000000040a077290 */ /* 0x004fe2000fffe13f */
[----:B------:R-:W-:Y:S01]  /*0870*/  PLOP3.LUT P4, PT, PT, PT, PT, 0x80, 0x0 ;  /* 0x000000000000781c */ /* 0x000fe20003f8f070 */
[----:B------:R-:W-:Y:S01]  /*0880*/  CS2R R178, SRZ ;  /* 0x0000000000b27805 */ /* 0x000fe2000001ff00 */
[----:B------:R-:W-:Y:S01]  /*0890*/  UMOV UR4, URZ ;  /* 0x0000003f00047c82 */ /* 0x000fe20008000000 */
[----:B------:R-:W-:Y:S01]  /*08a0*/  CS2R R176, SRZ ;  /* 0x0000000000b07805 */ /* 0x000fe2000001ff00 */
[----:B------:R-:W-:Y:S01]  /*08b0*/  UISETP.GE.AND UP0, UPT, UR7, 0x1, UPT ;  /* 0x000000010700788c */ /* 0x000fe2000bf06270 */
[----:B------:R-:W-:Y:S01]  /*08c0*/  CS2R R182, SRZ ;  /* 0x0000000000b67805 */ /* 0x000fe2000001ff00 */
[----:B------:R-:W-:Y:S01]  /*08d0*/  UIADD3 UR5, UR7, 0x6f, URZ ;  /* 0x0000006f07057890 */ /* 0x000fe2000fffe03f */
[----:B------:R-:W-:Y:S01]  /*08e0*/  CS2R R180, SRZ ;  /* 0x0000000000b47805 */ /* 0x000fe2000001ff00 */
[----:B------:R-:W-:Y:S01]  /*08f0*/  IMAD.MOV.U32 R15, RZ, RZ, RZ ;  /* 0x000000ffff0f7224 */ /* 0x000fe200078e00ff */
[----:B------:R-:W-:Y:S01]  /*0900*/  CS2R R172, SRZ ;  /* 0x0000000000ac7805 */ /* 0x000fe2000001ff00 */
[----:B------:R-:W-:Y:S01]  /*0910*/  PLOP3.LUT P0, PT, PT, PT, UP0, 0x80, 0x0 ;  /* 0x000000000000781c */ /* 0x000fe20003f0f008 */
[----:B------:R-:W-:Y:S01]  /*0920*/  UIMAD.WIDE UR4, UR5, -0x6db6db6d, UR4 ;  /* 0x92492493050478a5 */ /* 0x000fe2000f8e0204 */
[----:B------:R-:W-:Y:S01]  /*0930*/  IMAD.MOV.U32 R174, RZ, RZ, RZ ;  /* 0x000000ffffae7224 */ /* 0x000fe200078e00ff */
[----:B------:R-:W-:Y:S01]  /*0940*/  CS2R R16, SRZ ;  /* 0x0000000000107805 */ /* 0x000fe2000001ff00 */
[----:B------:R-:W-:Y:S01]  /*0950*/  MOV R170, RZ ;  /* 0x000000ff00aa7202 */ /* 0x000fe20000000f00 */
[----:B------:R-:W-:Y:S01]  /*0960*/  USHF.R.U32.HI UR6, URZ, 0x1f, UR5 ;  /* 0x0000001f3f067899 */ /* 0x000fe20008011605 */
[----:B------:R-:W-:Y:S01]  /*0970*/  IMAD.MOV.U32 R168, RZ, RZ, RZ ;  /* 0x000000ffffa87224 */ /* 0x000fe200078e00ff */
[----:B------:R-:W-:Y:S01]  /*0980*/  CS2R R20, SRZ ;  /* 0x0000000000147805 */ /* 0x000fe2000001ff00 */
[----:B------:R-:W-:Y:S01]  /*0990*/  MOV R162, RZ ;  /* 0x000000ff00a27202 */ /* 0x000fe20000000f00 */
[----:B------:R-:W-:Y:S01]  /*09a0*/  ULEA.HI.SX32 UR6, UR5, UR6, 0x1a ;  /* 0x0000000605067291 */ /* 0x000fe2000f8fd23f */
[----:B------:R-:W-:Y:S01]  /*09b0*/  CS2R R12, SRZ ;  /* 0x00000000000c7805 */ /* 0x000fe2000001ff00 */
[----:B------:R-:W-:Y:S01]  /*09c0*/  IMAD.MOV.U32 R160, RZ, RZ, RZ ;  /* 0x000000ffffa07224 */ /* 0x000fe200078e00ff */
[----:B------:R-:W-:Y:S01]  /*09d0*/  MOV R166, RZ ;  /* 0x000000ff00a67202 */ /* 0x000fe20000000f00 */
[----:B------:R-:W-:Y:S01]  /*09e0*/  CS2R R18, SRZ ;  /* 0x0000000000127805 */ /* 0x000fe2000001ff00 */
[----:B------:R-:W-:Y:S01]  /*09f0*/  IMAD.MOV.U32 R164, RZ, RZ, RZ ;  /* 0x000000ffffa47224 */ /* 0x000fe200078e00ff */
[----:B------:R-:W-:Y:S01]  /*0a00*/  CS2R R158, SRZ ;  /* 0x00000000009e7805 */ /* 0x000fe2000001ff00 */
[----:B------:R-:W-:Y:S01]  /*0a10*/  CS2R R22, SRZ ;  /* 0x0000000000167805 */ /* 0x000fe2000001ff00 */
[----:B------:R-:W-:Y:S01]  /*0a20*/  MOV R156, RZ ;  /* 0x000000ff009c7202 */ /* 0x000fe20000000f00 */
[----:B------:R-:W-:Y:S01]  /*0a30*/  IMAD.MOV.U32 R154, RZ, RZ, RZ ;  /* 0x000000ffff9a7224 */ /* 0x000fe200078e00ff */
[----:B------:R-:W-:Y:S01]  /*0a40*/  CS2R R24, SRZ ;  /* 0x0000000000187805 */ /* 0x000fe2000001ff00 */
[----:B------:R-:W-:Y:S01]  /*0a50*/  MOV R152, RZ ;  /* 0x000000ff00987202 */ /* 0x000fe20000000f00 */
[----:B------:R-:W-:Y:S01]  /*0a60*/  CS2R R146, SRZ ;  /* 0x0000000000927805 */ /* 0x000fe2000001ff00 */
[----:B------:R-:W-:Y:S01]  /*0a70*/  IMAD.MOV.U32 R144, RZ, RZ, RZ ;  /* 0x000000ffff907224 */ /* 0x000fe200078e00ff */
[----:B------:R-:W-:Y:S01]  /*0a80*/  MOV R150, RZ ;  /* 0x000000ff00967202 */ /* 0x000fe20000000f00 */
        /* <DEDUP_REMOVED lines=8> */
[----:B------:R-:W-:Y:S01]  /*0b10*/  CS2R R32, SRZ ;  /* 0x0000000000207805 */ /* 0x000fe2000001ff00 */
[----:B------:R-:W-:Y:S01]  /*0b20*/  IMAD.MOV.U32 R128, RZ, RZ, RZ ;  /* 0x000000ffff807224 */ /* 0x000fe200078e00ff */
[----:B------:R-:W-:Y:S01]  /*0b30*/  MOV R134, RZ ;  /* 0x000000ff00867202 */ /* 0x000fe20000000f00 */
[----:B------:R-:W-:Y:S01]  /*0b40*/  CS2R R26, SRZ ;  /* 0x00000000001a7805 */ /* 0x000fe2000001ff00 */
[----:B------:R-:W-:Y:S01]  /*0b50*/  IMAD.MOV.U32 R132, RZ, RZ, RZ ;  /* 0x000000ffff847224 */ /* 0x000fe200078e00ff */
[----:B------:R-:W-:Y:S01]  /*0b60*/  CS2R R122, SRZ ;  /* 0x00000000007a7805 */ /* 0x000fe2000001ff00 */
[----:B------:R-:W-:Y:S01]  /*0b70*/  MOV R120, RZ ;  /* 0x000000ff00787202 */ /* 0x000fe20000000f00 */
[----:B------:R-:W-:Y:S01]  /*0b80*/  IMAD.MOV.U32 R126, RZ, RZ, RZ ;  /* 0x000000ffff7e7224 */ /* 0x000fe200078e00ff */
[----:B------:R-:W-:Y:S01]  /*0b90*/  CS2R R124, SRZ ;  /* 0x00000000007c7805 */ /* 0x000fe2000001ff00 */
[----:B------:R-:W-:Y:S01]  /*0ba0*/  CS2R R38, SRZ ;  /* 0x0000000000267805 */ /* 0x000fe2000001ff00 */
[----:B------:R-:W-:Y:S01]  /*0bb0*/  CS2R R36, SRZ ;  /* 0x0000000000247805 */ /* 0x000fe2000001ff00 */
[----:B------:R-:W-:Y:S05]  /*0bc0*/  @!P0 BRA `(.L_x_18) ;  /* 0x0000cdb000008947 */ /* 0x000fea0003800000 */
[----:B------:R-:W-:Y:S02]  /*0bd0*/  ULDC.64 UR4, c[0x0][0x340] ;  /* 0x0000d00000047ab9 */ /* 0x000fe40000000a00 */
[----:B------:R-:W-:-:S04]  /*0be0*/  UISETP.NE.U32.AND UP0, UPT, URZ, UR4, UPT ;  /* 0x000000043f00728c */ /* 0x000fc8000bf05070 */
[----:B------:R-:W-:-:S03]  /*0bf0*/  UISETP.NE.AND.EX UP0, UPT, URZ, UR5, UPT, UP0 ;  /* 0x000000053f00728c */ /* 0x000fc6000bf05300 */
[----:B------:R-:W-:-:S03]  /*0c00*/  ULDC.64 UR4, c[0x0][0x340] ;  /* 0x0000d00000047ab9 */ /* 0x000fc60000000a00 */
[----:B------:R-:W-:-:S05]  /*0c10*/  PLOP3.LUT P0, PT, PT, PT, UP0, 0x80, 0x0 ;  /* 0x000000000000781c */ /* 0x000fca0003f0f008 */
[----:B------:R-:W-:-:S06]  /*0c20*/  @UP0 UIMAD.WIDE UR4, UR11, UR15, UR4 ;  /* 0x0000000f0b0402a5 */ /* 0x000fcc000f8e0204 */
[----:B------:R-:W-:Y:S02]  /*0c30*/  IMAD.U32 R2, RZ, RZ, UR4 ;  /* 0x00000004ff027e24 */ /* 0x000fe4000f8e00ff */
[----:B------:R-:W-:Y:S01]  /*0c40*/  IMAD.U32 R3, RZ, RZ, UR5 ;  /* 0x00000005ff037e24 */ /* 0x000fe2000f8e00ff */
[----:B------:R-:W1:Y:S01]  /*0c50*/  S2R R13, SR_CTAID.X ;  /* 0x00000000000d7919 */ /* 0x000e620000002500 */
[----:B------:R-:W-:Y:S01]  /*0c60*/  SHF.R.S32.HI R27, RZ, 0x1f, R196 ;  /* 0x0000001fff1b7819 */ /* 0x000fe200000114c4 */
[----:B------:R-:W-:Y:S02]  /*0c70*/  USHF.R.S32.HI UR15, URZ, 0x1f, UR14 ;  /* 0x0000001f3f0f7899 */ /* 0x000fe4000801140e */
[----:B------:R2:W3:Y:S01]  /*0c80*/  @P0 LDG.E R7, [R2.64] ;  /* 0x0000000c02070981 */ /* 0x0004e2000c1e1900 */
[----:B------:R-:W-:Y:S01]  /*0c90*/  ULDC.64 UR4, c[0x0][0x178] ;  /* 0x00005e0000047ab9 */ /* 0x000fe20000000a00 */
[CC--:B------:R-:W-:Y:S01]  /*0ca0*/  LEA.HI R15, R27.reuse, R196.reuse, RZ, 0x4 ;  /* 0x000000c41b0f7211 */ /* 0x0c0fe200078f20ff */
[----:B------:R-:W-:Y:S01]  /*0cb0*/  UIMAD UR15, UR15, UR4, URZ ;  /* 0x000000040f0f72a4 */ /* 0x000fe2000f8e023f */
[----:B-----5:R-:W-:Y:S01]  /*0cc0*/  IMAD R8, R8, c[0x0][0x2c4], RZ ;  /* 0x0000b10008087a24 */ /* 0x020fe200078e02ff */
[----:B------:R-:W-:Y:S01]  /*0cd0*/  UIMAD.WIDE.U32 UR16, UR14, UR4, URZ ;  /* 0x000000040e1072a5 */ /* 0x000fe2000f8e003f */
[----:B------:R-:W-:Y:S01]  /*0ce0*/  LEA.HI R10, R27, R196, RZ, 0x6 ;  /* 0x000000c41b0a7211 */ /* 0x000fe200078f30ff */
[----:B------:R-:W-:Y:S01]  /*0cf0*/  UIMAD UR15, UR14, UR5, UR15 ;  /* 0x000000050e0f72a4 */ /* 0x000fe2000f8e020f */
[----:B------:R-:W-:Y:S02]  /*0d00*/  BSSY B0, `(.L_x_19) ;  /* 0x000004d000007945 */ /* 0x000fe40003800000 */
[----:B------:R-:W-:-:S02]  /*0d10*/  ULDC.64 UR4, c[0x0][0x1b8] ;  /* 0x00006e0000047ab9 */ /* 0x000fc40000000a00 */
[----:B------:R-:W-:Y:S02]  /*0d20*/  UIADD3 UR17, UR17, UR15, URZ ;  /* 0x0000000f11117290 */ /* 0x000fe4000fffe03f */
[----:B------:R-:W-:Y:S02]  /*0d30*/  USHF.R.S32.HI UR15, URZ, 0x1f, UR11 ;  /* 0x0000001f3f0f7899 */ /* 0x000fe4000801140b */
[----:B------:R-:W-:Y:S02]  /*0d40*/  UIMAD UR14, UR8, UR4, URZ ;  /* 0x00000004080e72a4 */ /* 0x000fe4000f8e023f */
[----:B------:R-:W-:Y:S02]  /*0d50*/  USEL UR15, UR15, URZ, !UP1 ;  /* 0x0000003f0f0f7287 */ /* 0x000fe4000c800000 */
[----:B------:R-:W-:Y:S02]  /*0d60*/  UIMAD UR14, UR9, UR5, UR14 ;  /* 0x00000005090e72a4 */ /* 0x000fe4000f8e020e */
[----:B------:R-:W-:-:S02]  /*0d70*/  UIMAD.WIDE.U32 UR18, UR9, UR4, UR16 ;  /* 0x00000004091272a5 */ /* 0x000fc4000f8e0010 */
[----:B------:R-:W-:Y:S01]  /*0d80*/  USEL UR16, UR11, URZ, !UP1 ;  /* 0x0000003f0b107287 */ /* 0x000fe2000c800000 */
[----:B--2---:R-:W-:Y:S01]  /*0d90*/  LEA.HI R2, R27, R196, RZ, 0x3 ;  /* 0x000000c41b027211 */ /* 0x004fe200078f18ff */
[----:B------:R-:W-:Y:S01]  /*0da0*/  IMAD.MOV.U32 R3, RZ, RZ, c[0x0][0x2c4] ;  /* 0x0000b100ff037624 */ /* 0x000fe200078e00ff */
[----:B------:R-:W-:Y:S02]  /*0db0*/  ULDC.64 UR4, c[0x0][0x1c0] ;  /* 0x0000700000047ab9 */ /* 0x000fe40000000a00 */
[----:B------:R-:W-:Y:S01]  /*0dc0*/  LOP3.LUT R0, R2, 0xfffffff8, RZ, 0xc0, !PT ;  /* 0xfffffff802007812 */ /* 0x000fe200078ec0ff */
[----:B------:R-:W-:Y:S01]  /*0dd0*/  UIMAD UR15, UR15, UR4, URZ ;  /* 0x000000040f0f72a4 */ /* 0x000fe2000f8e023f */
[----:B------:R-:W-:Y:S01]  /*0de0*/  ISETP.NE.AND P1, PT, R3, 0x1, PT ;  /* 0x000000010300780c */ /* 0x000fe20003f25270 */
[----:B------:R-:W-:Y:S01]  /*0df0*/  UIADD3 UR19, UR19, UR14, URZ ;  /* 0x0000000e13137290 */ /* 0x000fe2000fffe03f */
[----:B------:R-:W-:Y:S01]  /*0e00*/  SHF.R.S32.HI R12, RZ, 0x3, R2 ;  /* 0x00000003ff0c7819 */ /* 0x000fe20000011402 */
[----:B------:R-:W-:Y:S01]  /*0e10*/  IMAD.IADD R17, R196, 0x1, -R0 ;  /* 0x00000001c4117824 */ /* 0x000fe200078e0a00 */
[----:B------:R-:W-:-:S02]  /*0e20*/  UIMAD UR5, UR16, UR5, UR15 ;  /* 0x00000005100572a4 */ /* 0x000fc4000f8e020f */
[----:B------:R-:W-:Y:S01]  /*0e30*/  UIMAD.WIDE.U32 UR16, UR16, UR4, UR18 ;  /* 0x00000004101072a5 */ /* 0x000fe2000f8e0012 */
[C---:B------:R-:W-:Y:S02]  /*0e40*/  IMAD R198, R17.reuse, 0x10, R12 ;  /* 0x0000001011c67824 */ /* 0x040fe400078e020c */
[----:B------:R-:W-:Y:S01]  /*0e50*/  IMAD.SHL.U32 R14, R17, 0x8, RZ ;  /* 0x00000008110e7824 */ /* 0x000fe200078e00ff */
[----:B------:R-:W-:Y:S01]  /*0e60*/  UIADD3 UR5, UR17, UR5, URZ ;  /* 0x0000000511057290 */ /* 0x000fe2000fffe03f */
[C---:B-1----:R-:W-:Y:S01]  /*0e70*/  IMAD R4, R13.reuse, 0x80, R198 ;  /* 0x000000800d047824 */ /* 0x042fe200078e02c6 */
[----:B------:R1:W-:Y:S01]  /*0e80*/  STL [R1+0x20], R198 ;  /* 0x000020c601007387 */ /* 0x0003e20000100800 */
[----:B------:R-:W-:Y:S01]  /*0e90*/  IMAD.U32 R3, RZ, RZ, UR17 ;  /* 0x00000011ff037e24 */ /* 0x000fe2000f8e00ff */
[----:B------:R-:W-:Y:S01]  /*0ea0*/  LEA R13, R13, R12, 0x7 ;  /* 0x0000000c0d0d7211 */ /* 0x000fe200078e38ff */
[----:B------:R-:W-:Y:S01]  /*0eb0*/  @P1 IMAD.HI.U32 R2, R4, c[0x0][0x2c8], RZ ;  /* 0x0000b20004021a27 */ /* 0x000fe200078e00ff */
[----:B------:R-:W-:-:S02]  /*0ec0*/  MOV R3, UR5 ;  /* 0x0000000500037c02 */ /* 0x000fc40008000f00 */
[----:B------:R-:W-:Y:S01]  /*0ed0*/  ISETP.GE.AND P3, PT, R13, R8, PT ;  /* 0x000000080d00720c */ /* 0x000fe20003f66270 */
[----:B------:R-:W-:Y:S01]  /*0ee0*/  IMAD.MOV.U32 R0, RZ, RZ, R4 ;  /* 0x000000ffff007224 */ /* 0x000fe200078e0004 */
[----:B------:R-:W-:Y:S01]  /*0ef0*/  @P1 SHF.R.U32.HI R0, RZ, c[0x0][0x2cc], R2 ;  /* 0x0000b300ff001a19 */ /* 0x000fe20000011602 */
[----:B------:R-:W-:Y:S01]  /*0f00*/  IMAD.U32 R2, RZ, RZ, UR16 ;  /* 0x00000010ff027e24 */ /* 0x000fe2000f8e00ff */
[----:B------:R-:W-:Y:S02]  /*0f10*/  SHF.R.S32.HI R241, RZ, 0x1f, R14 ;  /* 0x0000001ffff17819 */ /* 0x000fe4000001140e */
[--C-:B------:R-:W-:Y:S01]  /*0f20*/  SHF.R.S32.HI R6, RZ, 0x1f, R0.reuse ;  /* 0x0000001fff067819 */ /* 0x100fe20000011400 */
[----:B------:R-:W-:Y:S02]  /*0f30*/  IMAD.MOV R5, RZ, RZ, -R0 ;  /* 0x000000ffff057224 */ /* 0x000fe400078e0a00 */
[----:B------:R-:W-:-:S04]  /*0f40*/  IMAD.WIDE.U32 R2, R0, c[0x0][0x1b0], R2 ;  /* 0x00006c0000027a25 */ /* 0x000fc800078e0002 */
[----:B------:R-:W-:Y:S02]  /*0f50*/  IMAD R4, R5, c[0x0][0x2c4], R4 ;  /* 0x0000b10005047a24 */ /* 0x000fe400078e0204 */
[----:B------:R-:W-:-:S04]  /*0f60*/  IMAD R5, R6, c[0x0][0x1b0], RZ ;  /* 0x00006c0006057a24 */ /* 0x000fc800078e02ff */
[----:B------:R-:W-:Y:S01]  /*0f70*/  IMAD R6, R0, c[0x0][0x1b4], R5 ;  /* 0x00006d0000067a24 */ /* 0x000fe200078e0205 */
[----:B------:R-:W-:-:S03]  /*0f80*/  SHF.R.S32.HI R5, RZ, 0x1f, R4 ;  /* 0x0000001fff057819 */ /* 0x000fc60000011404 */
[----:B------:R-:W-:Y:S02]  /*0f90*/  IMAD.IADD R3, R3, 0x1, R6 ;  /* 0x0000000103037824 */ /* 0x000fe400078e0206 */
[----:B------:R-:W-:Y:S02]  /*0fa0*/  IMAD R0, R5, c[0x0][0x1a8], RZ ;  /* 0x00006a0005007a24 */ /* 0x000fe400078e02ff */
[----:B------:R-:W-:-:S04]  /*0fb0*/  IMAD.WIDE.U32 R2, R4, c[0x0][0x1a8], R2 ;  /* 0x00006a0004027a25 */ /* 0x000fc800078e0002 */
[----:B------:R-:W-:Y:S01]  /*0fc0*/  IMAD R5, R4, c[0x0][0x1ac], R0 ;  /* 0x00006b0004057a24 */ /* 0x000fe200078e0200 */
[----:B------:R-:W-:Y:S02]  /*0fd0*/  LOP3.LUT R0, R15, 0xfffffff0, RZ, 0xc0, !PT ;  /* 0xfffffff00f007812 */ /* 0x000fe400078ec0ff */
[----:B------:R-:W-:Y:S01]  /*0fe0*/  LEA R9, P1, R2, c[0x0][0x160], 0x1 ;  /* 0x0000580002097a11 */ /* 0x000fe200078208ff */
[----:B------:R-:W-:Y:S02]  /*0ff0*/  IMAD.IADD R4, R3, 0x1, R5 ;  /* 0x0000000103047824 */ /* 0x000fe400078e0205 */
[----:B------:R-:W-:Y:S02]  /*1000*/  IMAD.IADD R3, R196, 0x1, -R0 ;  /* 0x00000001c4037824 */ /* 0x000fe400078e0a00 */
[----:B------:R-:W-:Y:S01]  /*1010*/  IMAD.SHL.U32 R0, R12, 0x40, RZ ;  /* 0x000000400c007824 */ /* 0x000fe200078e00ff */
[----:B------:R-:W-:Y:S01]  /*1020*/  LEA.HI.X R5, R2, c[0x0][0x164], R4, 0x1, P1 ;  /* 0x0000590002057a11 */ /* 0x000fe200008f0c04 */
[----:B------:R1:W2:Y:S01]  /*1030*/  SHFL.IDX PT, R6, R9, RZ, 0x181f ;  /* 0x00181fff09067589 */ /* 0x0002a200000e0000 */
[----:B------:R-:W-:-:S02]  /*1040*/  SHF.R.S32.HI R2, RZ, 0x1f, R3 ;  /* 0x0000001fff027819 */ /* 0x000fc40000011403 */
[----:B------:R-:W-:Y:S02]  /*1050*/  LOP3.LUT R0, R0, 0x1c0, RZ, 0xc0, !PT ;  /* 0x000001c000007812 */ /* 0x000fe400078ec0ff */
[----:B------:R-:W-:Y:S02]  /*1060*/  LEA.HI R26, R2, R3, RZ, 0x3 ;  /* 0x00000003021a7211 */ /* 0x000fe400078f18ff */
[----:B------:R-:W-:Y:S02]  /*1070*/  LOP3.LUT R2, R0, 0x38, R14, 0xf8, !PT ;  /* 0x0000003800027812 */ /* 0x000fe400078ef80e */
[----:B------:R-:W-:Y:S02]  /*1080*/  LOP3.LUT R4, R26, 0xfffffff8, RZ, 0xc0, !PT ;  /* 0xfffffff81a047812 */ /* 0x000fe400078ec0ff */
[----:B------:R-:W-:-:S03]  /*1090*/  SHF.R.U32.HI R0, RZ, 0x3, R0 ;  /* 0x00000003ff007819 */ /* 0x000fc60000011600 */
[----:B------:R-:W-:Y:S01]  /*10a0*/  IMAD.IADD R25, R3, 0x1, -R4 ;  /* 0x0000000103197824 */ /* 0x000fe200078e0a04 */
[----:B------:R-:W-:Y:S01]  /*10b0*/  LOP3.LUT R2, R2, R0, RZ, 0x3c, !PT ;  /* 0x0000000002027212 */ /* 0x000fe200078e3cff */
[----:B------:R-:W-:Y:S02]  /*10c0*/  IMAD.SHL.U32 R0, R10, 0x8, RZ ;  /* 0x000000080a007824 */ /* 0x000fe400078e00ff */
[----:B------:R-:W-:Y:S02]  /*10d0*/  IMAD.MOV.U32 R3, RZ, RZ, 0x10 ;  /* 0x00000010ff037424 */ /* 0x000fe400078e00ff */
[----:B------:R-:W-:Y:S01]  /*10e0*/  IMAD.MOV.U32 R4, RZ, RZ, 0x20 ;  /* 0x00000020ff047424 */ /* 0x000fe200078e00ff */
[----:B------:R-:W-:Y:S01]  /*10f0*/  LOP3.LUT R10, R2, 0xfffffe00, R0, 0xf8, !PT ;  /* 0xfffffe00020a7812 */ /* 0x000fe200078ef800 */
[----:B---3--:R3:W4:Y:S01]  /*1100*/  @P0 R2UR UR18, R7 ;  /* 0x00000000071203c2 */ /* 0x00872200000e0000 */
[----:B------:R-:W-:Y:S01]  /*1110*/  ISETP.GE.AND P0, PT, R14, c[0x0][0x198], PT ;  /* 0x000066000e007a0c */ /* 0x000fe20003f06270 */
[----:B----4-:R-:W-:-:S03]  /*1120*/  @!UP0 UMOV UR18, UR11 ;  /* 0x0000000b00128c82 */ /* 0x010fc60008000000 */
[----:B------:R-:W-:-:S05]  /*1130*/  R2P PR, R25, 0x6 ;  /* 0x0000000619007804 */ /* 0x000fca0000000000 */
[----:B------:R-:W-:Y:S02]  /*1140*/  SEL R3, R3, 0xfffffff0, !P1 ;  /* 0xfffffff003037807 */ /* 0x000fe40004800000 */
[----:B------:R-:W-:Y:S01]  /*1150*/  SEL R4, R4, 0xffffffe0, !P2 ;  /* 0xffffffe004047807 */ /* 0x000fe20005000000 */
[----:B---3--:R1:W3:Y:S01]  /*1160*/  SHFL.IDX PT, R7, R5, RZ, 0x181f ;  /* 0x00181fff05077589 */ /* 0x0082e200000e0000 */
[----:B------:R-:W-:Y:S05]  /*1170*/  @P3 BRA `(.L_x_20) ;  /* 0x0000005000003947 */ /* 0x000fea0003800000 */
[----:B--2---:R-:W-:Y:S01]  /*1180*/  LEA R6, P1, R14, R6, 0x1 ;  /* 0x000000060e067211 */ /* 0x004fe200078208ff */
[----:B------:R-:W-:-:S03]  /*1190*/  IMAD.SHL.U32 R0, R10, 0x2, RZ ;  /* 0x000000020a007824 */ /* 0x000fc600078e00ff */
[----:B---3--:R-:W-:-:S05]  /*11a0*/  LEA.HI.X R7, R14, R7, R241, 0x1, P1 ;  /* 0x000000070e077211 */ /* 0x008fca00008f0cf1 */
[----:B------:R-:W-:Y:S01]  /*11b0*/  @!PT LDS RZ, [RZ] ;  /* 0x00000000fffff984 */ /* 0x000fe20000000800 */
[----:B------:R2:W-:Y:S04]  /*11c0*/  LDGSTS.E.BYPASS.LTC128B.128 [R0+0x7100], [R6.64], !P0 ;  /* 0x0710000006007fae */ /* 0x0005e8000c101d4c */
.L_x_20:
[----:B--2---:R-:W-:Y:S05]  /*11d0*/  BSYNC B0 ;  /* 0x0000000000007941 */ /* 0x004fea0003800000 */
.L_x_19:
[----:B------:R-:W-:Y:S01]  /*11e0*/  IADD3 R2, R13, 0x10, RZ ;  /* 0x000000100d027810 */ /* 0x000fe20007ffe0ff */
[----:B------:R2:W4:Y:S01]  /*11f0*/  SHFL.IDX PT, R0, R5, 0x1, 0x181f ;  /* 0x00381f0005007f89 */ /* 0x00052200000e0000 */
[----:B------:R-:W-:Y:S02]  /*1200*/  BSSY B0, `(.L_x_21) ;  /* 0x0000009000007945 */ /* 0x000fe40003800000 */
[----:B------:R-:W-:Y:S01]  /*1210*/  ISETP.GE.AND P1, PT, R2, R8, PT ;  /* 0x000000080200720c */ /* 0x000fe20003f26270 */
[----:B------:R2:W1:-:S12]  /*1220*/  SHFL.IDX PT, R6, R9, 0x1, 0x181f ;  /* 0x00381f0009067f89 */ /* 0x00045800000e0000 */
[----:B------:R-:W-:Y:S05]  /*1230*/  @P1 BRA `(.L_x_22) ;  /* 0x0000005000001947 */ /* 0x000fea0003800000 */
[----:B-1----:R-:W-:-:S04]  /*1240*/  LEA R6, P1, R14, R6, 0x1 ;  /* 0x000000060e067211 */ /* 0x002fc800078208ff */
[----:B---34-:R-:W-:Y:S01]  /*1250*/  LEA.HI.X R7, R14, R0, R241, 0x1, P1 ;  /* 0x000000000e077211 */ /* 0x018fe200008f0cf1 */
[----:B------:R-:W-:-:S05]  /*1260*/  IMAD.SHL.U32 R0, R10, 0x2, RZ ;  /* 0x000000020a007824 */ /* 0x000fca00078e00ff */
[----:B------:R-:W-:Y:S01]  /*1270*/  @!PT LDS RZ, [RZ] ;  /* 0x00000000fffff984 */ /* 0x000fe20000000800 */
[----:B------:R1:W-:Y:S03]  /*1280*/  LDGSTS.E.BYPASS.LTC128B.128 [R0+0x7900], [R6.64], !P0 ;  /* 0x0790000006007fae */ /* 0x0003e6000c101d4c */
.L_x_22:
[----:B------:R-:W-:Y:S05]  /*1290*/  BSYNC B0 ;  /* 0x0000000000007941 */ /* 0x000fea0003800000 */
.L_x_21:
[----:B------:R-:W-:Y:S01]  /*12a0*/  IADD3 R2, R13, 0x20, RZ ;  /* 0x000000200d027810 */ /* 0x000fe20007ffe0ff */
[----:B-1--4-:R1:W4:Y:S01]  /*12b0*/  SHFL.IDX PT, R0, R5, 0x2, 0x181f ;  /* 0x00581f0005007f89 */ /* 0x01232200000e0000 */
[----:B------:R-:W-:Y:S02]  /*12c0*/  BSSY B0, `(.L_x_23) ;  /* 0x0000009000007945 */ /* 0x000fe40003800000 */
[----:B------:R-:W-:Y:S01]  /*12d0*/  ISETP.GE.AND P1, PT, R2, R8, PT ;  /* 0x000000080200720c */ /* 0x000fe20003f26270 */
[----:B------:R1:W2:-:S12]  /*12e0*/  SHFL.IDX PT, R6, R9, 0x2, 0x181f ;  /* 0x00581f0009067f89 */ /* 0x00029800000e0000 */
[----:B------:R-:W-:Y:S05]  /*12f0*/  @P1 BRA `(.L_x_24) ;  /* 0x0000005000001947 */ /* 0x000fea0003800000 */
[----:B--2---:R-:W-:-:S04]  /*1300*/  LEA R6, P1, R14, R6, 0x1 ;  /* 0x000000060e067211 */ /* 0x004fc800078208ff */
[----:B---34-:R-:W-:Y:S01]  /*1310*/  LEA.HI.X R7, R14, R0, R241, 0x1, P1 ;  /* 0x000000000e077211 */ /* 0x018fe200008f0cf1 */
[----:B------:R-:W-:-:S05]  /*1320*/  IMAD.SHL.U32 R0, R10, 0x2, RZ ;  /* 0x000000020a007824 */ /* 0x000fca00078e00ff */
[----:B------:R-:W-:Y:S01]  /*1330*/  @!PT LDS RZ, [RZ] ;  /* 0x00000000fffff984 */ /* 0x000fe20000000800 */
[----:B------:R2:W-:Y:S03]  /*1340*/  LDGSTS.E.BYPASS.LTC128B.128 [R0+0x8100], [R6.64], !P0 ;  /* 0x0810000006007fae */ /* 0x0005e6000c101d4c */
.L_x_24:
[----:B------:R-:W-:Y:S05]  /*1350*/  BSYNC B0 ;  /* 0x0000000000007941 */ /* 0x000fea0003800000 */
.L_x_23:
[----:B------:R-:W-:Y:S01]  /*1360*/  IADD3 R2, R13, 0x30, RZ ;  /* 0x000000300d027810 */ /* 0x000fe20007ffe0ff */
[----:B--2-4-:R2:W4:Y:S01]  /*1370*/  SHFL.IDX PT, R0, R5, 0x3, 0x181f ;  /* 0x00781f0005007f89 */ /* 0x01452200000e0000 */
        /* <DEDUP_REMOVED lines=9> */
.L_x_26:
[----:B------:R-:W-:Y:S05]  /*1410*/  BSYNC B0 ;  /* 0x0000000000007941 */ /* 0x000fea0003800000 */
.L_x_25:
        /* <DEDUP_REMOVED lines=11> */
.L_x_28:
[----:B------:R-:W-:Y:S05]  /*14d0*/  BSYNC B0 ;  /* 0x0000000000007941 */ /* 0x000fea0003800000 */
.L_x_27:
        /* <DEDUP_REMOVED lines=11> */
.L_x_30:
[----:B------:R-:W-:Y:S05]  /*1590*/  BSYNC B0 ;  /* 0x0000000000007941 */ /* 0x000fea0003800000 */
.L_x_29:
        /* <DEDUP_REMOVED lines=11> */
.L_x_32:
[----:B------:R-:W-:Y:S05]  /*1650*/  BSYNC B0 ;  /* 0x0000000000007941 */ /* 0x000fea0003800000 */
.L_x_31:
[----:B-12---:R-:W1:Y:S01]  /*1660*/  SHFL.IDX PT, R9, R9, 0x7, 0x181f ;  /* 0x00f81f0009097f89 */ /* 0x006e6200000e0000 */
[----:B------:R-:W-:Y:S01]  /*1670*/  UMOV UR14, 0x70 ;  /* 0x00000070000e7882 */ /* 0x000fe20000000000 */
[----:B----4-:R-:W-:Y:S01]  /*1680*/  MOV R0, c[0x0][0x2b8] ;  /* 0x0000ae0000007a02 */ /* 0x010fe20000000f00 */
[----:B------:R-:W-:Y:S01]  /*1690*/  UIMAD UR14, UR6, UR14, -0x70 ;  /* 0xffffff90060e74a4 */ /* 0x000fe2000f8e020e */
[----:B------:R2:W4:Y:S01]  /*16a0*/  SHFL.IDX PT, R11, R5, 0x7, 0x181f ;  /* 0x00f81f00050b7f89 */ /* 0x00052200000e0000 */
[----:B------:R-:W-:Y:S01]  /*16b0*/  SHF.L.U32 R197, R10, 0x1, RZ ;  /* 0x000000010ac57819 */ /* 0x000fe200000006ff */
[----:B------:R-:W-:Y:S01]  /*16c0*/  USHF.R.S32.HI UR15, URZ, 0x1f, UR18 ;  /* 0x0000001f3f0f7899 */ /* 0x000fe20008011412 */
[----:B------:R-:W-:Y:S01]  /*16d0*/  ISETP.NE.AND P5, PT, R0, 0x1, PT ;  /* 0x000000010000780c */ /* 0x000fe20003fa5270 */
[----:B------:R-:W-:Y:S01]  /*16e0*/  ULDC.64 UR4, c[0x0][0x2b0] ;  /* 0x0000ac0000047ab9 */ /* 0x000fe20000000a00 */
[----:B------:R-:W-:Y:S01]  /*16f0*/  IADD3 R0, R198, UR14, RZ ;  /* 0x0000000ec6007c10 */ /* 0x000fe2000fffe0ff */
[----:B------:R-:W-:Y:S01]  /*1700*/  UIMAD UR15, UR15, UR4, URZ ;  /* 0x000000040f0f72a4 */ /* 0x000fe2000f8e023f */
[----:B------:R-:W-:Y:S01]  /*1710*/  MOV R243, RZ ;  /* 0x000000ff00f37202 */ /* 0x000fe20000000f00 */
[----:B------:R-:W-:Y:S01]  /*1720*/  UIMAD.WIDE.U32 UR16, UR18, UR4, URZ ;  /* 0x00000004121072a5 */ /* 0x000fe2000f8e003f */
[C---:B------:R-:W-:Y:S01]  /*1730*/  ISETP.GE.AND P4, PT, R0.reuse, UR7, PT ;  /* 0x0000000700007c0c */ /* 0x040fe2000bf86270 */
[----:B------:R-:W-:Y:S01]  /*1740*/  UIMAD UR15, UR18, UR5, UR15 ;  /* 0x00000005120f72a4 */ /* 0x000fe2000f8e020f */
[----:B------:R-:W-:Y:S01]  /*1750*/  IADD3 R2, R0, UR10, RZ ;  /* 0x0000000a00027c10 */ /* 0x000fe2000fffe0ff */
[----:B------:R-:W-:Y:S01]  /*1760*/  STL [R1], R197 ;  /* 0x000000c501007387 */ /* 0x000fe20000100800 */
[----:B------:R-:W-:Y:S01]  /*1770*/  ISETP.GT.OR P4, PT, R198, 0x6f, P4 ;  /* 0x0000006fc600780c */ /* 0x000fe20002784670 */
[----:B------:R-:W-:Y:S01]  /*1780*/  UIADD3 UR15, UR17, UR15, URZ ;  /* 0x0000000f110f7290 */ /* 0x000fe2000fffe03f */
[----:B------:R-:W-:Y:S01]  /*1790*/  MOV R0, R2 ;  /* 0x0000000200007202 */ /* 0x000fe20000000f00 */
[----:B------:R-:W-:Y:S01]  /*17a0*/  ULDC.64 UR4, c[0x0][0x1e8] ;  /* 0x00007a0000047ab9 */ /* 0x000fe20000000a00 */
[----:B--2---:R-:W-:-:S04]  /*17b0*/  IADD3 R5, R13, 0x70, RZ ;  /* 0x000000700d057810 */ /* 0x004fc80007ffe0ff */
[----:B------:R-:W-:Y:S01]  /*17c0*/  ISETP.GE.AND P3, PT, R5, R8, PT ;  /* 0x000000080500720c */ /* 0x000fe20003f66270 */
[----:B------:R-:W-:-:S05]  /*17d0*/  @P5 IMAD.HI.U32 R5, R2, c[0x0][0x2bc], RZ ;  /* 0x0000af0002055a27 */ /* 0x000fca00078e00ff */
[----:B------:R-:W-:-:S04]  /*17e0*/  @P5 SHF.R.U32.HI R0, RZ, c[0x0][0x2c0], R5 ;  /* 0x0000b000ff005a19 */ /* 0x000fc80000011605 */
[----:B------:R-:W-:-:S03]  /*17f0*/  @!P4 IADD3 R5, P1, R0, UR16, RZ ;  /* 0x000000100005cc10 */ /* 0x000fc6000ff3e0ff */
[----:B-1----:R-:W-:Y:S02]  /*1800*/  @!P3 LEA R8, P2, R14, R9, 0x1 ;  /* 0x000000090e08b211 */ /* 0x002fe400078408ff */
[----:B---3--:R-:W-:Y:S02]  /*1810*/  @!P4 LEA.HI.X.SX32 R7, R0, UR15, 0x1, P1 ;  /* 0x0000000f0007cc11 */ /* 0x008fe400088f0eff */
[----:B----4-:R-:W-:Y:S02]  /*1820*/  @!P3 LEA.HI.X R9, R14, R11, R241, 0x1, P2 ;  /* 0x0000000b0e09b211 */ /* 0x010fe400010f0cf1 */
[----:B------:R-:W-:-:S03]  /*1830*/  @!P4 LEA R6, P1, R5, c[0x0][0x2a0], 0x2 ;  /* 0x0000a8000506ca11 */ /* 0x000fc600078210ff */
[----:B------:R-:W-:Y:S01]  /*1840*/  @!PT LDS RZ, [RZ] ;  /* 0x00000000fffff984 */ /* 0x000fe20000000800 */
[----:B------:R1:W-:Y:S01]  /*1850*/  @!P3 LDGSTS.E.BYPASS.LTC128B.128 [R197+0xa900], [R8.64], !P0 ;  /* 0x0a90000008c5bfae */ /* 0x0003e2000c101d4c */
[----:B------:R-:W-:-:S03]  /*1860*/  @!P4 LEA.HI.X R7, R5, c[0x0][0x2a4], R7, 0x2, P1 ;  /* 0x0000a9000507ca11 */ /* 0x000fc600008f1407 */
[----:B------:R-:W0:Y:S04]  /*1870*/  LDGDEPBAR ;  /* 0x00000000000079af */ /* 0x000e280000000000 */
[----:B------:R-:W-:Y:S06]  /*1880*/  BAR.SYNC.DEFER_BLOCKING 0x0 ;  /* 0x0000000000007b1d */ /* 0x000fec0000010000 */
[----:B------:R2:W3:Y:S01]  /*1890*/  @!P4 LDG.E R243, [R6.64] ;  /* 0x0000000c06f3c981 */ /* 0x0004e2000c1e1900 */
[----:B------:R-:W-:Y:S01]  /*18a0*/  IADD3 R0, -R0, RZ, RZ ;  /* 0x000000ff00007210 */ /* 0x000fe20007ffe1ff */
[----:B------:R-:W-:Y:S01]  /*18b0*/  UIMAD UR18, UR8, UR4, URZ ;  /* 0x00000004081272a4 */ /* 0x000fe2000f8e023f */
[----:B-1----:R-:W-:Y:S01]  /*18c0*/  SHF.L.U32 R9, R12, 0x3, RZ ;  /* 0x000000030c097819 */ /* 0x002fe200000006ff */
[----:B------:R-:W-:Y:S01]  /*18d0*/  UIMAD.WIDE.U32 UR20, UR9, UR4, URZ ;  /* 0x00000004091472a5 */ /* 0x000fe2000f8e003f */
[----:B------:R-:W-:Y:S01]  /*18e0*/  SHF.L.U32 R5, R17, 0x6, RZ ;  /* 0x0000000611057819 */ /* 0x000fe200000006ff */
[----:B------:R-:W-:Y:S01]  /*18f0*/  IMAD R16, R0, c[0x0][0x2b8], R2 ;  /* 0x0000ae0000107a24 */ /* 0x000fe200078e0202 */
[----:B------:R-:W-:Y:S01]  /*1900*/  UIMAD UR5, UR9, UR5, UR18 ;  /* 0x00000005090572a4 */ /* 0x000fe2000f8e0212 */
[----:B------:R-:W-:Y:S01]  /*1910*/  SHF.R.S32.HI R22, RZ, 0x4, R15 ;  /* 0x00000004ff167819 */ /* 0x000fe2000001140f */
[----:B------:R-:W-:Y:S01]  /*1920*/  UIADD3 UR18, UR6, -0x1, URZ ;  /* 0xffffffff06127890 */ /* 0x000fe2000fffe03f */
[----:B------:R-:W-:Y:S01]  /*1930*/  LOP3.LUT R5, R5, 0x1c0, RZ, 0xc0, !PT ;  /* 0x000001c005057812 */ /* 0x000fe200078ec0ff */
[----:B------:R-:W-:Y:S01]  /*1940*/  UIADD3 UR19, UR21, UR5, URZ ;  /* 0x0000000515137290 */ /* 0x000fe2000fffe03f */
[----:B------:R-:W-:Y:S01]  /*1950*/  SHF.R.S32.HI R8, RZ, 0x1f, R16 ;  /* 0x0000001fff087819 */ /* 0x000fe20000011410 */
[----:B------:R-:W-:Y:S01]  /*1960*/  UIMAD UR18, UR18, -0x70, UR7 ;  /* 0xffffff90121278a4 */ /* 0x000fe2000f8e0207 */
[----:B------:R-:W-:Y:S01]  /*1970*/  LOP3.LUT R9, R5, 0x8, R9, 0xf8, !PT ;  /* 0x0000000805097812 */ /* 0x000fe200078ef809 */
[----:B------:R-:W-:Y:S01]  /*1980*/  STL [R1+0x4], R16 ;  /* 0x0000041001007387 */ /* 0x000fe20000100800 */
[----:B------:R-:W-:Y:S01]  /*1990*/  SHF.R.U32.HI R5, RZ, 0x3, R5 ;  /* 0x00000003ff057819 */ /* 0x000fe20000011605 */
[----:B------:R-:W-:Y:S01]  /*19a0*/  IMAD R0, R8, c[0x0][0x1e0], RZ ;  /* 0x0000780008007a24 */ /* 0x000fe200078e02ff */
[----:B------:R-:W-:Y:S01]  /*19b0*/  ISETP.GE.AND P6, PT, R14, c[0x0][0x1d4], PT ;  /* 0x000075000e007a0c */ /* 0x000fe20003fc6270 */
[----:B------:R-:W-:Y:S01]  /*19c0*/  IMAD R8, R8, c[0x0][0x208], RZ ;  /* 0x0000820008087a24 */ /* 0x000fe200078e02ff */
[----:B------:R-:W-:Y:S01]  /*19d0*/  IADD3 R18, -R12, UR18, RZ ;  /* 0x000000120c127c10 */ /* 0x000fe2000fffe1ff */
[C---:B------:R-:W-:Y:S01]  /*19e0*/  IMAD R0, R16.reuse, c[0x0][0x1e4], R0 ;  /* 0x0000790010007a24 */ /* 0x040fe200078e0200 */
[----:B------:R-:W-:Y:S01]  /*19f0*/  LOP3.LUT R24, R9, R5, RZ, 0x3c, !PT ;  /* 0x0000000509187212 */ /* 0x000fe200078e3cff */
[----:B------:R-:W-:Y:S01]  /*1a00*/  IMAD R8, R16, c[0x0][0x20c], R8 ;  /* 0x0000830010087a24 */ /* 0x000fe200078e0208 */
[----:B------:R-:W-:Y:S01]  /*1a10*/  ISETP.GE.AND P4, PT, R18, 0x1, PT ;  /* 0x000000011200780c */ /* 0x000fe20003f86270 */
[----:B--2---:R-:W-:Y:S01]  /*1a20*/  IMAD.WIDE.U32 R6, R16, c[0x0][0x1e0], RZ ;  /* 0x0000780010067a25 */ /* 0x004fe200078e00ff */
[C---:B------:R-:W-:Y:S01]  /*1a30*/  ISETP.GE.AND P3, PT, R18.reuse, 0x11, PT ;  /* 0x000000111200780c */ /* 0x040fe20003f66270 */
[----:B------:R-:W-:Y:S01]  /*1a40*/  ULDC.64 UR4, c[0x0][0x210] ;  /* 0x0000840000047ab9 */ /* 0x000fe20000000a00 */
[----:B------:R-:W-:Y:S01]  /*1a50*/  ISETP.GE.AND P2, PT, R18, 0x21, PT ;  /* 0x000000211200780c */ /* 0x000fe20003f46270 */
[----:B------:R-:W-:Y:S01]  /*1a60*/  IMAD R5, R16, c[0x0][0x1e0], RZ ;  /* 0x0000780010057a24 */ /* 0x000fe200078e02ff */
[----:B------:R-:W-:Y:S01]  /*1a70*/  IADD3 R7, R7, R0, RZ ;  /* 0x0000000007077210 */ /* 0x000fe20007ffe0ff */
[----:B------:R-:W-:Y:S01]  /*1a80*/  UIMAD.WIDE.U32 UR22, UR9, UR4, URZ ;  /* 0x00000004091672a5 */ /* 0x000fe2000f8e003f */
[----:B------:R-:W-:Y:S01]  /*1a90*/  MOV R9, UR9 ;  /* 0x0000000900097c02 */ /* 0x000fe20008000f00 */
[----:B------:R-:W-:Y:S01]  /*1aa0*/  UIMAD UR4, UR8, UR4, URZ ;  /* 0x00000004080472a4 */ /* 0x000fe2000f8e023f */
[----:B------:R-:W-:Y:S01]  /*1ab0*/  LEA.HI R195, R27, R196, RZ, 0x5 ;  /* 0x000000c41bc37211 */ /* 0x000fe200078f28ff */
[----:B------:R-:W-:Y:S01]  /*1ac0*/  UISETP.GE.AND UP0, UPT, UR7, 0x71, UPT ;  /* 0x000000710700788c */ /* 0x000fe2000bf06270 */
[----:B------:R-:W-:Y:S01]  /*1ad0*/  SHF.L.U32 R242, R14, 0x1, RZ ;  /* 0x000000010ef27819 */ /* 0x000fe200000006ff */
[----:B------:R-:W-:-:S04]  /*1ae0*/  UIMAD UR4, UR9, UR5, UR4 ;  /* 0x00000005090472a4 */ /* 0x000fc8000f8e0204 */
[----:B------:R-:W-:Y:S01]  /*1af0*/  UIADD3 UR4, UR23, UR4, URZ ;  /* 0x0000000417047290 */ /* 0x000fe2000fffe03f */
[----:B---3--:R-:W-:Y:S01]  /*1b00*/  SHF.R.S32.HI R23, RZ, 0x1f, R243 ;  /* 0x0000001fff177819 */ /* 0x008fe200000114f3 */
[----:B------:R-:W-:-:S04]  /*1b10*/  IMAD.WIDE.U32 R6, R243, c[0x0][0x1f0], R6 ;  /* 0x00007c00f3067a25 */ /* 0x000fc800078e0006 */
[----:B------:R-:W-:Y:S01]  /*1b20*/  IMAD R2, R23, c[0x0][0x1f0], RZ ;  /* 0x00007c0017027a24 */ /* 0x000fe200078e02ff */
[----:B------:R-:W-:Y:S01]  /*1b30*/  IADD3 R0, P0, R6, UR20, RZ ;  /* 0x0000001406007c10 */ /* 0x000fe2000ff1e0ff */
[C---:B------:R-:W-:Y:S02]  /*1b40*/  IMAD R5, R243.reuse, c[0x0][0x1f0], R5 ;  /* 0x00007c00f3057a24 */ /* 0x040fe400078e0205 */
[----:B------:R-:W-:Y:S02]  /*1b50*/  IMAD R2, R243, c[0x0][0x1f4], R2 ;  /* 0x00007d00f3027a24 */ /* 0x000fe400078e0202 */
[----:B------:R-:W-:-:S03]  /*1b60*/  IMAD R5, R9, c[0x0][0x1e8], R5 ;  /* 0x00007a0009057a24 */ /* 0x000fc600078e0205 */
[----:B------:R-:W-:Y:S02]  /*1b70*/  IADD3.X R6, R7, UR19, R2, P0, !PT ;  /* 0x0000001307067c10 */ /* 0x000fe400087fe402 */
[C---:B------:R-:W-:Y:S02]  /*1b80*/  LEA R2, P0, R0.reuse, c[0x0][0x1c8], 0x1 ;  /* 0x0000720000027a11 */ /* 0x040fe400078008ff */
[----:B------:R-:W-:Y:S02]  /*1b90*/  LEA R5, R5, c[0x0][0x1c8], 0x1 ;  /* 0x0000720005057a11 */ /* 0x000fe400078e08ff */
[----:B------:R-:W-:Y:S01]  /*1ba0*/  LEA.HI.X R0, R0, c[0x0][0x1cc], R6, 0x1, P0 ;  /* 0x0000730000007a11 */ /* 0x000fe200000f0c06 */
[----:B------:R-:W1:Y:S01]  /*1bb0*/  SHFL.IDX PT, R12, R2, RZ, 0x181f ;  /* 0x00181fff020c7589 */ /* 0x000e6200000e0000 */
[----:B------:R-:W-:-:S03]  /*1bc0*/  LEA.HI R6, R15, R22, RZ, 0x1 ;  /* 0x000000160f067211 */ /* 0x000fc600078f08ff */
[----:B------:R-:W2:Y:S01]  /*1bd0*/  SHFL.IDX PT, R11, R2, 0x1, 0x181f ;  /* 0x00381f00020b7f89 */ /* 0x000ea200000e0000 */
[----:B------:R-:W-:Y:S01]  /*1be0*/  LOP3.LUT R10, R6, 0xfffffffe, RZ, 0xc0, !PT ;  /* 0xfffffffe060a7812 */ /* 0x000fe200078ec0ff */
[----:B------:R-:W-:Y:S02]  /*1bf0*/  IMAD.WIDE.U32 R6, R16, c[0x0][0x208], RZ ;  /* 0x0000820010067a25 */ /* 0x000fe400078e00ff */
[----:B------:R-:W3:Y:S01]  /*1c00*/  SHFL.IDX PT, R13, R0, RZ, 0x181f ;  /* 0x00181fff000d7589 */ /* 0x000ee200000e0000 */
[----:B------:R-:W-:Y:S02]  /*1c10*/  IADD3 R22, R22, -R10, RZ ;  /* 0x8000000a16167210 */ /* 0x000fe40007ffe0ff */
[----:B------:R-:W-:Y:S01]  /*1c20*/  IADD3 R7, R7, R8, RZ ;  /* 0x0000000807077210 */ /* 0x000fe20007ffe0ff */
[----:B------:R-:W4:Y:S04]  /*1c30*/  SHFL.IDX PT, R21, R0, 0x1, 0x181f ;  /* 0x00381f0000157f89 */ /* 0x000f2800000e0000 */
[----:B------:R-:W5:Y:S01]  /*1c40*/  SHFL.IDX PT, R19, R2, 0x2, 0x181f ;  /* 0x00581f0002137f89 */ /* 0x000f6200000e0000 */
[----:B------:R-:W-:-:S03]  /*1c50*/  IMAD.WIDE.U32 R6, R243, c[0x0][0x218], R6 ;  /* 0x00008600f3067a25 */ /* 0x000fc600078e0006 */
[----:B------:R-:W5:Y:S04]  /*1c60*/  SHFL.IDX PT, R20, R0, 0x2, 0x181f ;  /* 0x00581f0000147f89 */ /* 0x000f6800000e0000 */
[----:B------:R-:W5:Y:S01]  /*1c70*/  SHFL.IDX PT, R15, R2, 0x3, 0x181f ;  /* 0x00781f00020f7f89 */ /* 0x000f6200000e0000 */
[----:B-1----:R-:W-:-:S03]  /*1c80*/  @P4 LEA R12, P1, R14, R12, 0x1 ;  /* 0x0000000c0e0c4211 */ /* 0x002fc600078208ff */
[----:B------:R-:W1:Y:S01]  /*1c90*/  SHFL.IDX PT, R16, R0, 0x3, 0x181f ;  /* 0x00781f0000107f89 */ /* 0x000e6200000e0000 */
[C---:B--2---:R-:W-:Y:S02]  /*1ca0*/  @P3 LEA R10, P0, R14.reuse, R11, 0x1 ;  /* 0x0000000b0e0a3211 */ /* 0x044fe400078008ff */
[C-C-:B---3--:R-:W-:Y:S02]  /*1cb0*/  @P4 LEA.HI.X R13, R14.reuse, R13, R241.reuse, 0x1, P1 ;  /* 0x0000000d0e0d4211 */ /* 0x148fe400008f0cf1 */
[----:B----4-:R-:W-:-:S03]  /*1cc0*/  @P3 LEA.HI.X R11, R14, R21, R241, 0x1, P0 ;  /* 0x000000150e0b3211 */ /* 0x010fc600000f0cf1 */
[----:B------:R2:W-:Y:S01]  /*1cd0*/  @P4 LDGSTS.E.BYPASS.LTC128B.128 [R197+0x3900], [R12.64], !P6 ;  /* 0x039000000cc54fae */ /* 0x0005e2000f101d4c */
[----:B------:R-:W-:Y:S02]  /*1ce0*/  ISETP.GE.AND P0, PT, R18, 0x31, PT ;  /* 0x000000311200780c */ /* 0x000fe40003f06270 */
[----:B-----5:R-:W-:Y:S01]  /*1cf0*/  @P2 LEA R8, P1, R14, R19, 0x1 ;  /* 0x000000130e082211 */ /* 0x020fe200078208ff */
[----:B------:R3:W-:Y:S01]  /*1d00*/  @P3 LDGSTS.E.BYPASS.LTC128B.128 [R197+0x4100], [R10.64], !P6 ;  /* 0x041000000ac53fae */ /* 0x0007e2000f101d4c */
[----:B------:R-:W-:Y:S02]  /*1d10*/  ISETP.GE.AND P4, PT, R18, 0x41, PT ;  /* 0x000000411200780c */ /* 0x000fe40003f86270 */
[----:B------:R-:W-:Y:S01]  /*1d20*/  @P2 LEA.HI.X R9, R14, R20, R241, 0x1, P1 ;  /* 0x000000140e092211 */ /* 0x000fe200008f0cf1 */
[----:B------:R-:W-:Y:S01]  /*1d30*/  SHFL.IDX PT, R19, R0, 0x5, 0x181f ;  /* 0x00b81f0000137f89 */ /* 0x000fe200000e0000 */
[----:B------:R-:W-:-:S03]  /*1d40*/  ISETP.GE.AND P3, PT, R18, 0x51, PT ;  /* 0x000000511200780c */ /* 0x000fc60003f66270 */
[----:B------:R4:W-:Y:S01]  /*1d50*/  @P2 LDGSTS.E.BYPASS.LTC128B.128 [R197+0x4900], [R8.64], !P6 ;  /* 0x0490000008c52fae */ /* 0x0009e2000f101d4c */
[----:B------:R-:W-:-:S03]  /*1d60*/  ISETP.GE.AND P2, PT, R18, 0x61, PT ;  /* 0x000000611200780c */ /* 0x000fc60003f46270 */
[----:B--2---:R-:W-:Y:S04]  /*1d70*/  SHFL.IDX PT, R12, R2, 0x5, 0x181f ;  /* 0x00b81f00020c7f89 */ /* 0x004fe800000e0000 */
[----:B---3--:R2:W3:Y:S04]  /*1d80*/  SHFL.IDX PT, R10, R2, 0x4, 0x181f ;  /* 0x00981f00020a7f89 */ /* 0x0084e800000e0000 */
[----:B------:R-:W5:Y:S01]  /*1d90*/  SHFL.IDX PT, R11, R0, 0x4, 0x181f ;  /* 0x00981f00000b7f89 */ /* 0x000f6200000e0000 */
[----:B----4-:R-:W-:-:S03]  /*1da0*/  @P0 LEA R8, P1, R14, R15, 0x1 ;  /* 0x0000000f0e080211 */ /* 0x010fc600078208ff */
[----:B------:R-:W4:Y:S01]  /*1db0*/  SHFL.IDX PT, R15, R5, 0x6, 0x181f ;  /* 0x00d81f00050f7f89 */ /* 0x000f2200000e0000 */
[----:B-1----:R-:W-:-:S03]  /*1dc0*/  @P0 LEA.HI.X R9, R14, R16, R241, 0x1, P1 ;  /* 0x000000100e090211 */ /* 0x002fc600008f0cf1 */
[----:B------:R1:W4:Y:S04]  /*1dd0*/  SHFL.IDX PT, R16, R0, 0x6, 0x181f ;  /* 0x00d81f0000107f89 */ /* 0x00032800000e0000 */
[----:B------:R4:W-:Y:S01]  /*1de0*/  @P0 LDGSTS.E.BYPASS.LTC128B.128 [R197+0x5100], [R8.64], !P6 ;  /* 0x0510000008c50fae */ /* 0x0009e2000f101d4c */
[----:B--2---:R-:W-:Y:S02]  /*1df0*/  SHF.L.U32 R2, R25, 0x6, RZ ;  /* 0x0000000619027819 */ /* 0x004fe400000006ff */
[----:B---3--:R-:W-:-:S04]  /*1e00*/  @P4 LEA R10, P1, R14, R10, 0x1 ;  /* 0x0000000a0e0a4211 */ /* 0x008fc800078208ff */
[----:B-----5:R-:W-:-:S05]  /*1e10*/  @P4 LEA.HI.X R11, R14, R11, R241, 0x1, P1 ;  /* 0x0000000b0e0b4211 */ /* 0x020fca00008f0cf1 */
[----:B------:R2:W-:Y:S01]  /*1e20*/  @P4 LDGSTS.E.BYPASS.LTC128B.128 [R197+0x5900], [R10.64], !P6 ;  /* 0x059000000ac54fae */ /* 0x0005e2000f101d4c */
[----:B-1----:R-:W-:Y:S01]  /*1e30*/  LOP3.LUT R0, R2, 0x1c0, RZ, 0xc0, !PT ;  /* 0x000001c002007812 */ /* 0x002fe200078ec0ff */
[----:B------:R-:W-:-:S04]  /*1e40*/  IMAD R2, R23, c[0x0][0x218], RZ ;  /* 0x0000860017027a24 */ /* 0x000fc800078e02ff */
[----:B------:R-:W-:Y:S01]  /*1e50*/  IMAD R5, R243, c[0x0][0x21c], R2 ;  /* 0x00008700f3057a24 */ /* 0x000fe200078e0202 */
[----:B------:R-:W-:Y:S02]  /*1e60*/  IADD3 R2, P0, R6, UR22, RZ ;  /* 0x0000001606027c10 */ /* 0x000fe4000ff1e0ff */
[----:B------:R-:W-:Y:S02]  /*1e70*/  SHF.L.U32 R6, R22, 0x3, RZ ;  /* 0x0000000316067819 */ /* 0x000fe400000006ff */
[----:B----4-:R-:W-:Y:S02]  /*1e80*/  @P3 LEA R8, P1, R14, R12, 0x1 ;  /* 0x0000000c0e083211 */ /* 0x010fe400078208ff */
[----:B------:R-:W-:Y:S02]  /*1e90*/  IADD3.X R13, R7, UR4, R5, P0, !PT ;  /* 0x00000004070d7c10 */ /* 0x000fe400087fe405 */
[----:B------:R-:W-:Y:S02]  /*1ea0*/  LOP3.LUT R12, R0, 0x8, R6, 0xf8, !PT ;  /* 0x00000008000c7812 */ /* 0x000fe400078ef806 */
[----:B------:R-:W-:-:S02]  /*1eb0*/  SHF.R.U32.HI R7, RZ, 0x3, R0 ;  /* 0x00000003ff077819 */ /* 0x000fc40000011600 */
[C-C-:B------:R-:W-:Y:S02]  /*1ec0*/  @P3 LEA.HI.X R9, R14.reuse, R19, R241.reuse, 0x1, P1 ;  /* 0x000000130e093211 */ /* 0x140fe400008f0cf1 */
[----:B------:R-:W-:Y:S02]  /*1ed0*/  @P2 LEA R6, P1, R14, R15, 0x1 ;  /* 0x0000000f0e062211 */ /* 0x000fe400078208ff */
[----:B------:R-:W-:Y:S01]  /*1ee0*/  LOP3.LUT R117, R12, R7, RZ, 0x3c, !PT ;  /* 0x000000070c757212 */ /* 0x000fe200078e3cff */
[----:B------:R1:W-:Y:S01]  /*1ef0*/  @P3 LDGSTS.E.BYPASS.LTC128B.128 [R197+0x6100], [R8.64], !P6 ;  /* 0x0610000008c53fae */ /* 0x0003e2000f101d4c */
[----:B------:R-:W-:Y:S02]  /*1f00*/  @P2 LEA.HI.X R7, R14, R16, R241, 0x1, P1 ;  /* 0x000000100e072211 */ /* 0x000fe400008f0cf1 */
[----:B------:R-:W-:Y:S02]  /*1f10*/  LEA R5, P0, R2, c[0x0][0x1f8], 0x1 ;  /* 0x00007e0002057a11 */ /* 0x000fe400078008ff */
[----:B------:R-:W-:Y:S01]  /*1f20*/  LEA R0, R22, R24, 0x9 ;  /* 0x0000001816007211 */ /* 0x000fe200078e48ff */
[----:B------:R3:W-:Y:S01]  /*1f30*/  @P2 LDGSTS.E.BYPASS.LTC128B.128 [R197+0x6900], [R6.64], !P6 ;  /* 0x0690000006c52fae */ /* 0x0007e2000f101d4c */
[----:B------:R-:W-:-:S02]  /*1f40*/  LEA.HI.X R2, R2, c[0x0][0x1fc], R13, 0x1, P0 ;  /* 0x00007f0002027a11 */ /* 0x000fc400000f0c0d */
[----:B------:R-:W-:Y:S01]  /*1f50*/  LOP3.LUT P0, RZ, R17, 0x2, RZ, 0xc0, !PT ;  /* 0x0000000211ff7812 */ /* 0x000fe2000780c0ff */
[----:B------:R-:W0:Y:S01]  /*1f60*/  LDGDEPBAR ;  /* 0x00000000000079af */ /* 0x000e220000000000 */
[----:B------:R-:W-:Y:S02]  /*1f70*/  SHF.L.U32 R119, R0, 0x1, RZ ;  /* 0x0000000100777819 */ /* 0x000fe400000006ff */
[C---:B------:R-:W-:Y:S01]  /*1f80*/  SHF.L.U64.HI R241, R14.reuse, 0x1, R241 ;  /* 0x000000010ef17819 */ /* 0x040fe200000102f1 */
[----:B--2---:R-:W2:Y:S01]  /*1f90*/  SHFL.IDX PT, R10, R5, RZ, 0x181f ;  /* 0x00181fff050a7589 */ /* 0x004ea200000e0000 */
[C---:B------:R-:W-:Y:S02]  /*1fa0*/  IADD3 R0, R119.reuse, 0x3900, RZ ;  /* 0x0000390077007810 */ /* 0x040fe40007ffe0ff */
[----:B------:R-:W-:Y:S01]  /*1fb0*/  IADD3 R234, R119, 0x3920, RZ ;  /* 0x0000392077ea7810 */ /* 0x000fe20007ffe0ff */
[----:B------:R-:W-:Y:S01]  /*1fc0*/  SHFL.IDX PT, R11, R2, RZ, 0x181f ;  /* 0x00181fff020b7589 */ /* 0x000fe200000e0000 */
[----:B------:R-:W-:-:S03]  /*1fd0*/  ISETP.GE.AND P3, PT, R14, c[0x0][0x1d4], PT ;  /* 0x000075000e007a0c */ /* 0x000fc60003f66270 */
[----:B------:R-:W-:Y:S01]  /*1fe0*/  @P0 IADD3 R234, R0, -0x20, RZ ;  /* 0xffffffe000ea0810 */ /* 0x000fe20007ffe0ff */
[----:B------:R-:W-:Y:S01]  /*1ff0*/  SHFL.IDX PT, R13, R2, 0x1, 0x181f ;  /* 0x00381f00020d7f89 */ /* 0x000fe200000e0000 */
[C---:B------:R-:W-:Y:S02]  /*2000*/  ISETP.LT.OR P0, PT, R18.reuse, 0x1, P3 ;  /* 0x000000011200780c */ /* 0x040fe40001f01670 */
[----:B------:R-:W-:Y:S01]  /*2010*/  ISETP.LT.OR P2, PT, R18, 0x11, P3 ;  /* 0x000000111200780c */ /* 0x000fe20001f41670 */
[----:B-1----:R-:W1:Y:S01]  /*2020*/  SHFL.IDX PT, R9, R5, 0x1, 0x181f ;  /* 0x00381f0005097f89 */ /* 0x002e6200000e0000 */
[C---:B------:R-:W-:Y:S02]  /*2030*/  IADD3 R240, R234.reuse, 0x800, RZ ;  /* 0x00000800eaf07810 */ /* 0x040fe40007ffe0ff */
[C---:B------:R-:W-:Y:S01]  /*2040*/  IADD3 R239, R234.reuse, 0x1000, RZ ;  /* 0x00001000eaef7810 */ /* 0x040fe20007ffe0ff */
[----:B------:R-:W4:Y:S01]  /*2050*/  SHFL.IDX PT, R8, R5, 0x2, 0x181f ;  /* 0x00581f0005087f89 */ /* 0x000f2200000e0000 */
[----:B------:R-:W-:Y:S01]  /*2060*/  IADD3 R238, R234, 0x1800, RZ ;  /* 0x00001800eaee7810 */ /* 0x000fe20007ffe0ff */
[----:B------:R-:W-:-:S04]  /*2070*/  DEPBAR.LE SB0, 0x1 ;  /* 0x000080400000791a */ /* 0x000fc80000000000 */
[----:B------:R-:W-:-:S04]  /*2080*/  DEPBAR.LE SB0, 0x0 ;  /* 0x000080000000791a */ /* 0x000fc80000000000 */
[----:B------:R-:W-:Y:S01]  /*2090*/  BAR.SYNC.DEFER_BLOCKING 0x0 ;  /* 0x0000000000007b1d */ /* 0x000fe20000010000 */
[----:B---3--:R-:W-:Y:S02]  /*20a0*/  SHF.L.U32 R7, R26, 0x6, RZ ;  /* 0x000000061a077819 */ /* 0x008fe400000006ff */
[----:B------:R-:W-:Y:S02]  /*20b0*/  SHF.L.U32 R6, R195, 0x5, RZ ;  /* 0x00000005c3067819 */ /* 0x000fe400000006ff */
[----:B------:R-:W-:Y:S01]  /*20c0*/  LOP3.LUT R116, R7, 0xfffffe00, RZ, 0xc0, !PT ;  /* 0xfffffe0007747812 */ /* 0x000fe200078ec0ff */
[----:B------:R-:W3:Y:S01]  /*20d0*/  SHFL.IDX PT, R16, R5, 0x3, 0x181f ;  /* 0x00781f0005107f89 */ /* 0x000ee200000e0000 */
[----:B------:R-:W-:Y:S02]  /*20e0*/  LOP3.LUT R0, R6, 0x7ffffc00, RZ, 0xc0, !PT ;  /* 0x7ffffc0006007812 */ /* 0x000fe400078ec0ff */
[----:B--2---:R-:W-:Y:S01]  /*20f0*/  IADD3 R14, P1, R10, R242, RZ ;  /* 0x000000f20a0e7210 */ /* 0x004fe20007f3e0ff */
[----:B------:R-:W2:Y:S01]  /*2100*/  SHFL.IDX PT, R20, R2, 0x2, 0x181f ;  /* 0x00581f0002147f89 */ /* 0x000ea200000e0000 */
[----:B------:R-:W-:-:S02]  /*2110*/  IADD3 R0, R117, R116, R0 ;  /* 0x0000007475007210 */ /* 0x000fc40007ffe000 */
[-C--:B-1----:R-:W-:Y:S01]  /*2120*/  IADD3 R12, P4, R9, R242.reuse, RZ ;  /* 0x000000f2090c7210 */ /* 0x082fe20007f9e0ff */
[----:B------:R-:W1:Y:S01]  /*2130*/  SHFL.IDX PT, R19, R5, 0x4, 0x181f ;  /* 0x00981f0005137f89 */ /* 0x000e6200000e0000 */
[----:B------:R-:W-:Y:S02]  /*2140*/  SHF.L.U32 R230, R0, 0x1, RZ ;  /* 0x0000000100e67819 */ /* 0x000fe400000006ff */
[-C--:B------:R-:W-:Y:S01]  /*2150*/  IADD3.X R15, R11, R241.reuse, RZ, P1, !PT ;  /* 0x000000f10b0f7210 */ /* 0x080fe20000ffe4ff */
[----:B------:R-:W5:Y:S01]  /*2160*/  SHFL.IDX PT, R22, R2, 0x3, 0x181f ;  /* 0x00781f0002167f89 */ /* 0x000f6200000e0000 */
[----:B----4-:R-:W-:Y:S02]  /*2170*/  IADD3 R8, P1, R8, R242, RZ ;  /* 0x000000f208087210 */ /* 0x010fe40007f3e0ff */
[----:B------:R-:W-:Y:S01]  /*2180*/  IADD3.X R13, R13, R241, RZ, P4, !PT ;  /* 0x000000f10d0d7210 */ /* 0x000fe200027fe4ff */
[----:B------:R-:W4:Y:S01]  /*2190*/  SHFL.IDX PT, R21, R2, 0x4, 0x181f ;  /* 0x00981f0002157f89 */ /* 0x000f2200000e0000 */
[----:B------:R-:W-:-:S02]  /*21a0*/  LEA R233, R3, R230, 0x1 ;  /* 0x000000e603e97211 */ /* 0x000fc400078e08ff */
[----:B------:R-:W-:Y:S01]  /*21b0*/  LEA R231, R4, R230, 0x1 ;  /* 0x000000e604e77211 */ /* 0x000fe200078e08ff */
[----:B------:R-:W-:Y:S01]  /*21c0*/  LDSM.16.M88.4 R36, [R230+0x7100] ;  /* 0x00710000e624783b */ /* 0x000fe20000000200 */
[----:B------:R-:W-:Y:S02]  /*21d0*/  IADD3 R237, R234, 0x2000, RZ ;  /* 0x00002000eaed7810 */ /* 0x000fe40007ffe0ff */
[----:B------:R-:W-:Y:S01]  /*21e0*/  LEA R232, R3, R231, 0x1 ;  /* 0x000000e703e87211 */ /* 0x000fe200078e08ff */
[----:B------:R-:W4:Y:S01]  /*21f0*/  LDSM.16.M88.4 R48, [R119+0x3900] ;  /* 0x003900007730783b */ /* 0x000f220000000200 */
[----:B---3--:R-:W-:Y:S02]  /*2200*/  IADD3 R6, P4, R16, R242, RZ ;  /* 0x000000f210067210 */ /* 0x008fe40007f9e0ff */
[----:B------:R-:W-:Y:S01]  /*2210*/  IADD3 R236, R234, 0x2800, RZ ;  /* 0x00002800eaec7810 */ /* 0x000fe20007ffe0ff */
[----:B------:R-:W-:Y:S01]  /*2220*/  SHFL.IDX PT, R0, R5, 0x5, 0x181f ;  /* 0x00b81f0005007f89 */ /* 0x000fe200000e0000 */
[----:B--2---:R-:W-:-:S02]  /*2230*/  IADD3.X R9, R20, R241, RZ, P1, !PT ;  /* 0x000000f114097210 */ /* 0x004fc40000ffe4ff */
[----:B------:R-:W-:Y:S01]  /*2240*/  IADD3 R235, R234, 0x3000, RZ ;  /* 0x00003000eaeb7810 */ /* 0x000fe20007ffe0ff */
[----:B------:R-:W-:Y:S01]  /*2250*/  SHFL.IDX PT, R5, R5, 0x6, 0x181f ;  /* 0x00d81f0005057f89 */ /* 0x000fe200000e0000 */
[----:B-1----:R-:W-:-:S03]  /*2260*/  IADD3 R10, P1, R19, R242, RZ ;  /* 0x000000f2130a7210 */ /* 0x002fc60007f3e0ff */
[----:B------:R-:W1:Y:S01]  /*2270*/  LDSM.16.M88.4 R32, [R230+0x9100] ;  /* 0x00910000e620783b */ /* 0x000e620000000200 */
[-C--:B-----5:R-:W-:Y:S02]  /*2280*/  IADD3.X R7, R22, R241.reuse, RZ, P4, !PT ;  /* 0x000000f116077210 */ /* 0x0a0fe400027fe4ff */
[C---:B------:R-:W-:Y:S01]  /*2290*/  ISETP.LT.OR P4, PT, R18.reuse, 0x21, P3 ;  /* 0x000000211200780c */ /* 0x040fe20001f81670 */
[----:B------:R-:W-:Y:S01]  /*22a0*/  SHFL.IDX PT, R16, R2, 0x5, 0x181f ;  /* 0x00b81f0002107f89 */ /* 0x000fe200000e0000 */
[----:B----4-:R-:W-:Y:S02]  /*22b0*/  IADD3.X R11, R21, R241, RZ, P1, !PT ;  /* 0x000000f1150b7210 */ /* 0x010fe40000ffe4ff */
[C---:B------:R-:W-:Y:S01]  /*22c0*/  ISETP.LT.OR P1, PT, R18.reuse, 0x31, P3 ;  /* 0x000000311200780c */ /* 0x040fe20001f21670 */
[----:B------:R-:W-:Y:S04]  /*22d0*/  SHFL.IDX PT, R2, R2, 0x6, 0x181f ;  /* 0x00d81f0002027f89 */ /* 0x000fe800000e0000 */
[----:B------:R-:W-:Y:S04]  /*22e0*/  LDSM.16.M88.4 R80, [R119+0x4100] ;  /* 0x004100007750783b */ /* 0x000fe80000000200 */
[----:B------:R-:W-:Y:S04]  /*22f0*/  LDSM.16.M88.4 R88, [R119+0x4900] ;  /* 0x004900007758783b */ /* 0x000fe80000000200 */
[----:B------:R-:W-:Y:S04]  /*2300*/  LDSM.16.M88.4 R96, [R119+0x5100] ;  /* 0x005100007760783b */ /* 0x000fe80000000200 */
[----:B------:R-:W-:Y:S04]  /*2310*/  LDSM.16.M88.4 R104, [R119+0x5900] ;  /* 0x005900007768783b */ /* 0x000fe80000000200 */
[----:B------:R-:W-:Y:S01]  /*2320*/  LDSM.16.M88.4 R112, [R119+0x6100] ;  /* 0x006100007770783b */ /* 0x000fe20000000200 */
[----:B------:R-:W-:Y:S03]  /*2330*/  HMMA.16816.F32 R68, R36, R50, RZ ;  /* 0x000000322444723c */ /* 0x000fe600000018ff */
[----:B------:R-:W-:Y:S04]  /*2340*/  LDSM.16.M88.4 R124, [R119+0x6900] ;  /* 0x00690000777c783b */ /* 0x000fe80000000200 */
[----:B------:R-:W-:Y:S04]  /*2350*/  LDSM.16.M88.4 R28, [R233+0x7100] ;  /* 0x00710000e91c783b */ /* 0x000fe80000000200 */
[----:B------:R-:W-:Y:S01]  /*2360*/  LDSM.16.M88.4 R24, [R233+0x9100] ;  /* 0x00910000e918783b */ /* 0x000fe20000000200 */
[----:B-1----:R-:W-:Y:S03]  /*2370*/  HMMA.16816.F32 R56, R32, R48, RZ ;  /* 0x000000302038723c */ /* 0x002fe600000018ff */
[----:B------:R-:W1:Y:S04]  /*2380*/  LDSM.16.M88.4 R52, [R234] ;  /* 0x00000000ea34783b */ /* 0x000e680000000200 */
[----:B------:R-:W-:Y:S04]  /*2390*/  LDSM.16.M88.4 R84, [R234+0x800] ;  /* 0x00080000ea54783b */ /* 0x000fe80000000200 */
[----:B------:R-:W-:Y:S04]  /*23a0*/  LDSM.16.M88.4 R92, [R234+0x1000] ;  /* 0x00100000ea5c783b */ /* 0x000fe80000000200 */
[----:B------:R-:W-:Y:S04]  /*23b0*/  LDSM.16.M88.4 R100, [R234+0x1800] ;  /* 0x00180000ea64783b */ /* 0x000fe80000000200 */
[----:B------:R-:W-:Y:S04]  /*23c0*/  LDSM.16.M88.4 R108, [R234+0x2000] ;  /* 0x00200000ea6c783b */ /* 0x000fe80000000200 */
[----:B------:R-:W-:Y:S04]  /*23d0*/  LDSM.16.M88.4 R120, [R234+0x2800] ;  /* 0x00280000ea78783b */ /* 0x000fe80000000200 */
[----:B------:R-:W-:Y:S04]  /*23e0*/  LDSM.16.M88.4 R128, [R234+0x3000] ;  /* 0x00300000ea80783b */ /* 0x000fe80000000200 */
[----:B------:R-:W-:Y:S01]  /*23f0*/  @!PT LDS RZ, [RZ] ;  /* 0x00000000fffff984 */ /* 0x000fe20000000800 */
[----:B------:R-:W-:Y:S01]  /*2400*/  @!PT LDS RZ, [RZ] ;  /* 0x00000000fffff984 */ /* 0x000fe20000000800 */
[----:B------:R-:W-:Y:S01]  /*2410*/  @!PT LDS RZ, [RZ] ;  /* 0x00000000fffff984 */ /* 0x000fe20000000800 */
[----:B------:R2:W-:Y:S01]  /*2420*/  LDGSTS.E.BYPASS.LTC128B.128 [R197+0x100], [R14.64], !P0 ;  /* 0x001000000ec57fae */ /* 0x0005e2000c101d4c */
[----:B------:R-:W-:-:S03]  /*2430*/  ISETP.LT.OR P0, PT, R18, 0x41, P3 ;  /* 0x000000411200780c */ /* 0x000fc60001f01670 */
[----:B------:R2:W-:Y:S01]  /*2440*/  LDGSTS.E.BYPASS.LTC128B.128 [R197+0x900], [R12.64], !P2 ;  /* 0x009000000cc57fae */ /* 0x0005e2000d101d4c */
[----:B------:R-:W-:-:S03]  /*2450*/  LOP3.LUT P2, RZ, R17, 0x4, RZ, 0xc0, !PT ;  /* 0x0000000411ff7812 */ /* 0x000fc6000784c0ff */
[----:B------:R3:W-:Y:S01]  /*2460*/  LDGSTS.E.BYPASS.LTC128B.128 [R197+0x1100], [R8.64], !P4 ;  /* 0x0110000008c57fae */ /* 0x0007e2000e101d4c */
[C---:B------:R-:W-:Y:S02]  /*2470*/  ISETP.LT.OR P4, PT, R18.reuse, 0x51, P3 ;  /* 0x000000511200780c */ /* 0x040fe40001f81670 */
[----:B------:R-:W-:Y:S01]  /*2480*/  ISETP.LT.OR P3, PT, R18, 0x61, P3 ;  /* 0x000000611200780c */ /* 0x000fe20001f61670 */
[----:B------:R4:W-:Y:S01]  /*2490*/  LDGSTS.E.BYPASS.LTC128B.128 [R197+0x1900], [R6.64], !P1 ;  /* 0x0190000006c57fae */ /* 0x0009e2000c901d4c */
[----:B-1----:R-:W-:Y:S03]  /*24a0*/  HMMA.16816.F32 R56, R24, R52, R56 ;  /* 0x000000341838723c */ /* 0x002fe60000001838 */
[----:B------:R1:W-:Y:S05]  /*24b0*/  LDGSTS.E.BYPASS.LTC128B.128 [R197+0x2100], [R10.64], !P0 ;  /* 0x021000000ac57fae */ /* 0x0003ea000c101d4c */
[----:B--2---:R-:W-:Y:S01]  /*24c0*/  HMMA.16816.F32 R12, R36, R48, RZ ;  /* 0x00000030240c723c */ /* 0x004fe200000018ff */
[----:B---3--:R-:W-:-:S02]  /*24d0*/  IADD3 R8, P1, R0, R242, RZ ;  /* 0x000000f200087210 */ /* 0x008fc40007f3e0ff */
[----:B----4-:R-:W-:Y:S02]  /*24e0*/  MOV R7, 0x40 ;  /* 0x0000004000077802 */ /* 0x010fe40000000f00 */
[----:B------:R-:W-:Y:S02]  /*24f0*/  IADD3 R6, P0, R5, R242, RZ ;  /* 0x000000f205067210 */ /* 0x000fe40007f1e0ff */
[----:B------:R-:W-:Y:S02]  /*2500*/  SEL R0, R7, 0xffffffc0, !P2 ;  /* 0xffffffc007007807 */ /* 0x000fe40005000000 */
[-C--:B------:R-:W-:Y:S02]  /*2510*/  IADD3.X R9, R16, R241.reuse, RZ, P1, !PT ;  /* 0x000000f110097210 */ /* 0x080fe40000ffe4ff */
[----:B------:R-:W-:Y:S02]  /*2520*/  IADD3.X R7, R2, R241, RZ, P0, !PT ;  /* 0x000000f102077210 */ /* 0x000fe400007fe4ff */
[----:B------:R-:W-:Y:S01]  /*2530*/  IADD3 R229, R119, R0, RZ ;  /* 0x0000000077e57210 */ /* 0x000fe20007ffe0ff */
[----:B------:R1:W-:Y:S01]  /*2540*/  LDGSTS.E.BYPASS.LTC128B.128 [R197+0x2900], [R8.64], !P4 ;  /* 0x0290000008c57fae */ /* 0x0003e2000e101d4c */
[----:B------:R-:W-:-:S02]  /*2550*/  IADD3 R228, R0, R234, RZ ;  /* 0x000000ea00e47210 */ /* 0x000fc40007ffe0ff */
[----:B------:R-:W-:Y:S01]  /*2560*/  IADD3 R2, R197, 0x100, RZ ;  /* 0x00000100c5027810 */ /* 0x000fe20007ffe0ff */
[----:B------:R2:W-:Y:S06]  /*2570*/  LDGSTS.E.BYPASS.LTC128B.128 [R197+0x3100], [R6.64], !P3 ;  /* 0x0310000006c57fae */ /* 0x0005ec000d901d4c */
[----:B------:R-:W-:Y:S01]  /*2580*/  HMMA.16816.F32 R60, R28, R52, R12 ;  /* 0x000000341c3c723c */ /* 0x000fe2000000180c */
[----:B------:R-:W-:Y:S01]  /*2590*/  PLOP3.LUT P0, PT, PT, PT, UP0, 0x80, 0x0 ;  /* 0x000000000000781c */ /* 0x000fe20003f0f008 */
[----:B------:R-:W-:Y:S01]  /*25a0*/  LDSM.16.M88.4 R40, [R229+0x3900] ;  /* 0x00390000e528783b */ /* 0x000fe20000000200 */
[----:B------:R-:W-:-:S03]  /*25b0*/  ISETP.GT.AND P4, PT, R198, 0x6f, PT ;  /* 0x0000006fc600780c */ /* 0x000fc60003f84270 */
[----:B------:R-:W3:Y:S04]  /*25c0*/  LDSM.16.M88.4 R20, [R231+0x7100] ;  /* 0x00710000e714783b */ /* 0x000ee80000000200 */
[----:B------:R-:W4:Y:S04]  /*25d0*/  LDSM.16.M88.4 R16, [R231+0x9100] ;  /* 0x00910000e710783b */ /* 0x000f280000000200 */
[----:B------:R-:W-:Y:S04]  /*25e0*/  LDSM.16.M88.4 R44, [R228] ;  /* 0x00000000e42c783b */ /* 0x000fe80000000200 */
[----:B------:R-:W5:Y:S04]  /*25f0*/  LDSM.16.M88.4 R12, [R232+0x7100] ;  /* 0x00710000e80c783b */ /* 0x000f680000000200 */
[----:B-1----:R-:W1:Y:S04]  /*2600*/  LDSM.16.M88.4 R8, [R232+0x9100] ;  /* 0x00910000e808783b */ /* 0x002e680000000200 */
[----:B------:R-:W0:Y:S04]  /*2610*/  LDGDEPBAR ;  /* 0x00000000000079af */ /* 0x000e280000000000 */
[----:B------:R-:W-:Y:S01]  /*2620*/  STL [R1+0x8], R2 ;  /* 0x0000080201007387 */ /* 0x000fe20000100800 */
[----:B---3--:R-:W-:Y:S08]  /*2630*/  HMMA.16816.F32 R64, R20, R40, R60 ;  /* 0x000000281440723c */ /* 0x008ff0000000183c */
[----:B------:R-:W-:Y:S08]  /*2640*/  HMMA.16816.F32 R60, R32, R50, RZ ;  /* 0x00000032203c723c */ /* 0x000ff000000018ff */
[----:B----4-:R-:W-:Y:S08]  /*2650*/  HMMA.16816.F32 R48, R16, R40, R56 ;  /* 0x000000281030723c */ /* 0x010ff00000001838 */
[----:B------:R-:W-:Y:S08]  /*2660*/  HMMA.16816.F32 R56, R28, R54, R68 ;  /* 0x000000361c38723c */ /* 0x000ff00000001844 */
[----:B-----5:R-:W-:Y:S08]  /*2670*/  HMMA.16816.F32 R68, R12, R44, R64 ;  /* 0x0000002c0c44723c */ /* 0x020ff00000001840 */
[----:B------:R-:W-:Y:S08]  /*2680*/  HMMA.16816.F32 R64, R24, R54, R60 ;  /* 0x000000361840723c */ /* 0x000ff0000000183c */
[----:B------:R-:W-:Y:S08]  /*2690*/  HMMA.16816.F32 R60, R36, R80, RZ ;  /* 0x00000050243c723c */ /* 0x000ff000000018ff */
[----:B-1----:R-:W-:Y:S01]  /*26a0*/  HMMA.16816.F32 R76, R8, R44, R48 ;  /* 0x0000002c084c723c */ /* 0x002fe20000001830 */
[----:B------:R-:W1:Y:S01]  /*26b0*/  LDSM.16.M88.4 R48, [R229+0x4100] ;  /* 0x00410000e530783b */ /* 0x000e620000000200 */
[----:B------:R-:W-:-:S04]  /*26c0*/  FMUL.FTZ R0, R68, c[0x0][0x320] ;  /* 0x0000c80044007a20 */ /* 0x000fc80000410000 */
[----:B------:R3:W4:Y:S02]  /*26d0*/  MUFU.TANH R194, R0 ;  /* 0x0000000000c27308 */ /* 0x0007240000002400 */
[----:B------:R-:W-:Y:S08]  /*26e0*/  HMMA.16816.F32 R52, R20, R42, R56 ;  /* 0x0000002a1434723c */ /* 0x000ff00000001838 */
[----:B------:R-:W-:Y:S01]  /*26f0*/  HMMA.16816.F32 R56, R32, R80, RZ ;  /* 0x000000502038723c */ /* 0x000fe200000018ff */
[----:B---3--:R-:W-:-:S07]  /*2700*/  FMUL.FTZ R0, R69, c[0x0][0x320] ;  /* 0x0000c80045007a20 */ /* 0x008fce0000410000 */
[----:B------:R-:W-:Y:S01]  /*2710*/  HMMA.16816.F32 R60, R28, R84, R60 ;  /* 0x000000541c3c723c */ /* 0x000fe2000000183c */
[----:B------:R3:W1:Y:S07]  /*2720*/  MUFU.TANH R193, R0 ;  /* 0x0000000000c17308 */ /* 0x00066e0000002400 */
[----:B------:R-:W-:Y:S01]  /*2730*/  HMMA.16816.F32 R64, R16, R42, R64 ;  /* 0x0000002a1040723c */ /* 0x000fe20000001840 */
[----:B------:R-:W5:Y:S01]  /*2740*/  LDSM.16.M88.4 R40, [R228+0x800] ;  /* 0x00080000e428783b */ /* 0x000f620000000200 */
[----:B---3--:R-:W-:-:S04]  /*2750*/  FMUL.FTZ R0, R70, c[0x0][0x320] ;  /* 0x0000c80046007a20 */ /* 0x008fc80000410000 */
[----:B------:R3:W2:Y:S10]  /*2760*/  MUFU.TANH R192, R0 ;  /* 0x0000000000c07308 */ /* 0x0006b40000002400 */
[----:B-1----:R-:W-:Y:S08]  /*2770*/  HMMA.16816.F32 R60, R20, R48, R60 ;  /* 0x00000030143c723c */ /* 0x002ff0000000183c */
[----:B------:R-:W-:Y:S01]  /*2780*/  HMMA.16816.F32 R72, R8, R46, R64 ;  /* 0x0000002e0848723c */ /* 0x000fe20000001840 */
[----:B---3--:R-:W-:-:S07]  /*2790*/  FMUL.FTZ R0, R71, c[0x0][0x320] ;  /* 0x0000c80047007a20 */ /* 0x008fce0000410000 */
[----:B------:R-:W-:Y:S01]  /*27a0*/  HMMA.16816.F32 R68, R12, R46, R52 ;  /* 0x0000002e0c44723c */ /* 0x000fe20000001834 */
[----:B------:R1:W3:Y:S07]  /*27b0*/  MUFU.TANH R191, R0 ;  /* 0x0000000000bf7308 */ /* 0x0002ee0000002400 */
[----:B------:R-:W-:Y:S08]  /*27c0*/  HMMA.16816.F32 R52, R24, R84, R56 ;  /* 0x000000541834723c */ /* 0x000ff00000001838 */
[----:B------:R-:W-:Y:S01]  /*27d0*/  HMMA.16816.F32 R56, R36, R82, RZ ;  /* 0x000000522438723c */ /* 0x000fe200000018ff */
[----:B-1----:R-:W-:-:S04]  /*27e0*/  FMUL.FTZ R0, R76, c[0x0][0x320] ;  /* 0x0000c8004c007a20 */ /* 0x002fc80000410000 */
[----:B------:R1:W1:Y:S03]  /*27f0*/  MUFU.TANH R190, R0 ;  /* 0x0000000000be7308 */ /* 0x0002660000002400 */
[----:B------:R-:W-:Y:S08]  /*2800*/  HMMA.16816.F32 R64, R32, R82, RZ ;  /* 0x000000522040723c */ /* 0x000ff000000018ff */
[----:B------:R-:W-:Y:S01]  /*2810*/  HMMA.16816.F32 R44, R16, R48, R52 ;  /* 0x00000030102c723c */ /* 0x000fe20000001834 */
[----:B-1----:R-:W-:-:S07]  /*2820*/  FMUL.FTZ R0, R77, c[0x0][0x320] ;  /* 0x0000c8004d007a20 */ /* 0x002fce0000410000 */
[-C--:B------:R-:W-:Y:S01]  /*2830*/  HMMA.16816.F32 R52, R28, R86.reuse, R56 ;  /* 0x000000561c34723c */ /* 0x080fe20000001838 */
[----:B------:R1:W1:Y:S07]  /*2840*/  MUFU.TANH R189, R0 ;  /* 0x0000000000bd7308 */ /* 0x00026e0000002400 */
[----:B------:R-:W-:Y:S08]  /*2850*/  HMMA.16816.F32 R64, R24, R86, R64 ;  /* 0x000000561840723c */ /* 0x000ff00000001840 */
[----:B------:R-:W-:Y:S01]  /*2860*/  HMMA.16816.F32 R56, R32, R88, RZ ;  /* 0x000000582038723c */ /* 0x000fe200000018ff */
[----:B-1----:R-:W-:-:S04]  /*2870*/  FMUL.FTZ R0, R78, c[0x0][0x320] ;  /* 0x0000c8004e007a20 */ /* 0x002fc80000410000 */
[----:B------:R1:W1:Y:S03]  /*2880*/  MUFU.TANH R185, R0 ;  /* 0x0000000000b97308 */ /* 0x0002660000002400 */
[-C--:B------:R-:W-:Y:S08]  /*2890*/  HMMA.16816.F32 R52, R20, R50.reuse, R52 ;  /* 0x000000321434723c */ /* 0x080ff00000001834 */
        /* <DEDUP_REMOVED lines=239> */
[----:B------:R-:W-:Y:S07]  /*3790*/  HMMA.16816.F32 R36, R24, R130, R52 ;  /* 0x000000821824723c */ /* 0x000fee0000001834 */
        /* <DEDUP_REMOVED lines=10> */
[----:B------:R-:W-:Y:S01]  /*3840*/  HMMA.16816.F32 R56, R32, R124, RZ ;  /* 0x0000007c2038723c */ /* 0x000fe200000018ff */
[----:B-----5:R-:W-:-:S06]  /*3850*/  FMUL.FTZ R0, R72, c[0x0][0x320] ;  /* 0x0000c80048007a20 */ /* 0x020fcc0000410000 */
[----:B------:R5:W1:Y:S11]  /*3860*/  MUFU.TANH R86, R0 ;  /* 0x0000000000567308 */ /* 0x000a760000002400 */
[----:B------:R-:W-:Y:S06]  /*3870*/  @!UPT UIADD3 URZ, URZ, URZ, URZ ;  /* 0x0000003f3f3ff290 */ /* 0x000fec000fffe03f */
        /* <DEDUP_REMOVED lines=29> */
[----:B------:R-:W2:Y:S01]  /*3a50*/  MUFU.TANH R62, R68 ;  /* 0x00000044003e7308 */ /* 0x000ea20000002400 */
[----:B-----5:R-:W-:-:S07]  /*3a60*/  FMUL.FTZ R0, R67, c[0x0][0x320] ;  /* 0x0000c80043007a20 */ /* 0x020fce0000410000 */
[----:B------:R-:W2:Y:S01]  /*3a70*/  MUFU.TANH R61, R69 ;  /* 0x00000045003d7308 */ /* 0x000ea20000002400 */
[-C--:B-1----:R-:W-:Y:S07]  /*3a80*/  HMMA.16816.F32 R40, R12, R48.reuse, R40 ;  /* 0x000000300c28723c */ /* 0x082fee0000001828 */
[----:B------:R-:W1:Y:S01]  /*3a90*/  MUFU.TANH R60, R70 ;  /* 0x00000046003c7308 */ /* 0x000e620000002400 */
[----:B------:R-:W-:Y:S07]  /*3aa0*/  HMMA.16816.F32 R24, R8, R48, R32 ;  /* 0x000000300818723c */ /* 0x000fee0000001820 */
[----:B------:R-:W1:Y:S01]  /*3ab0*/  MUFU.TANH R71, R71 ;  /* 0x0000004700477308 */ /* 0x000e620000002400 */
[-C--:B------:R-:W-:Y:S07]  /*3ac0*/  HMMA.16816.F32 R12, R12, R50.reuse, R20 ;  /* 0x000000320c0c723c */ /* 0x080fee0000001814 */
[----:B------:R5:W1:Y:S01]  /*3ad0*/  MUFU.TANH R30, R0 ;  /* 0x00000000001e7308 */ /* 0x000a620000002400 */
[----:B------:R-:W-:Y:S01]  /*3ae0*/  HMMA.16816.F32 R8, R8, R50, R16 ;  /* 0x000000320808723c */ /* 0x000fe20000001810 */
[----:B------:R-:W-:-:S02]  /*3af0*/  FMUL.FTZ R40, R40, c[0x0][0x320] ;  /* 0x0000c80028287a20 */ /* 0x000fc40000410000 */
[----:B------:R-:W-:Y:S02]  /*3b00*/  FMUL.FTZ R41, R41, c[0x0][0x320] ;  /* 0x0000c80029297a20 */ /* 0x000fe40000410000 */
[----:B------:R-:W-:Y:S02]  /*3b10*/  FMUL.FTZ R42, R42, c[0x0][0x320] ;  /* 0x0000c8002a2a7a20 */ /* 0x000fe40000410000 */
[----:B------:R-:W-:Y:S01]  /*3b20*/  FMUL.FTZ R43, R43, c[0x0][0x320] ;  /* 0x0000c8002b2b7a20 */ /* 0x000fe20000410000 */
[----:B------:R-:W1:Y:S01]  /*3b30*/  MUFU.TANH R40, R40 ;  /* 0x0000002800287308 */ /* 0x000e620000002400 */
[----:B------:R-:W-:Y:S02]  /*3b40*/  FMUL.FTZ R24, R24, c[0x0][0x320] ;  /* 0x0000c80018187a20 */ /* 0x000fe40000410000 */
[----:B------:R-:W-:Y:S02]  /*3b50*/  FMUL.FTZ R25, R25, c[0x0][0x320] ;  /* 0x0000c80019197a20 */ /* 0x000fe40000410000 */
[----:B------:R-:W-:Y:S01]  /*3b60*/  FMUL.FTZ R26, R26, c[0x0][0x320] ;  /* 0x0000c8001a1a7a20 */ /* 0x000fe20000410000 */
[----:B-----5:R-:W-:Y:S01]  /*3b70*/  LOP3.LUT R0, R117, R116, RZ, 0xfc, !PT ;  /* 0x0000007475007212 */ /* 0x020fe200078efcff */
[----:B------:R-:W-:Y:S01]  /*3b80*/  FMUL.FTZ R27, R27, c[0x0][0x320] ;  /* 0x0000c8001b1b7a20 */ /* 0x000fe20000410000 */
[----:B------:R1:W1:Y:S01]  /*3b90*/  MUFU.TANH R47, R43 ;  /* 0x0000002b002f7308 */ /* 0x0002620000002400 */
[----:B------:R-:W-:-:S02]  /*3ba0*/  FMUL.FTZ R12, R12, c[0x0][0x320] ;  /* 0x0000c8000c0c7a20 */ /* 0x000fc40000410000 */
[----:B------:R-:W-:Y:S02]  /*3bb0*/  FMUL.FTZ R13, R13, c[0x0][0x320] ;  /* 0x0000c8000d0d7a20 */ /* 0x000fe40000410000 */
[----:B------:R-:W-:Y:S02]  /*3bc0*/  FMUL.FTZ R14, R14, c[0x0][0x320] ;  /* 0x0000c8000e0e7a20 */ /* 0x000fe40000410000 */
[----:B------:R-:W-:Y:S01]  /*3bd0*/  FMUL.FTZ R15, R15, c[0x0][0x320] ;  /* 0x0000c8000f0f7a20 */ /* 0x000fe20000410000 */
[----:B------:R-:W1:Y:S01]  /*3be0*/  MUFU.TANH R41, R41 ;  /* 0x0000002900297308 */ /* 0x000e620000002400 */
[----:B------:R-:W-:Y:S02]  /*3bf0*/  FMUL.FTZ R8, R8, c[0x0][0x320] ;  /* 0x0000c80008087a20 */ /* 0x000fe40000410000 */
[----:B------:R-:W-:Y:S02]  /*3c00*/  FMUL.FTZ R9, R9, c[0x0][0x320] ;  /* 0x0000c80009097a20 */ /* 0x000fe40000410000 */
[----:B------:R-:W-:-:S02]  /*3c10*/  FMUL.FTZ R10, R10, c[0x0][0x320] ;  /* 0x0000c8000a0a7a20 */ /* 0x000fc40000410000 */
[----:B------:R-:W-:Y:S01]  /*3c20*/  FMUL.FTZ R11, R11, c[0x0][0x320] ;  /* 0x0000c8000b0b7a20 */ /* 0x000fe20000410000 */
        /* <DEDUP_REMOVED lines=37> */
[----:B------:R-:W-:Y:S01]  /*3e80*/  IMAD R5, R5, c[0x0][0x1f0], RZ ;  /* 0x00007c0005057a24 */ /* 0x000fe200078e02ff */
[----:B------:R-:W-:-:S03]  /*3e90*/  IADD3 R2, P2, R6, UR20, RZ ;  /* 0x0000001406027c10 */ /* 0x000fc6000ff5e0ff */
[----:B------:R-:W-:Y:S01]  /*3ea0*/  IMAD R6, R243, c[0x0][0x1f4], R5 ;  /* 0x00007d00f3067a24 */ /* 0x000fe200078e0205 */
[----:B------:R-:W-:-:S04]  /*3eb0*/  LEA R5, P1, R2, c[0x0][0x1c8], 0x1 ;  /* 0x0000720002057a11 */ /* 0x000fc800078208ff */
[----:B------:R-:W-:Y:S01]  /*3ec0*/  IADD3.X R6, R7, UR19, R6, P2, !PT ;  /* 0x0000001307067c10 */ /* 0x000fe200097fe406 */
[----:B------:R-:W1:Y:S03]  /*3ed0*/  SHFL.IDX PT, R8, R5, RZ, 0x181f ;  /* 0x00181fff05087589 */ /* 0x000e6600000e0000 */
[----:B------:R-:W-:Y:S01]  /*3ee0*/  LEA.HI.X R2, R2, c[0x0][0x1cc], R6, 0x1, P1 ;  /* 0x0000730002027a11 */ /* 0x000fe200008f0c06 */
[----:B------:R-:W-:Y:S04]  /*3ef0*/  SHFL.IDX PT, R14, R5, 0x2, 0x181f ;  /* 0x00581f00050e7f89 */ /* 0x000fe800000e0000 */
[----:B------:R-:W2:Y:S04]  /*3f00*/  SHFL.IDX PT, R6, R5, 0x1, 0x181f ;  /* 0x00381f0005067f89 */ /* 0x000ea800000e0000 */
[----:B------:R-:W3:Y:S04]  /*3f10*/  SHFL.IDX PT, R9, R2, RZ, 0x181f ;  /* 0x00181fff02097589 */ /* 0x000ee800000e0000 */
[----:B------:R-:W4:Y:S04]  /*3f20*/  SHFL.IDX PT, R7, R2, 0x1, 0x181f ;  /* 0x00381f0002077f89 */ /* 0x000f2800000e0000 */
[----:B------:R-:W5:Y:S04]  /*3f30*/  SHFL.IDX PT, R12, R5, 0x3, 0x181f ;  /* 0x00781f00050c7f89 */ /* 0x000f6800000e0000 */
[----:B------:R-:W5:Y:S01]  /*3f40*/  SHFL.IDX PT, R11, R2, 0x2, 0x181f ;  /* 0x00581f00020b7f89 */ /* 0x000f6200000e0000 */
[----:B-1----:R-:W-:-:S03]  /*3f50*/  IADD3 R8, P2, R8, R242, RZ ;  /* 0x000000f208087210 */ /* 0x002fc60007f5e0ff */
[----:B------:R-:W1:Y:S04]  /*3f60*/  SHFL.IDX PT, R10, R5, 0x4, 0x181f ;  /* 0x00981f00050a7f89 */ /* 0x000e6800000e0000 */
[----:B------:R-:W-:Y:S01]  /*3f70*/  SHFL.IDX PT, R13, R5, 0x5, 0x181f ;  /* 0x00b81f00050d7f89 */ /* 0x000fe200000e0000 */
[----:B--2---:R-:W-:-:S03]  /*3f80*/  IADD3 R6, P1, R6, R242, RZ ;  /* 0x000000f206067210 */ /* 0x004fc60007f3e0ff */
[----:B------:R-:W-:Y:S01]  /*3f90*/  SHFL.IDX PT, R18, R2, 0x3, 0x181f ;  /* 0x00781f0002127f89 */ /* 0x000fe200000e0000 */
[--C-:B---3--:R-:W-:Y:S01]  /*3fa0*/  IMAD.X R9, R9, 0x1, R241.reuse, P2 ;  /* 0x0000000109097824 */ /* 0x108fe200010e06f1 */
[----:B------:R-:W-:Y:S02]  /*3fb0*/  IADD3 R14, P2, R14, R242, RZ ;  /* 0x000000f20e0e7210 */ /* 0x000fe40007f5e0ff */
[----:B------:R-:W-:Y:S01]  /*3fc0*/  SHFL.IDX PT, R5, R5, 0x6, 0x181f ;  /* 0x00d81f0005057f89 */ /* 0x000fe200000e0000 */
[----:B----4-:R-:W-:-:S03]  /*3fd0*/  IMAD.X R7, R7, 0x1, R241, P1 ;  /* 0x0000000107077824 */ /* 0x010fc600008e06f1 */
[----:B------:R-:W2:Y:S01]  /*3fe0*/  SHFL.IDX PT, R17, R2, 0x4, 0x181f ;  /* 0x00981f0002117f89 */ /* 0x000ea200000e0000 */
[----:B-----5:R-:W-:-:S03]  /*3ff0*/  IADD3 R12, P1, R12, R242, RZ ;  /* 0x000000f20c0c7210 */ /* 0x020fc60007f3e0ff */
[----:B------:R-:W3:Y:S01]  /*4000*/  SHFL.IDX PT, R16, R2, 0x5, 0x181f ;  /* 0x00b81f0002107f89 */ /* 0x000ee200000e0000 */
[----:B------:R-:W-:-:S03]  /*4010*/  IMAD.X R15, R11, 0x1, R241, P2 ;  /* 0x000000010b0f7824 */ /* 0x000fc600010e06f1 */
[----:B------:R-:W4:Y:S01]  /*4020*/  SHFL.IDX PT, R2, R2, 0x6, 0x181f ;  /* 0x00d81f0002027f89 */ /* 0x000f2200000e0000 */
[----:B-1----:R-:W-:-:S03]  /*4030*/  IADD3 R10, P3, R10, R242, RZ ;  /* 0x000000f20a0a7210 */ /* 0x002fc60007f7e0ff */
[----:B------:R1:W-:Y:S04]  /*4040*/  LDGSTS.E.BYPASS.LTC128B.128 [R197+0x3900], [R8.64], !P6 ;  /* 0x0390000008c57fae */ /* 0x0003e8000f101d4c */
[----:B------:R5:W-:Y:S04]  /*4050*/  LDGSTS.E.BYPASS.LTC128B.128 [R197+0x4100], [R6.64], !P6 ;  /* 0x0410000006c57fae */ /* 0x000be8000f101d4c */
[----:B------:R4:W-:Y:S01]  /*4060*/  LDGSTS.E.BYPASS.LTC128B.128 [R197+0x4900], [R14.64], !P6 ;  /* 0x049000000ec57fae */ /* 0x0009e2000f101d4c */
[--C-:B--2---:R-:W-:Y:S01]  /*4070*/  IMAD.X R11, R17, 0x1, R241.reuse, P3 ;  /* 0x00000001110b7824 */ /* 0x104fe200018e06f1 */
[-C--:B-1----:R-:W-:Y:S01]  /*4080*/  IADD3 R8, P2, R13, R242.reuse, RZ ;  /* 0x000000f20d087210 */ /* 0x082fe20007f5e0ff */
[----:B------:R-:W-:Y:S01]  /*4090*/  IMAD.X R13, R18, 0x1, R241, P1 ;  /* 0x00000001120d7824 */ /* 0x000fe200008e06f1 */
[----:B-----5:R-:W-:-:S03]  /*40a0*/  IADD3 R6, P1, R5, R242, RZ ;  /* 0x000000f205067210 */ /* 0x020fc60007f3e0ff */
[--C-:B---3--:R-:W-:Y:S01]  /*40b0*/  IMAD.X R9, R16, 0x1, R241.reuse, P2 ;  /* 0x0000000110097824 */ /* 0x108fe200010e06f1 */
[----:B------:R1:W-:Y:S01]  /*40c0*/  LDGSTS.E.BYPASS.LTC128B.128 [R197+0x5100], [R12.64], !P6 ;  /* 0x051000000cc57fae */ /* 0x0003e2000f101d4c */
[----:B----4-:R-:W-:-:S03]  /*40d0*/  IMAD.X R7, R2, 0x1, R241, P1 ;  /* 0x0000000102077824 */ /* 0x010fc600008e06f1 */
[----:B------:R1:W-:Y:S04]  /*40e0*/  LDGSTS.E.BYPASS.LTC128B.128 [R197+0x5900], [R10.64], !P6 ;  /* 0x059000000ac57fae */ /* 0x0003e8000f101d4c */
[----:B------:R1:W-:Y:S04]  /*40f0*/  LDGSTS.E.BYPASS.LTC128B.128 [R197+0x6100], [R8.64], !P6 ;  /* 0x0610000008c57fae */ /* 0x0003e8000f101d4c */
[----:B------:R1:W-:Y:S02]  /*4100*/  LDGSTS.E.BYPASS.LTC128B.128 [R197+0x6900], [R6.64], !P6 ;  /* 0x0690000006c57fae */ /* 0x0003e4000f101d4c */
.L_x_33:
[----:B--234-:R-:W-:Y:S01]  /*4110*/  LOP3.LUT R2, R195, 0xffffffe0, RZ, 0xc0, !PT ;  /* 0xffffffe0c3027812 */ /* 0x01cfe200078ec0ff */
[----:B-1----:R-:W-:Y:S01]  /*4120*/  IMAD.MOV.U32 R7, RZ, RZ, -0x2 ;  /* 0xfffffffeff077424 */ /* 0x002fe200078e00ff */
[----:B------:R-:W0:Y:S01]  /*4130*/  LDGDEPBAR ;  /* 0x00000000000079af */ /* 0x000e220000000000 */
[----:B------:R-:W-:-:S02]  /*4140*/  IMAD.SHL.U32 R224, R0, 0x2, RZ ;  /* 0x0000000200e07824 */ /* 0x000fc400078e00ff */
[----:B------:R-:W-:Y:S02]  /*4150*/  IMAD.IADD R2, R196, 0x1, -R2 ;  /* 0x00000001c4027824 */ /* 0x000fe400078e0a02 */
[--C-:B------:R-:W-:Y:S02]  /*4160*/  IMAD R225, R4, 0x2, R224.reuse ;  /* 0x0000000204e17824 */ /* 0x100fe400078e02e0 */
[C---:B------:R-:W-:Y:S01]  /*4170*/  IMAD R227, R3.reuse, 0x2, R224 ;  /* 0x0000000203e37824 */ /* 0x040fe200078e02e0 */
[----:B------:R-:W-:Y:S01]  /*4180*/  SHF.R.S32.HI R5, RZ, 0x1f, R2 ;  /* 0x0000001fff057819 */ /* 0x000fe20000011402 */
[----:B------:R-:W-:-:S03]  /*4190*/  IMAD R226, R3, 0x2, R225 ;  /* 0x0000000203e27824 */ /* 0x000fc600078e02e1 */
[----:B------:R-:W-:-:S04]  /*41a0*/  LEA.HI R5, R5, R2, RZ, 0x2 ;  /* 0x0000000205057211 */ /* 0x000fc800078f10ff */
[----:B------:R-:W-:-:S05]  /*41b0*/  LOP3.LUT R5, R5, 0x7ffffffc, RZ, 0xc0, !PT ;  /* 0x7ffffffc05057812 */ /* 0x000fca00078ec0ff */
[----:B------:R-:W-:-:S04]  /*41c0*/  IMAD.IADD R2, R2, 0x1, -R5 ;  /* 0x0000000102027824 */ /* 0x000fc800078e0a05 */
[----:B------:R-:W-:-:S05]  /*41d0*/  IMAD R2, R2, R7, UR18 ;  /* 0x0000001202027e24 */ /* 0x000fca000f8e0207 */
[C---:B------:R-:W-:Y:S02]  /*41e0*/  ISETP.GT.AND P3, PT, R2.reuse, 0x8, PT ;  /* 0x000000080200780c */ /* 0x040fe40003f64270 */
[C---:B------:R-:W-:Y:S02]  /*41f0*/  ISETP.GT.AND P2, PT, R2.reuse, RZ, PT ;  /* 0x000000ff0200720c */ /* 0x040fe40003f44270 */
        /* <DEDUP_REMOVED lines=25> */
[----:B------:R-:W-:Y:S02]  /*4390*/  ISETP.GT.AND P2, PT, R2, 0x18, PT ;  /* 0x000000180200780c */ /* 0x000fe40003f44270 */
[----:B------:R-:W-:Y:S02]  /*43a0*/  FSEL R68, R169, -INF , P1 ;  /* 0xff800000a9447808 */ /* 0x000fe40000800000 */
[----:B------:R-:W-:-:S02]  /*43b0*/  FSEL R36, R174, -INF , P1 ;  /* 0xff800000ae247808 */ /* 0x000fc40000800000 */
[----:B------:R-:W-:Y:S02]  /*43c0*/  FSEL R99, R176, -INF , P1 ;  /* 0xff800000b0637808 */ /* 0x000fe40000800000 */
[----:B------:R-:W-:Y:S02]  /*43d0*/  FSEL R75, R180, -INF , P1 ;  /* 0xff800000b44b7808 */ /* 0x000fe40000800000 */
        /* <DEDUP_REMOVED lines=30> */
[----:B------:R-:W-:Y:S02]  /*45c0*/  FMNMX.FTZ R5, R11, R12, !PT ;  /* 0x0000000c0b057209 */ /* 0x000fe40007810000 */
[----:B------:R-:W-:Y:S02]  /*45d0*/  FSEL R193, R73, -INF , P3 ;  /* 0xff80000049c17808 */ /* 0x000fe40001800000 */
[----:B------:R-:W-:Y:S02]  /*45e0*/  FMNMX.FTZ R73, R10, R25, !PT ;  /* 0x000000190a497209 */ /* 0x000fe40007810000 */
[----:B------:R-:W-:-:S02]  /*45f0*/  FMNMX.FTZ R5, R13, R5, !PT ;  /* 0x000000050d057209 */ /* 0x000fc40007810000 */
[----:B------:R-:W-:Y:S02]  /*4600*/  FMNMX.FTZ R73, R26, R73, !PT ;  /* 0x000000491a497209 */ /* 0x000fe40007810000 */
[----:B------:R-:W-:Y:S02]  /*4610*/  FMNMX.FTZ R5, R14, R5, !PT ;  /* 0x000000050e057209 */ /* 0x000fe40007810000 */
[----:B------:R-:W-:Y:S02]  /*4620*/  FMNMX.FTZ R73, R27, R73, !PT ;  /* 0x000000491b497209 */ /* 0x000fe40007810000 */
[----:B------:R-:W-:Y:S02]  /*4630*/  FMNMX.FTZ R5, R36, R5, !PT ;  /* 0x0000000524057209 */ /* 0x000fe40007810000 */
[----:B------:R-:W-:Y:S02]  /*4640*/  FMNMX.FTZ R73, R75, R73, !PT ;  /* 0x000000494b497209 */ /* 0x000fe40007810000 */
[----:B------:R-:W-:-:S02]  /*4650*/  FSEL R38, R166, -INF , P2 ;  /* 0xff800000a6267808 */ /* 0x000fc40001000000 */
[----:B------:R-:W-:Y:S02]  /*4660*/  FSEL R117, R168, -INF , P2 ;  /* 0xff800000a8757808 */ /* 0x000fe40001000000 */
[----:B------:R-:W-:Y:S02]  /*4670*/  ISETP.GT.AND P2, PT, R2, 0x21, PT ;  /* 0x000000210200780c */ /* 0x000fe40003f44270 */
[----:B------:R-:W-:Y:S02]  /*4680*/  FMNMX.FTZ R73, R96, R73, !PT ;  /* 0x0000004960497209 */ /* 0x000fe40007810000 */
[----:B------:R-:W-:Y:S02]  /*4690*/  FMNMX.FTZ R5, R37, R5, !PT ;  /* 0x0000000525057209 */ /* 0x000fe40007810000 */
[----:B------:R-:W-:Y:S02]  /*46a0*/  FSEL R130, R137, -INF , P2 ;  /* 0xff80000089827808 */ /* 0x000fe40001000000 */
[----:B------:R-:W-:-:S02]  /*46b0*/  FMNMX.FTZ R73, R97, R73, !PT ;  /* 0x0000004961497209 */ /* 0x000fc40007810000 */
[----:B------:R-:W-:Y:S02]  /*46c0*/  FMNMX.FTZ R5, R38, R5, !PT ;  /* 0x0000000526057209 */ /* 0x000fe40007810000 */
[----:B------:R-:W-:Y:S02]  /*46d0*/  FSEL R134, R134, -INF , P2 ;  /* 0xff80000086867808 */ /* 0x000fe40001000000 */
[----:B------:R-:W-:Y:S02]  /*46e0*/  FSEL R142, R142, -INF , P2 ;  /* 0xff8000008e8e7808 */ /* 0x000fe40001000000 */
[----:B------:R-:W-:Y:S02]  /*46f0*/  FSEL R137, R161, -INF , P2 ;  /* 0xff800000a1897808 */ /* 0x000fe40001000000 */
        /* <DEDUP_REMOVED lines=36> */
[----:B------:R-:W-:Y:S02]  /*4940*/  FMNMX.FTZ R73, R138, R73, !PT ;  /* 0x000000498a497209 */ /* 0x000fe40007810000 */
[----:B------:R-:W-:-:S02]  /*4950*/  FMNMX.FTZ R5, R131, R5, !PT ;  /* 0x0000000583057209 */ /* 0x000fc40007810000 */
[C---:B------:R-:W-:Y:S02]  /*4960*/  ISETP.GT.AND P1, PT, R2.reuse, 0x49, PT ;  /* 0x000000490200780c */ /* 0x040fe40003f24270 */
[----:B------:R-:W-:Y:S02]  /*4970*/  ISETP.GT.AND P2, PT, R2, 0x51, PT ;  /* 0x000000510200780c */ /* 0x000fe40003f44270 */
[----:B------:R-:W-:Y:S02]  /*4980*/  FMNMX.FTZ R6, R68, R6, !PT ;  /* 0x0000000644067209 */ /* 0x000fe40007810000 */
[----:B------:R-:W-:Y:S02]  /*4990*/  FMNMX.FTZ R73, R139, R73, !PT ;  /* 0x000000498b497209 */ /* 0x000fe40007810000 */
[----:B------:R-:W-:Y:S02]  /*49a0*/  FMNMX.FTZ R5, R132, R5, !PT ;  /* 0x0000000584057209 */ /* 0x000fe40007810000 */
        /* <DEDUP_REMOVED lines=12> */
[----:B------:R-:W-:-:S02]  /*4a70*/  ISETP.GT.AND P1, PT, R2, 0x58, PT ;  /* 0x000000580200780c */ /* 0x000fc40003f24270 */
        /* <DEDUP_REMOVED lines=17> */
[----:B------:R-:W-:-:S02]  /*4b90*/  ISETP.GT.AND P1, PT, R2, 0x61, PT ;  /* 0x000000610200780c */ /* 0x000fc40003f24270 */
[C---:B------:R-:W-:Y:S02]  /*4ba0*/  ISETP.GT.AND P3, PT, R2.reuse, 0x68, PT ;  /* 0x000000680200780c */ /* 0x040fe40003f64270 */
[----:B------:R-:W-:Y:S02]  /*4bb0*/  ISETP.GT.AND P2, PT, R2, 0x69, PT ;  /* 0x000000690200780c */ /* 0x000fe40003f44270 */
        /* <DEDUP_REMOVED lines=52> */
[----:B------:R-:W-:Y:S01]  /*4f00*/  FSEL R184, R28, -INF , P2 ;  /* 0xff8000001cb87808 */ /* 0x000fe20001000000 */
[----:B------:R-:W-:Y:S01]  /*4f10*/  LDSM.16.MT88.4 R20, [R224+0x100] ;  /* 0x00010000e014783b */ /* 0x000fe20000004200 */
[----:B------:R-:W-:Y:S02]  /*4f20*/  FMNMX.FTZ R73, R192, R73, !PT ;  /* 0x00000049c0497209 */ /* 0x000fe40007810000 */
[----:B------:R-:W-:Y:S02]  /*4f30*/  FMNMX.FTZ R2, R209, R2, !PT ;  /* 0x00000002d1027209 */ /* 0x000fe40007810000 */
[----:B------:R-:W-:Y:S02]  /*4f40*/  FMNMX.FTZ R5, R180, R5, !PT ;  /* 0x00000005b4057209 */ /* 0x000fe40007810000 */
[----:B------:R-:W-:Y:S02]  /*4f50*/  FMNMX.FTZ R6, R142, R6, !PT ;  /* 0x000000068e067209 */ /* 0x000fe40007810000 */
[----:B------:R-:W-:-:S02]  /*4f60*/  FMNMX.FTZ R73, R184, R73, !PT ;  /* 0x00000049b8497209 */ /* 0x000fc40007810000 */
[----:B------:R-:W-:Y:S02]  /*4f70*/  FMNMX.FTZ R2, R251, R2, !PT ;  /* 0x00000002fb027209 */ /* 0x000fe40007810000 */
[----:B------:R-:W-:Y:S01]  /*4f80*/  FMNMX.FTZ R5, R183, R5, !PT ;  /* 0x00000005b7057209 */ /* 0x000fe20007810000 */
[----:B------:R-:W1:Y:S01]  /*4f90*/  SHFL.BFLY PT, R7, R73, 0x2, 0x1f ;  /* 0x0c401f0049077f89 */ /* 0x000e6200000e0000 */
[----:B------:R-:W-:Y:S02]  /*4fa0*/  FMNMX.FTZ R6, R143, R6, !PT ;  /* 0x000000068f067209 */ /* 0x000fe40007810000 */
[----:B------:R-:W-:Y:S01]  /*4fb0*/  FMNMX.FTZ R5, R182, R5, !PT ;  /* 0x00000005b6057209 */ /* 0x000fe20007810000 */
[----:B------:R-:W2:Y:S01]  /*4fc0*/  SHFL.BFLY PT, R8, R2, 0x2, 0x1f ;  /* 0x0c401f0002087f89 */ /* 0x000ea200000e0000 */
[----:B------:R-:W-:Y:S02]  /*4fd0*/  FMNMX.FTZ R6, R144, R6, !PT ;  /* 0x0000000690067209 */ /* 0x000fe40007810000 */
[----:B------:R-:W-:-:S02]  /*4fe0*/  FMNMX.FTZ R5, R181, R5, !PT ;  /* 0x00000005b5057209 */ /* 0x000fc40007810000 */
[----:B------:R-:W-:Y:S02]  /*4ff0*/  FMNMX.FTZ R6, R159, R6, !PT ;  /* 0x000000069f067209 */ /* 0x000fe40007810000 */
[----:B------:R-:W-:Y:S02]  /*5000*/  FSEL R211, R44, -INF , P1 ;  /* 0xff8000002cd37808 */ /* 0x000fe40000800000 */
[----:B------:R-:W-:Y:S02]  /*5010*/  FMNMX.FTZ R5, R188, R5, !PT ;  /* 0x00000005bc057209 */ /* 0x000fe40007810000 */
[----:B------:R-:W-:Y:S02]  /*5020*/  FMNMX.FTZ R6, R160, R6, !PT ;  /* 0x00000006a0067209 */ /* 0x000fe40007810000 */
[----:B------:R-:W-:Y:S02]  /*5030*/  FSEL R212, R43, -INF , P3 ;  /* 0xff8000002bd47808 */ /* 0x000fe40001800000 */
[----:B------:R-:W-:Y:S01]  /*5040*/  FMNMX.FTZ R5, R211, R5, !PT ;  /* 0x00000005d3057209 */ /* 0x000fe20007810000 */
[----:B------:R-:W-:Y:S01]  /*5050*/  LDSM.16.MT88.4 R40, [R226+0x100] ;  /* 0x00010000e228783b */ /* 0x000fe20000004200 */
[----:B------:R-:W-:-:S02]  /*5060*/  FMNMX.FTZ R6, R162, R6, !PT ;  /* 0x00000006a2067209 */ /* 0x000fc40007810000 */
[----:B------:R-:W-:Y:S02]  /*5070*/  FSEL R223, R31, -INF , P2 ;  /* 0xff8000001fdf7808 */ /* 0x000fe40001000000 */
[----:B------:R-:W-:Y:S01]  /*5080*/  FMNMX.FTZ R5, R212, R5, !PT ;  /* 0x00000005d4057209 */ /* 0x000fe20007810000 */
[----:B------:R-:W-:Y:S01]  /*5090*/  LDSM.16.MT88.4 R28, [R225+0x100] ;  /* 0x00010000e11c783b */ /* 0x000fe20000004200 */
[----:B------:R-:W-:Y:S02]  /*50a0*/  FMNMX.FTZ R6, R163, R6, !PT ;  /* 0x00000006a3067209 */ /* 0x000fe40007810000 */
[----:B------:R-:W-:Y:S02]  /*50b0*/  FMNMX.FTZ R5, R223, R5, !PT ;  /* 0x00000005df057209 */ /* 0x000fe40007810000 */
[----:B------:R-:W-:Y:S02]  /*50c0*/  FMNMX.FTZ R6, R173, R6, !PT ;  /* 0x00000006ad067209 */ /* 0x000fe40007810000 */
[----:B-1----:R-:W-:-:S02]  /*50d0*/  FMNMX.FTZ R73, R73, R7, !PT ;  /* 0x0000000749497209 */ /* 0x002fc40007810000 */
[----:B--2---:R-:W-:Y:S01]  /*50e0*/  FMNMX.FTZ R2, R2, R8, !PT ;  /* 0x0000000802027209 */ /* 0x004fe20007810000 */
[----:B------:R-:W1:Y:S01]  /*50f0*/  SHFL.BFLY PT, R7, R5, 0x2, 0x1f ;  /* 0x0c401f0005077f89 */ /* 0x000e6200000e0000 */
[----:B------:R-:W-:Y:S02]  /*5100*/  FMNMX.FTZ R6, R172, R6, !PT ;  /* 0x00000006ac067209 */ /* 0x000fe40007810000 */
[----:B------:R-:W-:Y:S01]  /*5110*/  FSEL R219, R47, -INF , P1 ;  /* 0xff8000002fdb7808 */ /* 0x000fe20000800000 */
[----:B------:R-:W2:Y:S01]  /*5120*/  SHFL.BFLY PT, R8, R73, 0x1, 0x1f ;  /* 0x0c201f0049087f89 */ /* 0x000ea200000e0000 */
[----:B------:R-:W-:Y:S02]  /*5130*/  FMNMX.FTZ R6, R174, R6, !PT ;  /* 0x00000006ae067209 */ /* 0x000fe40007810000 */
[----:B------:R-:W-:Y:S01]  /*5140*/  FSEL R215, R45, -INF , P3 ;  /* 0xff8000002dd77808 */ /* 0x000fe20001800000 */
[----:B------:R-:W3:Y:S01]  /*5150*/  SHFL.BFLY PT, R71, R2, 0x1, 0x1f ;  /* 0x0c201f0002477f89 */ /* 0x000ee200000e0000 */
[----:B------:R-:W-:-:S02]  /*5160*/  FMNMX.FTZ R6, R175, R6, !PT ;  /* 0x00000006af067209 */ /* 0x000fc40007810000 */
[----:B------:R-:W-:Y:S02]  /*5170*/  FSEL R213, R46, -INF , P2 ;  /* 0xff8000002ed57808 */ /* 0x000fe40001000000 */
[----:B------:R-:W-:-:S04]  /*5180*/  FMNMX.FTZ R6, R193, R6, !PT ;  /* 0x00000006c1067209 */ /* 0x000fc80007810000 */
[----:B------:R-:W-:-:S04]  /*5190*/  FMNMX.FTZ R6, R187, R6, !PT ;  /* 0x00000006bb067209 */ /* 0x000fc80007810000 */
[----:B------:R-:W-:Y:S02]  /*51a0*/  FMNMX.FTZ R6, R203, R6, !PT ;  /* 0x00000006cb067209 */ /* 0x000fe40007810000 */
[----:B-1----:R-:W-:Y:S02]  /*51b0*/  FMNMX.FTZ R5, R5, R7, !PT ;  /* 0x0000000705057209 */ /* 0x002fe40007810000 */
[----:B------:R-:W-:Y:S02]  /*51c0*/  FMNMX.FTZ R6, R196, R6, !PT ;  /* 0x00000006c4067209 */ /* 0x000fe40007810000 */
[----:B--2---:R-:W-:Y:S01]  /*51d0*/  FMNMX.FTZ R73, R73, R8, !PT ;  /* 0x0000000849497209 */ /* 0x004fe20007810000 */
[----:B------:R-:W-:Y:S01]  /*51e0*/  SHFL.BFLY PT, R9, R5, 0x1, 0x1f ;  /* 0x0c201f0005097f89 */ /* 0x000fe200000e0000 */
[----:B---3--:R-:W-:-:S03]  /*51f0*/  FMNMX.FTZ R71, R2, R71, !PT ;  /* 0x0000004702477209 */ /* 0x008fc60007810000 */
[----:B------:R-:W-:Y:S01]  /*5200*/  FMUL.FTZ R7, R73, c[0x0][0x2d0] ;  /* 0x0000b40049077a20 */ /* 0x000fe20000410000 */
[----:B------:R-:W-:Y:S02]  /*5210*/  FMNMX.FTZ R2, R195, R6, !PT ;  /* 0x00000006c3027209 */ /* 0x000fe40007810000 */
[----:B------:R-:W-:Y:S01]  /*5220*/  FSETP.NEU.FTZ.AND P1, PT, R73, -INF , PT ;  /* 0xff8000004900780b */ /* 0x000fe20003f3d000 */
[----:B------:R-:W-:Y:S01]  /*5230*/  FMUL.FTZ R6, R71, c[0x0][0x2d0] ;  /* 0x0000b40047067a20 */ /* 0x000fe20000410000 */
[----:B------:R-:W-:Y:S02]  /*5240*/  FMNMX.FTZ R2, R219, R2, !PT ;  /* 0x00000002db027209 */ /* 0x000fe40007810000 */
[----:B------:R-:W-:Y:S02]  /*5250*/  FSEL R7, R7, RZ, P1 ;  /* 0x000000ff07077208 */ /* 0x000fe40000800000 */
[----:B------:R-:W-:Y:S02]  /*5260*/  FMNMX.FTZ R8, R215, R2, !PT ;  /* 0x00000002d7087209 */ /* 0x000fe40007810000 */
[----:B------:R-:W-:Y:S01]  /*5270*/  FSETP.NEU.FTZ.AND P1, PT, R71, -INF , PT ;  /* 0xff8000004700780b */ /* 0x000fe20003f3d000 */
[----:B------:R-:W-:Y:S01]  /*5280*/  FFMA.FTZ R2, R10, c[0x0][0x2d0], -R7 ;  /* 0x0000b4000a027a23 */ /* 0x000fe20000010807 */
[----:B------:R-:W-:-:S02]  /*5290*/  FMNMX.FTZ R8, R213, R8, !PT ;  /* 0x00000008d5087209 */ /* 0x000fc40007810000 */
[----:B------:R-:W-:Y:S01]  /*52a0*/  FSEL R6, R6, RZ, P1 ;  /* 0x000000ff06067208 */ /* 0x000fe20000800000 */
[----:B------:R1:W-:Y:S02]  /*52b0*/  MUFU.EX2 R199, R2 ;  /* 0x0000000200c77308 */ /* 0x0003e40000000800 */
[----:B------:R-:W2:Y:S02]  /*52c0*/  SHFL.BFLY PT, R10, R8, 0x2, 0x1f ;  /* 0x0c401f00080a7f89 */ /* 0x000ea400000e0000 */
[----:B-1----:R-:W-:-:S04]  /*52d0*/  FFMA.FTZ R2, R11, c[0x0][0x2d0], -R6 ;  /* 0x0000b4000b027a23 */ /* 0x002fc80000010806 */
[----:B------:R1:W3:Y:S01]  /*52e0*/  MUFU.EX2 R18, R2 ;  /* 0x0000000200127308 */ /* 0x0002e20000000800 */
[----:B--2---:R-:W-:Y:S02]  /*52f0*/  FMNMX.FTZ R8, R8, R10, !PT ;  /* 0x0000000a08087209 */ /* 0x004fe40007810000 */
[----:B-1----:R-:W-:Y:S01]  /*5300*/  FMNMX.FTZ R2, R9, R5, !PT ;  /* 0x0000000509027209 */ /* 0x002fe20007810000 */
[--C-:B------:R-:W-:Y:S02]  /*5310*/  FFMA.FTZ R5, R12, c[0x0][0x2d0], -R6.reuse ;  /* 0x0000b4000c057a23 */ /* 0x100fe40000010806 */
[----:B------:R-:W-:Y:S01]  /*5320*/  FFMA.FTZ R9, R13, c[0x0][0x2d0], -R6 ;  /* 0x0000b4000d097a23 */ /* 0x000fe20000010806 */
[----:B------:R-:W-:Y:S01]  /*5330*/  FSETP.NEU.FTZ.AND P1, PT, R2, -INF , PT ;  /* 0xff8000000200780b */ /* 0x000fe20003f3d000 */
[----:B------:R1:W-:Y:S01]  /*5340*/  MUFU.EX2 R204, R5 ;  /* 0x0000000500cc7308 */ /* 0x0003e20000000800 */
[----:B---3--:R-:W-:-:S07]  /*5350*/  IMAD.MOV.U32 R4, RZ, RZ, R18 ;  /* 0x000000ffff047224 */ /* 0x008fce00078e0012 */
[----:B------:R2:W-:Y:S01]  /*5360*/  MUFU.EX2 R105, R9 ;  /* 0x0000000900697308 */ /* 0x0005e20000000800 */
[----:B-1----:R-:W-:-:S05]  /*5370*/  FMUL.FTZ R5, R2, c[0x0][0x2d0] ;  /* 0x0000b40002057a20 */ /* 0x002fca0000410000 */
[----:B------:R-:W-:Y:S01]  /*5380*/  FSEL R5, R5, RZ, P1 ;  /* 0x000000ff05057208 */ /* 0x000fe20000800000 */
[----:B--2---:R-:W-:-:S04]  /*5390*/  FFMA.FTZ R9, R14, c[0x0][0x2d0], -R6 ;  /* 0x0000b4000e097a23 */ /* 0x004fc80000010806 */
[--C-:B------:R-:W-:Y:S01]  /*53a0*/  FFMA.FTZ R0, R16, c[0x0][0x2d0], -R5.reuse ;  /* 0x0000b40010007a23 */ /* 0x100fe20000010805 */
[----:B------:R1:W2:Y:S08]  /*53b0*/  MUFU.EX2 R185, R9 ;  /* 0x0000000900b97308 */ /* 0x0002b00000000800 */
[----:B------:R3:W-:Y:S01]  /*53c0*/  MUFU.EX2 R250, R0 ;  /* 0x0000000000fa7308 */ /* 0x0007e20000000800 */
[----:B-1----:R-:W-:Y:S01]  /*53d0*/  FFMA.FTZ R9, R15, c[0x0][0x2d0], -R5 ;  /* 0x0000b4000f097a23 */ /* 0x002fe20000010805 */
[----:B--2---:R-:W-:-:S06]  /*53e0*/  F2FP.PACK_AB R10, R185, R105 ;  /* 0x00000069b90a723e */ /* 0x004fcc00000000ff */
[----:B------:R1:W2:Y:S01]  /*53f0*/  MUFU.EX2 R190, R9 ;  /* 0x0000000900be7308 */ /* 0x0002a20000000800 */
[--C-:B---3--:R-:W-:Y:S02]  /*5400*/  FFMA.FTZ R0, R17, c[0x0][0x2d0], -R5.reuse ;  /* 0x0000b40011007a23 */ /* 0x108fe40000010805 */
[----:B------:R-:W-:Y:S05]  /*5410*/  LDSM.16.MT88.4 R16, [R227+0x100] ;  /* 0x00010000e310783b */ /* 0x000fea0000004200 */
[----:B------:R3:W-:Y:S01]  /*5420*/  MUFU.EX2 R198, R0 ;  /* 0x0000000000c67308 */ /* 0x0007e20000000800 */
[----:B-1----:R-:W1:Y:S01]  /*5430*/  SHFL.BFLY PT, R9, R8, 0x1, 0x1f ;  /* 0x0c201f0008097f89 */ /* 0x002e6200000e0000 */
[----:B---3--:R-:W-:-:S06]  /*5440*/  FFMA.FTZ R0, R24, c[0x0][0x2d0], -R5 ;  /* 0x0000b40018007a23 */ /* 0x008fcc0000010805 */
[----:B------:R3:W4:Y:S01]  /*5450*/  MUFU.EX2 R202, R0 ;  /* 0x0000000000ca7308 */ /* 0x0007220000000800 */
[----:B-1----:R-:W-:Y:S02]  /*5460*/  FMNMX.FTZ R72, R8, R9, !PT ;  /* 0x0000000908487209 */ /* 0x002fe40007810000 */
[----:B------:R-:W-:Y:S01]  /*5470*/  F2FP.PACK_AB R8, R204, R4 ;  /* 0x00000004cc08723e */ /* 0x000fe200000000ff */
[----:B---3--:R-:W-:Y:S01]  /*5480*/  FFMA.FTZ R0, R25, c[0x0][0x2d0], -R7 ;  /* 0x0000b40019007a23 */ /* 0x008fe20000010807 */
[C---:B------:R-:W-:Y:S01]  /*5490*/  FSETP.NEU.FTZ.AND P1, PT, R72.reuse, -INF , PT ;  /* 0xff8000004800780b */ /* 0x040fe20003f3d000 */
[----:B------:R-:W-:Y:S01]  /*54a0*/  FMUL.FTZ R3, R72, c[0x0][0x2d0] ;  /* 0x0000b40048037a20 */ /* 0x000fe20000410000 */
[----:B--2---:R-:W-:Y:S01]  /*54b0*/  F2FP.PACK_AB R9, R250, R190 ;  /* 0x000000befa09723e */ /* 0x004fe200000000ff */
[----:B------:R1:W2:Y:S01]  /*54c0*/  MUFU.EX2 R245, R0 ;  /* 0x0000000000f57308 */ /* 0x0002a20000000800 */
[----:B----4-:R-:W-:-:S07]  /*54d0*/  F2FP.PACK_AB R11, R202, R198 ;  /* 0x000000c6ca0b723e */ /* 0x010fce00000000ff */
[----:B------:R-:W-:Y:S01]  /*54e0*/  HMMA.16816.F32 R56, R8, R28, RZ ;  /* 0x0000001c0838723c */ /* 0x000fe200000018ff */
[----:B-1----:R-:W-:Y:S01]  /*54f0*/  FFMA.FTZ R0, R26, c[0x0][0x2d0], -R7 ;  /* 0x0000b4001a007a23 */ /* 0x002fe20000010807 */
[----:B--2---:R-:W-:-:S06]  /*5500*/  F2FP.PACK_AB R12, R245, R199 ;  /* 0x000000c7f50c723e */ /* 0x004fcc00000000ff */
[C---:B------:R-:W-:Y:S01]  /*5510*/  HMMA.16816.F32 R80, R8.reuse, R20, RZ ;  /* 0x000000140850723c */ /* 0x040fe200000018ff */
[----:B------:R1:W-:Y:S07]  /*5520*/  MUFU.EX2 R249, R0 ;  /* 0x0000000000f97308 */ /* 0x0003ee0000000800 */
[C---:B------:R-:W-:Y:S08]  /*5530*/  HMMA.16816.F32 R76, R8.reuse, R22, RZ ;  /* 0x00000016084c723c */ /* 0x040ff000000018ff */
[----:B------:R-:W-:Y:S01]  /*5540*/  HMMA.16816.F32 R64, R8, R16, RZ ;  /* 0x000000100840723c */ /* 0x000fe200000018ff */
[----:B-1----:R-:W-:Y:S01]  /*5550*/  FSEL R0, R3, RZ, P1 ;  /* 0x000000ff03007208 */ /* 0x002fe20000800000 */
[----:B------:R-:W-:-:S02]  /*5560*/  FFMA.FTZ R3, R27, c[0x0][0x2d0], -R7 ;  /* 0x0000b4001b037a23 */ /* 0x000fc40000010807 */
[----:B------:R-:W-:Y:S02]  /*5570*/  LDSM.16.MT88.4 R24, [R224+0x900] ;  /* 0x00090000e018783b */ /* 0x000fe40000004200 */
[----:B------:R1:W2:Y:S02]  /*5580*/  MUFU.EX2 R201, R3 ;  /* 0x0000000300c97308 */ /* 0x0002a40000000800 */
[C---:B------:R-:W-:Y:S08]  /*5590*/  HMMA.16816.F32 R60, R8.reuse, R18, RZ ;  /* 0x00000012083c723c */ /* 0x040ff000000018ff */
[----:B------:R-:W-:Y:S01]  /*55a0*/  HMMA.16816.F32 R48, R8, R40, RZ ;  /* 0x000000280830723c */ /* 0x000fe200000018ff */
[----:B-1----:R-:W-:Y:S01]  /*55b0*/  FFMA.FTZ R3, R32, c[0x0][0x2d0], -R0 ;  /* 0x0000b40020037a23 */ /* 0x002fe20000010800 */
[----:B--2---:R-:W-:-:S06]  /*55c0*/  F2FP.PACK_AB R14, R201, R249 ;  /* 0x000000f9c90e723e */ /* 0x004fcc00000000ff */
[C---:B------:R-:W-:Y:S01]  /*55d0*/  HMMA.16816.F32 R52, R8.reuse, R30, RZ ;  /* 0x0000001e0834723c */ /* 0x040fe200000018ff */
[----:B------:R1:W-:Y:S07]  /*55e0*/  MUFU.EX2 R222, R3 ;  /* 0x0000000300de7308 */ /* 0x0003ee0000000800 */
[----:B------:R-:W-:Y:S01]  /*55f0*/  HMMA.16816.F32 R44, R8, R42, RZ ;  /* 0x0000002a082c723c */ /* 0x000fe200000018ff */
[----:B-1----:R-:W-:-:S04]  /*5600*/  FFMA.FTZ R3, R33, c[0x0][0x2d0], -R0 ;  /* 0x0000b40021037a23 */ /* 0x002fc80000010800 */
        /* <DEDUP_REMOVED lines=12> */
[----:B------:R-:W-:Y:S01]  /*56d0*/  LDSM.16.MT88.4 R20, [R225+0x900] ;  /* 0x00090000e114783b */ /* 0x000fe20000004200 */
[----:B-1----:R-:W-:-:S04]  /*56e0*/  FFMA.FTZ R3, R37, c[0x0][0x2d0], -R6 ;  /* 0x0000b40025037a23 */ /* 0x002fc80000010806 */
[----:B------:R1:W-:Y:S02]  /*56f0*/  MUFU.EX2 R186, R3 ;  /* 0x0000000300ba7308 */ /* 0x0003e40000000800 */
[C---:B------:R-:W-:Y:S08]  /*5700*/  HMMA.16816.F32 R88, R12.reuse, R16, RZ ;  /* 0x000000100c58723c */ /* 0x040ff000000018ff */
[----:B------:R-:W-:Y:S01]  /*5710*/  HMMA.16816.F32 R112, R12, R18, RZ ;  /* 0x000000120c70723c */ /* 0x000fe200000018ff */
[----:B-1----:R-:W-:-:S07]  /*5720*/  FFMA.FTZ R3, R38, c[0x0][0x2d0], -R6 ;  /* 0x0000b40026037a23 */ /* 0x002fce0000010806 */
[C---:B------:R-:W-:Y:S01]  /*5730*/  HMMA.16816.F32 R16, R12.reuse, R40, RZ ;  /* 0x000000280c10723c */ /* 0x040fe200000018ff */
[----:B------:R1:W2:Y:S07]  /*5740*/  MUFU.EX2 R84, R3 ;  /* 0x0000000300547308 */ /* 0x0002ae0000000800 */
[C---:B------:R-:W-:Y:S08]  /*5750*/  HMMA.16816.F32 R124, R12.reuse, R30, RZ ;  /* 0x0000001e0c7c723c */ /* 0x040ff000000018ff */
[----:B------:R-:W-:Y:S01]  /*5760*/  HMMA.16816.F32 R108, R12, R42, RZ ;  /* 0x0000002a0c6c723c */ /* 0x000fe200000018ff */
[----:B-1----:R-:W-:-:S02]  /*5770*/  FFMA.FTZ R3, R39, c[0x0][0x2d0], -R6 ;  /* 0x0000b40027037a23 */ /* 0x002fc40000010806 */
[----:B------:R-:W1:Y:S02]  /*5780*/  LDSM.16.MT88.4 R36, [R227+0x900] ;  /* 0x00090000e324783b */ /* 0x000e640000004200 */
[----:B------:R3:W4:Y:S02]  /*5790*/  MUFU.EX2 R200, R3 ;  /* 0x0000000300c87308 */ /* 0x0007240000000800 */
[----:B---3--:R-:W-:Y:S02]  /*57a0*/  FFMA.FTZ R3, R68, c[0x0][0x2d0], -R5 ;  /* 0x0000b40044037a23 */ /* 0x008fe40000010805 */
[----:B------:R-:W-:-:S04]  /*57b0*/  IMAD.MOV.U32 R68, RZ, RZ, R105 ;  /* 0x000000ffff447224 */ /* 0x000fc800078e0069 */
[----:B------:R3:W-:Y:S02]  /*57c0*/  MUFU.EX2 R106, R3 ;  /* 0x00000003006a7308 */ /* 0x0007e40000000800 */
[--C-:B---3--:R-:W-:Y:S01]  /*57d0*/  FFMA.FTZ R3, R69, c[0x0][0x2d0], -R5.reuse ;  /* 0x0000b40045037a23 */ /* 0x108fe20000010805 */
[----:B--2---:R-:W-:Y:S02]  /*57e0*/  MOV R69, R84 ;  /* 0x0000005400457202 */ /* 0x004fe40000000f00 */
[----:B------:R-:W-:Y:S03]  /*57f0*/  HMMA.16816.F32 R84, R12, R28, RZ ;  /* 0x0000001c0c54723c */ /* 0x000fe600000018ff */
[----:B------:R2:W-:Y:S01]  /*5800*/  MUFU.EX2 R252, R3 ;  /* 0x0000000300fc7308 */ /* 0x0005e20000000800 */
[----:B----4-:R-:W-:Y:S01]  /*5810*/  F2FP.PACK_AB R10, R200, R69 ;  /* 0x00000045c80a723e */ /* 0x010fe200000000ff */
[----:B------:R-:W-:Y:S01]  /*5820*/  LDSM.16.MT88.4 R12, [R227+0x1100] ;  /* 0x00110000e30c783b */ /* 0x000fe20000004200 */
[----:B--2---:R-:W-:-:S02]  /*5830*/  FFMA.FTZ R3, R70, c[0x0][0x2d0], -R5 ;  /* 0x0000b40046037a23 */ /* 0x004fc40000010805 */
[----:B------:R-:W-:-:S03]  /*5840*/  IMAD.MOV.U32 R70, RZ, RZ, R104 ;  /* 0x000000ffff467224 */ /* 0x000fc600078e0068 */
[----:B------:R2:W-:Y:S02]  /*5850*/  MUFU.EX2 R194, R3 ;  /* 0x0000000300c27308 */ /* 0x0005e40000000800 */
[----:B--2---:R-:W-:Y:S02]  /*5860*/  FFMA.FTZ R3, R74, c[0x0][0x2d0], -R5 ;  /* 0x0000b4004a037a23 */ /* 0x004fe40000010805 */
[----:B------:R-:W-:-:S04]  /*5870*/  IMAD.MOV.U32 R74, RZ, RZ, R107 ;  /* 0x000000ffff4a7224 */ /* 0x000fc800078e006b */
[----:B------:R2:W3:Y:S01]  /*5880*/  MUFU.EX2 R28, R3 ;  /* 0x00000003001c7308 */ /* 0x0004e20000000800 */
[----:B------:R-:W-:Y:S01]  /*5890*/  F2FP.PACK_AB R8, R186, R74 ;  /* 0x0000004aba08723e */ /* 0x000fe200000000ff */
[----:B--2---:R-:W-:Y:S01]  /*58a0*/  FFMA.FTZ R3, R75, c[0x0][0x2d0], -R7 ;  /* 0x0000b4004b037a23 */ /* 0x004fe20000010807 */
[----:B---3--:R-:W-:Y:S01]  /*58b0*/  F2FP.PACK_AB R11, R28, R194 ;  /* 0x000000c21c0b723e */ /* 0x008fe200000000ff */
[----:B------:R-:W-:-:S04]  /*58c0*/  IMAD.MOV.U32 R75, RZ, RZ, R106 ;  /* 0x000000ffff4b7224 */ /* 0x000fc800078e006a */
[----:B------:R2:W-:Y:S01]  /*58d0*/  MUFU.EX2 R218, R3 ;  /* 0x0000000300da7308 */ /* 0x0005e20000000800 */
[----:B------:R-:W-:-:S07]  /*58e0*/  F2FP.PACK_AB R9, R252, R75 ;  /* 0x0000004bfc09723e */ /* 0x000fce00000000ff */
[----:B-1----:R-:W-:Y:S01]  /*58f0*/  HMMA.16816.F32 R104, R8, R36, R64 ;  /* 0x000000240868723c */ /* 0x002fe20000001840 */
[----:B--2---:R-:W-:-:S07]  /*5900*/  FFMA.FTZ R3, R96, c[0x0][0x2d0], -R7 ;  /* 0x0000b40060037a23 */ /* 0x004fce0000010807 */
[C---:B------:R-:W-:Y:S01]  /*5910*/  HMMA.16816.F32 R120, R8.reuse, R24, R80 ;  /* 0x000000180878723c */ /* 0x040fe20000001850 */
[----:B------:R1:W2:Y:S07]  /*5920*/  MUFU.EX2 R217, R3 ;  /* 0x0000000300d97308 */ /* 0x0002ae0000000800 */
[C---:B------:R-:W-:Y:S08]  /*5930*/  HMMA.16816.F32 R64, R8.reuse, R38, R60 ;  /* 0x000000260840723c */ /* 0x040ff0000000183c */
[----:B------:R-:W-:Y:S01]  /*5940*/  HMMA.16816.F32 R80, R8, R32, R48 ;  /* 0x000000200850723c */ /* 0x000fe20000001830 */
[----:B-1----:R-:W-:-:S04]  /*5950*/  FFMA.FTZ R3, R97, c[0x0][0x2d0], -R7 ;  /* 0x0000b40061037a23 */ /* 0x002fc80000010807 */
[----:B------:R1:W-:Y:S03]  /*5960*/  MUFU.EX2 R214, R3 ;  /* 0x0000000300d67308 */ /* 0x0003e60000000800 */
[C---:B------:R-:W-:Y:S08]  /*5970*/  HMMA.16816.F32 R76, R8.reuse, R26, R76 ;  /* 0x0000001a084c723c */ /* 0x040ff0000000184c */
[----:B------:R-:W-:Y:S01]  /*5980*/  HMMA.16816.F32 R60, R8, R22, R52 ;  /* 0x00000016083c723c */ /* 0x000fe20000001834 */
[----:B-1----:R-:W-:-:S07]  /*5990*/  FFMA.FTZ R3, R98, c[0x0][0x2d0], -R7 ;  /* 0x0000b40062037a23 */ /* 0x002fce0000010807 */
[----:B------:R-:W-:Y:S01]  /*59a0*/  HMMA.16816.F32 R44, R8, R34, R44 ;  /* 0x00000022082c723c */ /* 0x000fe2000000182c */
[----:B------:R1:W3:Y:S02]  /*59b0*/  MUFU.EX2 R216, R3 ;  /* 0x0000000300d87308 */ /* 0x0002e40000000800 */
[----:B-1----:R-:W-:-:S05]  /*59c0*/  FFMA.FTZ R3, R99, c[0x0][0x2d0], -R0 ;  /* 0x0000b40063037a23 */ /* 0x002fca0000010800 */
[----:B------:R-:W-:Y:S01]  /*59d0*/  HMMA.16816.F32 R96, R8, R20, R56 ;  /* 0x000000140860723c */ /* 0x000fe20000001838 */
[----:B------:R1:W-:Y:S06]  /*59e0*/  MUFU.EX2 R206, R3 ;  /* 0x0000000300ce7308 */ /* 0x0003ec0000000800 */
[----:B--2---:R-:W-:Y:S02]  /*59f0*/  F2FP.PACK_AB R8, R217, R218 ;  /* 0x000000dad908723e */ /* 0x004fe400000000ff */
[----:B---3--:R-:W-:Y:S01]  /*5a00*/  F2FP.PACK_AB R10, R216, R214 ;  /* 0x000000d6d80a723e */ /* 0x008fe200000000ff */
[----:B-1----:R-:W-:-:S02]  /*5a10*/  FFMA.FTZ R3, R116, c[0x0][0x2d0], -R0 ;  /* 0x0000b40074037a23 */ /* 0x002fc40000010800 */
[----:B------:R-:W-:Y:S02]  /*5a20*/  IMAD.MOV.U32 R116, RZ, RZ, R202 ;  /* 0x000000ffff747224 */ /* 0x000fe400078e00ca */
[----:B------:R1:W2:Y:S02]  /*5a30*/  MUFU.EX2 R208, R3 ;  /* 0x0000000300d07308 */ /* 0x0002a40000000800 */
[----:B-1----:R-:W-:Y:S01]  /*5a40*/  FFMA.FTZ R3, R117, c[0x0][0x2d0], -R0 ;  /* 0x0000b40075037a23 */ /* 0x002fe20000010800 */
[----:B--2---:R-:W-:Y:S01]  /*5a50*/  F2FP.PACK_AB R9, R208, R206 ;  /* 0x000000ced009723e */ /* 0x004fe200000000ff */
[----:B------:R-:W-:-:S04]  /*5a60*/  IMAD.MOV.U32 R117, RZ, RZ, R203 ;  /* 0x000000ffff757224 */ /* 0x000fc800078e00cb */
        /* <DEDUP_REMOVED lines=8> */
[C---:B------:R-:W-:Y:S07]  /*5af0*/  HMMA.16816.F32 R52, R8.reuse, R36, R88 ;  /* 0x000000240834723c */ /* 0x040fee0000001858 */
[----:B------:R-:W-:Y:S01]  /*5b00*/  IMAD.MOV.U32 R91, RZ, RZ, R28 ;  /* 0x000000ffff5b7224 */ /* 0x000fe200078e001c */
[----:B------:R-:W-:Y:S01]  /*5b10*/  HMMA.16816.F32 R36, R8, R38, R112 ;  /* 0x000000260824723c */ /* 0x000fe20000001870 */
[----:B------:R-:W2:Y:S01]  /*5b20*/  LDSM.16.MT88.4 R28, [R226+0x1100] ;  /* 0x00110000e21c783b */ /* 0x000ea20000004200 */
[----:B-1----:R-:W-:-:S02]  /*5b30*/  FFMA.FTZ R3, R129, c[0x0][0x2d0], -R6 ;  /* 0x0000b40081037a23 */ /* 0x002fc40000010806 */
[----:B------:R-:W-:-:S03]  /*5b40*/  IMAD.MOV.U32 R129, RZ, RZ, R4 ;  /* 0x000000ffff817224 */ /* 0x000fc600078e0004 */
[----:B------:R-:W-:Y:S01]  /*5b50*/  MOV R114, R195 ;  /* 0x000000c300727202 */ /* 0x000fe20000000f00 */
[----:B------:R1:W-:Y:S01]  /*5b60*/  MUFU.EX2 R204, R3 ;  /* 0x0000000300cc7308 */ /* 0x0003e20000000800 */
[----:B------:R-:W-:Y:S01]  /*5b70*/  IMAD.MOV.U32 R4, RZ, RZ, R205 ;  /* 0x000000ffff047224 */ /* 0x000fe200078e00cd */
[C---:B------:R-:W-:Y:S01]  /*5b80*/  HMMA.16816.F32 R48, R8.reuse, R24, R92 ;  /* 0x000000180830723c */ /* 0x040fe2000000185c */
[----:B------:R-:W-:Y:S02]  /*5b90*/  IMAD.MOV.U32 R113, RZ, RZ, R197 ;  /* 0x000000ffff717224 */ /* 0x000fe400078e00c5 */
[----:B------:R-:W-:Y:S02]  /*5ba0*/  IMAD.MOV.U32 R115, RZ, RZ, R192 ;  /* 0x000000ffff737224 */ /* 0x000fe400078e00c0 */
[----:B------:R-:W-:Y:S02]  /*5bb0*/  FFMA.FTZ R4, R4, c[0x0][0x2d0], -R7 ;  /* 0x0000b40004047a23 */ /* 0x000fe40000010807 */
[----:B------:R-:W-:Y:S01]  /*5bc0*/  IMAD.MOV.U32 R112, RZ, RZ, R115 ;  /* 0x000000ffff707224 */ /* 0x000fe200078e0073 */
[----:B------:R-:W-:Y:S01]  /*5bd0*/  HMMA.16816.F32 R92, R8, R32, R16 ;  /* 0x00000020085c723c */ /* 0x000fe20000001810 */
[----:B------:R-:W3:Y:S01]  /*5be0*/  LDSM.16.MT88.4 R16, [R224+0x1100] ;  /* 0x00110000e010783b */ /* 0x000ee20000004200 */
[----:B-1----:R-:W-:-:S02]  /*5bf0*/  FFMA.FTZ R3, R130, c[0x0][0x2d0], -R6 ;  /* 0x0000b40082037a23 */ /* 0x002fc40000010806 */
[----:B------:R-:W-:-:S04]  /*5c00*/  IMAD.MOV.U32 R130, RZ, RZ, R201 ;  /* 0x000000ffff827224 */ /* 0x000fc800078e00c9 */
[----:B------:R-:W-:Y:S01]  /*5c10*/  HMMA.16816.F32 R84, R8, R20, R84 ;  /* 0x000000140854723c */ /* 0x000fe20000001854 */
[----:B------:R1:W4:Y:S01]  /*5c20*/  MUFU.EX2 R205, R3 ;  /* 0x0000000300cd7308 */ /* 0x0003220000000800 */
[----:B------:R-:W-:Y:S02]  /*5c30*/  IMAD.MOV.U32 R32, RZ, RZ, R194 ;  /* 0x000000ffff207224 */ /* 0x000fe400078e00c2 */
[----:B------:R-:W-:-:S03]  /*5c40*/  IMAD.MOV.U32 R33, RZ, RZ, R189 ;  /* 0x000000ffff217224 */ /* 0x000fc600078e00bd */
[----:B------:R-:W-:Y:S01]  /*5c50*/  IMAD.MOV.U32 R21, RZ, RZ, R68 ;  /* 0x000000ffff157224 */ /* 0x000fe200078e0044 */
[----:B------:R-:W-:Y:S01]  /*5c60*/  HMMA.16816.F32 R40, R8, R26, R100 ;  /* 0x0000001a0828723c */ /* 0x000fe20000001864 */
[----:B------:R-:W-:Y:S01]  /*5c70*/  IMAD.MOV.U32 R68, RZ, RZ, R193 ;  /* 0x000000ffff447224 */ /* 0x000fe200078e00c1 */
[----:B------:R-:W5:Y:S01]  /*5c80*/  LDSM.16.MT88.4 R24, [R225+0x1100] ;  /* 0x00110000e118783b */ /* 0x000f620000004200 */
[----:B------:R-:W-:-:S05]  /*5c90*/  MOV R20, R188 ;  /* 0x000000bc00147202 */ /* 0x000fca0000000f00 */
[C---:B------:R-:W-:Y:S01]  /*5ca0*/  HMMA.16816.F32 R56, R8.reuse, R22, R124 ;  /* 0x000000160838723c */ /* 0x040fe2000000187c */
[----:B-1----:R-:W-:Y:S02]  /*5cb0*/  FFMA.FTZ R3, R131, c[0x0][0x2d0], -R6 ;  /* 0x0000b40083037a23 */ /* 0x002fe40000010806 */
[----:B------:R-:W-:Y:S02]  /*5cc0*/  IMAD.MOV.U32 R131, RZ, RZ, R200 ;  /* 0x000000ffff837224 */ /* 0x000fe400078e00c8 */
[----:B------:R1:W-:Y:S02]  /*5cd0*/  MUFU.EX2 R203, R3 ;  /* 0x0000000300cb7308 */ /* 0x0003e40000000800 */
[----:B------:R-:W-:Y:S01]  /*5ce0*/  IMAD.MOV.U32 R126, RZ, RZ, R130 ;  /* 0x000000ffff7e7224 */ /* 0x000fe200078e0082 */
[----:B------:R-:W-:Y:S01]  /*5cf0*/  MOV R127, R91 ;  /* 0x0000005b007f7202 */ /* 0x000fe20000000f00 */
[----:B------:R-:W-:Y:S01]  /*5d00*/  IMAD.MOV.U32 R130, RZ, RZ, R128 ;  /* 0x000000ffff827224 */ /* 0x000fe200078e0080 */
[----:B------:R-:W-:Y:S01]  /*5d10*/  HMMA.16816.F32 R88, R8, R34, R108 ;  /* 0x000000220858723c */ /* 0x000fe2000000186c */
[----:B------:R-:W-:-:S02]  /*5d20*/  IMAD.MOV.U32 R128, RZ, RZ, R190 ;  /* 0x000000ffff807224 */ /* 0x000fc400078e00be */
[----:B------:R-:W-:Y:S02]  /*5d30*/  IMAD.MOV.U32 R125, RZ, RZ, R114 ;  /* 0x000000ffff7d7224 */ /* 0x000fe400078e0072 */
[----:B------:R-:W-:Y:S02]  /*5d40*/  IMAD.MOV.U32 R114, RZ, RZ, R33 ;  /* 0x000000ffff727224 */ /* 0x000fe400078e0021 */
[----:B----4-:R-:W-:Y:S01]  /*5d50*/  F2FP.PACK_AB R8, R205, R204 ;  /* 0x000000cccd08723e */ /* 0x010fe200000000ff */
[----:B------:R-:W-:Y:S02]  /*5d60*/  IMAD.MOV.U32 R33, RZ, RZ, R21 ;  /* 0x000000ffff217224 */ /* 0x000fe400078e0015 */
[----:B------:R-:W-:Y:S02]  /*5d70*/  IMAD.MOV.U32 R124, RZ, RZ, R114 ;  /* 0x000000ffff7c7224 */ /* 0x000fe400078e0072 */
[----:B-1----:R-:W-:Y:S02]  /*5d80*/  FFMA.FTZ R3, R132, c[0x0][0x2d0], -R6 ;  /* 0x0000b40084037a23 */ /* 0x002fe40000010806 */
[----:B------:R-:W-:-:S02]  /*5d90*/  IMAD.MOV.U32 R132, RZ, RZ, R69 ;  /* 0x000000ffff847224 */ /* 0x000fc400078e0045 */
[----:B------:R1:W4:Y:S01]  /*5da0*/  MUFU.EX2 R202, R3 ;  /* 0x0000000300ca7308 */ /* 0x0003220000000800 */
[----:B------:R-:W-:Y:S02]  /*5db0*/  IMAD.MOV.U32 R69, RZ, RZ, R187 ;  /* 0x000000ffff457224 */ /* 0x000fe400078e00bb */
[----:B------:R-:W-:Y:S02]  /*5dc0*/  IMAD.MOV.U32 R114, RZ, RZ, R33 ;  /* 0x000000ffff727224 */ /* 0x000fe400078e0021 */
[----:B-1----:R-:W-:Y:S01]  /*5dd0*/  FFMA.FTZ R3, R133, c[0x0][0x2d0], -R5 ;  /* 0x0000b40085037a23 */ /* 0x002fe20000010805 */
[----:B----4-:R-:W-:Y:S01]  /*5de0*/  F2FP.PACK_AB R10, R202, R203 ;  /* 0x000000cbca0a723e */ /* 0x010fe200000000ff */
[----:B------:R-:W-:Y:S02]  /*5df0*/  IMAD.MOV.U32 R133, RZ, RZ, R191 ;  /* 0x000000ffff857224 */ /* 0x000fe400078e00bf */
[----:B------:R1:W-:Y:S02]  /*5e00*/  MUFU.EX2 R201, R3 ;  /* 0x0000000300c97308 */ /* 0x0003e40000000800 */
[----:B------:R-:W-:-:S02]  /*5e10*/  IMAD.MOV.U32 R115, RZ, RZ, R133 ;  /* 0x000000ffff737224 */ /* 0x000fc400078e0085 */
[----:B------:R-:W-:Y:S02]  /*5e20*/  IMAD.MOV.U32 R133, RZ, RZ, R132 ;  /* 0x000000ffff857224 */ /* 0x000fe400078e0084 */
[----:B-1----:R-:W-:Y:S02]  /*5e30*/  FFMA.FTZ R3, R134, c[0x0][0x2d0], -R5 ;  /* 0x0000b40086037a23 */ /* 0x002fe40000010805 */
[----:B------:R-:W-:Y:S02]  /*5e40*/  IMAD.MOV.U32 R134, RZ, RZ, R199 ;  /* 0x000000ffff867224 */ /* 0x000fe400078e00c7 */
[----:B------:R1:W4:Y:S02]  /*5e50*/  MUFU.EX2 R200, R3 ;  /* 0x0000000300c87308 */ /* 0x0003240000000800 */
[----:B-1----:R-:W-:Y:S01]  /*5e60*/  FFMA.FTZ R3, R135, c[0x0][0x2d0], -R5 ;  /* 0x0000b40087037a23 */ /* 0x002fe20000010805 */
[----:B----4-:R-:W-:Y:S01]  /*5e70*/  F2FP.PACK_AB R9, R200, R201 ;  /* 0x000000c9c809723e */ /* 0x010fe200000000ff */
[----:B------:R-:W-:-:S04]  /*5e80*/  IMAD.MOV.U32 R135, RZ, RZ, R198 ;  /* 0x000000ffff877224 */ /* 0x000fc800078e00c6 */
[----:B------:R1:W-:Y:S02]  /*5e90*/  MUFU.EX2 R199, R3 ;  /* 0x0000000300c77308 */ /* 0x0003e40000000800 */
[----:B-1----:R-:W-:Y:S02]  /*5ea0*/  FFMA.FTZ R3, R136, c[0x0][0x2d0], -R5 ;  /* 0x0000b40088037a23 */ /* 0x002fe40000010805 */
[----:B------:R-:W-:-:S04]  /*5eb0*/  IMAD.MOV.U32 R136, RZ, RZ, R131 ;  /* 0x000000ffff887224 */ /* 0x000fc800078e0083 */
[----:B------:R-:W1:Y:S01]  /*5ec0*/  MUFU.EX2 R198, R3 ;  /* 0x0000000300c67308 */ /* 0x000e620000000800 */
[----:B------:R-:W-:Y:S02]  /*5ed0*/  IMAD.MOV.U32 R131, RZ, RZ, R70 ;  /* 0x000000ffff837224 */ /* 0x000fe400078e0046 */
[----:B------:R-:W-:Y:S02]  /*5ee0*/  IMAD.MOV.U32 R70, RZ, RZ, R196 ;  /* 0x000000ffff467224 */ /* 0x000fe400078e00c4 */
[----:B------:R-:W-:Y:S02]  /*5ef0*/  IMAD.MOV.U32 R132, RZ, RZ, R131 ;  /* 0x000000ffff847224 */ /* 0x000fe400078e0083 */
[----:B------:R-:W-:Y:S02]  /*5f00*/  IMAD.MOV.U32 R131, RZ, RZ, R130 ;  /* 0x000000ffff837224 */ /* 0x000fe400078e0082 */
[----:B------:R-:W-:Y:S02]  /*5f10*/  IMAD.MOV.U32 R130, RZ, RZ, R129 ;  /* 0x000000ffff827224 */ /* 0x000fe400078e0081 */
[----:B------:R-:W-:-:S02]  /*5f20*/  IMAD.MOV.U32 R129, RZ, RZ, R118 ;  /* 0x000000ffff817224 */ /* 0x000fc400078e0076 */
[----:B------:R-:W-:Y:S01]  /*5f30*/  IMAD.MOV.U32 R118, RZ, RZ, R117 ;  /* 0x000000ffff767224 */ /* 0x000fe200078e0075 */
[----:B------:R-:W-:Y:S01]  /*5f40*/  MOV R117, R186 ;  /* 0x000000ba00757202 */ /* 0x000fe20000000f00 */
[----:B------:R-:W-:Y:S01]  /*5f50*/  IMAD.MOV.U32 R33, RZ, RZ, R132 ;  /* 0x000000ffff217224 */ /* 0x000fe200078e0084 */
[----:B-1----:R-:W-:Y:S01]  /*5f60*/  F2FP.PACK_AB R11, R198, R199 ;  /* 0x000000c7c60b723e */ /* 0x002fe200000000ff */
[----:B------:R-:W-:Y:S02]  /*5f70*/  FFMA.FTZ R3, R137, c[0x0][0x2d0], -R7 ;  /* 0x0000b40089037a23 */ /* 0x000fe40000010807 */
[----:B------:R-:W-:Y:S01]  /*5f80*/  IMAD.MOV.U32 R132, RZ, RZ, R130 ;  /* 0x000000ffff847224 */ /* 0x000fe200078e0082 */
[----:B------:R-:W-:Y:S01]  /*5f90*/  MOV R130, R118 ;  /* 0x0000007600827202 */ /* 0x000fe20000000f00 */
[----:B------:R1:W4:Y:S01]  /*5fa0*/  MUFU.EX2 R197, R3 ;  /* 0x0000000300c57308 */ /* 0x0003220000000800 */
[----:B------:R-:W-:Y:S01]  /*5fb0*/  IMAD.MOV.U32 R137, RZ, RZ, R112 ;  /* 0x000000ffff897224 */ /* 0x000fe200078e0070 */
[----:B--2---:R-:W-:Y:S01]  /*5fc0*/  HMMA.16816.F32 R100, R8, R28, R80 ;  /* 0x0000001c0864723c */ /* 0x004fe20000001850 */
[----:B------:R-:W-:-:S05]  /*5fd0*/  MOV R112, R115 ;  /* 0x0000007300707202 */ /* 0x000fca0000000f00 */
[----:B------:R-:W-:Y:S02]  /*5fe0*/  IMAD.MOV.U32 R110, RZ, RZ, R112 ;  /* 0x000000ffff6e7224 */ /* 0x000fe400078e0070 */
[----:B---3--:R-:W-:Y:S01]  /*5ff0*/  HMMA.16816.F32 R80, R8, R18, R76 ;  /* 0x000000120850723c */ /* 0x008fe2000000184c */
[----:B-1----:R-:W-:-:S07]  /*6000*/  FFMA.FTZ R3, R138, c[0x0][0x2d0], -R7 ;  /* 0x0000b4008a037a23 */ /* 0x002fce0000010807 */
[C---:B------:R-:W-:Y:S01]  /*6010*/  HMMA.16816.F32 R76, R8.reuse, R14, R64 ;  /* 0x0000000e084c723c */ /* 0x040fe20000001840 */
[----:B------:R-:W-:Y:S01]  /*6020*/  IMAD.MOV.U32 R138, RZ, RZ, R128 ;  /* 0x000000ffff8a7224 */ /* 0x000fe200078e0080 */
[----:B------:R1:W-:Y:S06]  /*6030*/  MUFU.EX2 R196, R3 ;  /* 0x0000000300c47308 */ /* 0x0003ec0000000800 */
[C---:B-----5:R-:W-:Y:S08]  /*6040*/  HMMA.16816.F32 R64, R8.reuse, R26, R60 ;  /* 0x0000001a0840723c */ /* 0x060ff0000000183c */
[----:B------:R-:W-:Y:S01]  /*6050*/  HMMA.16816.F32 R120, R8, R16, R120 ;  /* 0x000000100878723c */ /* 0x000fe20000001878 */
[----:B-1----:R-:W-:-:S04]  /*6060*/  FFMA.FTZ R3, R139, c[0x0][0x2d0], -R7 ;  /* 0x0000b4008b037a23 */ /* 0x002fc80000010807 */
[----:B------:R1:W2:Y:S03]  /*6070*/  MUFU.EX2 R195, R3 ;  /* 0x0000000300c37308 */ /* 0x0002a60000000800 */
[C---:B------:R-:W-:Y:S08]  /*6080*/  HMMA.16816.F32 R104, R8.reuse, R12, R104 ;  /* 0x0000000c0868723c */ /* 0x040ff00000001868 */
[----:B------:R-:W-:Y:S01]  /*6090*/  HMMA.16816.F32 R96, R8, R24, R96 ;  /* 0x000000180860723c */ /* 0x000fe20000001860 */
[----:B-1----:R-:W-:-:S07]  /*60a0*/  FFMA.FTZ R3, R140, c[0x0][0x2d0], -R7 ;  /* 0x0000b4008c037a23 */ /* 0x002fce0000010807 */
[----:B------:R-:W-:Y:S01]  /*60b0*/  HMMA.16816.F32 R60, R8, R30, R44 ;  /* 0x0000001e083c723c */ /* 0x000fe2000000182c */
[----:B------:R1:W-:Y:S06]  /*60c0*/  MUFU.EX2 R194, R3 ;  /* 0x0000000300c27308 */ /* 0x0003ec0000000800 */
[----:B----4-:R-:W-:Y:S02]  /*60d0*/  F2FP.PACK_AB R8, R197, R209 ;  /* 0x000000d1c508723e */ /* 0x010fe400000000ff */
[----:B--2---:R-:W-:Y:S01]  /*60e0*/  F2FP.PACK_AB R10, R195, R196 ;  /* 0x000000c4c30a723e */ /* 0x004fe200000000ff */
[----:B-1----:R-:W-:-:S04]  /*60f0*/  FFMA.FTZ R3, R141, c[0x0][0x2d0], -R0 ;  /* 0x0000b4008d037a23 */ /* 0x002fc80000010800 */
[----:B------:R1:W-:Y:S02]  /*6100*/  MUFU.EX2 R193, R3 ;  /* 0x0000000300c17308 */ /* 0x0003e40000000800 */
[----:B-1----:R-:W-:-:S06]  /*6110*/  FFMA.FTZ R3, R142, c[0x0][0x2d0], -R0 ;  /* 0x0000b4008e037a23 */ /* 0x002fcc0000010800 */
[----:B------:R1:W2:Y:S02]  /*6120*/  MUFU.EX2 R192, R3 ;  /* 0x0000000300c07308 */ /* 0x0002a40000000800 */
[----:B-1----:R-:W-:Y:S01]  /*6130*/  FFMA.FTZ R3, R143, c[0x0][0x2d0], -R0 ;  /* 0x0000b4008f037a23 */ /* 0x002fe20000010800 */
[----:B--2---:R-:W-:-:S05]  /*6140*/  F2FP.PACK_AB R9, R192, R193 ;  /* 0x000000c1c009723e */ /* 0x004fca00000000ff */
[----:B------:R1:W-:Y:S02]  /*6150*/  MUFU.EX2 R191, R3 ;  /* 0x0000000300bf7308 */ /* 0x0003e40000000800 */
[----:B-1----:R-:W-:-:S06]  /*6160*/  FFMA.FTZ R3, R144, c[0x0][0x2d0], -R0 ;  /* 0x0000b40090037a23 */ /* 0x002fcc0000010800 */
[----:B------:R1:W2:Y:S02]  /*6170*/  MUFU.EX2 R189, R3 ;  /* 0x0000000300bd7308 */ /* 0x0002a40000000800 */
[----:B-1----:R-:W-:Y:S01]  /*6180*/  FFMA.FTZ R3, R145, c[0x0][0x2d0], -R7 ;  /* 0x0000b40091037a23 */ /* 0x002fe20000010807 */
[----:B--2---:R-:W-:-:S05]  /*6190*/  F2FP.PACK_AB R11, R189, R191 ;  /* 0x000000bfbd0b723e */ /* 0x004fca00000000ff */
[----:B------:R1:W-:Y:S02]  /*61a0*/  MUFU.EX2 R190, R3 ;  /* 0x0000000300be7308 */ /* 0x0003e40000000800 */
[C---:B------:R-:W-:Y:S08]  /*61b0*/  HMMA.16816.F32 R36, R8.reuse, R14, R36 ;  /* 0x0000000e0824723c */ /* 0x040ff00000001824 */
[----:B------:R-:W-:Y:S01]  /*61c0*/  HMMA.16816.F32 R44, R8, R18, R40 ;  /* 0x00000012082c723c */ /* 0x000fe20000001828 */
[----:B-1----:R-:W-:-:S04]  /*61d0*/  FFMA.FTZ R3, R146, c[0x0][0x2d0], -R7 ;  /* 0x0000b40092037a23 */ /* 0x002fc80000010807 */
[----:B------:R1:W-:Y:S03]  /*61e0*/  MUFU.EX2 R188, R3 ;  /* 0x0000000300bc7308 */ /* 0x0003e60000000800 */
[C---:B------:R-:W-:Y:S01]  /*61f0*/  HMMA.16816.F32 R48, R8.reuse, R16, R48 ;  /* 0x000000100830723c */ /* 0x040fe20000001830 */
[----:B------:R-:W-:Y:S07]  /*6200*/  LDSM.16.MT88.4 R16, [R224+0x1900] ;  /* 0x00190000e010783b */ /* 0x000fee0000004200 */
[----:B------:R-:W-:Y:S01]  /*6210*/  HMMA.16816.F32 R40, R8, R24, R84 ;  /* 0x000000180828723c */ /* 0x000fe20000001854 */
[----:B-1----:R-:W-:-:S07]  /*6220*/  FFMA.FTZ R3, R147, c[0x0][0x2d0], -R6 ;  /* 0x0000b40093037a23 */ /* 0x002fce0000010806 */
[C---:B------:R-:W-:Y:S01]  /*6230*/  HMMA.16816.F32 R56, R8.reuse, R26, R56 ;  /* 0x0000001a0838723c */ /* 0x040fe20000001838 */
[----:B------:R-:W-:Y:S01]  /*6240*/  IMAD.MOV.U32 R87, RZ, RZ, R33 ;  /* 0x000000ffff577224 */ /* 0x000fe200078e0021 */
[----:B------:R-:W-:Y:S01]  /*6250*/  LDSM.16.MT88.4 R24, [R225+0x1900] ;  /* 0x00190000e118783b */ /* 0x000fe20000004200 */
[----:B------:R1:W-:Y:S05]  /*6260*/  MUFU.EX2 R187, R3 ;  /* 0x0000000300bb7308 */ /* 0x0003ea0000000800 */
[C---:B------:R-:W-:Y:S08]  /*6270*/  HMMA.16816.F32 R92, R8.reuse, R28, R92 ;  /* 0x0000001c085c723c */ /* 0x040ff0000000185c */
[----:B------:R-:W-:Y:S01]  /*6280*/  HMMA.16816.F32 R88, R8, R30, R88 ;  /* 0x0000001e0858723c */ /* 0x000fe20000001858 */
[----:B------:R-:W-:Y:S01]  /*6290*/  LDSM.16.MT88.4 R28, [R226+0x2100] ;  /* 0x00210000e21c783b */ /* 0x000fe20000004200 */
[----:B-1----:R-:W-:-:S02]  /*62a0*/  FFMA.FTZ R3, R148, c[0x0][0x2d0], -R6 ;  /* 0x0000b40094037a23 */ /* 0x002fc40000010806 */
[----:B------:R-:W-:Y:S02]  /*62b0*/  IMAD.MOV.U32 R148, RZ, RZ, R113 ;  /* 0x000000ffff947224 */ /* 0x000fe400078e0071 */
[----:B------:R-:W1:Y:S01]  /*62c0*/  MUFU.EX2 R186, R3 ;  /* 0x0000000300ba7308 */ /* 0x000e620000000800 */
[----:B------:R-:W-:Y:S01]  /*62d0*/  IMAD.MOV.U32 R113, RZ, RZ, R32 ;  /* 0x000000ffff717224 */ /* 0x000fe200078e0020 */
[----:B------:R-:W-:Y:S02]  /*62e0*/  MOV R32, R20 ;  /* 0x0000001400207202 */ /* 0x000fe40000000f00 */
[----:B------:R-:W-:Y:S01]  /*62f0*/  HMMA.16816.F32 R20, R8, R12, R52 ;  /* 0x0000000c0814723c */ /* 0x000fe20000001834 */
[----:B------:R-:W2:Y:S06]  /*6300*/  LDSM.16.MT88.4 R12, [R227+0x1900] ;  /* 0x00190000e30c783b */ /* 0x000eac0000004200 */
[----:B------:R-:W-:-:S02]  /*6310*/  IMAD.MOV.U32 R55, RZ, RZ, R124 ;  /* 0x000000ffff377224 */ /* 0x000fc400078e007c */
[----:B------:R-:W-:Y:S02]  /*6320*/  IMAD.MOV.U32 R52, RZ, RZ, R132 ;  /* 0x000000ffff347224 */ /* 0x000fe400078e0084 */
[----:B------:R-:W-:Y:S01]  /*6330*/  IMAD.MOV.U32 R132, RZ, RZ, R130 ;  /* 0x000000ffff847224 */ /* 0x000fe200078e0082 */
[----:B-1----:R-:W-:Y:S01]  /*6340*/  F2FP.PACK_AB R8, R186, R187 ;  /* 0x000000bbba08723e */ /* 0x002fe200000000ff */
[--C-:B------:R-:W-:Y:S02]  /*6350*/  FFMA.FTZ R3, R149, c[0x0][0x2d0], -R6.reuse ;  /* 0x0000b40095037a23 */ /* 0x100fe40000010806 */
[----:B------:R-:W-:Y:S02]  /*6360*/  IMAD.MOV.U32 R149, RZ, RZ, R185 ;  /* 0x000000ffff957224 */ /* 0x000fe400078e00b9 */
[----:B------:R1:W-:Y:S02]  /*6370*/  MUFU.EX2 R185, R3 ;  /* 0x0000000300b97308 */ /* 0x0003e40000000800 */
[----:B-1----:R-:W-:-:S02]  /*6380*/  FFMA.FTZ R3, R150, c[0x0][0x2d0], -R6 ;  /* 0x0000b40096037a23 */ /* 0x002fc40000010806 */
[----:B------:R-:W-:Y:S02]  /*6390*/  IMAD.MOV.U32 R150, RZ, RZ, R116 ;  /* 0x000000ffff967224 */ /* 0x000fe400078e0074 */
[----:B------:R-:W-:Y:S02]  /*63a0*/  IMAD.MOV.U32 R116, RZ, RZ, R184 ;  /* 0x000000ffff747224 */ /* 0x000fe400078e00b8 */
[----:B------:R1:W3:Y:S02]  /*63b0*/  MUFU.EX2 R184, R3 ;  /* 0x0000000300b87308 */ /* 0x0002e40000000800 */
[----:B-1----:R-:W-:Y:S01]  /*63c0*/  FFMA.FTZ R3, R151, c[0x0][0x2d0], -R5 ;  /* 0x0000b40097037a23 */ /* 0x002fe20000010805 */
[----:B---3--:R-:W-:Y:S01]  /*63d0*/  F2FP.PACK_AB R10, R184, R185 ;  /* 0x000000b9b80a723e */ /* 0x008fe200000000ff */
[----:B------:R-:W-:Y:S02]  /*63e0*/  IMAD.MOV.U32 R151, RZ, RZ, R125 ;  /* 0x000000ffff977224 */ /* 0x000fe400078e007d */
[----:B------:R-:W-:-:S02]  /*63f0*/  IMAD.MOV.U32 R125, RZ, RZ, R113 ;  /* 0x000000ffff7d7224 */ /* 0x000fc400078e0071 */
[----:B------:R1:W-:Y:S01]  /*6400*/  MUFU.EX2 R118, R3 ;  /* 0x0000000300767308 */ /* 0x0003e20000000800 */
[----:B------:R-:W-:Y:S02]  /*6410*/  IMAD.MOV.U32 R113, RZ, RZ, R32 ;  /* 0x000000ffff717224 */ /* 0x000fe400078e0020 */
[----:B------:R-:W-:Y:S02]  /*6420*/  IMAD.MOV.U32 R32, RZ, RZ, R133 ;  /* 0x000000ffff207224 */ /* 0x000fe400078e0085 */
[----:B------:R-:W-:Y:S02]  /*6430*/  IMAD.MOV.U32 R133, RZ, RZ, R131 ;  /* 0x000000ffff857224 */ /* 0x000fe400078e0083 */
[----:B------:R-:W-:Y:S01]  /*6440*/  IMAD.MOV.U32 R131, RZ, RZ, R129 ;  /* 0x000000ffff837224 */ /* 0x000fe200078e0081 */
[----:B------:R-:W-:Y:S01]  /*6450*/  MOV R124, R32 ;  /* 0x00000020007c7202 */ /* 0x000fe20000000f00 */
[----:B------:R-:W-:Y:S01]  /*6460*/  IMAD.MOV.U32 R129, RZ, RZ, R117 ;  /* 0x000000ffff817224 */ /* 0x000fe200078e0075 */
[----:B------:R-:W3:Y:S01]  /*6470*/  LDSM.16.MT88.4 R32, [R226+0x1900] ;  /* 0x00190000e220783b */ /* 0x000ee20000004200 */
[----:B------:R-:W-:-:S02]  /*6480*/  IMAD.MOV.U32 R54, RZ, RZ, R113 ;  /* 0x000000ffff367224 */ /* 0x000fc400078e0071 */
[----:B------:R-:W-:Y:S02]  /*6490*/  IMAD.MOV.U32 R53, RZ, RZ, R131 ;  /* 0x000000ffff357224 */ /* 0x000fe400078e0083 */
[----:B------:R-:W-:Y:S02]  /*64a0*/  IMAD.MOV.U32 R139, RZ, RZ, R129 ;  /* 0x000000ffff8b7224 */ /* 0x000fe400078e0081 */
[----:B-1----:R-:W-:Y:S01]  /*64b0*/  FFMA.FTZ R3, R152, c[0x0][0x2d0], -R5 ;  /* 0x0000b40098037a23 */ /* 0x002fe20000010805 */
[----:B------:R-:W-:-:S03]  /*64c0*/  MOV R152, R52 ;  /* 0x0000003400987202 */ /* 0x000fc60000000f00 */
[----:B------:R1:W4:Y:S02]  /*64d0*/  MUFU.EX2 R117, R3 ;  /* 0x0000000300757308 */ /* 0x0003240000000800 */
[----:B-1----:R-:W-:Y:S01]  /*64e0*/  FFMA.FTZ R3, R153, c[0x0][0x2d0], -R5 ;  /* 0x0000b40099037a23 */ /* 0x002fe20000010805 */
[----:B----4-:R-:W-:Y:S01]  /*64f0*/  F2FP.PACK_AB R9, R117, R118 ;  /* 0x000000767509723e */ /* 0x010fe200000000ff */
[----:B------:R-:W-:-:S04]  /*6500*/  IMAD.MOV.U32 R153, RZ, RZ, R53 ;  /* 0x000000ffff997224 */ /* 0x000fc800078e0035 */
[----:B------:R1:W-:Y:S02]  /*6510*/  MUFU.EX2 R115, R3 ;  /* 0x0000000300737308 */ /* 0x0003e40000000800 */
[----:B-1----:R-:W-:Y:S02]  /*6520*/  FFMA.FTZ R3, R154, c[0x0][0x2d0], -R5 ;  /* 0x0000b4009a037a23 */ /* 0x002fe40000010805 */
[----:B------:R-:W-:-:S04]  /*6530*/  IMAD.MOV.U32 R154, RZ, RZ, R116 ;  /* 0x000000ffff9a7224 */ /* 0x000fc800078e0074 */
[----:B------:R1:W4:Y:S02]  /*6540*/  MUFU.EX2 R116, R3 ;  /* 0x0000000300747308 */ /* 0x0003240000000800 */
[----:B-1----:R-:W-:Y:S01]  /*6550*/  FFMA.FTZ R3, R155, c[0x0][0x2d0], -R7 ;  /* 0x0000b4009b037a23 */ /* 0x002fe20000010807 */
[----:B----4-:R-:W-:Y:S01]  /*6560*/  F2FP.PACK_AB R11, R116, R115 ;  /* 0x00000073740b723e */ /* 0x010fe200000000ff */
[----:B------:R-:W-:Y:S02]  /*6570*/  IMAD.MOV.U32 R155, RZ, RZ, R137 ;  /* 0x000000ffff9b7224 */ /* 0x000fe400078e0089 */
[----:B------:R-:W-:Y:S02]  /*6580*/  IMAD.MOV.U32 R137, RZ, RZ, R114 ;  /* 0x000000ffff897224 */ /* 0x000fe400078e0072 */
[----:B------:R1:W-:Y:S02]  /*6590*/  MUFU.EX2 R114, R3 ;  /* 0x0000000300727308 */ /* 0x0003e40000000800 */
[C---:B--2---:R-:W-:Y:S08]  /*65a0*/  HMMA.16816.F32 R140, R8.reuse, R12, R104 ;  /* 0x0000000c088c723c */ /* 0x044ff00000001868 */
[----:B------:R-:W-:Y:S01]  /*65b0*/  HMMA.16816.F32 R128, R8, R18, R80 ;  /* 0x000000120880723c */ /* 0x000fe20000001850 */
[----:B-1----:R-:W-:-:S07]  /*65c0*/  FFMA.FTZ R3, R156, c[0x0][0x2d0], -R7 ;  /* 0x0000b4009c037a23 */ /* 0x002fce0000010807 */
[C---:B---3--:R-:W-:Y:S01]  /*65d0*/  HMMA.16816.F32 R80, R8.reuse, R32, R100 ;  /* 0x000000200850723c */ /* 0x048fe20000001864 */
[----:B------:R1:W-:Y:S07]  /*65e0*/  MUFU.EX2 R113, R3 ;  /* 0x0000000300717308 */ /* 0x0003ee0000000800 */
[C---:B------:R-:W-:Y:S08]  /*65f0*/  HMMA.16816.F32 R144, R8.reuse, R14, R76 ;  /* 0x0000000e0890723c */ /* 0x040ff0000000184c */
[----:B------:R-:W-:Y:S01]  /*6600*/  HMMA.16816.F32 R120, R8, R16, R120 ;  /* 0x000000100878723c */ /* 0x000fe20000001878 */
[----:B-1----:R-:W-:-:S04]  /*6610*/  FFMA.FTZ R3, R157, c[0x0][0x2d0], -R7 ;  /* 0x0000b4009d037a23 */ /* 0x002fc80000010807 */
[----:B------:R1:W-:Y:S03]  /*6620*/  MUFU.EX2 R112, R3 ;  /* 0x0000000300707308 */ /* 0x0003e60000000800 */
[----:B------:R-:W-:Y:S01]  /*6630*/  HMMA.16816.F32 R76, R8, R34, R60 ;  /* 0x00000022084c723c */ /* 0x000fe2000000183c */
[----:B-1----:R-:W-:-:S04]  /*6640*/  FFMA.FTZ R3, R158, c[0x0][0x2d0], -R7 ;  /* 0x0000b4009e037a23 */ /* 0x002fc80000010807 */
[----:B------:R1:W-:Y:S02]  /*6650*/  MUFU.EX2 R111, R3 ;  /* 0x00000003006f7308 */ /* 0x0003e40000000800 */
[--C-:B-1----:R-:W-:Y:S02]  /*6660*/  FFMA.FTZ R3, R159, c[0x0][0x2d0], -R0.reuse ;  /* 0x0000b4009f037a23 */ /* 0x102fe40000010800 */
[----:B------:R-:W-:Y:S04]  /*6670*/  HMMA.16816.F32 R156, R8, R24, R96 ;  /* 0x00000018089c723c */ /* 0x000fe80000001860 */
[----:B------:R1:W-:Y:S02]  /*6680*/  MUFU.EX2 R109, R3 ;  /* 0x00000003006d7308 */ /* 0x0003e40000000800 */
[----:B-1----:R-:W-:-:S02]  /*6690*/  FFMA.FTZ R3, R160, c[0x0][0x2d0], -R0 ;  /* 0x0000b400a0037a23 */ /* 0x002fc40000010800 */
[----:B------:R-:W-:-:S04]  /*66a0*/  IMAD.MOV.U32 R160, RZ, RZ, R70 ;  /* 0x000000ffffa07224 */ /* 0x000fc800078e0046 */
[----:B------:R1:W2:Y:S02]  /*66b0*/  MUFU.EX2 R108, R3 ;  /* 0x00000003006c7308 */ /* 0x0002a40000000800 */
[----:B-1----:R-:W-:Y:S02]  /*66c0*/  FFMA.FTZ R3, R162, c[0x0][0x2d0], -R0 ;  /* 0x0000b400a2037a23 */ /* 0x002fe40000010800 */
[----:B------:R-:W-:-:S04]  /*66d0*/  IMAD.MOV.U32 R162, RZ, RZ, R87 ;  /* 0x000000ffffa27224 */ /* 0x000fc800078e0057 */
[----:B------:R1:W-:Y:S01]  /*66e0*/  MUFU.EX2 R107, R3 ;  /* 0x00000003006b7308 */ /* 0x0003e20000000800 */
[----:B------:R-:W-:Y:S07]  /*66f0*/  HMMA.16816.F32 R84, R8, R26, R64 ;  /* 0x0000001a0854723c */ /* 0x000fee0000001840 */
[----:B------:R-:W-:Y:S02]  /*6700*/  F2FP.PACK_AB R8, R190, R194 ;  /* 0x000000c2be08723e */ /* 0x000fe400000000ff */
[----:B--2---:R-:W-:-:S02]  /*6710*/  F2FP.PACK_AB R9, R108, R109 ;  /* 0x0000006d6c09723e */ /* 0x004fc400000000ff */
[----:B------:R-:W-:Y:S01]  /*6720*/  F2FP.PACK_AB R10, R114, R188 ;  /* 0x000000bc720a723e */ /* 0x000fe200000000ff */
[----:B-1----:R-:W-:Y:S02]  /*6730*/  FFMA.FTZ R3, R163, c[0x0][0x2d0], -R0 ;  /* 0x0000b400a3037a23 */ /* 0x002fe40000010800 */
[----:B------:R-:W-:Y:S02]  /*6740*/  IMAD.MOV.U32 R163, RZ, RZ, R54 ;  /* 0x000000ffffa37224 */ /* 0x000fe400078e0036 */
[----:B------:R1:W2:Y:S02]  /*6750*/  MUFU.EX2 R106, R3 ;  /* 0x00000003006a7308 */ /* 0x0002a40000000800 */
[----:B-1----:R-:W-:Y:S01]  /*6760*/  FFMA.FTZ R3, R161, c[0x0][0x2d0], -R7 ;  /* 0x0000b400a1037a23 */ /* 0x002fe20000010807 */
[----:B--2---:R-:W-:Y:S01]  /*6770*/  F2FP.PACK_AB R11, R106, R107 ;  /* 0x0000006b6a0b723e */ /* 0x004fe200000000ff */
[----:B------:R-:W-:-:S04]  /*6780*/  IMAD.MOV.U32 R161, RZ, RZ, R110 ;  /* 0x000000ffffa17224 */ /* 0x000fc800078e006e */
[----:B------:R1:W-:Y:S02]  /*6790*/  MUFU.EX2 R110, R3 ;  /* 0x00000003006e7308 */ /* 0x0003e40000000800 */
[C---:B------:R-:W-:Y:S08]  /*67a0*/  HMMA.16816.F32 R60, R8.reuse, R18, R44 ;  /* 0x00000012083c723c */ /* 0x040ff0000000182c */
[----:B------:R-:W-:Y:S01]  /*67b0*/  HMMA.16816.F32 R44, R8, R32, R92 ;  /* 0x00000020082c723c */ /* 0x000fe2000000185c */
[----:B-1----:R-:W-:-:S02]  /*67c0*/  FFMA.FTZ R3, R164, c[0x0][0x2d0], -R6 ;  /* 0x0000b400a4037a23 */ /* 0x002fc40000010806 */
[----:B------:R-:W-:Y:S02]  /*67d0*/  IMAD.MOV.U32 R164, RZ, RZ, R55 ;  /* 0x000000ffffa47224 */ /* 0x000fe400078e0037 */
[----:B------:R1:W-:Y:S03]  /*67e0*/  MUFU.EX2 R104, R3 ;  /* 0x0000000300687308 */ /* 0x0003e60000000800 */
[C---:B------:R-:W-:Y:S01]  /*67f0*/  HMMA.16816.F32 R64, R8.reuse, R16, R48 ;  /* 0x000000100840723c */ /* 0x040fe20000001830 */
[----:B------:R-:W-:Y:S07]  /*6800*/  LDSM.16.MT88.4 R16, [R227+0x2100] ;  /* 0x00210000e310783b */ /* 0x000fee0000004200 */
[----:B------:R-:W-:Y:S01]  /*6810*/  HMMA.16816.F32 R52, R8, R12, R20 ;  /* 0x0000000c0834723c */ /* 0x000fe20000001814 */
[----:B------:R-:W2:Y:S01]  /*6820*/  LDSM.16.MT88.4 R20, [R224+0x2100] ;  /* 0x00210000e014783b */ /* 0x000ea20000004200 */
[----:B-1----:R-:W-:-:S06]  /*6830*/  FFMA.FTZ R3, R165, c[0x0][0x2d0], -R6 ;  /* 0x0000b400a5037a23 */ /* 0x002fcc0000010806 */
[----:B------:R-:W-:Y:S01]  /*6840*/  HMMA.16816.F32 R48, R8, R14, R36 ;  /* 0x0000000e0830723c */ /* 0x000fe20000001824 */
[----:B------:R-:W1:Y:S01]  /*6850*/  LDSM.16.MT88.4 R12, [R225+0x2100] ;  /* 0x00210000e10c783b */ /* 0x000e620000004200 */
[----:B------:R-:W-:Y:S01]  /*6860*/  IMAD.MOV.U32 R165, RZ, RZ, R133 ;  /* 0x000000ffffa57224 */ /* 0x000fe200078e0085 */
[----:B------:R3:W4:Y:S01]  /*6870*/  MUFU.EX2 R105, R3 ;  /* 0x0000000300697308 */ /* 0x0007220000000800 */
[----:B------:R-:W-:-:S04]  /*6880*/  IMAD.MOV.U32 R133, RZ, RZ, R75 ;  /* 0x000000ffff857224 */ /* 0x000fc800078e004b */
[C---:B------:R-:W-:Y:S08]  /*6890*/  HMMA.16816.F32 R32, R8.reuse, R34, R88 ;  /* 0x000000220820723c */ /* 0x040ff00000001858 */
[C---:B------:R-:W-:Y:S01]  /*68a0*/  HMMA.16816.F32 R36, R8.reuse, R24, R40 ;  /* 0x000000180824723c */ /* 0x040fe20000001828 */
[----:B---3--:R-:W-:Y:S02]  /*68b0*/  FFMA.FTZ R3, R166, c[0x0][0x2d0], -R6 ;  /* 0x0000b400a6037a23 */ /* 0x008fe40000010806 */
[----:B------:R-:W-:Y:S01]  /*68c0*/  IMAD.MOV.U32 R166, RZ, RZ, R132 ;  /* 0x000000ffffa67224 */ /* 0x000fe200078e0084 */
[----:B------:R-:W-:Y:S01]  /*68d0*/  MOV R132, R74 ;  /* 0x0000004a00847202 */ /* 0x000fe20000000f00 */
[----:B------:R3:W-:Y:S03]  /*68e0*/  MUFU.EX2 R103, R3 ;  /* 0x0000000300677308 */ /* 0x0007e60000000800 */
[----:B------:R-:W-:Y:S01]  /*68f0*/  HMMA.16816.F32 R40, R8, R26, R56 ;  /* 0x0000001a0828723c */ /* 0x000fe20000001838 */
[----:B------:R-:W5:Y:S06]  /*6900*/  LDSM.16.MT88.4 R24, [R224+0x2900] ;  /* 0x00290000e018783b */ /* 0x000f6c0000004200 */
[----:B----4-:R-:W-:Y:S01]  /*6910*/  F2FP.PACK_AB R8, R105, R104 ;  /* 0x000000686908723e */ /* 0x010fe200000000ff */
[----:B---3--:R-:W-:-:S02]  /*6920*/  FFMA.FTZ R3, R167, c[0x0][0x2d0], -R6 ;  /* 0x0000b400a7037a23 */ /* 0x008fc40000010806 */
[----:B------:R-:W-:Y:S02]  /*6930*/  IMAD.MOV.U32 R167, RZ, RZ, R69 ;  /* 0x000000ffffa77224 */ /* 0x000fe400078e0045 */
[----:B------:R3:W4:Y:S02]  /*6940*/  MUFU.EX2 R102, R3 ;  /* 0x0000000300667308 */ /* 0x0007240000000800 */
[----:B---3--:R-:W-:Y:S01]  /*6950*/  FFMA.FTZ R3, R168, c[0x0][0x2d0], -R5 ;  /* 0x0000b400a8037a23 */ /* 0x008fe20000010805 */
[----:B----4-:R-:W-:Y:S01]  /*6960*/  F2FP.PACK_AB R10, R102, R103 ;  /* 0x00000067660a723e */ /* 0x010fe200000000ff */
[----:B------:R-:W-:-:S04]  /*6970*/  IMAD.MOV.U32 R168, RZ, RZ, R68 ;  /* 0x000000ffffa87224 */ /* 0x000fc800078e0044 */
[----:B------:R3:W-:Y:S02]  /*6980*/  MUFU.EX2 R101, R3 ;  /* 0x0000000300657308 */ /* 0x0007e40000000800 */
[----:B---3--:R-:W-:Y:S01]  /*6990*/  FFMA.FTZ R3, R169, c[0x0][0x2d0], -R5 ;  /* 0x0000b400a9037a23 */ /* 0x008fe20000010805 */
[----:B------:R-:W-:Y:S01]  /*69a0*/  MOV R169, R126 ;  /* 0x0000007e00a97202 */ /* 0x000fe20000000f00 */
[----:B------:R-:W-:-:S04]  /*69b0*/  IMAD.MOV.U32 R126, RZ, RZ, R135 ;  /* 0x000000ffff7e7224 */ /* 0x000fc800078e0087 */
[----:B------:R3:W4:Y:S02]  /*69c0*/  MUFU.EX2 R100, R3 ;  /* 0x0000000300647308 */ /* 0x0007240000000800 */
[----:B---3--:R-:W-:Y:S01]  /*69d0*/  FFMA.FTZ R3, R170, c[0x0][0x2d0], -R5 ;  /* 0x0000b400aa037a23 */ /* 0x008fe20000010805 */
[----:B----4-:R-:W-:Y:S01]  /*69e0*/  F2FP.PACK_AB R9, R100, R101 ;  /* 0x000000656409723e */ /* 0x010fe200000000ff */
[----:B------:R-:W-:-:S04]  /*69f0*/  IMAD.MOV.U32 R170, RZ, RZ, R148 ;  /* 0x000000ffffaa7224 */ /* 0x000fc800078e0094 */
[----:B------:R3:W-:Y:S02]  /*6a00*/  MUFU.EX2 R99, R3 ;  /* 0x0000000300637308 */ /* 0x0007e40000000800 */
[----:B---3--:R-:W-:Y:S02]  /*6a10*/  FFMA.FTZ R3, R171, c[0x0][0x2d0], -R5 ;  /* 0x0000b400ab037a23 */ /* 0x008fe40000010805 */
[----:B------:R-:W-:-:S04]  /*6a20*/  IMAD.MOV.U32 R171, RZ, RZ, R150 ;  /* 0x000000ffffab7224 */ /* 0x000fc800078e0096 */
[----:B------:R3:W4:Y:S02]  /*6a30*/  MUFU.EX2 R98, R3 ;  /* 0x0000000300627308 */ /* 0x0007240000000800 */
[----:B---3--:R-:W-:Y:S01]  /*6a40*/  FFMA.FTZ R3, R173, c[0x0][0x2d0], -R0 ;  /* 0x0000b400ad037a23 */ /* 0x008fe20000010800 */
[----:B----4-:R-:W-:Y:S01]  /*6a50*/  F2FP.PACK_AB R11, R98, R99 ;  /* 0x00000063620b723e */ /* 0x010fe200000000ff */
[----:B------:R-:W-:-:S04]  /*6a60*/  IMAD.MOV.U32 R173, RZ, RZ, R149 ;  /* 0x000000ffffad7224 */ /* 0x000fc800078e0095 */
[----:B------:R3:W-:Y:S02]  /*6a70*/  MUFU.EX2 R97, R3 ;  /* 0x0000000300617308 */ /* 0x0007e40000000800 */
[C---:B--2---:R-:W-:Y:S08]  /*6a80*/  HMMA.16816.F32 R120, R8.reuse, R20, R120 ;  /* 0x000000140878723c */ /* 0x044ff00000001878 */
[----:B------:R-:W-:Y:S01]  /*6a90*/  HMMA.16816.F32 R128, R8, R22, R128 ;  /* 0x000000160880723c */ /* 0x000fe20000001880 */
[----:B---3--:R-:W-:-:S02]  /*6aa0*/  FFMA.FTZ R3, R172, c[0x0][0x2d0], -R0 ;  /* 0x0000b400ac037a23 */ /* 0x008fc40000010800 */
[----:B------:R-:W-:Y:S02]  /*6ab0*/  IMAD.MOV.U32 R172, RZ, RZ, R151 ;  /* 0x000000ffffac7224 */ /* 0x000fe400078e0097 */
[----:B------:R2:W3:Y:S03]  /*6ac0*/  MUFU.EX2 R96, R3 ;  /* 0x0000000300607308 */ /* 0x0004e60000000800 */
[C---:B------:R-:W-:Y:S01]  /*6ad0*/  HMMA.16816.F32 R140, R8.reuse, R16, R140 ;  /* 0x00000010088c723c */ /* 0x040fe2000000188c */
[----:B------:R-:W-:Y:S07]  /*6ae0*/  LDSM.16.MT88.4 R148, [R227+0x3100] ;  /* 0x00310000e394783b */ /* 0x000fee0000004200 */
[----:B------:R-:W-:Y:S01]  /*6af0*/  HMMA.16816.F32 R144, R8, R18, R144 ;  /* 0x000000120890723c */ /* 0x000fe20000001890 */
[----:B--2---:R-:W-:-:S07]  /*6b00*/  FFMA.FTZ R3, R174, c[0x0][0x2d0], -R0 ;  /* 0x0000b400ae037a23 */ /* 0x004fce0000010800 */
[----:B-1----:R-:W-:Y:S01]  /*6b10*/  HMMA.16816.F32 R156, R8, R12, R156 ;  /* 0x0000000c089c723c */ /* 0x002fe2000000189c */
[----:B------:R-:W-:Y:S01]  /*6b20*/  IMAD.MOV.U32 R174, RZ, RZ, R154 ;  /* 0x000000ffffae7224 */ /* 0x000fe200078e009a */
[----:B------:R1:W-:Y:S01]  /*6b30*/  MUFU.EX2 R95, R3 ;  /* 0x00000003005f7308 */ /* 0x0003e20000000800 */
[----:B------:R-:W-:-:S05]  /*6b40*/  IMAD.MOV.U32 R154, RZ, RZ, R132 ;  /* 0x000000ffff9a7224 */ /* 0x000fca00078e0084 */
[C---:B------:R-:W-:Y:S08]  /*6b50*/  HMMA.16816.F32 R84, R8.reuse, R14, R84 ;  /* 0x0000000e0854723c */ /* 0x040ff00000001854 */
[----:B------:R-:W-:Y:S01]  /*6b60*/  HMMA.16816.F32 R80, R8, R28, R80 ;  /* 0x0000001c0850723c */ /* 0x000fe20000001850 */
[----:B-1----:R-:W-:Y:S02]  /*6b70*/  FFMA.FTZ R3, R175, c[0x0][0x2d0], -R0 ;  /* 0x0000b400af037a23 */ /* 0x002fe40000010800 */
[----:B------:R-:W-:-:S02]  /*6b80*/  IMAD.MOV.U32 R175, RZ, RZ, R155 ;  /* 0x000000ffffaf7224 */ /* 0x000fc400078e009b */
[----:B------:R1:W2:Y:S03]  /*6b90*/  MUFU.EX2 R94, R3 ;  /* 0x00000003005e7308 */ /* 0x0002a60000000800 */
[----:B------:R-:W-:Y:S01]  /*6ba0*/  HMMA.16816.F32 R76, R8, R30, R76 ;  /* 0x0000001e084c723c */ /* 0x000fe2000000184c */
[----:B------:R-:W-:-:S06]  /*6bb0*/  IMAD.MOV.U32 R155, RZ, RZ, R133 ;  /* 0x000000ffff9b7224 */ /* 0x000fcc00078e0085 */
[----:B------:R-:W-:Y:S02]  /*6bc0*/  F2FP.PACK_AB R8, R112, R113 ;  /* 0x000000717008723e */ /* 0x000fe400000000ff */
[----:B---3--:R-:W-:Y:S02]  /*6bd0*/  F2FP.PACK_AB R9, R96, R97 ;  /* 0x000000616009723e */ /* 0x008fe400000000ff */
[----:B------:R-:W-:Y:S01]  /*6be0*/  F2FP.PACK_AB R10, R110, R111 ;  /* 0x0000006f6e0a723e */ /* 0x000fe200000000ff */
[----:B-1----:R-:W-:Y:S01]  /*6bf0*/  FFMA.FTZ R3, R178, c[0x0][0x2d0], -R6 ;  /* 0x0000b400b2037a23 */ /* 0x002fe20000010806 */
[----:B--2---:R-:W-:-:S03]  /*6c00*/  F2FP.PACK_AB R11, R94, R95 ;  /* 0x0000005f5e0b723e */ /* 0x004fc600000000ff */
[----:B------:R1:W-:Y:S04]  /*6c10*/  MUFU.EX2 R93, R3 ;  /* 0x00000003005d7308 */ /* 0x0003e80000000800 */
[C---:B------:R-:W-:Y:S08]  /*6c20*/  HMMA.16816.F32 R64, R8.reuse, R20, R64 ;  /* 0x000000140840723c */ /* 0x040ff00000001840 */
[----:B------:R-:W-:Y:S01]  /*6c30*/  HMMA.16816.F32 R60, R8, R22, R60 ;  /* 0x00000016083c723c */ /* 0x000fe2000000183c */
[----:B------:R-:W2:Y:S01]  /*6c40*/  LDSM.16.MT88.4 R20, [R227+0x2900] ;  /* 0x00290000e314783b */ /* 0x000ea20000004200 */
[----:B-1----:R-:W-:-:S04]  /*6c50*/  FFMA.FTZ R3, R179, c[0x0][0x2d0], -R6 ;  /* 0x0000b400b3037a23 */ /* 0x002fc80000010806 */
[----:B------:R1:W3:Y:S02]  /*6c60*/  MUFU.EX2 R92, R3 ;  /* 0x00000003005c7308 */ /* 0x0002e40000000800 */
[C---:B------:R-:W-:Y:S08]  /*6c70*/  HMMA.16816.F32 R52, R8.reuse, R16, R52 ;  /* 0x000000100834723c */ /* 0x040ff00000001834 */
[----:B------:R-:W-:Y:S01]  /*6c80*/  HMMA.16816.F32 R48, R8, R18, R48 ;  /* 0x000000120830723c */ /* 0x000fe20000001830 */
[----:B------:R-:W4:Y:S01]  /*6c90*/  LDSM.16.MT88.4 R16, [R225+0x2900] ;  /* 0x00290000e110783b */ /* 0x000f220000004200 */
[----:B-1----:R-:W-:-:S06]  /*6ca0*/  FFMA.FTZ R3, R177, c[0x0][0x2d0], -R6 ;  /* 0x0000b400b1037a23 */ /* 0x002fcc0000010806 */
[C---:B------:R-:W-:Y:S01]  /*6cb0*/  HMMA.16816.F32 R36, R8.reuse, R12, R36 ;  /* 0x0000000c0824723c */ /* 0x040fe20000001824 */
[----:B------:R1:W-:Y:S07]  /*6cc0*/  MUFU.EX2 R91, R3 ;  /* 0x00000003005b7308 */ /* 0x0003ee0000000800 */
[C---:B------:R-:W-:Y:S01]  /*6cd0*/  HMMA.16816.F32 R40, R8.reuse, R14, R40 ;  /* 0x0000000e0828723c */ /* 0x040fe20000001828 */
[----:B------:R-:W2:Y:S07]  /*6ce0*/  LDSM.16.MT88.4 R12, [R226+0x2900] ;  /* 0x00290000e20c783b */ /* 0x000eae0000004200 */
[----:B------:R-:W-:Y:S01]  /*6cf0*/  HMMA.16816.F32 R32, R8, R30, R32 ;  /* 0x0000001e0820723c */ /* 0x000fe20000001820 */
[----:B-1----:R-:W-:-:S04]  /*6d00*/  FFMA.FTZ R3, R176, c[0x0][0x2d0], -R6 ;  /* 0x0000b400b0037a23 */ /* 0x002fc80000010806 */
[----:B------:R1:W1:Y:S03]  /*6d10*/  MUFU.EX2 R90, R3 ;  /* 0x00000003005a7308 */ /* 0x0002660000000800 */
[----:B------:R-:W-:Y:S07]  /*6d20*/  HMMA.16816.F32 R44, R8, R28, R44 ;  /* 0x0000001c082c723c */ /* 0x000fee000000182c */
[----:B---3--:R-:W-:Y:S01]  /*6d30*/  F2FP.PACK_AB R8, R92, R93 ;  /* 0x0000005d5c08723e */ /* 0x008fe200000000ff */
[----:B-1----:R-:W-:Y:S01]  /*6d40*/  FFMA.FTZ R3, R180, c[0x0][0x2d0], -R5 ;  /* 0x0000b400b4037a23 */ /* 0x002fe20000010805 */
[----:B------:R-:W-:-:S03]  /*6d50*/  F2FP.PACK_AB R10, R90, R91 ;  /* 0x0000005b5a0a723e */ /* 0x000fc600000000ff */
        /* <DEDUP_REMOVED lines=12> */
[C---:B-----5:R-:W-:Y:S08]  /*6e20*/  HMMA.16816.F32 R120, R8.reuse, R24, R120 ;  /* 0x000000180878723c */ /* 0x060ff00000001878 */
[----:B------:R-:W-:Y:S01]  /*6e30*/  HMMA.16816.F32 R128, R8, R26, R128 ;  /* 0x0000001a0880723c */ /* 0x000fe20000001880 */
[----:B-1----:R-:W-:-:S02]  /*6e40*/  FFMA.FTZ R3, R244, c[0x0][0x2d0], -R7 ;  /* 0x0000b400f4037a23 */ /* 0x002fc40000010807 */
[----:B------:R-:W-:Y:S02]  /*6e50*/  IMAD.MOV.U32 R244, RZ, RZ, R136 ;  /* 0x000000fffff47224 */ /* 0x000fe400078e0088 */
[----:B------:R1:W3:Y:S03]  /*6e60*/  MUFU.EX2 R69, R3 ;  /* 0x0000000300457308 */ /* 0x0002e60000000800 */
[C---:B--2---:R-:W-:Y:S08]  /*6e70*/  HMMA.16816.F32 R140, R8.reuse, R20, R140 ;  /* 0x00000014088c723c */ /* 0x044ff0000000188c */
[----:B------:R-:W-:Y:S01]  /*6e80*/  HMMA.16816.F32 R144, R8, R22, R144 ;  /* 0x000000160890723c */ /* 0x000fe20000001890 */
[----:B-1----:R-:W-:-:S07]  /*6e90*/  FFMA.FTZ R3, R248, c[0x0][0x2d0], -R7 ;  /* 0x0000b400f8037a23 */ /* 0x002fce0000010807 */
[C---:B----4-:R-:W-:Y:S01]  /*6ea0*/  HMMA.16816.F32 R156, R8.reuse, R16, R156 ;  /* 0x00000010089c723c */ /* 0x050fe2000000189c */
[----:B------:R-:W-:Y:S01]  /*6eb0*/  IMAD.MOV.U32 R248, RZ, RZ, R125 ;  /* 0x000000fffff87224 */ /* 0x000fe200078e007d */
[----:B------:R1:W-:Y:S06]  /*6ec0*/  MUFU.EX2 R68, R3 ;  /* 0x0000000300447308 */ /* 0x0003ec0000000800 */
[C---:B------:R-:W-:Y:S08]  /*6ed0*/  HMMA.16816.F32 R80, R8.reuse, R12, R80 ;  /* 0x0000000c0850723c */ /* 0x040ff00000001850 */
[----:B------:R-:W-:Y:S01]  /*6ee0*/  HMMA.16816.F32 R76, R8, R14, R76 ;  /* 0x0000000e084c723c */ /* 0x000fe2000000184c */
[----:B-1----:R-:W-:-:S02]  /*6ef0*/  FFMA.FTZ R3, R246, c[0x0][0x2d0], -R7 ;  /* 0x0000b400f6037a23 */ /* 0x002fc40000010807 */
[----:B------:R-:W-:Y:S02]  /*6f00*/  IMAD.MOV.U32 R246, RZ, RZ, R124 ;  /* 0x000000fffff67224 */ /* 0x000fe400078e007c */
[----:B------:R1:W-:Y:S02]  /*6f10*/  MUFU.EX2 R59, R3 ;  /* 0x00000003003b7308 */ /* 0x0003e40000000800 */
[----:B-1----:R-:W-:Y:S02]  /*6f20*/  FFMA.FTZ R3, R168, c[0x0][0x2d0], -R0 ;  /* 0x0000b400a8037a23 */ /* 0x002fe40000010800 */
[----:B------:R-:W-:Y:S01]  /*6f30*/  IMAD.MOV.U32 R168, RZ, RZ, R164 ;  /* 0x000000ffffa87224 */ /* 0x000fe200078e00a4 */
[----:B------:R-:W-:-:S03]  /*6f40*/  MOV R164, R162 ;  /* 0x000000a200a47202 */ /* 0x000fc60000000f00 */
[----:B------:R1:W-:Y:S02]  /*6f50*/  MUFU.EX2 R58, R3 ;  /* 0x00000003003a7308 */ /* 0x0003e40000000800 */
[----:B------:R-:W-:Y:S02]  /*6f60*/  IMAD.MOV.U32 R178, RZ, RZ, R164 ;  /* 0x000000ffffb27224 */ /* 0x000fe400078e00a4 */
[--C-:B-1----:R-:W-:Y:S02]  /*6f70*/  FFMA.FTZ R3, R167, c[0x0][0x2d0], -R0.reuse ;  /* 0x0000b400a7037a23 */ /* 0x102fe40000010800 */
[----:B------:R-:W-:Y:S02]  /*6f80*/  IMAD.MOV.U32 R167, RZ, RZ, R161 ;  /* 0x000000ffffa77224 */ /* 0x000fe400078e00a1 */
[----:B------:R1:W2:Y:S02]  /*6f90*/  MUFU.EX2 R57, R3 ;  /* 0x0000000300397308 */ /* 0x0002a40000000800 */
[----:B-1----:R-:W-:-:S02]  /*6fa0*/  FFMA.FTZ R3, R166, c[0x0][0x2d0], -R0 ;  /* 0x0000b400a6037a23 */ /* 0x002fc40000010800 */
[----:B------:R-:W-:-:S04]  /*6fb0*/  IMAD.MOV.U32 R166, RZ, RZ, R165 ;  /* 0x000000ffffa67224 */ /* 0x000fc800078e00a5 */
[----:B------:R1:W-:Y:S01]  /*6fc0*/  MUFU.EX2 R56, R3 ;  /* 0x0000000300387308 */ /* 0x0003e20000000800 */
[----:B------:R-:W-:Y:S02]  /*6fd0*/  IMAD.MOV.U32 R165, RZ, RZ, R163 ;  /* 0x000000ffffa57224 */ /* 0x000fe400078e00a3 */
[----:B-1----:R-:W-:Y:S02]  /*6fe0*/  FFMA.FTZ R3, R160, c[0x0][0x2d0], -R0 ;  /* 0x0000b400a0037a23 */ /* 0x002fe40000010800 */
[----:B------:R-:W-:Y:S03]  /*6ff0*/  HMMA.16816.F32 R160, R8, R18, R84 ;  /* 0x0000001208a0723c */ /* 0x000fe60000001854 */
[----:B------:R1:W4:Y:S04]  /*7000*/  MUFU.EX2 R31, R3 ;  /* 0x00000003001f7308 */ /* 0x0003280000000800 */
[----:B---3--:R-:W-:Y:S01]  /*7010*/  F2FP.PACK_AB R8, R69, R70 ;  /* 0x000000464508723e */ /* 0x008fe200000000ff */
[----:B------:R-:W-:Y:S01]  /*7020*/  IMAD.MOV.U32 R85, RZ, RZ, R169 ;  /* 0x000000ffff557224 */ /* 0x000fe200078e00a9 */
[----:B--2---:R-:W-:Y:S01]  /*7030*/  F2FP.PACK_AB R9, R57, R58 ;  /* 0x0000003a3909723e */ /* 0x004fe200000000ff */
[----:B------:R-:W-:Y:S01]  /*7040*/  IMAD.MOV.U32 R86, RZ, RZ, R170 ;  /* 0x000000ffff567224 */ /* 0x000fe200078e00aa */
[----:B------:R-:W-:Y:S01]  /*7050*/  F2FP.PACK_AB R10, R59, R68 ;  /* 0x000000443b0a723e */ /* 0x000fe200000000ff */
[----:B------:R-:W-:Y:S01]  /*7060*/  IMAD.MOV.U32 R87, RZ, RZ, R173 ;  /* 0x000000ffff577224 */ /* 0x000fe200078e00ad */
[----:B------:R-:W-:Y:S01]  /*7070*/  MOV R169, R155 ;  /* 0x0000009b00a97202 */ /* 0x000fe20000000f00 */
[----:B------:R-:W-:-:S02]  /*7080*/  IMAD.MOV.U32 R170, RZ, RZ, R154 ;  /* 0x000000ffffaa7224 */ /* 0x000fc400078e009a */
[----:B-1----:R-:W-:Y:S01]  /*7090*/  FFMA.FTZ R3, R168, c[0x0][0x2d0], -R6 ;  /* 0x0000b400a8037a23 */ /* 0x002fe20000010806 */
[----:B----4-:R-:W-:Y:S01]  /*70a0*/  F2FP.PACK_AB R11, R31, R56 ;  /* 0x000000381f0b723e */ /* 0x010fe200000000ff */
[----:B------:R-:W-:Y:S02]  /*70b0*/  IMAD.MOV.U32 R168, RZ, RZ, R134 ;  /* 0x000000ffffa87224 */ /* 0x000fe400078e0086 */
[----:B------:R1:W-:Y:S01]  /*70c0*/  MUFU.EX2 R29, R3 ;  /* 0x00000003001d7308 */ /* 0x0003e20000000800 */
[----:B------:R-:W2:Y:S03]  /*70d0*/  LDSM.16.MT88.4 R132, [R224+0x3100] ;  /* 0x00310000e084783b */ /* 0x000ea60000004200 */
[C---:B------:R-:W-:Y:S08]  /*70e0*/  HMMA.16816.F32 R64, R8.reuse, R24, R64 ;  /* 0x000000180840723c */ /* 0x040ff00000001840 */
[----:B------:R-:W-:Y:S01]  /*70f0*/  HMMA.16816.F32 R48, R8, R22, R48 ;  /* 0x000000160830723c */ /* 0x000fe20000001830 */
[----:B-1----:R-:W-:-:S04]  /*7100*/  FFMA.FTZ R3, R167, c[0x0][0x2d0], -R6 ;  /* 0x0000b400a7037a23 */ /* 0x002fc80000010806 */
[----:B------:R1:W3:Y:S03]  /*7110*/  MUFU.EX2 R30, R3 ;  /* 0x00000003001e7308 */ /* 0x0002e60000000800 */
[C---:B------:R-:W-:Y:S05]  /*7120*/  HMMA.16816.F32 R52, R8.reuse, R20, R52 ;  /* 0x000000140834723c */ /* 0x040fea0000001834 */
[----:B------:R4:W-:Y:S03]  /*7130*/  MUFU.EX2 R20, R4 ;  /* 0x0000000400147308 */ /* 0x0009e60000000800 */
[----:B------:R-:W-:Y:S01]  /*7140*/  HMMA.16816.F32 R44, R8, R12, R44 ;  /* 0x0000000c082c723c */ /* 0x000fe2000000182c */
[----:B-1----:R-:W-:-:S07]  /*7150*/  FFMA.FTZ R3, R166, c[0x0][0x2d0], -R6 ;  /* 0x0000b400a6037a23 */ /* 0x002fce0000010806 */
[----:B------:R-:W-:Y:S01]  /*7160*/  HMMA.16816.F32 R60, R8, R26, R60 ;  /* 0x0000001a083c723c */ /* 0x000fe2000000183c */
[----:B------:R-:W-:Y:S01]  /*7170*/  FFMA.FTZ R12, R215, c[0x0][0x2d0], -R0 ;  /* 0x0000b400d70c7a23 */ /* 0x000fe20000010800 */
[----:B---3--:R-:W-:Y:S01]  /*7180*/  F2FP.PACK_AB R176, R30, R29 ;  /* 0x0000001d1eb0723e */ /* 0x008fe200000000ff */
[----:B------:R1:W-:Y:S01]  /*7190*/  MUFU.EX2 R28, R3 ;  /* 0x00000003001c7308 */ /* 0x0003e20000000800 */
[----:B----4-:R-:W-:-:S04]  /*71a0*/  FFMA.FTZ R4, R175, c[0x0][0x2d0], -R7 ;  /* 0x0000b400af047a23 */ /* 0x010fc80000010807 */
[C---:B------:R-:W-:Y:S08]  /*71b0*/  HMMA.16816.F32 R36, R8.reuse, R16, R36 ;  /* 0x000000100824723c */ /* 0x040ff00000001824 */
[----:B------:R-:W-:Y:S01]  /*71c0*/  HMMA.16816.F32 R40, R8, R18, R40 ;  /* 0x000000120828723c */ /* 0x000fe20000001828 */
[----:B------:R-:W-:Y:S01]  /*71d0*/  LDSM.16.MT88.4 R16, [R226+0x3100] ;  /* 0x00310000e210783b */ /* 0x000fe20000004200 */
[----:B-1----:R-:W-:-:S02]  /*71e0*/  FFMA.FTZ R3, R251, c[0x0][0x2d0], -R6 ;  /* 0x0000b400fb037a23 */ /* 0x002fc40000010806 */
[----:B------:R-:W-:Y:S02]  /*71f0*/  FFMA.FTZ R6, R219, c[0x0][0x2d0], -R0 ;  /* 0x0000b400db067a23 */ /* 0x000fe40000010800 */
[----:B------:R1:W-:Y:S02]  /*7200*/  MUFU.EX2 R25, R3 ;  /* 0x0000000300197308 */ /* 0x0003e40000000800 */
[----:B------:R-:W-:Y:S06]  /*7210*/  HMMA.16816.F32 R32, R8, R14, R32 ;  /* 0x0000000e0820723c */ /* 0x000fec0000001820 */
[----:B------:R3:W-:Y:S01]  /*7220*/  MUFU.EX2 R14, R4 ;  /* 0x00000004000e7308 */ /* 0x0007e20000000800 */
[----:B-1----:R-:W-:-:S07]  /*7230*/  FFMA.FTZ R3, R165, c[0x0][0x2d0], -R5 ;  /* 0x0000b400a5037a23 */ /* 0x002fce0000010805 */
[----:B------:R-:W-:Y:S01]  /*7240*/  MUFU.EX2 R11, R12 ;  /* 0x0000000c000b7308 */ /* 0x000fe20000000800 */
[----:B------:R-:W1:Y:S01]  /*7250*/  LDSM.16.MT88.4 R164, [R225+0x3100] ;  /* 0x00310000e1a4783b */ /* 0x000e620000004200 */
[----:B---3--:R-:W-:-:S06]  /*7260*/  FADD.FTZ R4, R222, R220 ;  /* 0x000000dcde047221 */ /* 0x008fcc0000010000 */
[----:B------:R3:W-:Y:S08]  /*7270*/  MUFU.EX2 R24, R3 ;  /* 0x0000000300187308 */ /* 0x0007f00000000800 */
[----:B------:R-:W-:Y:S01]  /*7280*/  MUFU.EX2 R10, R6 ;  /* 0x00000006000a7308 */ /* 0x000fe20000000800 */
[----:B---3--:R-:W-:-:S07]  /*7290*/  FFMA.FTZ R3, R211, c[0x0][0x2d0], -R5 ;  /* 0x0000b400d3037a23 */ /* 0x008fce0000010805 */
[----:B------:R3:W4:Y:S02]  /*72a0*/  MUFU.EX2 R23, R3 ;  /* 0x0000000300177308 */ /* 0x0007240000000800 */
[----:B---3--:R-:W-:Y:S01]  /*72b0*/  FFMA.FTZ R3, R212, c[0x0][0x2d0], -R5 ;  /* 0x0000b400d4037a23 */ /* 0x008fe20000010805 */
[----:B----4-:R-:W-:-:S05]  /*72c0*/  F2FP.PACK_AB R177, R23, R24 ;  /* 0x0000001817b1723e */ /* 0x010fca00000000ff */
[----:B------:R3:W-:Y:S02]  /*72d0*/  MUFU.EX2 R22, R3 ;  /* 0x0000000300167308 */ /* 0x0007e40000000800 */
[----:B---3--:R-:W-:Y:S02]  /*72e0*/  FFMA.FTZ R3, R223, c[0x0][0x2d0], -R5 ;  /* 0x0000b400df037a23 */ /* 0x008fe40000010805 */
[----:B------:R-:W-:-:S04]  /*72f0*/  FFMA.FTZ R5, R172, c[0x0][0x2d0], -R0 ;  /* 0x0000b400ac057a23 */ /* 0x000fc80000010800 */
[----:B------:R3:W4:Y:S01]  /*7300*/  MUFU.EX2 R21, R3 ;  /* 0x0000000300157308 */ /* 0x0007220000000800 */
[----:B------:R-:W-:-:S07]  /*7310*/  FFMA.FTZ R0, R213, c[0x0][0x2d0], -R0 ;  /* 0x0000b400d5007a23 */ /* 0x000fce0000010800 */
[----:B------:R5:W1:Y:S01]  /*7320*/  MUFU.EX2 R9, R5 ;  /* 0x0000000500097308 */ /* 0x000a620000000800 */
[----:B---3--:R-:W-:-:S07]  /*7330*/  FFMA.FTZ R3, R178, c[0x0][0x2d0], -R7 ;  /* 0x0000b400b2037a23 */ /* 0x008fce0000010807 */
[----:B------:R3:W3:Y:S01]  /*7340*/  MUFU.EX2 R12, R0 ;  /* 0x00000000000c7308 */ /* 0x0006e20000000800 */
[----:B------:R-:W-:Y:S01]  /*7350*/  FFMA.FTZ R7, R174, c[0x0][0x2d0], -R7 ;  /* 0x0000b400ae077a23 */ /* 0x000fe20000010807 */
[----:B------:R-:W-:Y:S02]  /*7360*/  F2FP.PACK_AB R178, R25, R28 ;  /* 0x0000001c19b2723e */ /* 0x000fe400000000ff */
[----:B----4-:R-:W-:Y:S01]  /*7370*/  F2FP.PACK_AB R179, R21, R22 ;  /* 0x0000001615b3723e */ /* 0x010fe200000000ff */
[----:B-----5:R-:W-:-:S03]  /*7380*/  FADD.FTZ R5, R168, R245 ;  /* 0x000000f5a8057221 */ /* 0x020fc60000010000 */
[----:B------:R4:W5:Y:S01]  /*7390*/  MUFU.EX2 R15, R3 ;  /* 0x00000003000f7308 */ /* 0x0009620000000800 */
[----:B------:R-:W-:Y:S01]  /*73a0*/  IMAD.MOV.U32 R168, RZ, RZ, R139 ;  /* 0x000000ffffa87224 */ /* 0x000fe200078e008b */
[----:B-1----:R-:W-:Y:S01]  /*73b0*/  F2FP.PACK_AB R181, R10, R9 ;  /* 0x000000090ab5723e */ /* 0x002fe200000000ff */
[----:B------:R-:W-:Y:S01]  /*73c0*/  FADD.FTZ R6, R249, R5 ;  /* 0x00000005f9067221 */ /* 0x000fe20000010000 */
[----:B--2---:R-:W-:Y:S01]  /*73d0*/  HMMA.16816.F32 R120, R176, R132, R120 ;  /* 0x00000084b078723c */ /* 0x004fe20000001878 */
[----:B------:R-:W-:Y:S02]  /*73e0*/  FADD.FTZ R5, R221, R4 ;  /* 0x00000004dd057221 */ /* 0x000fe40000010000 */
[----:B---3--:R-:W-:Y:S01]  /*73f0*/  FADD.FTZ R0, R138, R250 ;  /* 0x000000fa8a007221 */ /* 0x008fe20000010000 */
[----:B------:R-:W1:Y:S01]  /*7400*/  MUFU.EX2 R13, R7 ;  /* 0x00000007000d7308 */ /* 0x000e620000000800 */
[----:B------:R-:W-:-:S03]  /*7410*/  F2FP.PACK_AB R183, R12, R11 ;  /* 0x0000000b0cb7723e */ /* 0x000fc600000000ff */
[----:B------:R-:W-:Y:S01]  /*7420*/  HMMA.16816.F32 R128, R176, R134, R128 ;  /* 0x00000086b080723c */ /* 0x000fe20000001880 */
[----:B----4-:R-:W-:Y:S01]  /*7430*/  FADD.FTZ R3, R152, R153 ;  /* 0x0000009998037221 */ /* 0x010fe20000010000 */
[----:B-----5:R-:W-:-:S03]  /*7440*/  F2FP.PACK_AB R180, R15, R20 ;  /* 0x000000140fb4723e */ /* 0x020fc600000000ff */
[----:B------:R-:W-:-:S03]  /*7450*/  FADD.FTZ R4, R137, R3 ;  /* 0x0000000389047221 */ /* 0x000fc60000010000 */
[C---:B------:R-:W-:Y:S01]  /*7460*/  HMMA.16816.F32 R140, R176.reuse, R148, R140 ;  /* 0x00000094b08c723c */ /* 0x040fe2000000188c */
[----:B------:R-:W-:Y:S02]  /*7470*/  FADD.FTZ R3, R85, R6 ;  /* 0x0000000655037221 */ /* 0x000fe40000010000 */
[----:B------:R-:W-:Y:S01]  /*7480*/  FADD.FTZ R4, R87, R4 ;  /* 0x0000000457047221 */ /* 0x000fe20000010000 */
[----:B-1----:R-:W-:Y:S01]  /*7490*/  F2FP.PACK_AB R182, R13, R14 ;  /* 0x0000000e0db6723e */ /* 0x002fe200000000ff */
[----:B------:R-:W-:Y:S02]  /*74a0*/  FADD.FTZ R7, R126, R0 ;  /* 0x000000007e077221 */ /* 0x000fe40000010000 */
[----:B------:R-:W-:Y:S01]  /*74b0*/  FADD.FTZ R0, R86, R5 ;  /* 0x0000000556007221 */ /* 0x000fe20000010000 */
[----:B------:R-:W-:Y:S01]  /*74c0*/  HMMA.16816.F32 R144, R176, R150, R144 ;  /* 0x00000096b090723c */ /* 0x000fe20000001890 */
[----:B------:R-:W-:Y:S02]  /*74d0*/  FADD.FTZ R7, R171, R7 ;  /* 0x00000007ab077221 */ /* 0x000fe40000010000 */
[----:B------:R-:W-:-:S02]  /*74e0*/  FADD.FTZ R6, R218, R3 ;  /* 0x00000003da067221 */ /* 0x000fc40000010000 */
[----:B------:R-:W-:Y:S02]  /*74f0*/  FADD.FTZ R5, R206, R0 ;  /* 0x00000000ce057221 */ /* 0x000fe40000010000 */
[----:B------:R-:W-:Y:S01]  /*7500*/  FADD.FTZ R4, R170, R4 ;  /* 0x00000004aa047221 */ /* 0x000fe20000010000 */
[C---:B------:R-:W-:Y:S01]  /*7510*/  HMMA.16816.F32 R156, R176.reuse, R164, R156 ;  /* 0x000000a4b09c723c */ /* 0x040fe2000000189c */
[----:B------:R-:W-:Y:S02]  /*7520*/  FADD.FTZ R3, R169, R7 ;  /* 0x00000007a9037221 */ /* 0x000fe40000010000 */
[----:B------:R-:W-:Y:S02]  /*7530*/  FADD.FTZ R0, R217, R6 ;  /* 0x00000006d9007221 */ /* 0x000fe40000010000 */
[----:B------:R-:W-:Y:S02]  /*7540*/  FADD.FTZ R8, R208, R5 ;  /* 0x00000005d0087221 */ /* 0x000fe40000010000 */
[----:B------:R-:W-:Y:S01]  /*7550*/  FADD.FTZ R7, R168, R4 ;  /* 0x00000004a8077221 */ /* 0x000fe20000010000 */
[----:B------:R-:W-:Y:S01]  /*7560*/  HMMA.16816.F32 R160, R176, R166, R160 ;  /* 0x000000a6b0a0723c */ /* 0x000fe200000018a0 */
[----:B------:R-:W-:-:S02]  /*7570*/  FADD.FTZ R6, R252, R3 ;  /* 0x00000003fc067221 */ /* 0x000fc40000010000 */
[----:B------:R-:W-:Y:S02]  /*7580*/  FADD.FTZ R5, R214, R0 ;  /* 0x00000000d6057221 */ /* 0x000fe40000010000 */
[----:B------:R-:W-:Y:S02]  /*7590*/  FADD.FTZ R4, R210, R8 ;  /* 0x00000008d2047221 */ /* 0x000fe40000010000 */
[----:B------:R-:W-:Y:S01]  /*75a0*/  FADD.FTZ R3, R246, R7 ;  /* 0x00000007f6037221 */ /* 0x000fe20000010000 */
[----:B------:R-:W-:Y:S01]  /*75b0*/  HMMA.16816.F32 R124, R180, R132, R64 ;  /* 0x00000084b47c723c */ /* 0x000fe20000001840 */
[----:B------:R-:W-:Y:S02]  /*75c0*/  FADD.FTZ R0, R248, R6 ;  /* 0x00000006f8007221 */ /* 0x000fe40000010000 */
[----:B------:R-:W-:Y:S02]  /*75d0*/  FADD.FTZ R6, R216, R5 ;  /* 0x00000005d8067221 */ /* 0x000fe40000010000 */
[----:B------:R-:W-:-:S02]  /*75e0*/  FADD.FTZ R4, R207, R4 ;  /* 0x00000004cf047221 */ /* 0x000fc40000010000 */
        /* <DEDUP_REMOVED lines=31> */
[----:B------:R-:W-:Y:S01]  /*77e0*/  HMMA.16816.F32 R168, R180, R16, R44 ;  /* 0x00000010b4a8723c */ /* 0x000fe2000000182c */
        /* <DEDUP_REMOVED lines=57> */
[----:B------:R-:W-:Y:S01]  /*7b80*/  FADD.FTZ R0, R21, R0 ;  /* 0x0000000015007221 */ /* 0x000fe20000010000 */
[----:B------:R1:W-:Y:S01]  /*7b90*/  STL [R1+0x10], R5 ;  /* 0x0000100501007387 */ /* 0x0003e20000100800 */
[----:B------:R-:W-:-:S03]  /*7ba0*/  FADD.FTZ R3, R25, R3 ;  /* 0x0000000319037221 */ /* 0x000fc60000010000 */
[----:B------:R1:W-:Y:S04]  /*7bb0*/  STL [R1+0x14], R4 ;  /* 0x0000140401007387 */ /* 0x0003e80000100800 */
[----:B------:R1:W-:Y:S04]  /*7bc0*/  STL [R1+0x18], R0 ;  /* 0x0000180001007387 */ /* 0x0003e80000100800 */
[----:B------:R1:W-:Y:S01]  /*7bd0*/  STL [R1+0x1c], R3 ;  /* 0x00001c0301007387 */ /* 0x0003e20000100800 */
[----:B------:R-:W-:Y:S05]  /*7be0*/  @!P0 BRA `(.L_x_34) ;  /* 0x0000560000008947 */ /* 0x000fea0003800000 */
[----:B------:R-:W-:Y:S01]  /*7bf0*/  IMAD.MOV.U32 R116, RZ, RZ, R72 ;  /* 0x000000ffff747224 */ /* 0x000fe200078e0048 */
[----:B------:R-:W-:Y:S01]  /*7c00*/  MOV R118, R2 ;  /* 0x0000000200767202 */ /* 0x000fe20000000f00 */
[----:B-1----:R-:W-:Y:S01]  /*7c10*/  IMAD.MOV.U32 R3, RZ, RZ, R73 ;  /* 0x000000ffff037224 */ /* 0x002fe200078e0049 */
[----:B------:R-:W-:Y:S01]  /*7c20*/  MOV R117, R71 ;  /* 0x0000004700757202 */ /* 0x000fe20000000f00 */
[----:B------:R-:W-:Y:S01]  /*7c30*/  UIADD3 UR6, UR6, -0x2, URZ ;  /* 0xfffffffe06067890 */ /* 0x000fe2000fffe03f */
[----:B------:R-:W-:Y:S05]  /*7c40*/  BRA `(.L_x_35) ;  /* 0x0000042000007947 */ /* 0x000fea0003800000 */
.L_x_37:
[----:B------:R-:W2:Y:S01]  /*7c50*/  LDL R4, [R1+0x20] ;  /* 0x0000200001047983 */ /* 0x000ea20000100800 */
[----:B------:R-:W-:Y:S01]  /*7c60*/  UIMAD UR5, UR6, 0x70, UR10 ;  /* 0x00000070060578a4 */ /* 0x000fe2000f8e020a */
[----:B------:R-:W-:Y:S02]  /*7c70*/  IMAD.MOV.U32 R243, RZ, RZ, RZ ;  /* 0x000000fffff37224 */ /* 0x000fe400078e00ff */
[----:B------:R-:W3:Y:S03]  /*7c80*/  LDL R65, [R1] ;  /* 0x0000000001417983 */ /* 0x000ee60000100800 */
        /* <DEDUP_REMOVED lines=19> */
[C---:B------:R-:W-:Y:S04]  /*7dc0*/  IMAD.WIDE.U32 R4, R243.reuse, c[0x0][0x1f0], R4 ;  /* 0x00007c00f3047a25 */ /* 0x040fe800078e0004 */
        /* <DEDUP_REMOVED lines=9> */
[----:B------:R-:W4:Y:S04]  /*7e60*/  SHFL.IDX PT, R4, R2, 0x1, 0x181f ;  /* 0x00381f0002047f89 */ /* 0x000f2800000e0000 */
[----:B------:R-:W5:Y:S04]  /*7e70*/  SHFL.IDX PT, R5, R0, 0x1, 0x181f ;  /* 0x00381f0000057f89 */ /* 0x000f6800000e0000 */
[----:B------:R-:W5:Y:S04]  /*7e80*/  SHFL.IDX PT, R10, R2, 0x3, 0x181f ;  /* 0x00781f00020a7f89 */ /* 0x000f6800000e0000 */
[----:B------:R-:W5:Y:S01]  /*7e90*/  SHFL.IDX PT, R9, R0, 0x2, 0x181f ;  /* 0x00581f0000097f89 */ /* 0x000f6200000e0000 */
[-C--:B-1----:R-:W-:Y:S03]  /*7ea0*/  IADD3 R6, P1, R6, R242.reuse, RZ ;  /* 0x000000f206067210 */ /* 0x082fe60007f3e0ff */
[----:B------:R-:W1:Y:S04]  /*7eb0*/  SHFL.IDX PT, R8, R2, 0x4, 0x181f ;  /* 0x00981f0002087f89 */ /* 0x000e6800000e0000 */
[----:B------:R-:W1:Y:S01]  /*7ec0*/  SHFL.IDX PT, R11, R2, 0x5, 0x181f ;  /* 0x00b81f00020b7f89 */ /* 0x000e6200000e0000 */
[--C-:B--2---:R-:W-:Y:S03]  /*7ed0*/  IMAD.X R7, R7, 0x1, R241.reuse, P1 ;  /* 0x0000000107077824 */ /* 0x104fe600008e06f1 */
[----:B------:R-:W2:Y:S01]  /*7ee0*/  SHFL.IDX PT, R16, R0, 0x3, 0x181f ;  /* 0x00781f0000107f89 */ /* 0x000ea200000e0000 */
[-C--:B----4-:R-:W-:Y:S03]  /*7ef0*/  IADD3 R4, P0, R4, R242.reuse, RZ ;  /* 0x000000f204047210 */ /* 0x090fe60007f1e0ff */
[----:B---3--:R3:W-:Y:S01]  /*7f00*/  LDGSTS.E.BYPASS.LTC128B.128 [R65+0x3900], [R6.64], !P6 ;  /* 0x0390000006417fae */ /* 0x0087e2000f101d4c */
[-C--:B-----5:R-:W-:Y:S02]  /*7f10*/  IADD3.X R5, R5, R241.reuse, RZ, P0, !PT ;  /* 0x000000f105057210 */ /* 0x0a0fe400007fe4ff */
[-C--:B------:R-:W-:Y:S01]  /*7f20*/  IADD3 R12, P0, R12, R242.reuse, RZ ;  /* 0x000000f20c0c7210 */ /* 0x080fe20007f1e0ff */
[----:B------:R-:W4:Y:S01]  /*7f30*/  SHFL.IDX PT, R15, R0, 0x4, 0x181f ;  /* 0x00981f00000f7f89 */ /* 0x000f2200000e0000 */
[-C--:B------:R-:W-:Y:S03]  /*7f40*/  IADD3 R10, P3, R10, R242.reuse, RZ ;  /* 0x000000f20a0a7210 */ /* 0x080fe60007f7e0ff */
        /* <DEDUP_REMOVED lines=18> */
.L_x_35:
[----:B------:R-:W2:Y:S01]  /*8070*/  LDL R2, [R1+0x4] ;  /* 0x0000040001027983 */ /* 0x000ea20000100800 */
[----:B------:R-:W-:Y:S04]  /*8080*/  DEPBAR.LE SB0, 0x0 ;  /* 0x000080000000791a */ /* 0x000fe80000000000 */
[----:B------:R-:W3:Y:S01]  /*8090*/  LDL R244, [R1+0x8] ;  /* 0x0000080001f47983 */ /* 0x000ee20000100800 */
[----:B------:R-:W-:Y:S03]  /*80a0*/  UISETP.GE.AND UP0, UPT, UR6, 0x1, UPT ;  /* 0x000000010600788c */ /* 0x000fe6000bf06270 */
[----:B------:R-:W-:Y:S08]  /*80b0*/  BAR.SYNC.DEFER_BLOCKING 0x0 ;  /* 0x0000000000007b1d */ /* 0x000ff00000010000 */
[----:B------:R-:W-:Y:S08]  /*80c0*/  LDSM.16.M88.4 R112, [R230+0x7100] ;  /* 0x00710000e670783b */ /* 0x000ff00000000200 */
[----:B------:R-:W1:Y:S08]  /*80d0*/  LDSM.16.M88.4 R16, [R119+0x3900] ;  /* 0x003900007710783b */ /* 0x000e700000000200 */
[----:B------:R-:W4:Y:S08]  /*80e0*/  LDSM.16.M88.4 R108, [R230+0x9100] ;  /* 0x00910000e66c783b */ /* 0x000f300000000200 */
[----:B------:R-:W5:Y:S08]  /*80f0*/  LDSM.16.M88.4 R32, [R119+0x4100] ;  /* 0x004100007720783b */ /* 0x000f700000000200 */
[----:B------:R-:W1:Y:S08]  /*8100*/  LDSM.16.M88.4 R48, [R119+0x4900] ;  /* 0x004900007730783b */ /* 0x000e700000000200 */
        /* <DEDUP_REMOVED lines=13> */
[-C--:B-1----:R-:W-:Y:S08]  /*81e0*/  HMMA.16816.F32 R4, R112, R16.reuse, RZ ;  /* 0x000000107004723c */ /* 0x082ff000000018ff */
[C---:B----4-:R-:W-:Y:S08]  /*81f0*/  HMMA.16816.F32 R8, R108.reuse, R16, RZ ;  /* 0x000000106c08723c */ /* 0x050ff000000018ff */
[-C--:B------:R-:W-:Y:S08]  /*8200*/  HMMA.16816.F32 R12, R108, R18.reuse, RZ ;  /* 0x000000126c0c723c */ /* 0x080ff000000018ff */
[C---:B------:R-:W-:Y:S08]  /*8210*/  HMMA.16816.F32 R16, R112.reuse, R18, RZ ;  /* 0x000000127010723c */ /* 0x040ff000000018ff */
[-C--:B-----5:R-:W-:Y:S08]  /*8220*/  HMMA.16816.F32 R20, R112, R32.reuse, RZ ;  /* 0x000000207014723c */ /* 0x0a0ff000000018ff */
[C---:B------:R-:W-:Y:S08]  /*8230*/  HMMA.16816.F32 R24, R108.reuse, R32, RZ ;  /* 0x000000206c18723c */ /* 0x040ff000000018ff */
[-C--:B------:R-:W-:Y:S08]  /*8240*/  HMMA.16816.F32 R28, R108, R34.reuse, RZ ;  /* 0x000000226c1c723c */ /* 0x080ff000000018ff */
[C---:B------:R-:W-:Y:S08]  /*8250*/  HMMA.16816.F32 R32, R112.reuse, R34, RZ ;  /* 0x000000227020723c */ /* 0x040ff000000018ff */
[-C--:B------:R-:W-:Y:S08]  /*8260*/  HMMA.16816.F32 R36, R112, R48.reuse, RZ ;  /* 0x000000307024723c */ /* 0x080ff000000018ff */
[C---:B------:R-:W-:Y:S08]  /*8270*/  HMMA.16816.F32 R40, R108.reuse, R48, RZ ;  /* 0x000000306c28723c */ /* 0x040ff000000018ff */
[-C--:B------:R-:W-:Y:S08]  /*8280*/  HMMA.16816.F32 R44, R108, R50.reuse, RZ ;  /* 0x000000326c2c723c */ /* 0x080ff000000018ff */
[C---:B------:R-:W-:Y:S08]  /*8290*/  HMMA.16816.F32 R48, R112.reuse, R50, RZ ;  /* 0x000000327030723c */ /* 0x040ff000000018ff */
[-C--:B------:R-:W-:Y:S08]  /*82a0*/  HMMA.16816.F32 R52, R112, R64.reuse, RZ ;  /* 0x000000407034723c */ /* 0x080ff000000018ff */
[C---:B------:R-:W-:Y:S08]  /*82b0*/  HMMA.16816.F32 R56, R108.reuse, R64, RZ ;  /* 0x000000406c38723c */ /* 0x040ff000000018ff */
[-C--:B------:R-:W-:Y:S01]  /*82c0*/  HMMA.16816.F32 R60, R108, R66.reuse, RZ ;  /* 0x000000426c3c723c */ /* 0x080fe200000018ff */
[----:B--2---:R-:W-:Y:S03]  /*82d0*/  IMAD.WIDE.U32 R68, R2, c[0x0][0x208], RZ ;  /* 0x0000820002447a25 */ /* 0x004fe600078e00ff */
[----:B------:R-:W-:Y:S02]  /*82e0*/  SHF.R.S32.HI R0, RZ, 0x1f, R2 ;  /* 0x0000001fff007819 */ /* 0x000fe40000011402 */
[----:B------:R-:W-:Y:S03]  /*82f0*/  MOV R64, R68 ;  /* 0x0000004400407202 */ /* 0x000fe60000000f00 */
[----:B------:R-:W-:Y:S04]  /*8300*/  IMAD R0, R0, c[0x0][0x208], RZ ;  /* 0x0000820000007a24 */ /* 0x000fe800078e02ff */
[----:B------:R-:W-:Y:S05]  /*8310*/  IMAD R0, R2, c[0x0][0x20c], R0 ;  /* 0x0000830002007a24 */ /* 0x000fea00078e0200 */
[----:B------:R-:W-:Y:S02]  /*8320*/  IADD3 R65, R69, R0, RZ ;  /* 0x0000000045417210 */ /* 0x000fe40007ffe0ff */
[----:B------:R-:W-:Y:S03]  /*8330*/  SHF.R.S32.HI R0, RZ, 0x1f, R243 ;  /* 0x0000001fff007819 */ /* 0x000fe600000114f3 */
[C---:B------:R-:W-:Y:S02]  /*8340*/  IMAD.WIDE.U32 R72, R243.reuse, c[0x0][0x218], R64 ;  /* 0x00008600f3487a25 */ /* 0x040fe400078e0040 */
[C---:B------:R-:W-:Y:S02]  /*8350*/  HMMA.16816.F32 R64, R112.reuse, R66, RZ ;  /* 0x000000427040723c */ /* 0x040fe400000018ff */
[----:B------:R-:W-:Y:S04]  /*8360*/  IMAD R0, R0, c[0x0][0x218], RZ ;  /* 0x0000860000007a24 */ /* 0x000fe800078e02ff */
[----:B------:R-:W-:Y:S01]  /*8370*/  IMAD R2, R243, c[0x0][0x21c], R0 ;  /* 0x00008700f3027a24 */ /* 0x000fe200078e0200 */
[----:B------:R-:W-:Y:S01]  /*8380*/  IADD3 R0, P0, R72, UR22, RZ ;  /* 0x0000001648007c10 */ /* 0x000fe2000ff1e0ff */
[-C--:B------:R-:W-:Y:S04]  /*8390*/  HMMA.16816.F32 R68, R112, R80.reuse, RZ ;  /* 0x000000507044723c */ /* 0x080fe800000018ff */
[----:B------:R-:W-:Y:S02]  /*83a0*/  IADD3.X R72, R73, UR4, R2, P0, !PT ;  /* 0x0000000449487c10 */ /* 0x000fe400087fe402 */
[C---:B------:R-:W-:Y:S05]  /*83b0*/  LEA R2, P0, R0.reuse, c[0x0][0x1f8], 0x1 ;  /* 0x00007e0000027a11 */ /* 0x040fea00078008ff */
[----:B------:R-:W1:Y:S01]  /*83c0*/  SHFL.IDX PT, R94, R2, RZ, 0x181f ;  /* 0x00181fff025e7589 */ /* 0x000e6200000e0000 */
[----:B------:R-:W-:Y:S02]  /*83d0*/  LEA.HI.X R0, R0, c[0x0][0x1fc], R72, 0x1, P0 ;  /* 0x00007f0000007a11 */ /* 0x000fe400000f0c48 */
[C---:B------:R-:W-:Y:S05]  /*83e0*/  HMMA.16816.F32 R72, R108.reuse, R80, RZ ;  /* 0x000000506c48723c */ /* 0x040fea00000018ff */
[----:B------:R-:W2:Y:S03]  /*83f0*/  SHFL.IDX PT, R88, R0, RZ, 0x181f ;  /* 0x00181fff00587589 */ /* 0x000ea600000e0000 */
[-C--:B------:R-:W-:Y:S05]  /*8400*/  HMMA.16816.F32 R76, R108, R82.reuse, RZ ;  /* 0x000000526c4c723c */ /* 0x080fea00000018ff */
[----:B------:R-:W4:Y:S03]  /*8410*/  SHFL.IDX PT, R92, R2, 0x1, 0x181f ;  /* 0x00381f00025c7f89 */ /* 0x000f2600000e0000 */
[C---:B------:R-:W-:Y:S04]  /*8420*/  HMMA.16816.F32 R80, R112.reuse, R82, RZ ;  /* 0x000000527050723c */ /* 0x040fe800000018ff */
[-C--:B-1----:R-:W-:Y:S01]  /*8430*/  IADD3 R94, P0, R94, R242.reuse, RZ ;  /* 0x000000f25e5e7210 */ /* 0x082fe20007f1e0ff */
[----:B------:R-:W1:Y:S03]  /*8440*/  SHFL.IDX PT, R93, R0, 0x1, 0x181f ;  /* 0x00381f00005d7f89 */ /* 0x000e6600000e0000 */
[-C--:B------:R-:W-:Y:S01]  /*8450*/  HMMA.16816.F32 R84, R112, R96.reuse, RZ ;  /* 0x000000607054723c */ /* 0x080fe200000018ff */
[-C--:B--2---:R-:W-:Y:S04]  /*8460*/  IADD3.X R95, R88, R241.reuse, RZ, P0, !PT ;  /* 0x000000f1585f7210 */ /* 0x084fe800007fe4ff */
[----:B------:R-:W2:Y:S03]  /*8470*/  SHFL.IDX PT, R100, R2, 0x2, 0x181f ;  /* 0x00581f0002647f89 */ /* 0x000ea600000e0000 */
[C---:B------:R-:W-:Y:S04]  /*8480*/  HMMA.16816.F32 R88, R108.reuse, R96, RZ ;  /* 0x000000606c58723c */ /* 0x040fe800000018ff */
[-C--:B----4-:R-:W-:Y:S01]  /*8490*/  IADD3 R92, P1, R92, R242.reuse, RZ ;  /* 0x000000f25c5c7210 */ /* 0x090fe20007f3e0ff */
[----:B---3--:R3:W-:Y:S03]  /*84a0*/  LDGSTS.E.BYPASS.LTC128B.128 [R244], [R94.64], !P6 ;  /* 0x000000005ef47fae */ /* 0x0087e6000f101d4c */
[-C--:B-1----:R-:W-:Y:S05]  /*84b0*/  IADD3.X R93, R93, R241.reuse, RZ, P1, !PT ;  /* 0x000000f15d5d7210 */ /* 0x082fea0000ffe4ff */
[----:B------:R-:W1:Y:S01]  /*84c0*/  SHFL.IDX PT, R101, R0, 0x2, 0x181f ;  /* 0x00581f0000657f89 */ /* 0x000e6200000e0000 */
[-C--:B--2---:R-:W-:Y:S07]  /*84d0*/  IADD3 R100, P0, R100, R242.reuse, RZ ;  /* 0x000000f264647210 */ /* 0x084fee0007f1e0ff */
[----:B------:R3:W-:Y:S08]  /*84e0*/  LDGSTS.E.BYPASS.LTC128B.128 [R244+0x800], [R92.64], !P6 ;  /* 0x008000005cf47fae */ /* 0x0007f0000f101d4c */
[----:B------:R-:W2:Y:S01]  /*84f0*/  SHFL.IDX PT, R104, R2, 0x3, 0x181f ;  /* 0x00781f0002687f89 */ /* 0x000ea200000e0000 */
[-C--:B-1----:R-:W-:Y:S07]  /*8500*/  IADD3.X R101, R101, R241.reuse, RZ, P0, !PT ;  /* 0x000000f165657210 */ /* 0x082fee00007fe4ff */
[----:B------:R-:W1:Y:S08]  /*8510*/  SHFL.IDX PT, R105, R0, 0x3, 0x181f ;  /* 0x00781f0000697f89 */ /* 0x000e7000000e0000 */
[----:B------:R4:W-:Y:S01]  /*8520*/  LDGSTS.E.BYPASS.LTC128B.128 [R244+0x1000], [R100.64], !P6 ;  /* 0x0100000064f47fae */ /* 0x0009e2000f101d4c */
[-C--:B---3--:R-:W-:Y:S01]  /*8530*/  HMMA.16816.F32 R92, R108, R98.reuse, RZ ;  /* 0x000000626c5c723c */ /* 0x088fe200000018ff */
[-C--:B--2---:R-:W-:Y:S06]  /*8540*/  IADD3 R104, P1, R104, R242.reuse, RZ ;  /* 0x000000f268687210 */ /* 0x084fec0007f3e0ff */
[----:B------:R-:W2:Y:S01]  /*8550*/  SHFL.IDX PT, R102, R2, 0x4, 0x181f ;  /* 0x00981f0002667f89 */ /* 0x000ea200000e0000 */
[C---:B------:R-:W-:Y:S04]  /*8560*/  HMMA.16816.F32 R96, R112.reuse, R98, RZ ;  /* 0x000000627060723c */ /* 0x040fe800000018ff */
[-C--:B-1----:R-:W-:Y:S03]  /*8570*/  IADD3.X R105, R105, R241.reuse, RZ, P1, !PT ;  /* 0x000000f169697210 */ /* 0x082fe60000ffe4ff */
[----:B------:R-:W1:Y:S08]  /*8580*/  SHFL.IDX PT, R103, R0, 0x4, 0x181f ;  /* 0x00981f0000677f89 */ /* 0x000e7000000e0000 */
[----:B------:R3:W-:Y:S01]  /*8590*/  LDGSTS.E.BYPASS.LTC128B.128 [R244+0x1800], [R104.64], !P6 ;  /* 0x0180000068f47fae */ /* 0x0007e2000f101d4c */
[-C--:B--2---:R-:W-:Y:S07]  /*85a0*/  IADD3 R102, P0, R102, R242.reuse, RZ ;  /* 0x000000f266667210 */ /* 0x084fee0007f1e0ff */
[----:B------:R-:W3:Y:S01]  /*85b0*/  SHFL.IDX PT, R106, R2, 0x5, 0x181f ;  /* 0x00b81f00026a7f89 */ /* 0x000ee200000e0000 */
[-C--:B-1----:R-:W-:Y:S07]  /*85c0*/  IADD3.X R103, R103, R241.reuse, RZ, P0, !PT ;  /* 0x000000f167677210 */ /* 0x082fee00007fe4ff */
[----:B------:R-:W1:Y:S08]  /*85d0*/  SHFL.IDX PT, R107, R0, 0x5, 0x181f ;  /* 0x00b81f00006b7f89 */ /* 0x000e7000000e0000 */
[----:B------:R4:W-:Y:S01]  /*85e0*/  LDGSTS.E.BYPASS.LTC128B.128 [R244+0x2000], [R102.64], !P6 ;  /* 0x0200000066f47fae */ /* 0x0009e2000f101d4c */
[-C--:B---3--:R-:W-:Y:S07]  /*85f0*/  IADD3 R104, P0, R106, R242.reuse, RZ ;  /* 0x000000f26a687210 */ /* 0x088fee0007f1e0ff */
[----:B------:R-:W2:Y:S01]  /*8600*/  SHFL.IDX PT, R2, R2, 0x6, 0x181f ;  /* 0x00d81f0002027f89 */ /* 0x000ea200000e0000 */
[-C--:B-1----:R-:W-:Y:S07]  /*8610*/  IADD3.X R105, R107, R241.reuse, RZ, P0, !PT ;  /* 0x000000f16b697210 */ /* 0x082fee00007fe4ff */
[----:B------:R-:W1:Y:S08]  /*8620*/  SHFL.IDX PT, R0, R0, 0x6, 0x181f ;  /* 0x00d81f0000007f89 */ /* 0x000e7000000e0000 */
[----:B------:R3:W-:Y:S01]  /*8630*/  LDGSTS.E.BYPASS.LTC128B.128 [R244+0x2800], [R104.64], !P6 ;  /* 0x0280000068f47fae */ /* 0x0007e2000f101d4c */
[-C--:B----4-:R-:W-:Y:S08]  /*8640*/  HMMA.16816.F32 R100, R112, R184.reuse, RZ ;  /* 0x000000b87064723c */ /* 0x090ff000000018ff */
[C---:B---3--:R-:W-:Y:S07]  /*8650*/  HMMA.16816.F32 R104, R108.reuse, R184, RZ ;  /* 0x000000b86c68723c */ /* 0x048fee00000018ff */
[----:B--2---:R-:W-:Y:S01]  /*8660*/  IADD3 R184, P0, R2, R242, RZ ;  /* 0x000000f202b87210 */ /* 0x004fe20007f1e0ff */
[-C--:B------:R-:W-:Y:S04]  /*8670*/  HMMA.16816.F32 R108, R108, R186.reuse, RZ ;  /* 0x000000ba6c6c723c */ /* 0x080fe800000018ff */
[----:B-1----:R-:W-:Y:S02]  /*8680*/  IADD3.X R185, R0, R241, RZ, P0, !PT ;  /* 0x000000f100b97210 */ /* 0x002fe400007fe4ff */
[----:B------:R-:W-:Y:S02]  /*8690*/  PLOP3.LUT P0, PT, PT, PT, UP0, 0x80, 0x0 ;  /* 0x000000000000781c */ /* 0x000fe40003f0f008 */
[----:B------:R-:W-:Y:S01]  /*86a0*/  HMMA.16816.F32 R112, R112, R186, RZ ;  /* 0x000000ba7070723c */ /* 0x000fe200000018ff */
[----:B------:R1:W-:Y:S07]  /*86b0*/  LDGSTS.E.BYPASS.LTC128B.128 [R244+0x3000], [R184.64], !P6 ;  /* 0x03000000b8f47fae */ /* 0x0003ee000f101d4c */
[-C--:B------:R-:W-:Y:S01]  /*86c0*/  HMMA.16816.F32 R4, R188, R192.reuse, R4 ;  /* 0x000000c0bc04723c */ /* 0x080fe20000001804 */
[----:B------:R-:W0:Y:S07]  /*86d0*/  LDGDEPBAR ;  /* 0x00000000000079af */ /* 0x000e2e0000000000 */
[C---:B------:R-:W-:Y:S08]  /*86e0*/  HMMA.16816.F32 R8, R196.reuse, R192, R8 ;  /* 0x000000c0c408723c */ /* 0x040ff00000001808 */
[-C--:B------:R-:W-:Y:S01]  /*86f0*/  HMMA.16816.F32 R12, R196, R194.reuse, R12 ;  /* 0x000000c2c40c723c */ /* 0x080fe2000000180c */
[----:B-1----:R-:W-:Y:S07]  /*8700*/  LDSM.16.M88.4 R184, [R231+0x7100] ;  /* 0x00710000e7b8783b */ /* 0x002fee0000000200 */
        /* <DEDUP_REMOVED lines=16> */
[----:B------:R-:W4:Y:S07]  /*8810*/  LDSM.16.M88.4 R208, [R229+0x4900] ;  /* 0x00490000e5d0783b */ /* 0x000f2e0000000200 */
[-C--:B------:R-:W-:Y:S08]  /*8820*/  HMMA.16816.F32 R68, R188, R212.reuse, R68 ;  /* 0x000000d4bc44723c */ /* 0x080ff00000001844 */
[C---:B------:R-:W-:Y:S08]  /*8830*/  HMMA.16816.F32 R72, R196.reuse, R212, R72 ;  /* 0x000000d4c448723c */ /* 0x040ff00000001848 */
[-C--:B------:R-:W-:Y:S08]  /*8840*/  HMMA.16816.F32 R76, R196, R214.reuse, R76 ;  /* 0x000000d6c44c723c */ /* 0x080ff0000000184c */
[C---:B------:R-:W-:Y:S01]  /*8850*/  HMMA.16816.F32 R80, R188.reuse, R214, R80 ;  /* 0x000000d6bc50723c */ /* 0x040fe20000001850 */
[----:B------:R-:W5:Y:S07]  /*8860*/  LDSM.16.M88.4 R212, [R229+0x5100] ;  /* 0x00510000e5d4783b */ /* 0x000f6e0000000200 */
[-C--:B------:R-:W-:Y:S08]  /*8870*/  HMMA.16816.F32 R84, R188, R216.reuse, R84 ;  /* 0x000000d8bc54723c */ /* 0x080ff00000001854 */
[C---:B------:R-:W-:Y:S08]  /*8880*/  HMMA.16816.F32 R88, R196.reuse, R216, R88 ;  /* 0x000000d8c458723c */ /* 0x040ff00000001858 */
[-C--:B------:R-:W-:Y:S08]  /*8890*/  HMMA.16816.F32 R92, R196, R218.reuse, R92 ;  /* 0x000000dac45c723c */ /* 0x080ff0000000185c */
[C---:B------:R-:W-:Y:S01]  /*88a0*/  HMMA.16816.F32 R96, R188.reuse, R218, R96 ;  /* 0x000000dabc60723c */ /* 0x040fe20000001860 */
[----:B------:R-:W-:Y:S07]  /*88b0*/  LDSM.16.M88.4 R216, [R229+0x6900] ;  /* 0x00690000e5d8783b */ /* 0x000fee0000000200 */
[-C--:B------:R-:W-:Y:S08]  /*88c0*/  HMMA.16816.F32 R100, R188, R220.reuse, R100 ;  /* 0x000000dcbc64723c */ /* 0x080ff00000001864 */
[C---:B------:R-:W-:Y:S08]  /*88d0*/  HMMA.16816.F32 R104, R196.reuse, R220, R104 ;  /* 0x000000dcc468723c */ /* 0x040ff00000001868 */
[-C--:B------:R-:W-:Y:S01]  /*88e0*/  HMMA.16816.F32 R108, R196, R222.reuse, R108 ;  /* 0x000000dec46c723c */ /* 0x080fe2000000186c */
[----:B------:R-:W-:Y:S07]  /*88f0*/  LDSM.16.M88.4 R196, [R229+0x6100] ;  /* 0x00610000e5c4783b */ /* 0x000fee0000000200 */
[----:B------:R-:W-:Y:S01]  /*8900*/  HMMA.16816.F32 R112, R188, R222, R112 ;  /* 0x000000debc70723c */ /* 0x000fe20000001870 */
[----:B------:R-:W4:Y:S07]  /*8910*/  LDSM.16.M88.4 R188, [R229+0x5900] ;  /* 0x00590000e5bc783b */ /* 0x000f2e0000000200 */
[-C--:B-1----:R-:W-:Y:S01]  /*8920*/  HMMA.16816.F32 R4, R184, R192.reuse, R4 ;  /* 0x000000c0b804723c */ /* 0x082fe20000001804 */
[----:B------:R-:W-:Y:S07]  /*8930*/  LDSM.16.M88.4 R220, [R228] ;  /* 0x00000000e4dc783b */ /* 0x000fee0000000200 */
        /* <DEDUP_REMOVED lines=12> */
[C---:B------:R-:W-:Y:S08]  /*8a00*/  HMMA.16816.F32 R48, R184.reuse, R210, R48 ;  /* 0x000000d2b830723c */ /* 0x040ff00000001830 */
[-C--:B-----5:R-:W-:Y:S08]  /*8a10*/  HMMA.16816.F32 R52, R184, R212.reuse, R52 ;  /* 0x000000d4b834723c */ /* 0x0a0ff00000001834 */
        /* <DEDUP_REMOVED lines=15> */
[-C--:B-1----:R-:W-:Y:S08]  /*8b10*/  HMMA.16816.F32 R4, R192, R220.reuse, R4 ;  /* 0x000000dcc004723c */ /* 0x082ff00000001804 */
[C---:B--2---:R-:W-:Y:S08]  /*8b20*/  HMMA.16816.F32 R8, R204.reuse, R220, R8 ;  /* 0x000000dccc08723c */ /* 0x044ff00000001808 */
        /* <DEDUP_REMOVED lines=109> */
[C---:B------:R-:W-:Y:S03]  /*9200*/  HMMA.16816.F32 R96, R192.reuse, R6, R96 ;  /* 0x00000006c060723c */ /* 0x040fe60000001860 */
[----:B------:R-:W-:Y:S01]  /*9210*/  MUFU.TANH R28, R28 ;  /* 0x0000001c001c7308 */ /* 0x000fe20000002400 */
[----:B------:R-:W-:Y:S02]  /*9220*/  FMUL.FTZ R57, R57, c[0x0][0x320] ;  /* 0x0000c80039397a20 */ /* 0x000fe40000410000 */
[----:B------:R-:W-:Y:S02]  /*9230*/  FMUL.FTZ R58, R58, c[0x0][0x320] ;  /* 0x0000c8003a3a7a20 */ /* 0x000fe40000410000 */
[-C--:B--2---:R-:W-:Y:S04]  /*9240*/  HMMA.16816.F32 R100, R192, R8.reuse, R100 ;  /* 0x00000008c064723c */ /* 0x084fe80000001864 */
[----:B------:R-:W-:Y:S01]  /*9250*/  FMUL.FTZ R59, R59, c[0x0][0x320] ;  /* 0x0000c8003b3b7a20 */ /* 0x000fe20000410000 */
[----:B------:R-:W-:Y:S01]  /*9260*/  MUFU.TANH R29, R29 ;  /* 0x0000001d001d7308 */ /* 0x000fe20000002400 */
[----:B------:R-:W-:Y:S02]  /*9270*/  FMUL.FTZ R60, R60, c[0x0][0x320] ;  /* 0x0000c8003c3c7a20 */ /* 0x000fe40000410000 */
[----:B------:R-:W-:Y:S01]  /*9280*/  FMUL.FTZ R93, R93, c[0x0][0x320] ;  /* 0x0000c8005d5d7a20 */ /* 0x000fe20000410000 */
[C---:B------:R-:W-:Y:S04]  /*9290*/  HMMA.16816.F32 R104, R204.reuse, R8, R104 ;  /* 0x00000008cc68723c */ /* 0x040fe80000001868 */
[----:B------:R-:W-:Y:S02]  /*92a0*/  FMUL.FTZ R61, R61, c[0x0][0x320] ;  /* 0x0000c8003d3d7a20 */ /* 0x000fe40000410000 */
[----:B------:R-:W1:Y:S01]  /*92b0*/  MUFU.TANH R0, R93 ;  /* 0x0000005d00007308 */ /* 0x000e620000002400 */
[----:B------:R-:W-:Y:S01]  /*92c0*/  FMUL.FTZ R62, R62, c[0x0][0x320] ;  /* 0x0000c8003e3e7a20 */ /* 0x000fe20000410000 */
[-C--:B------:R-:W-:Y:S04]  /*92d0*/  HMMA.16816.F32 R108, R204, R10.reuse, R108 ;  /* 0x0000000acc6c723c */ /* 0x080fe8000000186c */
[----:B------:R-:W-:Y:S02]  /*92e0*/  FMUL.FTZ R63, R63, c[0x0][0x320] ;  /* 0x0000c8003f3f7a20 */ /* 0x000fe40000410000 */
[----:B------:R-:W-:Y:S02]  /*92f0*/  FMUL.FTZ R64, R64, c[0x0][0x320] ;  /* 0x0000c80040407a20 */ /* 0x000fe40000410000 */
[----:B------:R-:W2:Y:S01]  /*9300*/  MUFU.TANH R30, R30 ;  /* 0x0000001e001e7308 */ /* 0x000ea20000002400 */
[----:B------:R-:W-:Y:S04]  /*9310*/  HMMA.16816.F32 R112, R192, R10, R112 ;  /* 0x0000000ac070723c */ /* 0x000fe80000001870 */
[----:B------:R-:W-:Y:S02]  /*9320*/  FMUL.FTZ R74, R74, c[0x0][0x320] ;  /* 0x0000c8004a4a7a20 */ /* 0x000fe40000410000 */
[----:B------:R-:W-:Y:S02]  /*9330*/  FMUL.FTZ R80, R80, c[0x0][0x320] ;  /* 0x0000c80050507a20 */ /* 0x000fe40000410000 */
[----:B------:R-:W-:Y:S01]  /*9340*/  FMUL.FTZ R81, R81, c[0x0][0x320] ;  /* 0x0000c80051517a20 */ /* 0x000fe20000410000 */
[----:B------:R-:W3:Y:S03]  /*9350*/  MUFU.TANH R31, R31 ;  /* 0x0000001f001f7308 */ /* 0x000ee60000002400 */
[----:B------:R-:W-:Y:S01]  /*9360*/  FMUL.FTZ R82, R82, c[0x0][0x320] ;  /* 0x0000c80052527a20 */ /* 0x000fe20000410000 */
[----:B-1----:R1:W-:Y:S01]  /*9370*/  STL [R1+0xc], R0 ;  /* 0x00000c0001007387 */ /* 0x0023e20000100800 */
[----:B------:R-:W-:Y:S02]  /*9380*/  FMUL.FTZ R83, R83, c[0x0][0x320] ;  /* 0x0000c80053537a20 */ /* 0x000fe40000410000 */
[----:B------:R-:W-:Y:S02]  /*9390*/  FMUL.FTZ R97, R97, c[0x0][0x320] ;  /* 0x0000c80061617a20 */ /* 0x000fe40000410000 */
[----:B------:R-:W-:Y:S01]  /*93a0*/  FMUL.FTZ R98, R98, c[0x0][0x320] ;  /* 0x0000c80062627a20 */ /* 0x000fe20000410000 */
[----:B------:R-:W4:Y:S01]  /*93b0*/  MUFU.TANH R32, R32 ;  /* 0x0000002000207308 */ /* 0x000f220000002400 */
[----:B------:R-:W-:Y:S02]  /*93c0*/  FMUL.FTZ R99, R99, c[0x0][0x320] ;  /* 0x0000c80063637a20 */ /* 0x000fe40000410000 */
[----:B------:R-:W-:Y:S02]  /*93d0*/  FMUL.FTZ R100, R100, c[0x0][0x320] ;  /* 0x0000c80064647a20 */ /* 0x000fe40000410000 */
[----:B------:R-:W-:Y:S02]  /*93e0*/  FMUL.FTZ R101, R101, c[0x0][0x320] ;  /* 0x0000c80065657a20 */ /* 0x000fe40000410000 */
[----:B------:R-:W-:Y:S02]  /*93f0*/  FMUL.FTZ R102, R102, c[0x0][0x320] ;  /* 0x0000c80066667a20 */ /* 0x000fe40000410000 */
[----:B------:R-:W-:Y:S01]  /*9400*/  FMUL.FTZ R103, R103, c[0x0][0x320] ;  /* 0x0000c80067677a20 */ /* 0x000fe20000410000 */
[----:B------:R-:W1:Y:S01]  /*9410*/  MUFU.TANH R33, R33 ;  /* 0x0000002100217308 */ /* 0x000e620000002400 */
        /* <DEDUP_REMOVED lines=35> */
[----:B------:R2:W2:Y:S01]  /*9650*/  MUFU.TANH R17, R39 ;  /* 0x0000002700117308 */ /* 0x0004a20000002400 */
[----:B------:R-:W-:Y:S02]  /*9660*/  FMUL.FTZ R96, R96, c[0x0][0x320] ;  /* 0x0000c80060607a20 */ /* 0x000fe40000410000 */
[----:B------:R-:W-:Y:S02]  /*9670*/  FMUL.FTZ R104, R104, c[0x0][0x320] ;  /* 0x0000c80068687a20 */ /* 0x000fe40000410000 */
[----:B------:R-:W-:Y:S02]  /*9680*/  FMUL.FTZ R105, R105, c[0x0][0x320] ;  /* 0x0000c80069697a20 */ /* 0x000fe40000410000 */
[----:B------:R-:W-:Y:S02]  /*9690*/  FMUL.FTZ R106, R106, c[0x0][0x320] ;  /* 0x0000c8006a6a7a20 */ /* 0x000fe40000410000 */
[----:B------:R-:W-:Y:S01]  /*96a0*/  FMUL.FTZ R107, R107, c[0x0][0x320] ;  /* 0x0000c8006b6b7a20 */ /* 0x000fe20000410000 */
[----:B------:R-:W2:Y:S01]  /*96b0*/  MUFU.TANH R40, R40 ;  /* 0x0000002800287308 */ /* 0x000ea20000002400 */
[----:B------:R-:W-:Y:S02]  /*96c0*/  FMUL.FTZ R108, R108, c[0x0][0x320] ;  /* 0x0000c8006c6c7a20 */ /* 0x000fe40000410000 */
[----:B-1----:R-:W-:Y:S07]  /*96d0*/  FMUL.FTZ R0, R111, c[0x0][0x320] ;  /* 0x0000c8006f007a20 */ /* 0x002fee0000410000 */
[----:B------:R-:W1:Y:S10]  /*96e0*/  MUFU.TANH R41, R41 ;  /* 0x0000002900297308 */ /* 0x000e740000002400 */
[----:B------:R-:W1:Y:S10]  /*96f0*/  MUFU.TANH R42, R42 ;  /* 0x0000002a002a7308 */ /* 0x000e740000002400 */
[----:B------:R1:W1:Y:S10]  /*9700*/  MUFU.TANH R203, R43 ;  /* 0x0000002b00cb7308 */ /* 0x0002740000002400 */
[----:B------:R1:W1:Y:S10]  /*9710*/  MUFU.TANH R202, R44 ;  /* 0x0000002c00ca7308 */ /* 0x0002740000002400 */
[----:B------:R1:W1:Y:S10]  /*9720*/  MUFU.TANH R208, R45 ;  /* 0x0000002d00d07308 */ /* 0x0002740000002400 */
[----:B------:R1:W1:Y:S10]  /*9730*/  MUFU.TANH R216, R47 ;  /* 0x0000002f00d87308 */ /* 0x0002740000002400 */
        /* <DEDUP_REMOVED lines=59> */
[----:B------:R-:W1:Y:S10]  /*9af0*/  MUFU.TANH R109, R109 ;  /* 0x0000006d006d7308 */ /* 0x000e740000002400 */
[----:B------:R-:W1:Y:S10]  /*9b00*/  MUFU.TANH R75, R75 ;  /* 0x0000004b004b7308 */ /* 0x000e740000002400 */
[----:B------:R1:W1:Y:S10]  /*9b10*/  MUFU.TANH R74, R0 ;  /* 0x00000000004a7308 */ /* 0x0002740000002400 */
[----:B------:R-:W1:Y:S10]  /*9b20*/  MUFU.TANH R112, R112 ;  /* 0x0000007000707308 */ /* 0x000e740000002400 */
[----:B------:R-:W1:Y:S10]  /*9b30*/  MUFU.TANH R113, R113 ;  /* 0x0000007100717308 */ /* 0x000e740000002400 */
[----:B------:R-:W1:Y:S10]  /*9b40*/  MUFU.TANH R114, R114 ;  /* 0x0000007200727308 */ /* 0x000e740000002400 */
[----:B------:R-:W1:Y:S02]  /*9b50*/  MUFU.TANH R115, R115 ;  /* 0x0000007300737308 */ /* 0x000e640000002400 */
[----:B-1234-:R-:W-:-:S05]  /*9b60*/  @P0 BRA `(.L_x_37) ;  /* 0xffffe0e000000947 */ /* 0x01efca000383ffff */
.L_x_36:
[----:B------:R-:W3:Y:S01]  /*9b70*/  LDL.LU R108, [R1+0xc] ;  /* 0x00000c00016c7983 */ /* 0x000ee20000300800 */
        /* <DEDUP_REMOVED lines=33> */
[----:B--2---:R-:W-:Y:S02]  /*9d90*/  FMNMX.FTZ R4, R187, R116, !PT ;  /* 0x00000074bb047209 */ /* 0x004fe40007810000 */
        /* <DEDUP_REMOVED lines=52> */
[----:B------:R-:W-:Y:S01]  /*a0e0*/  FMNMX.FTZ R2, R59, R2, !PT ;  /* 0x000000023b027209 */ /* 0x000fe20007810000 */
[----:B------:R-:W1:Y:S01]  /*a0f0*/  SHFL.BFLY PT, R7, R0, 0x2, 0x1f ;  /* 0x0c401f0000077f89 */ /* 0x000e6200000e0000 */
        /* <DEDUP_REMOVED lines=25> */
[----:B------:R-:W-:Y:S01]  /*a290*/  FMNMX.FTZ R4, R102, R4, !PT ;  /* 0x0000000466047209 */ /* 0x000fe20007810000 */
[----:B------:R-:W-:Y:S01]  /*a2a0*/  LDSM.16.MT88.4 R52, [R225+0x100] ;  /* 0x00010000e134783b */ /* 0x000fe20000004200 */
[----:B------:R-:W-:Y:S02]  /*a2b0*/  MOV R111, R64 ;  /* 0x00000040006f7202 */ /* 0x000fe40000000f00 */
[----:B------:R-:W-:Y:S02]  /*a2c0*/  FMNMX.FTZ R4, R103, R4, !PT ;  /* 0x0000000467047209 */ /* 0x000fe40007810000 */
[----:B------:R-:W-:Y:S01]  /*a2d0*/  ISETP.LT.AND P0, PT, RZ, UR6, PT ;  /* 0x00000006ff007c0c */ /* 0x000fe2000bf01270 */
[----:B------:R-:W-:Y:S01]  /*a2e0*/  UIADD3 UR6, UR6, -0x1, URZ ;  /* 0xffffffff06067890 */ /* 0x000fe2000fffe03f */
[----:B------:R-:W-:Y:S04]  /*a2f0*/  FMNMX.FTZ R4, R114, R4, !PT ;  /* 0x0000000472047209 */ /* 0x000fe80007810000 */
[----:B------:R-:W-:Y:S05]  /*a300*/  FMNMX.FTZ R4, R115, R4, !PT ;  /* 0x0000000473047209 */ /* 0x000fea0007810000 */
[----:B------:R-:W2:Y:S01]  /*a310*/  SHFL.BFLY PT, R6, R4, 0x2, 0x1f ;  /* 0x0c401f0004067f89 */ /* 0x000ea200000e0000 */
[----:B---3--:R-:W-:Y:S02]  /*a320*/  FMNMX.FTZ R2, R108, R2, !PT ;  /* 0x000000026c027209 */ /* 0x008fe40007810000 */
[----:B-1----:R-:W-:Y:S02]  /*a330*/  FMNMX.FTZ R0, R0, R7, !PT ;  /* 0x0000000700007209 */ /* 0x002fe40007810000 */
[----:B------:R-:W-:Y:S02]  /*a340*/  FMNMX.FTZ R2, R206, R2, !PT ;  /* 0x00000002ce027209 */ /* 0x000fe40007810000 */
[----:B--2---:R-:W-:Y:S01]  /*a350*/  FMNMX.FTZ R4, R4, R6, !PT ;  /* 0x0000000604047209 */ /* 0x004fe20007810000 */
[----:B------:R-:W1:Y:S01]  /*a360*/  SHFL.BFLY PT, R73, R0, 0x1, 0x1f ;  /* 0x0c201f0000497f89 */ /* 0x000e6200000e0000 */
[----:B------:R-:W-:Y:S04]  /*a370*/  FMNMX.FTZ R2, R205, R2, !PT ;  /* 0x00000002cd027209 */ /* 0x000fe80007810000 */
[----:B------:R-:W-:Y:S03]  /*a380*/  FMNMX.FTZ R2, R204, R2, !PT ;  /* 0x00000002cc027209 */ /* 0x000fe60007810000 */
[----:B------:R-:W2:Y:S01]  /*a390*/  SHFL.BFLY PT, R72, R4, 0x1, 0x1f ;  /* 0x0c201f0004487f89 */ /* 0x000ea200000e0000 */
[----:B------:R-:W-:Y:S07]  /*a3a0*/  FMNMX.FTZ R2, R109, R2, !PT ;  /* 0x000000026d027209 */ /* 0x000fee0007810000 */
[----:B------:R-:W3:Y:S01]  /*a3b0*/  SHFL.BFLY PT, R71, R2, 0x2, 0x1f ;  /* 0x0c401f0002477f89 */ /* 0x000ee200000e0000 */
[----:B-1----:R-:W-:Y:S05]  /*a3c0*/  FMNMX.FTZ R73, R0, R73, !PT ;  /* 0x0000004900497209 */ /* 0x002fea0007810000 */
[C---:B------:R-:W-:Y:S02]  /*a3d0*/  FADD.FTZ R0, -R73.reuse, R3 ;  /* 0x0000000349007221 */ /* 0x040fe40000010100 */
[----:B------:R-:W-:Y:S01]  /*a3e0*/  FMUL.FTZ R105, R73, c[0x0][0x2d0] ;  /* 0x0000b40049697a20 */ /* 0x000fe20000410000 */
[----:B--2---:R-:W-:Y:S03]  /*a3f0*/  FMNMX.FTZ R72, R4, R72, !PT ;  /* 0x0000004804487209 */ /* 0x004fe60007810000 */
[--C-:B------:R-:W-:Y:S02]  /*a400*/  FFMA.FTZ R4, R186, c[0x0][0x2d0], -R105.reuse ;  /* 0x0000b400ba047a23 */ /* 0x100fe40000010869 */
[----:B------:R-:W-:Y:S02]  /*a410*/  FMUL.FTZ R107, R72, c[0x0][0x2d0] ;  /* 0x0000b400486b7a20 */ /* 0x000fe40000410000 */
[----:B------:R-:W-:Y:S01]  /*a420*/  MUFU.EX2 R106, R4 ;  /* 0x00000004006a7308 */ /* 0x000fe20000000800 */
[----:B---3--:R-:W-:Y:S01]  /*a430*/  FMNMX.FTZ R71, R2, R71, !PT ;  /* 0x0000004702477209 */ /* 0x008fe20007810000 */
[--C-:B------:R-:W-:Y:S01]  /*a440*/  FFMA.FTZ R7, R32, c[0x0][0x2d0], -R105.reuse ;  /* 0x0000b40020077a23 */ /* 0x100fe20000010869 */
[----:B------:R-:W-:Y:S01]  /*a450*/  FMNMX.FTZ R2, R81, R5, !PT ;  /* 0x0000000551027209 */ /* 0x000fe20007810000 */
[--C-:B------:R-:W-:Y:S02]  /*a460*/  FFMA.FTZ R9, R20, c[0x0][0x2d0], -R105.reuse ;  /* 0x0000b40014097a23 */ /* 0x100fe40000010869 */
[----:B------:R-:W1:Y:S01]  /*a470*/  SHFL.BFLY PT, R5, R71, 0x1, 0x1f ;  /* 0x0c201f0047057f89 */ /* 0x000e6200000e0000 */
[----:B------:R-:W-:Y:S01]  /*a480*/  FMNMX.FTZ R2, R193, R2, !PT ;  /* 0x00000002c1027209 */ /* 0x000fe20007810000 */
[--C-:B------:R-:W-:Y:S02]  /*a490*/  FFMA.FTZ R8, R21, c[0x0][0x2d0], -R105.reuse ;  /* 0x0000b40015087a23 */ /* 0x100fe40000010869 */
[----:B------:R2:W-:Y:S01]  /*a4a0*/  MUFU.EX2 R228, R9 ;  /* 0x0000000900e47308 */ /* 0x0005e20000000800 */
[----:B------:R-:W-:Y:S01]  /*a4b0*/  FMNMX.FTZ R2, R61, R2, !PT ;  /* 0x000000023d027209 */ /* 0x000fe20007810000 */
[--C-:B------:R-:W-:Y:S02]  /*a4c0*/  FFMA.FTZ R16, R48, c[0x0][0x2d0], -R105.reuse ;  /* 0x0000b40030107a23 */ /* 0x100fe40000010869 */
[--C-:B------:R-:W-:Y:S01]  /*a4d0*/  FFMA.FTZ R6, R33, c[0x0][0x2d0], -R105.reuse ;  /* 0x0000b40021067a23 */ /* 0x100fe20000010869 */
[----:B------:R-:W-:Y:S01]  /*a4e0*/  FMNMX.FTZ R3, R111, R2, !PT ;  /* 0x000000026f037209 */ /* 0x000fe20007810000 */
[----:B------:R-:W-:Y:S02]  /*a4f0*/  FMUL.FTZ R2, R0, c[0x0][0x2d0] ;  /* 0x0000b40000027a20 */ /* 0x000fe40000410000 */
[--C-:B------:R-:W-:Y:S01]  /*a500*/  FFMA.FTZ R100, R100, c[0x0][0x2d0], -R105.reuse ;  /* 0x0000b40064647a23 */ /* 0x100fe20000010869 */
[----:B------:R-:W-:Y:S01]  /*a510*/  FMNMX.FTZ R0, R207, R3, !PT ;  /* 0x00000003cf007209 */ /* 0x000fe20007810000 */
[----:B------:R3:W4:Y:S01]  /*a520*/  MUFU.EX2 R70, R2 ;  /* 0x0000000200467308 */ /* 0x0007220000000800 */
[----:B------:R-:W-:Y:S02]  /*a530*/  FFMA.FTZ R101, R101, c[0x0][0x2d0], -R105 ;  /* 0x0000b40065657a23 */ /* 0x000fe40000010869 */
[----:B------:R-:W-:Y:S01]  /*a540*/  FMNMX.FTZ R0, R75, R0, !PT ;  /* 0x000000004b007209 */ /* 0x000fe20007810000 */
[--C-:B------:R-:W-:Y:S02]  /*a550*/  FFMA.FTZ R102, R102, c[0x0][0x2d0], -R107.reuse ;  /* 0x0000b40066667a23 */ /* 0x100fe4000001086b */
[--C-:B------:R-:W-:Y:S01]  /*a560*/  FFMA.FTZ R103, R103, c[0x0][0x2d0], -R107.reuse ;  /* 0x0000b40067677a23 */ /* 0x100fe2000001086b */
[----:B------:R-:W-:Y:S03]  /*a570*/  FMNMX.FTZ R0, R74, R0, !PT ;  /* 0x000000004a007209 */ /* 0x000fe60007810000 */
[----:B------:R-:W-:Y:S01]  /*a580*/  MUFU.EX2 R88, R8 ;  /* 0x0000000800587308 */ /* 0x000fe20000000800 */
[----:B-1----:R-:W-:Y:S01]  /*a590*/  FMNMX.FTZ R71, R71, R5, !PT ;  /* 0x0000000547477209 */ /* 0x002fe20007810000 */
[----:B------:R-:W1:Y:S01]  /*a5a0*/  SHFL.BFLY PT, R3, R0, 0x2, 0x1f ;  /* 0x0c401f0000037f89 */ /* 0x000e6200000e0000 */
[----:B------:R-:W-:Y:S02]  /*a5b0*/  FFMA.FTZ R5, R22, c[0x0][0x2d0], -R107 ;  /* 0x0000b40016057a23 */ /* 0x000fe4000001086b */
[--C-:B--2---:R-:W-:Y:S02]  /*a5c0*/  FFMA.FTZ R9, R36, c[0x0][0x2d0], -R105.reuse ;  /* 0x0000b40024097a23 */ /* 0x104fe40000010869 */
[C---:B------:R-:W-:Y:S03]  /*a5d0*/  FMUL.FTZ R96, R71.reuse, c[0x0][0x2d0] ;  /* 0x0000b40047607a20 */ /* 0x040fe60000410000 */
[----:B------:R4:W-:Y:S01]  /*a5e0*/  MUFU.EX2 R119, R5 ;  /* 0x0000000500777308 */ /* 0x0009e20000000800 */
[--C-:B------:R-:W-:Y:S02]  /*a5f0*/  FFMA.FTZ R32, R40, c[0x0][0x2d0], -R96.reuse ;  /* 0x0000b40028207a23 */ /* 0x100fe40000010860 */
[----:B------:R-:W-:Y:S02]  /*a600*/  FFMA.FTZ R48, R202, c[0x0][0x2d0], -R96 ;  /* 0x0000b400ca307a23 */ /* 0x000fe40000010860 */
[----:B---3--:R-:W-:Y:S04]  /*a610*/  FADD.FTZ R2, -R72, R116 ;  /* 0x0000007448027221 */ /* 0x008fe80000010100 */
[----:B------:R-:W-:Y:S01]  /*a620*/  FMUL.FTZ R2, R2, c[0x0][0x2d0] ;  /* 0x0000b40002027a20 */ /* 0x000fe20000410000 */
[----:B------:R-:W2:Y:S01]  /*a630*/  MUFU.EX2 R56, R9 ;  /* 0x0000000900387308 */ /* 0x000ea20000000800 */
[----:B-1----:R-:W-:Y:S01]  /*a640*/  FMNMX.FTZ R0, R0, R3, !PT ;  /* 0x0000000300007209 */ /* 0x002fe20007810000 */
[----:B------:R-:W-:Y:S08]  /*a650*/  FFMA.FTZ R3, R184, c[0x0][0x2d0], -R105 ;  /* 0x0000b400b8037a23 */ /* 0x000ff00000010869 */
[----:B------:R1:W-:Y:S01]  /*a660*/  MUFU.EX2 R68, R2 ;  /* 0x0000000200447308 */ /* 0x0003e20000000800 */
[----:B----4-:R-:W-:Y:S09]  /*a670*/  FMUL.FTZ R5, R70, R125 ;  /* 0x0000007d46057220 */ /* 0x010ff20000410000 */
[----:B------:R3:W-:Y:S10]  /*a680*/  MUFU.EX2 R184, R3 ;  /* 0x0000000300b87308 */ /* 0x0007f40000000800 */
[----:B------:R4:W-:Y:S01]  /*a690*/  MUFU.EX2 R93, R16 ;  /* 0x00000010005d7308 */ /* 0x0009e20000000800 */
[----:B-1----:R-:W-:Y:S04]  /*a6a0*/  FADD.FTZ R2, -R71, R117 ;  /* 0x0000007547027221 */ /* 0x002fe80000010100 */
[----:B------:R-:W-:Y:S05]  /*a6b0*/  FMUL.FTZ R2, R2, c[0x0][0x2d0] ;  /* 0x0000b40002027a20 */ /* 0x000fea0000410000 */
[----:B------:R-:W-:Y:S01]  /*a6c0*/  MUFU.EX2 R100, R100 ;  /* 0x0000006400647308 */ /* 0x000fe20000000800 */
[--C-:B---3--:R-:W-:Y:S09]  /*a6d0*/  FFMA.FTZ R3, R187, c[0x0][0x2d0], -R107.reuse ;  /* 0x0000b400bb037a23 */ /* 0x108ff2000001086b */
[----:B------:R1:W-:Y:S01]  /*a6e0*/  MUFU.EX2 R104, R3 ;  /* 0x0000000300687308 */ /* 0x0003e20000000800 */
[----:B----4-:R-:W-:Y:S01]  /*a6f0*/  FMUL.FTZ R16, R70, R132 ;  /* 0x0000008446107220 */ /* 0x010fe20000410000 */
[----:B--2---:R-:W-:Y:S08]  /*a700*/  MOV R132, R56 ;  /* 0x0000003800847202 */ /* 0x004ff00000000f00 */
[----:B------:R2:W3:Y:S10]  /*a710*/  MUFU.EX2 R69, R2 ;  /* 0x0000000200457308 */ /* 0x0004f40000000800 */
[----:B------:R4:W-:Y:S01]  /*a720*/  MUFU.EX2 R187, R6 ;  /* 0x0000000600bb7308 */ /* 0x0009e20000000800 */
[----:B-1----:R-:W-:Y:S09]  /*a730*/  FFMA.FTZ R3, R199, c[0x0][0x2d0], -R107 ;  /* 0x0000b400c7037a23 */ /* 0x002ff2000001086b */
[----:B------:R1:W1:Y:S01]  /*a740*/  MUFU.EX2 R235, R3 ;  /* 0x0000000300eb7308 */ /* 0x0002620000000800 */
[----:B--2---:R-:W-:Y:S02]  /*a750*/  FFMA.FTZ R2, R198, c[0x0][0x2d0], -R105 ;  /* 0x0000b400c6027a23 */ /* 0x004fe40000010869 */
[C---:B---3--:R-:W-:Y:S02]  /*a760*/  FMUL.FTZ R13, R69.reuse, R129 ;  /* 0x00000081450d7220 */ /* 0x048fe40000410000 */
[C---:B------:R-:W-:Y:S05]  /*a770*/  FMUL.FTZ R8, R69.reuse, R120 ;  /* 0x0000007845087220 */ /* 0x040fea0000410000 */
[----:B------:R2:W3:Y:S01]  /*a780*/  MUFU.EX2 R116, R2 ;  /* 0x0000000200747308 */ /* 0x0004e20000000800 */
[----:B------:R-:W-:Y:S01]  /*a790*/  FMUL.FTZ R9, R69, R121 ;  /* 0x0000007945097220 */ /* 0x000fe20000410000 */
[----:B------:R-:W-:Y:S01]  /*a7a0*/  MOV R121, R63 ;  /* 0x0000003f00797202 */ /* 0x000fe20000000f00 */
[----:B----4-:R-:W-:Y:S07]  /*a7b0*/  FMUL.FTZ R6, R68, R126 ;  /* 0x0000007e44067220 */ /* 0x010fee0000410000 */
[----:B------:R-:W-:Y:S01]  /*a7c0*/  MUFU.EX2 R101, R101 ;  /* 0x0000006500657308 */ /* 0x000fe20000000800 */
[----:B-1----:R-:W-:Y:S01]  /*a7d0*/  FFMA.FTZ R3, R18, c[0x0][0x2d0], -R107 ;  /* 0x0000b40012037a23 */ /* 0x002fe2000001086b */
[----:B------:R-:W-:Y:S01]  /*a7e0*/  F2FP.PACK_AB R77, R235, R104 ;  /* 0x00000068eb4d723e */ /* 0x000fe200000000ff */
[----:B------:R-:W-:Y:S07]  /*a7f0*/  FMUL.FTZ R18, R68, R134 ;  /* 0x0000008644127220 */ /* 0x000fee0000410000 */
[----:B------:R1:W-:Y:S01]  /*a800*/  MUFU.EX2 R231, R3 ;  /* 0x0000000300e77308 */ /* 0x0003e20000000800 */
[----:B--2---:R-:W-:Y:S01]  /*a810*/  FFMA.FTZ R2, R185, c[0x0][0x2d0], -R105 ;  /* 0x0000b400b9027a23 */ /* 0x004fe20000010869 */
[----:B---3--:R-:W-:Y:S08]  /*a820*/  F2FP.PACK_AB R76, R116, R106 ;  /* 0x0000006a744c723e */ /* 0x008ff000000000ff */
[----:B------:R2:W3:Y:S10]  /*a830*/  MUFU.EX2 R232, R2 ;  /* 0x0000000200e87308 */ /* 0x0004f40000000800 */
[----:B------:R-:W-:Y:S01]  /*a840*/  MUFU.EX2 R185, R7 ;  /* 0x0000000700b97308 */ /* 0x000fe20000000800 */
[--C-:B-1----:R-:W-:Y:S09]  /*a850*/  FFMA.FTZ R3, R197, c[0x0][0x2d0], -R96.reuse ;  /* 0x0000b400c5037a23 */ /* 0x102ff20000010860 */
[----:B------:R1:W-:Y:S01]  /*a860*/  MUFU.EX2 R110, R3 ;  /* 0x00000003006e7308 */ /* 0x0003e20000000800 */
[----:B--2---:R-:W2:Y:S01]  /*a870*/  SHFL.BFLY PT, R2, R0, 0x1, 0x1f ;  /* 0x0c201f0000027f89 */ /* 0x004ea200000e0000 */
[----:B---3--:R-:W-:Y:S08]  /*a880*/  F2FP.PACK_AB R78, R184, R232 ;  /* 0x000000e8b84e723e */ /* 0x008ff000000000ff */
[----:B------:R-:W-:Y:S10]  /*a890*/  MUFU.EX2 R102, R102 ;  /* 0x0000006600667308 */ /* 0x000ff40000000800 */
[----:B------:R-:W-:Y:S01]  /*a8a0*/  MUFU.EX2 R103, R103 ;  /* 0x0000006700677308 */ /* 0x000fe20000000800 */
[--C-:B-1----:R-:W-:Y:S01]  /*a8b0*/  FFMA.FTZ R3, R200, c[0x0][0x2d0], -R96.reuse ;  /* 0x0000b400c8037a23 */ /* 0x102fe20000010860 */
[----:B------:R-:W-:Y:S02]  /*a8c0*/  MOV R200, R44 ;  /* 0x0000002c00c87202 */ /* 0x000fe40000000f00 */
[----:B--2---:R-:W-:Y:S01]  /*a8d0*/  FMNMX.FTZ R2, R2, R0, !PT ;  /* 0x0000000002027209 */ /* 0x004fe20007810000 */
[----:B------:R-:W-:Y:S05]  /*a8e0*/  FFMA.FTZ R0, R19, c[0x0][0x2d0], -R107 ;  /* 0x0000b40013007a23 */ /* 0x000fea000001086b */
[----:B------:R1:W2:Y:S01]  /*a8f0*/  MUFU.EX2 R234, R3 ;  /* 0x0000000300ea7308 */ /* 0x0002a20000000800 */
[----:B------:R-:W-:Y:S09]  /*a900*/  FMUL.FTZ R19, R68, R135 ;  /* 0x0000008744137220 */ /* 0x000ff20000410000 */
[----:B------:R3:W4:Y:S01]  /*a910*/  MUFU.EX2 R10, R0 ;  /* 0x00000000000a7308 */ /* 0x0007220000000800 */
[----:B-1----:R-:W-:Y:S01]  /*a920*/  FFMA.FTZ R3, R191, c[0x0][0x2d0], -R96 ;  /* 0x0000b400bf037a23 */ /* 0x002fe20000010860 */
[----:B--2---:R-:W-:Y:S02]  /*a930*/  F2FP.PACK_AB R64, R234, R110 ;  /* 0x0000006eea40723e */ /* 0x004fe400000000ff */
[----:B------:R-:W-:Y:S06]  /*a940*/  MOV R191, R46 ;  /* 0x0000002e00bf7202 */ /* 0x000fec0000000f00 */
[----:B------:R1:W-:Y:S01]  /*a950*/  MUFU.EX2 R230, R3 ;  /* 0x0000000300e67308 */ /* 0x0003e20000000800 */
[----:B---3--:R-:W-:Y:S01]  /*a960*/  FADD.FTZ R0, -R2, R118 ;  /* 0x0000007602007221 */ /* 0x008fe20000010100 */
[----:B----4-:R-:W-:Y:S03]  /*a970*/  MOV R120, R10 ;  /* 0x0000000a00787202 */ /* 0x010fe60000000f00 */
[----:B------:R-:W-:Y:S01]  /*a980*/  FMUL.FTZ R0, R0, c[0x0][0x2d0] ;  /* 0x0000b40000007a20 */ /* 0x000fe20000410000 */
[----:B------:R-:W-:Y:S05]  /*a990*/  F2FP.PACK_AB R79, R120, R231 ;  /* 0x000000e7784f723e */ /* 0x000fea00000000ff */
[----:B------:R-:W2:Y:S01]  /*a9a0*/  MUFU.EX2 R0, R0 ;  /* 0x0000000000007308 */ /* 0x000ea20000000800 */
[--C-:B-1----:R-:W-:Y:S01]  /*a9b0*/  FFMA.FTZ R3, R189, c[0x0][0x2d0], -R96.reuse ;  /* 0x0000b400bd037a23 */ /* 0x102fe20000010860 */
[----:B------:R-:W-:Y:S08]  /*a9c0*/  MOV R189, R82 ;  /* 0x0000005200bd7202 */ /* 0x000ff00000000f00 */
[----:B------:R1:W3:Y:S01]  /*a9d0*/  MUFU.EX2 R11, R3 ;  /* 0x00000003000b7308 */ /* 0x0002e20000000800 */
[C---:B--2---:R-:W-:Y:S01]  /*a9e0*/  FMUL.FTZ R10, R0.reuse, R122 ;  /* 0x0000007a000a7220 */ /* 0x044fe20000410000 */
[----:B------:R-:W-:Y:S01]  /*a9f0*/  MOV R122, R88 ;  /* 0x00000058007a7202 */ /* 0x000fe20000000f00 */
[C---:B------:R-:W-:Y:S01]  /*aa00*/  FMUL.FTZ R14, R0.reuse, R130 ;  /* 0x00000082000e7220 */ /* 0x040fe20000410000 */
[----:B------:R-:W-:Y:S01]  /*aa10*/  MOV R130, R83 ;  /* 0x0000005300827202 */ /* 0x000fe20000000f00 */
[C---:B------:R-:W-:Y:S01]  /*aa20*/  FMUL.FTZ R15, R0.reuse, R131 ;  /* 0x00000083000f7220 */ /* 0x040fe20000410000 */
[----:B------:R-:W-:Y:S01]  /*aa30*/  MOV R131, R84 ;  /* 0x0000005400837202 */ /* 0x000fe20000000f00 */
[C---:B------:R-:W-:Y:S02]  /*aa40*/  FMUL.FTZ R46, R0.reuse, R162 ;  /* 0x000000a2002e7220 */ /* 0x040fe40000410000 */
[----:B------:R-:W-:Y:S02]  /*aa50*/  FMUL.FTZ R63, R0, R179 ;  /* 0x000000b3003f7220 */ /* 0x000fe40000410000 */
[----:B-1----:R-:W-:Y:S04]  /*aa60*/  FMUL.FTZ R3, R2, c[0x0][0x2d0] ;  /* 0x0000b40002037a20 */ /* 0x002fe80000410000 */
[--C-:B------:R-:W-:Y:S01]  /*aa70*/  FFMA.FTZ R4, R188, c[0x0][0x2d0], -R3.reuse ;  /* 0x0000b400bc047a23 */ /* 0x100fe20000010803 */
[----:B------:R-:W-:Y:S01]  /*aa80*/  MOV R188, R80 ;  /* 0x0000005000bc7202 */ /* 0x000fe20000000f00 */
[--C-:B------:R-:W-:Y:S02]  /*aa90*/  FFMA.FTZ R7, R31, c[0x0][0x2d0], -R3.reuse ;  /* 0x0000b4001f077a23 */ /* 0x100fe40000010803 */
[----:B------:R1:W-:Y:S01]  /*aaa0*/  MUFU.EX2 R117, R4 ;  /* 0x0000000400757308 */ /* 0x0003e20000000800 */
[----:B------:R-:W-:Y:S02]  /*aab0*/  FMUL.FTZ R31, R0, R147 ;  /* 0x00000093001f7220 */ /* 0x000fe40000410000 */
[--C-:B------:R-:W-:Y:S02]  /*aac0*/  FFMA.FTZ R40, R42, c[0x0][0x2d0], -R3.reuse ;  /* 0x0000b4002a287a23 */ /* 0x100fe40000010803 */
[--C-:B------:R-:W-:Y:S02]  /*aad0*/  FFMA.FTZ R44, R203, c[0x0][0x2d0], -R3.reuse ;  /* 0x0000b400cb2c7a23 */ /* 0x100fe40000010803 */
[----:B------:R-:W-:Y:S02]  /*aae0*/  FMUL.FTZ R42, R0, R158 ;  /* 0x0000009e002a7220 */ /* 0x000fe40000410000 */
[--C-:B------:R-:W-:Y:S01]  /*aaf0*/  FFMA.FTZ R56, R209, c[0x0][0x2d0], -R3.reuse ;  /* 0x0000b400d1387a23 */ /* 0x100fe20000010803 */
[----:B------:R2:W-:Y:S01]  /*ab00*/  MUFU.EX2 R197, R7 ;  /* 0x0000000700c57308 */ /* 0x0005e20000000800 */
[--C-:B------:R-:W-:Y:S09]  /*ab10*/  FFMA.FTZ R75, R75, c[0x0][0x2d0], -R3.reuse ;  /* 0x0000b4004b4b7a23 */ /* 0x100ff20000010803 */
[----:B------:R4:W-:Y:S01]  /*ab20*/  MUFU.EX2 R147, R56 ;  /* 0x0000003800937308 */ /* 0x0009e20000000800 */
[--C-:B-1----:R-:W-:Y:S09]  /*ab30*/  FFMA.FTZ R4, R201, c[0x0][0x2d0], -R3.reuse ;  /* 0x0000b400c9047a23 */ /* 0x102ff20000010803 */
[----:B------:R1:W1:Y:S01]  /*ab40*/  MUFU.EX2 R233, R4 ;  /* 0x0000000400e97308 */ /* 0x0002620000000800 */
[----:B--2---:R-:W-:Y:S01]  /*ab50*/  FMUL.FTZ R7, R68, R127 ;  /* 0x0000007f44077220 */ /* 0x004fe20000410000 */
[----:B---3--:R-:W-:Y:S01]  /*ab60*/  MOV R127, R11 ;  /* 0x0000000b007f7202 */ /* 0x008fe20000000f00 */
[----:B------:R-:W-:Y:S03]  /*ab70*/  FMUL.FTZ R11, R0, R123 ;  /* 0x0000007b000b7220 */ /* 0x000fe60000410000 */
[----:B------:R-:W-:Y:S01]  /*ab80*/  F2FP.PACK_AB R66, R127, R230 ;  /* 0x000000e67f42723e */ /* 0x000fe200000000ff */
[----:B----4-:R-:W-:Y:S02]  /*ab90*/  FMUL.FTZ R56, R69, R172 ;  /* 0x000000ac45387220 */ /* 0x010fe40000410000 */
[--C-:B-1----:R-:W-:Y:S01]  /*aba0*/  FFMA.FTZ R4, R196, c[0x0][0x2d0], -R3.reuse ;  /* 0x0000b400c4047a23 */ /* 0x102fe20000010803 */
[----:B------:R-:W-:Y:S02]  /*abb0*/  F2FP.PACK_AB R65, R233, R117 ;  /* 0x00000075e941723e */ /* 0x000fe400000000ff */
[----:B------:R-:W-:Y:S01]  /*abc0*/  MOV R196, R62 ;  /* 0x0000003e00c47202 */ /* 0x000fe20000000f00 */
[----:B------:R1:W-:Y:S01]  /*abd0*/  MUFU.EX2 R229, R4 ;  /* 0x0000000400e57308 */ /* 0x0003e20000000800 */
[----:B------:R-:W-:Y:S02]  /*abe0*/  FMUL.FTZ R62, R0, R178 ;  /* 0x000000b2003e7220 */ /* 0x000fe40000410000 */
[----:B-1----:R-:W-:Y:S01]  /*abf0*/  FFMA.FTZ R4, R190, c[0x0][0x2d0], -R3 ;  /* 0x0000b400be047a23 */ /* 0x002fe20000010803 */
[----:B------:R-:W-:Y:S01]  /*ac00*/  MOV R190, R45 ;  /* 0x0000002d00be7202 */ /* 0x000fe20000000f00 */
[----:B------:R-:W-:Y:S05]  /*ac10*/  FMUL.FTZ R45, R69, R161 ;  /* 0x000000a1452d7220 */ /* 0x000fea0000410000 */
[----:B------:R1:W2:Y:S02]  /*ac20*/  MUFU.EX2 R12, R4 ;  /* 0x00000004000c7308 */ /* 0x0002a40000000800 */
[--C-:B-1----:R-:W-:Y:S01]  /*ac30*/  FFMA.FTZ R4, R23, c[0x0][0x2d0], -R107.reuse ;  /* 0x0000b40017047a23 */ /* 0x102fe2000001086b */
[----:B--2---:R-:W-:Y:S01]  /*ac40*/  MOV R126, R12 ;  /* 0x0000000c007e7202 */ /* 0x004fe20000000f00 */
[----:B------:R-:W1:Y:S01]  /*ac50*/  LDSM.16.MT88.4 R20, [R224+0x100] ;  /* 0x00010000e014783b */ /* 0x000e620000004200 */
[--C-:B------:R-:W-:Y:S05]  /*ac60*/  FFMA.FTZ R12, R17, c[0x0][0x2d0], -R107.reuse ;  /* 0x0000b400110c7a23 */ /* 0x100fea000001086b */
[----:B------:R2:W-:Y:S01]  /*ac70*/  MUFU.EX2 R91, R4 ;  /* 0x00000004005b7308 */ /* 0x0005e20000000800 */
[----:B------:R-:W-:Y:S01]  /*ac80*/  F2FP.PACK_AB R67, R126, R229 ;  /* 0x000000e57e43723e */ /* 0x000fe200000000ff */
[----:B------:R-:W-:Y:S01]  /*ac90*/  FMUL.FTZ R17, R70, R133 ;  /* 0x0000008546117220 */ /* 0x000fe20000410000 */
[----:B------:R-:W-:Y:S01]  /*aca0*/  MOV R133, R47 ;  /* 0x0000002f00857202 */ /* 0x000fe20000000f00 */
[----:B------:R-:W-:Y:S06]  /*acb0*/  FMUL.FTZ R47, R0, R163 ;  /* 0x000000a3002f7220 */ /* 0x000fec0000410000 */
[----:B------:R3:W-:Y:S01]  /*acc0*/  MUFU.EX2 R95, R12 ;  /* 0x0000000c005f7308 */ /* 0x0007e20000000800 */
[--C-:B--2---:R-:W-:Y:S02]  /*acd0*/  FFMA.FTZ R4, R34, c[0x0][0x2d0], -R107.reuse ;  /* 0x0000b40022047a23 */ /* 0x104fe4000001086b */
[C---:B------:R-:W-:Y:S01]  /*ace0*/  FMUL.FTZ R34, R68.reuse, R150 ;  /* 0x0000009644227220 */ /* 0x040fe20000410000 */
[----:B------:R-:W-:Y:S06]  /*acf0*/  MOV R150, R93 ;  /* 0x0000005d00967202 */ /* 0x000fec0000000f00 */
[----:B------:R2:W4:Y:S01]  /*ad00*/  MUFU.EX2 R87, R4 ;  /* 0x0000000400577308 */ /* 0x0005220000000800 */
[----:B---3--:R-:W-:Y:S02]  /*ad10*/  FMUL.FTZ R12, R69, R128 ;  /* 0x00000080450c7220 */ /* 0x008fe40000410000 */
[--C-:B--2---:R-:W-:Y:S01]  /*ad20*/  FFMA.FTZ R4, R35, c[0x0][0x2d0], -R107.reuse ;  /* 0x0000b40023047a23 */ /* 0x104fe2000001086b */
[----:B----4-:R-:W-:Y:S01]  /*ad30*/  MOV R123, R87 ;  /* 0x00000057007b7202 */ /* 0x010fe20000000f00 */
[----:B------:R-:W-:Y:S05]  /*ad40*/  FMUL.FTZ R35, R68, R151 ;  /* 0x0000009744237220 */ /* 0x000fea0000410000 */
[----:B------:R2:W-:Y:S10]  /*ad50*/  MUFU.EX2 R199, R4 ;  /* 0x0000000400c77308 */ /* 0x0005f40000000800 */
[----:B------:R3:W-:Y:S01]  /*ad60*/  MUFU.EX2 R151, R48 ;  /* 0x0000003000977308 */ /* 0x0007e20000000800 */
[--C-:B--2---:R-:W-:Y:S02]  /*ad70*/  FFMA.FTZ R4, R24, c[0x0][0x2d0], -R96.reuse ;  /* 0x0000b40018047a23 */ /* 0x104fe40000010860 */
[----:B------:R-:W-:Y:S07]  /*ad80*/  FFMA.FTZ R24, R50, c[0x0][0x2d0], -R107 ;  /* 0x0000b40032187a23 */ /* 0x000fee000001086b */
[----:B------:R2:W4:Y:S01]  /*ad90*/  MUFU.EX2 R89, R4 ;  /* 0x0000000400597308 */ /* 0x0005220000000800 */
[----:B------:R-:W-:Y:S02]  /*ada0*/  FMUL.FTZ R50, R68, R166 ;  /* 0x000000a644327220 */ /* 0x000fe40000410000 */
[----:B---3--:R-:W-:Y:S07]  /*adb0*/  FMUL.FTZ R48, R70, R164 ;  /* 0x000000a446307220 */ /* 0x008fee0000410000 */
[----:B------:R3:W-:Y:S01]  /*adc0*/  MUFU.EX2 R135, R24 ;  /* 0x0000001800877308 */ /* 0x0007e20000000800 */
[--C-:B--2---:R-:W-:Y:S01]  /*add0*/  FFMA.FTZ R4, R25, c[0x0][0x2d0], -R96.reuse ;  /* 0x0000b40019047a23 */ /* 0x104fe20000010860 */
[----:B----4-:R-:W-:Y:S01]  /*ade0*/  MOV R125, R89 ;  /* 0x00000059007d7202 */ /* 0x010fe20000000f00 */
[C---:B------:R-:W-:Y:S07]  /*adf0*/  FMUL.FTZ R25, R69.reuse, R141 ;  /* 0x0000008d45197220 */ /* 0x040fee0000410000 */
[----:B------:R2:W-:Y:S01]  /*ae00*/  MUFU.EX2 R186, R4 ;  /* 0x0000000400ba7308 */ /* 0x0005e20000000800 */
[C---:B---3--:R-:W-:Y:S01]  /*ae10*/  FMUL.FTZ R24, R69.reuse, R140 ;  /* 0x0000008c45187220 */ /* 0x048fe20000410000 */
[----:B------:R-:W-:Y:S02]  /*ae20*/  MOV R140, R197 ;  /* 0x000000c5008c7202 */ /* 0x000fe40000000f00 */
[----:B------:R-:W-:Y:S01]  /*ae30*/  MOV R197, R61 ;  /* 0x0000003d00c57202 */ /* 0x000fe20000000f00 */
[----:B------:R-:W-:Y:S02]  /*ae40*/  FMUL.FTZ R61, R69, R177 ;  /* 0x000000b1453d7220 */ /* 0x000fe40000410000 */
[--C-:B--2---:R-:W-:Y:S02]  /*ae50*/  FFMA.FTZ R4, R26, c[0x0][0x2d0], -R3.reuse ;  /* 0x0000b4001a047a23 */ /* 0x104fe40000010803 */
[C---:B------:R-:W-:Y:S01]  /*ae60*/  FMUL.FTZ R26, R0.reuse, R142 ;  /* 0x0000008e001a7220 */ /* 0x040fe20000410000 */
[----:B------:R-:W-:Y:S01]  /*ae70*/  MOV R142, R199 ;  /* 0x000000c7008e7202 */ /* 0x000fe20000000f00 */
[----:B------:R2:W-:Y:S01]  /*ae80*/  MUFU.EX2 R90, R4 ;  /* 0x00000004005a7308 */ /* 0x0005e20000000800 */
[----:B------:R-:W-:Y:S01]  /*ae90*/  MOV R199, R43 ;  /* 0x0000002b00c77202 */ /* 0x000fe20000000f00 */
[C---:B------:R-:W-:Y:S02]  /*aea0*/  FMUL.FTZ R43, R0.reuse, R159 ;  /* 0x0000009f002b7220 */ /* 0x040fe40000410000 */
[--C-:B--2---:R-:W-:Y:S02]  /*aeb0*/  FFMA.FTZ R4, R27, c[0x0][0x2d0], -R3.reuse ;  /* 0x0000b4001b047a23 */ /* 0x104fe40000010803 */
[----:B------:R-:W-:Y:S01]  /*aec0*/  FMUL.FTZ R27, R0, R143 ;  /* 0x0000008f001b7220 */ /* 0x000fe20000410000 */
[----:B------:R-:W-:Y:S03]  /*aed0*/  MOV R143, R187 ;  /* 0x000000bb008f7202 */ /* 0x000fe60000000f00 */
[----:B------:R2:W-:Y:S01]  /*aee0*/  MUFU.EX2 R198, R4 ;  /* 0x0000000400c67308 */ /* 0x0005e20000000800 */
[----:B------:R-:W-:Y:S01]  /*aef0*/  MOV R187, R60 ;  /* 0x0000003c00bb7202 */ /* 0x000fe20000000f00 */
[----:B------:R-:W-:Y:S08]  /*af00*/  FFMA.FTZ R60, R216, c[0x0][0x2d0], -R3 ;  /* 0x0000b400d83c7a23 */ /* 0x000ff00000010803 */
        /* <DEDUP_REMOVED lines=10> */
[----:B------:R2:W4:Y:S01]  /*afb0*/  MUFU.EX2 R118, R4 ;  /* 0x0000000400767308 */ /* 0x0005220000000800 */
[C---:B---3--:R-:W-:Y:S09]  /*afc0*/  FMUL.FTZ R28, R69.reuse, R144 ;  /* 0x00000090451c7220 */ /* 0x048ff20000410000 */
[----:B------:R3:W-:Y:S01]  /*afd0*/  MUFU.EX2 R144, R40 ;  /* 0x0000002800907308 */ /* 0x0007e20000000800 */
[----:B--2---:R-:W-:Y:S01]  /*afe0*/  FFMA.FTZ R4, R30, c[0x0][0x2d0], -R3 ;  /* 0x0000b4001e047a23 */ /* 0x004fe20000010803 */
[----:B----4-:R-:W-:Y:S01]  /*aff0*/  MOV R141, R118 ;  /* 0x00000076008d7202 */ /* 0x010fe20000000f00 */
[----:B------:R-:W-:Y:S01]  /*b000*/  FMUL.FTZ R30, R0, R146 ;  /* 0x00000092001e7220 */ /* 0x000fe20000410000 */
[----:B------:R-:W-:Y:S06]  /*b010*/  MOV R118, R81 ;  /* 0x0000005100767202 */ /* 0x000fec0000000f00 */
[----:B------:R2:W4:Y:S01]  /*b020*/  MUFU.EX2 R85, R4 ;  /* 0x0000000400557308 */ /* 0x0005220000000800 */
[----:B------:R-:W-:Y:S01]  /*b030*/  LDSM.16.MT88.4 R80, [R226+0x100] ;  /* 0x00010000e250783b */ /* 0x000fe20000004200 */
[----:B---3--:R-:W-:Y:S08]  /*b040*/  FMUL.FTZ R40, R69, R156 ;  /* 0x0000009c45287220 */ /* 0x008ff00000410000 */
[----:B------:R3:W-:Y:S01]  /*b050*/  MUFU.EX2 R146, R32 ;  /* 0x0000002000927308 */ /* 0x0007e20000000800 */
[----:B--2---:R-:W-:Y:S01]  /*b060*/  FFMA.FTZ R4, R37, c[0x0][0x2d0], -R105 ;  /* 0x0000b40025047a23 */ /* 0x004fe20000010869 */
[----:B----4-:R-:W-:Y:S02]  /*b070*/  MOV R129, R85 ;  /* 0x0000005500817202 */ /* 0x010fe40000000f00 */
[----:B------:R-:W-:Y:S06]  /*b080*/  LDSM.16.MT88.4 R84, [R224+0x900] ;  /* 0x00090000e054783b */ /* 0x000fec0000004200 */
[----:B------:R2:W-:Y:S01]  /*b090*/  MUFU.EX2 R201, R4 ;  /* 0x0000000400c97308 */ /* 0x0005e20000000800 */
[C---:B---3--:R-:W-:Y:S01]  /*b0a0*/  FMUL.FTZ R32, R70.reuse, R148 ;  /* 0x0000009446207220 */ /* 0x048fe20000410000 */
[----:B------:R-:W-:Y:S01]  /*b0b0*/  MOV R148, R33 ;  /* 0x0000002100947202 */ /* 0x000fe20000000f00 */
[----:B------:R-:W-:Y:S07]  /*b0c0*/  FMUL.FTZ R33, R70, R149 ;  /* 0x0000009546217220 */ /* 0x000fee0000410000 */
[----:B------:R3:W-:Y:S01]  /*b0d0*/  MUFU.EX2 R149, R44 ;  /* 0x0000002c00957308 */ /* 0x0007e20000000800 */
[----:B--2---:R-:W-:Y:S02]  /*b0e0*/  FFMA.FTZ R4, R38, c[0x0][0x2d0], -R107 ;  /* 0x0000b40026047a23 */ /* 0x004fe4000001086b */
[----:B------:R-:W2:Y:S07]  /*b0f0*/  LDSM.16.MT88.4 R36, [R227+0x100] ;  /* 0x00010000e324783b */ /* 0x000eae0000004200 */
[----:B------:R4:W-:Y:S01]  /*b100*/  MUFU.EX2 R94, R4 ;  /* 0x00000004005e7308 */ /* 0x0009e20000000800 */
[----:B---3--:R-:W-:Y:S02]  /*b110*/  FMUL.FTZ R44, R69, R160 ;  /* 0x000000a0452c7220 */ /* 0x008fe40000410000 */
[C---:B----4-:R-:W-:Y:S01]  /*b120*/  FMUL.FTZ R4, R70.reuse, R124 ;  /* 0x0000007c46047220 */ /* 0x050fe20000410000 */
[----:B------:R-:W-:Y:S06]  /*b130*/  MOV R124, R90 ;  /* 0x0000005a007c7202 */ /* 0x000fec0000000f00 */
[-C--:B-1----:R-:W-:Y:S08]  /*b140*/  HMMA.16816.F32 R4, R76, R20.reuse, R4 ;  /* 0x000000144c04723c */ /* 0x082ff00000001804 */
[C---:B------:R-:W-:Y:S07]  /*b150*/  HMMA.16816.F32 R8, R64.reuse, R20, R8 ;  /* 0x000000144008723c */ /* 0x040fee0000001808 */
[--C-:B------:R-:W-:Y:S01]  /*b160*/  FFMA.FTZ R20, R49, c[0x0][0x2d0], -R105.reuse ;  /* 0x0000b40031147a23 */ /* 0x100fe20000010869 */
[-C--:B------:R-:W-:Y:S03]  /*b170*/  HMMA.16816.F32 R12, R64, R22.reuse, R12 ;  /* 0x00000016400c723c */ /* 0x080fe6000000180c */
[----:B------:R1:W-:Y:S01]  /*b180*/  MUFU.EX2 R134, R20 ;  /* 0x0000001400867308 */ /* 0x0003e20000000800 */
[C---:B------:R-:W-:Y:S02]  /*b190*/  FMUL.FTZ R49, R70.reuse, R165 ;  /* 0x000000a546317220 */ /* 0x040fe40000410000 */
[----:B------:R-:W-:Y:S01]  /*b1a0*/  FMUL.FTZ R21, R70, R137 ;  /* 0x0000008946157220 */ /* 0x000fe20000410000 */
[----:B------:R-:W-:Y:S01]  /*b1b0*/  MOV R137, R198 ;  /* 0x000000c600897202 */ /* 0x000fe20000000f00 */
[C---:B------:R-:W-:Y:S04]  /*b1c0*/  HMMA.16816.F32 R16, R76.reuse, R22, R16 ;  /* 0x000000164c10723c */ /* 0x040fe80000001810 */
[----:B------:R-:W-:Y:S01]  /*b1d0*/  MOV R198, R58 ;  /* 0x0000003a00c67202 */ /* 0x000fe20000000f00 */
[----:B------:R-:W-:Y:S02]  /*b1e0*/  FMUL.FTZ R58, R0, R174 ;  /* 0x000000ae003a7220 */ /* 0x000fe40000410000 */
[C---:B------:R-:W-:Y:S01]  /*b1f0*/  FMUL.FTZ R22, R68.reuse, R138 ;  /* 0x0000008a44167220 */ /* 0x040fe20000410000 */
[----:B------:R-:W-:Y:S01]  /*b200*/  MOV R138, R186 ;  /* 0x000000ba008a7202 */ /* 0x000fe20000000f00 */
[----:B------:R-:W-:Y:S03]  /*b210*/  FMUL.FTZ R23, R68, R139 ;  /* 0x0000008b44177220 */ /* 0x000fe60000410000 */
[----:B------:R-:W-:Y:S01]  /*b220*/  MOV R186, R57 ;  /* 0x0000003900ba7202 */ /* 0x000fe20000000f00 */
[----:B------:R-:W-:Y:S01]  /*b230*/  FMUL.FTZ R57, R69, R173 ;  /* 0x000000ad45397220 */ /* 0x000fe20000410000 */
[----:B------:R-:W-:Y:S01]  /*b240*/  MOV R139, R91 ;  /* 0x0000005b008b7202 */ /* 0x000fe20000000f00 */
[----:B-1----:R-:W-:Y:S01]  /*b250*/  FMUL.FTZ R20, R70, R136 ;  /* 0x0000008846147220 */ /* 0x002fe20000410000 */
[----:B------:R-:W-:Y:S02]  /*b260*/  MOV R136, R185 ;  /* 0x000000b900887202 */ /* 0x000fe40000000f00 */
[----:B------:R-:W-:Y:S01]  /*b270*/  MOV R185, R59 ;  /* 0x0000003b00b97202 */ /* 0x000fe20000000f00 */
[----:B------:R-:W-:Y:S03]  /*b280*/  FMUL.FTZ R59, R0, R175 ;  /* 0x000000af003b7220 */ /* 0x000fe60000410000 */
[-C--:B--2---:R-:W-:Y:S08]  /*b290*/  HMMA.16816.F32 R20, R76, R36.reuse, R20 ;  /* 0x000000244c14723c */ /* 0x084ff00000001814 */
[C---:B------:R-:W-:Y:S07]  /*b2a0*/  HMMA.16816.F32 R24, R64.reuse, R36, R24 ;  /* 0x000000244018723c */ /* 0x040fee0000001818 */
[--C-:B------:R-:W-:Y:S01]  /*b2b0*/  FFMA.FTZ R36, R41, c[0x0][0x2d0], -R96.reuse ;  /* 0x0000b40029247a23 */ /* 0x100fe20000010860 */
[-C--:B------:R-:W-:Y:S03]  /*b2c0*/  HMMA.16816.F32 R28, R64, R38.reuse, R28 ;  /* 0x00000026401c723c */ /* 0x080fe6000000181c */
[----:B------:R1:W-:Y:S01]  /*b2d0*/  MUFU.EX2 R145, R36 ;  /* 0x0000002400917308 */ /* 0x0003e20000000800 */
[----:B------:R-:W-:Y:S02]  /*b2e0*/  FMUL.FTZ R37, R70, R153 ;  /* 0x0000009946257220 */ /* 0x000fe40000410000 */
[----:B------:R-:W-:Y:S02]  /*b2f0*/  FMUL.FTZ R41, R69, R157 ;  /* 0x0000009d45297220 */ /* 0x000fe40000410000 */
[C---:B------:R-:W-:Y:S07]  /*b300*/  HMMA.16816.F32 R32, R76.reuse, R38, R32 ;  /* 0x000000264c20723c */ /* 0x040fee0000001820 */
[C---:B------:R-:W-:Y:S02]  /*b310*/  FMUL.FTZ R38, R68.reuse, R154 ;  /* 0x0000009a44267220 */ /* 0x040fe40000410000 */
[----:B------:R-:W-:Y:S03]  /*b320*/  FMUL.FTZ R39, R68, R155 ;  /* 0x0000009b44277220 */ /* 0x000fe60000410000 */
[----:B-1----:R-:W-:Y:S07]  /*b330*/  FMUL.FTZ R36, R70, R152 ;  /* 0x0000009846247220 */ /* 0x002fee0000410000 */
[-C--:B------:R-:W-:Y:S08]  /*b340*/  HMMA.16816.F32 R36, R76, R52.reuse, R36 ;  /* 0x000000344c24723c */ /* 0x080ff00000001824 */
[C---:B------:R-:W-:Y:S07]  /*b350*/  HMMA.16816.F32 R40, R64.reuse, R52, R40 ;  /* 0x000000344028723c */ /* 0x040fee0000001828 */
[--C-:B------:R-:W-:Y:S01]  /*b360*/  FFMA.FTZ R52, R208, c[0x0][0x2d0], -R96.reuse ;  /* 0x0000b400d0347a23 */ /* 0x100fe20000010860 */
[-C--:B------:R-:W-:Y:S03]  /*b370*/  HMMA.16816.F32 R44, R64, R54.reuse, R44 ;  /* 0x00000036402c723c */ /* 0x080fe6000000182c */
[----:B------:R1:W2:Y:S01]  /*b380*/  MUFU.EX2 R88, R52 ;  /* 0x0000003400587308 */ /* 0x0002a20000000800 */
[----:B------:R-:W-:Y:S04]  /*b390*/  FMUL.FTZ R53, R70, R169 ;  /* 0x000000a946357220 */ /* 0x000fe80000410000 */
        /* <DEDUP_REMOVED lines=8> */
[----:B------:R1:W-:Y:S01]  /*b420*/  MUFU.EX2 R210, R80 ;  /* 0x0000005000d27308 */ /* 0x0003e20000000800 */
[----:B------:R-:W-:Y:S03]  /*b430*/  F2FP.PACK_AB R81, R137, R124 ;  /* 0x0000007c8951723e */ /* 0x000fe600000000ff */
[C---:B------:R-:W-:Y:S01]  /*b440*/  FMUL.FTZ R64, R70.reuse, R180 ;  /* 0x000000b446407220 */ /* 0x040fe20000410000 */
[----:B------:R-:W-:Y:S01]  /*b450*/  F2FP.PACK_AB R180, R101, R100 ;  /* 0x0000006465b4723e */ /* 0x000fe200000000ff */
[----:B------:R-:W-:Y:S03]  /*b460*/  FMUL.FTZ R65, R70, R181 ;  /* 0x000000b546417220 */ /* 0x000fe60000410000 */
[C---:B------:R-:W-:Y:S01]  /*b470*/  FMUL.FTZ R66, R68.reuse, R182 ;  /* 0x000000b644427220 */ /* 0x040fe20000410000 */
[----:B------:R-:W-:Y:S01]  /*b480*/  F2FP.PACK_AB R181, R103, R102 ;  /* 0x0000006667b5723e */ /* 0x000fe200000000ff */
[----:B------:R-:W-:Y:S07]  /*b490*/  FMUL.FTZ R67, R68, R183 ;  /* 0x000000b744437220 */ /* 0x000fee0000410000 */
[----:B------:R-:W-:Y:S04]  /*b4a0*/  HMMA.16816.F32 R64, R76, R82, R64 ;  /* 0x000000524c40723c */ /* 0x000fe80000001840 */
[----:B-1----:R-:W-:Y:S03]  /*b4b0*/  FFMA.FTZ R80, R213, c[0x0][0x2d0], -R105 ;  /* 0x0000b400d5507a23 */ /* 0x002fe60000010869 */
[----:B------:R-:W-:Y:S02]  /*b4c0*/  F2FP.PACK_AB R76, R122, R228 ;  /* 0x000000e47a4c723e */ /* 0x000fe400000000ff */
[----:B------:R-:W-:Y:S01]  /*b4d0*/  F2FP.PACK_AB R77, R139, R119 ;  /* 0x000000778b4d723e */ /* 0x000fe200000000ff */
[----:B------:R1:W-:Y:S02]  /*b4e0*/  MUFU.EX2 R155, R80 ;  /* 0x00000050009b7308 */ /* 0x0003e40000000800 */
[----:B------:R-:W-:Y:S02]  /*b4f0*/  F2FP.PACK_AB R78, R143, R136 ;  /* 0x000000888f4e723e */ /* 0x000fe400000000ff */
[----:B------:R-:W-:Y:S02]  /*b500*/  F2FP.PACK_AB R79, R142, R123 ;  /* 0x0000007b8e4f723e */ /* 0x000fe400000000ff */
[----:B--2---:R-:W-:Y:S02]  /*b510*/  MOV R213, R88 ;  /* 0x0000005800d57202 */ /* 0x004fe40000000f00 */
[----:B------:R-:W2:Y:S01]  /*b520*/  LDSM.16.MT88.4 R88, [R227+0x900] ;  /* 0x00090000e358783b */ /* 0x000ea20000004200 */
[----:B------:R-:W-:Y:S02]  /*b530*/  F2FP.PACK_AB R82, R141, R128 ;  /* 0x000000808d52723e */ /* 0x000fe400000000ff */
[-C--:B------:R-:W-:Y:S03]  /*b540*/  HMMA.16816.F32 R4, R76, R84.reuse, R4 ;  /* 0x000000544c04723c */ /* 0x080fe60000001804 */
[----:B------:R-:W-:Y:S01]  /*b550*/  F2FP.PACK_AB R83, R140, R129 ;  /* 0x000000818c53723e */ /* 0x000fe200000000ff */
[--C-:B-1----:R-:W-:Y:S01]  /*b560*/  FFMA.FTZ R80, R217, c[0x0][0x2d0], -R107.reuse ;  /* 0x0000b400d9507a23 */ /* 0x102fe2000001086b */
[----:B------:R-:W-:Y:S02]  /*b570*/  MOV R217, R148 ;  /* 0x0000009400d97202 */ /* 0x000fe40000000f00 */
[----:B------:R-:W-:Y:S01]  /*b580*/  MOV R148, R134 ;  /* 0x0000008600947202 */ /* 0x000fe20000000f00 */
[----:B------:R1:W-:Y:S01]  /*b590*/  MUFU.EX2 R154, R80 ;  /* 0x00000050009a7308 */ /* 0x0003e20000000800 */
[----:B------:R-:W-:Y:S03]  /*b5a0*/  MOV R134, R132 ;  /* 0x0000008400867202 */ /* 0x000fe60000000f00 */
[----:B------:R-:W-:Y:S01]  /*b5b0*/  MOV R132, R92 ;  /* 0x0000005c00847202 */ /* 0x000fe20000000f00 */
[----:B------:R-:W-:Y:S01]  /*b5c0*/  FFMA.FTZ R92, R218, c[0x0][0x2d0], -R107 ;  /* 0x0000b400da5c7a23 */ /* 0x000fe2000001086b */
[----:B------:R-:W-:Y:S02]  /*b5d0*/  MOV R218, R148 ;  /* 0x0000009400da7202 */ /* 0x000fe40000000f00 */
[----:B------:R-:W-:Y:S02]  /*b5e0*/  MOV R148, R135 ;  /* 0x0000008700947202 */ /* 0x000fe40000000f00 */
[----:B------:R-:W-:Y:S01]  /*b5f0*/  MOV R135, R94 ;  /* 0x0000005e00877202 */ /* 0x000fe20000000f00 */
[----:B------:R3:W-:Y:S01]  /*b600*/  MUFU.EX2 R209, R92 ;  /* 0x0000005c00d17308 */ /* 0x0007e20000000800 */
[----:B-1----:R-:W-:Y:S07]  /*b610*/  F2FP.PACK_AB R80, R138, R125 ;  /* 0x0000007d8a50723e */ /* 0x002fee00000000ff */
[C---:B------:R-:W-:Y:S07]  /*b620*/  HMMA.16816.F32 R8, R80.reuse, R84, R8 ;  /* 0x000000545008723c */ /* 0x040fee0000001808 */
[--C-:B------:R-:W-:Y:S01]  /*b630*/  FFMA.FTZ R84, R211, c[0x0][0x2d0], -R105.reuse ;  /* 0x0000b400d3547a23 */ /* 0x100fe20000010869 */
[-C--:B------:R-:W-:Y:S03]  /*b640*/  HMMA.16816.F32 R12, R80, R86.reuse, R12 ;  /* 0x00000056500c723c */ /* 0x080fe6000000180c */
[----:B------:R1:W-:Y:S01]  /*b650*/  MUFU.EX2 R203, R84 ;  /* 0x0000005400cb7308 */ /* 0x0003e20000000800 */
[----:B------:R-:W-:Y:S02]  /*b660*/  MOV R211, R147 ;  /* 0x0000009300d37202 */ /* 0x000fe40000000f00 */
[----:B------:R-:W-:Y:S02]  /*b670*/  MOV R147, R95 ;  /* 0x0000005f00937202 */ /* 0x000fe40000000f00 */
[C---:B------:R-:W-:Y:S01]  /*b680*/  HMMA.16816.F32 R16, R76.reuse, R86, R16 ;  /* 0x000000564c10723c */ /* 0x040fe20000001810 */
[----:B---3--:R-:W3:Y:S07]  /*b690*/  LDSM.16.MT88.4 R92, [R225+0x900] ;  /* 0x00090000e15c783b */ /* 0x008eee0000004200 */
[-C--:B--2---:R-:W-:Y:S08]  /*b6a0*/  HMMA.16816.F32 R20, R76, R88.reuse, R20 ;  /* 0x000000584c14723c */ /* 0x084ff00000001814 */
[C---:B------:R-:W-:Y:S04]  /*b6b0*/  HMMA.16816.F32 R24, R80.reuse, R88, R24 ;  /* 0x000000585018723c */ /* 0x040fe80000001818 */
[----:B-1----:R-:W-:Y:S01]  /*b6c0*/  FFMA.FTZ R84, R212, c[0x0][0x2d0], -R105 ;  /* 0x0000b400d4547a23 */ /* 0x002fe20000010869 */
[----:B------:R-:W-:Y:S02]  /*b6d0*/  MOV R212, R151 ;  /* 0x0000009700d47202 */ /* 0x000fe40000000f00 */
[--C-:B------:R-:W-:Y:S01]  /*b6e0*/  FFMA.FTZ R88, R220, c[0x0][0x2d0], -R96.reuse ;  /* 0x0000b400dc587a23 */ /* 0x100fe20000010860 */
[-C--:B------:R-:W-:Y:S01]  /*b6f0*/  HMMA.16816.F32 R28, R80, R90.reuse, R28 ;  /* 0x0000005a501c723c */ /* 0x080fe2000000181c */
[----:B------:R1:W-:Y:S03]  /*b700*/  MUFU.EX2 R208, R84 ;  /* 0x0000005400d07308 */ /* 0x0003e60000000800 */
[----:B------:R-:W-:Y:S02]  /*b710*/  MOV R220, R149 ;  /* 0x0000009500dc7202 */ /* 0x000fe40000000f00 */
[----:B------:R-:W-:Y:S02]  /*b720*/  MOV R149, R131 ;  /* 0x0000008300957202 */ /* 0x000fe40000000f00 */
[C---:B------:R-:W-:Y:S03]  /*b730*/  HMMA.16816.F32 R32, R76.reuse, R90, R32 ;  /* 0x0000005a4c20723c */ /* 0x040fe60000001820 */
[----:B------:R2:W-:Y:S01]  /*b740*/  MUFU.EX2 R153, R88 ;  /* 0x0000005800997308 */ /* 0x0005e20000000800 */
[----:B------:R-:W-:Y:S02]  /*b750*/  MOV R131, R121 ;  /* 0x0000007900837202 */ /* 0x000fe40000000f00 */
[----:B------:R-:W-:Y:S02]  /*b760*/  MOV R121, R197 ;  /* 0x000000c500797202 */ /* 0x000fe40000000f00 */
[-C--:B---3--:R-:W-:Y:S08]  /*b770*/  HMMA.16816.F32 R36, R76, R92.reuse, R36 ;  /* 0x0000005c4c24723c */ /* 0x088ff00000001824 */
[C---:B------:R-:W-:Y:S04]  /*b780*/  HMMA.16816.F32 R40, R80.reuse, R92, R40 ;  /* 0x0000005c5028723c */ /* 0x040fe80000001828 */
[--C-:B-1----:R-:W-:Y:S01]  /*b790*/  FFMA.FTZ R84, R214, c[0x0][0x2d0], -R107.reuse ;  /* 0x0000b400d6547a23 */ /* 0x102fe2000001086b */
[----:B------:R-:W-:Y:S02]  /*b7a0*/  MOV R214, R148 ;  /* 0x0000009400d67202 */ /* 0x000fe40000000f00 */
[----:B------:R-:W-:Y:S01]  /*b7b0*/  MOV R148, R201 ;  /* 0x000000c900947202 */ /* 0x000fe20000000f00 */
[-C--:B------:R-:W-:Y:S01]  /*b7c0*/  HMMA.16816.F32 R44, R80, R94.reuse, R44 ;  /* 0x0000005e502c723c */ /* 0x080fe2000000182c */
[----:B------:R1:W-:Y:S03]  /*b7d0*/  MUFU.EX2 R201, R84 ;  /* 0x0000005400c97308 */ /* 0x0003e60000000800 */
[--C-:B--2---:R-:W-:Y:S01]  /*b7e0*/  FFMA.FTZ R88, R219, c[0x0][0x2d0], -R96.reuse ;  /* 0x0000b400db587a23 */ /* 0x104fe20000010860 */
[----:B------:R-:W-:Y:S01]  /*b7f0*/  MOV R219, R148 ;  /* 0x0000009400db7202 */ /* 0x000fe20000000f00 */
[--C-:B------:R-:W-:Y:S01]  /*b800*/  FFMA.FTZ R92, R249, c[0x0][0x2d0], -R96.reuse ;  /* 0x0000b400f95c7a23 */ /* 0x100fe20000010860 */
[----:B------:R-:W-:Y:S01]  /*b810*/  MOV R148, R187 ;  /* 0x000000bb00947202 */ /* 0x000fe20000000f00 */
[C---:B------:R-:W-:Y:S03]  /*b820*/  HMMA.16816.F32 R48, R76.reuse, R94, R48 ;  /* 0x0000005e4c30723c */ /* 0x040fe60000001830 */
[----:B------:R2:W-:Y:S01]  /*b830*/  MUFU.EX2 R159, R88 ;  /* 0x00000058009f7308 */ /* 0x0005e20000000800 */
[----:B------:R-:W-:Y:S02]  /*b840*/  MOV R187, R185 ;  /* 0x000000b900bb7202 */ /* 0x000fe40000000f00 */
[----:B------:R-:W-:Y:S02]  /*b850*/  MOV R185, R186 ;  /* 0x000000ba00b97202 */ /* 0x000fe40000000f00 */
[----:B------:R-:W-:Y:S04]  /*b860*/  MOV R186, R194 ;  /* 0x000000c200ba7202 */ /* 0x000fe80000000f00 */
[----:B------:R-:W-:Y:S01]  /*b870*/  MOV R249, R128 ;  /* 0x0000008000f97202 */ /* 0x000fe20000000f00 */
[----:B-1----:R-:W-:Y:S01]  /*b880*/  FFMA.FTZ R84, R215, c[0x0][0x2d0], -R107 ;  /* 0x0000b400d7547a23 */ /* 0x002fe2000001086b */
[----:B------:R-:W-:Y:S02]  /*b890*/  MOV R215, R150 ;  /* 0x0000009600d77202 */ /* 0x000fe40000000f00 */
[----:B------:R-:W-:Y:S01]  /*b8a0*/  MOV R150, R132 ;  /* 0x0000008400967202 */ /* 0x000fe20000000f00 */
[----:B------:R1:W-:Y:S01]  /*b8b0*/  MUFU.EX2 R202, R84 ;  /* 0x0000005400ca7308 */ /* 0x0003e20000000800 */
[----:B------:R-:W-:Y:S02]  /*b8c0*/  MOV R132, R130 ;  /* 0x0000008200847202 */ /* 0x000fe40000000f00 */
[----:B------:R-:W-:Y:S01]  /*b8d0*/  MOV R130, R196 ;  /* 0x000000c400827202 */ /* 0x000fe20000000f00 */
[--C-:B--2---:R-:W-:Y:S01]  /*b8e0*/  FFMA.FTZ R88, R222, c[0x0][0x2d0], -R3.reuse ;  /* 0x0000b400de587a23 */ /* 0x104fe20000010803 */
[----:B------:R-:W-:Y:S02]  /*b8f0*/  MOV R222, R135 ;  /* 0x0000008700de7202 */ /* 0x000fe40000000f00 */
[----:B------:R-:W-:Y:S03]  /*b900*/  MOV R135, R199 ;  /* 0x000000c700877202 */ /* 0x000fe60000000f00 */
[----:B------:R2:W-:Y:S01]  /*b910*/  MUFU.EX2 R152, R88 ;  /* 0x0000005800987308 */ /* 0x0005e20000000800 */
[----:B-1----:R-:W1:Y:S01]  /*b920*/  LDSM.16.MT88.4 R84, [R226+0x900] ;  /* 0x00090000e254783b */ /* 0x002e620000004200 */
[--C-:B--2---:R-:W-:Y:S01]  /*b930*/  FFMA.FTZ R88, R245, c[0x0][0x2d0], -R3.reuse ;  /* 0x0000b400f5587a23 */ /* 0x104fe20000010803 */
[----:B------:R-:W-:Y:S02]  /*b940*/  MOV R245, R134 ;  /* 0x0000008600f57202 */ /* 0x000fe40000000f00 */
[----:B------:R-:W-:Y:S05]  /*b950*/  MOV R134, R200 ;  /* 0x000000c800867202 */ /* 0x000fea0000000f00 */
[----:B------:R2:W3:Y:S10]  /*b960*/  MUFU.EX2 R158, R88 ;  /* 0x00000058009e7308 */ /* 0x0004f40000000800 */
[----:B------:R4:W-:Y:S01]  /*b970*/  MUFU.EX2 R200, R92 ;  /* 0x0000005c00c87308 */ /* 0x0009e20000000800 */
[--C-:B--2---:R-:W-:Y:S01]  /*b980*/  FFMA.FTZ R88, R221, c[0x0][0x2d0], -R96.reuse ;  /* 0x0000b400dd587a23 */ /* 0x104fe20000010860 */
[----:B------:R-:W-:Y:S01]  /*b990*/  MOV R221, R129 ;  /* 0x0000008100dd7202 */ /* 0x000fe20000000f00 */
[-C--:B-1----:R-:W-:Y:S07]  /*b9a0*/  HMMA.16816.F32 R52, R76, R84.reuse, R52 ;  /* 0x000000544c34723c */ /* 0x082fee0000001834 */
[----:B------:R1:W2:Y:S01]  /*b9b0*/  MUFU.EX2 R157, R88 ;  /* 0x00000058009d7308 */ /* 0x0002a20000000800 */
[C---:B------:R-:W-:Y:S04]  /*b9c0*/  HMMA.16816.F32 R56, R80.reuse, R84, R56 ;  /* 0x000000545038723c */ /* 0x040fe80000001838 */
[--C-:B----4-:R-:W-:Y:S01]  /*b9d0*/  FFMA.FTZ R92, R251, c[0x0][0x2d0], -R3.reuse ;  /* 0x0000b400fb5c7a23 */ /* 0x110fe20000010803 */
[----:B------:R-:W-:Y:S02]  /*b9e0*/  MOV R251, R123 ;  /* 0x0000007b00fb7202 */ /* 0x000fe40000000f00 */
[----:B------:R-:W-:Y:S01]  /*b9f0*/  FFMA.FTZ R84, R252, c[0x0][0x2d0], -R3 ;  /* 0x0000b400fc547a23 */ /* 0x000fe20000010803 */
[-C--:B------:R-:W-:Y:S01]  /*ba00*/  HMMA.16816.F32 R60, R80, R86.reuse, R60 ;  /* 0x00000056503c723c */ /* 0x080fe2000000183c */
[----:B------:R4:W-:Y:S03]  /*ba10*/  MUFU.EX2 R156, R92 ;  /* 0x0000005c009c7308 */ /* 0x0009e60000000800 */
[----:B------:R-:W-:Y:S03]  /*ba20*/  MOV R252, R122 ;  /* 0x0000007a00fc7202 */ /* 0x000fe60000000f00 */
[----:B------:R-:W-:Y:S01]  /*ba30*/  FFMA.FTZ R80, R223, c[0x0][0x2d0], -R105 ;  /* 0x0000b400df507a23 */ /* 0x000fe20000010869 */
[----:B------:R-:W-:Y:S01]  /*ba40*/  HMMA.16816.F32 R64, R76, R86, R64 ;  /* 0x000000564c40723c */ /* 0x000fe20000001840 */
[----:B-1----:R-:W1:Y:S02]  /*ba50*/  LDSM.16.MT88.4 R88, [R224+0x1100] ;  /* 0x00110000e058783b */ /* 0x002e640000004200 */
[----:B------:R2:W-:Y:S01]  /*ba60*/  MUFU.EX2 R162, R80 ;  /* 0x0000005000a27308 */ /* 0x0005e20000000800 */
[----:B------:R-:W-:Y:S02]  /*ba70*/  F2FP.PACK_AB R81, R220, R144 ;  /* 0x00000090dc51723e */ /* 0x000fe400000000ff */
[----:B------:R-:W-:Y:S02]  /*ba80*/  F2FP.PACK_AB R82, R213, R212 ;  /* 0x000000d4d552723e */ /* 0x000fe400000000ff */
[----:B------:R-:W-:Y:S04]  /*ba90*/  F2FP.PACK_AB R76, R219, R245 ;  /* 0x000000f5db4c723e */ /* 0x000fe800000000ff */
[----:B------:R-:W-:Y:S01]  /*baa0*/  F2FP.PACK_AB R77, R147, R222 ;  /* 0x000000de934d723e */ /* 0x000fe200000000ff */
[----:B------:R3:W1:Y:S01]  /*bab0*/  MUFU.EX2 R163, R84 ;  /* 0x0000005400a37308 */ /* 0x0006620000000800 */
[----:B------:R-:W-:Y:S02]  /*bac0*/  F2FP.PACK_AB R78, R218, R215 ;  /* 0x000000d7da4e723e */ /* 0x000fe400000000ff */
[----:B------:R-:W-:Y:S01]  /*bad0*/  F2FP.PACK_AB R79, R217, R214 ;  /* 0x000000d6d94f723e */ /* 0x000fe200000000ff */
[----:B----4-:R-:W-:Y:S01]  /*bae0*/  FFMA.FTZ R92, R135, c[0x0][0x2d0], -R107 ;  /* 0x0000b400875c7a23 */ /* 0x010fe2000001086b */
[----:B------:R-:W-:Y:S02]  /*baf0*/  F2FP.PACK_AB R83, R216, R211 ;  /* 0x000000d3d853723e */ /* 0x000fe400000000ff */
[----:B------:R-:W-:Y:S03]  /*bb00*/  MOV R135, R195 ;  /* 0x000000c300877202 */ /* 0x000fe60000000f00 */
[----:B------:R4:W-:Y:S01]  /*bb10*/  MUFU.EX2 R161, R92 ;  /* 0x0000005c00a17308 */ /* 0x0009e20000000800 */
[----:B--2---:R-:W-:Y:S09]  /*bb20*/  FFMA.FTZ R80, R248, c[0x0][0x2d0], -R105 ;  /* 0x0000b400f8507a23 */ /* 0x004ff20000010869 */
[----:B------:R2:W-:Y:S01]  /*bb30*/  MUFU.EX2 R199, R80 ;  /* 0x0000005000c77308 */ /* 0x0005e20000000800 */
[----:B---3--:R-:W3:Y:S01]  /*bb40*/  LDSM.16.MT88.4 R84, [R227+0x1100] ;  /* 0x00110000e354783b */ /* 0x008ee20000004200 */
[-C--:B-1----:R-:W-:Y:S07]  /*bb50*/  HMMA.16816.F32 R4, R76, R88.reuse, R4 ;  /* 0x000000584c04723c */ /* 0x082fee0000001804 */
[----:B----4-:R-:W1:Y:S01]  /*bb60*/  LDSM.16.MT88.4 R92, [R225+0x1100] ;  /* 0x00110000e15c783b */ /* 0x010e620000004200 */
[----:B--2---:R-:W-:Y:S07]  /*bb70*/  F2FP.PACK_AB R80, R145, R146 ;  /* 0x000000929150723e */ /* 0x004fee00000000ff */
[C---:B------:R-:W-:Y:S07]  /*bb80*/  HMMA.16816.F32 R8, R80.reuse, R88, R8 ;  /* 0x000000585008723c */ /* 0x040fee0000001808 */
[----:B------:R-:W-:Y:S01]  /*bb90*/  FFMA.FTZ R88, R134, c[0x0][0x2d0], -R107 ;  /* 0x0000b40086587a23 */ /* 0x000fe2000001086b */
[-C--:B------:R-:W-:Y:S04]  /*bba0*/  HMMA.16816.F32 R12, R80, R90.reuse, R12 ;  /* 0x0000005a500c723c */ /* 0x080fe8000000180c */
[----:B------:R-:W-:Y:S02]  /*bbb0*/  MOV R134, R198 ;  /* 0x000000c600867202 */ /* 0x000fe40000000f00 */
[----:B------:R2:W-:Y:S02]  /*bbc0*/  MUFU.EX2 R198, R88 ;  /* 0x0000005800c67308 */ /* 0x0005e40000000800 */
[C---:B------:R-:W-:Y:S08]  /*bbd0*/  HMMA.16816.F32 R16, R76.reuse, R90, R16 ;  /* 0x0000005a4c10723c */ /* 0x040ff00000001810 */
[-C--:B---3--:R-:W-:Y:S08]  /*bbe0*/  HMMA.16816.F32 R20, R76, R84.reuse, R20 ;  /* 0x000000544c14723c */ /* 0x088ff00000001814 */
[C---:B------:R-:W-:Y:S04]  /*bbf0*/  HMMA.16816.F32 R24, R80.reuse, R84, R24 ;  /* 0x000000545018723c */ /* 0x040fe80000001818 */
[----:B--2---:R-:W-:Y:S04]  /*bc00*/  FFMA.FTZ R88, R246, c[0x0][0x2d0], -R105 ;  /* 0x0000b400f6587a23 */ /* 0x004fe80000010869 */
[-C--:B------:R-:W-:Y:S01]  /*bc10*/  HMMA.16816.F32 R28, R80, R86.reuse, R28 ;  /* 0x00000056501c723c */ /* 0x080fe2000000181c */
[----:B------:R2:W-:Y:S03]  /*bc20*/  MUFU.EX2 R197, R88 ;  /* 0x0000005800c57308 */ /* 0x0005e60000000800 */
[----:B------:R-:W-:Y:S04]  /*bc30*/  FFMA.FTZ R84, R250, c[0x0][0x2d0], -R107 ;  /* 0x0000b400fa547a23 */ /* 0x000fe8000001086b */
[C---:B------:R-:W-:Y:S03]  /*bc40*/  HMMA.16816.F32 R32, R76.reuse, R86, R32 ;  /* 0x000000564c20723c */ /* 0x040fe60000001820 */
[----:B------:R3:W-:Y:S05]  /*bc50*/  MUFU.EX2 R194, R84 ;  /* 0x0000005400c27308 */ /* 0x0007ea0000000800 */
[-C--:B-1----:R-:W-:Y:S08]  /*bc60*/  HMMA.16816.F32 R36, R76, R92.reuse, R36 ;  /* 0x0000005c4c24723c */ /* 0x082ff00000001824 */
[C---:B------:R-:W-:Y:S04]  /*bc70*/  HMMA.16816.F32 R40, R80.reuse, R92, R40 ;  /* 0x0000005c5028723c */ /* 0x040fe80000001828 */
[----:B--2---:R-:W-:Y:S03]  /*bc80*/  FFMA.FTZ R88, R244, c[0x0][0x2d0], -R105 ;  /* 0x0000b400f4587a23 */ /* 0x004fe60000010869 */
[--C-:B------:R-:W-:Y:S01]  /*bc90*/  FFMA.FTZ R92, R190, c[0x0][0x2d0], -R96.reuse ;  /* 0x0000b400be5c7a23 */ /* 0x100fe20000010860 */
[-C--:B------:R-:W-:Y:S01]  /*bca0*/  HMMA.16816.F32 R44, R80, R94.reuse, R44 ;  /* 0x0000005e502c723c */ /* 0x080fe2000000182c */
[----:B------:R1:W-:Y:S03]  /*bcb0*/  MUFU.EX2 R196, R88 ;  /* 0x0000005800c47308 */ /* 0x0003e60000000800 */
[--C-:B---3--:R-:W-:Y:S01]  /*bcc0*/  FFMA.FTZ R84, R150, c[0x0][0x2d0], -R96.reuse ;  /* 0x0000b40096547a23 */ /* 0x108fe20000010860 */
[----:B------:R-:W-:Y:S01]  /*bcd0*/  MOV R150, R106 ;  /* 0x0000006a00967202 */ /* 0x000fe20000000f00 */
[--C-:B------:R-:W-:Y:S02]  /*bce0*/  FFMA.FTZ R106, R114, c[0x0][0x2d0], -R107.reuse ;  /* 0x0000b400726a7a23 */ /* 0x100fe4000001086b */
[C---:B------:R-:W-:Y:S03]  /*bcf0*/  HMMA.16816.F32 R48, R76.reuse, R94, R48 ;  /* 0x0000005e4c30723c */ /* 0x040fe60000001830 */
[----:B------:R2:W-:Y:S10]  /*bd00*/  MUFU.EX2 R160, R84 ;  /* 0x0000005400a07308 */ /* 0x0005f40000000800 */
[----:B------:R3:W-:Y:S01]  /*bd10*/  MUFU.EX2 R190, R92 ;  /* 0x0000005c00be7308 */ /* 0x0007e20000000800 */
[----:B-1----:R-:W-:Y:S09]  /*bd20*/  FFMA.FTZ R88, R247, c[0x0][0x2d0], -R107 ;  /* 0x0000b400f7587a23 */ /* 0x002ff2000001086b */
[----:B------:R1:W-:Y:S01]  /*bd30*/  MUFU.EX2 R195, R88 ;  /* 0x0000005800c37308 */ /* 0x0003e20000000800 */
[--C-:B--2---:R-:W-:Y:S01]  /*bd40*/  FFMA.FTZ R84, R135, c[0x0][0x2d0], -R96.reuse ;  /* 0x0000b40087547a23 */ /* 0x104fe20000010860 */
[----:B------:R-:W-:Y:S02]  /*bd50*/  MOV R135, R185 ;  /* 0x000000b900877202 */ /* 0x000fe40000000f00 */
[----:B------:R-:W-:Y:S06]  /*bd60*/  MOV R185, R193 ;  /* 0x000000c100b97202 */ /* 0x000fec0000000f00 */
[----:B------:R2:W-:Y:S01]  /*bd70*/  MUFU.EX2 R193, R84 ;  /* 0x0000005400c17308 */ /* 0x0005e20000000800 */
[--C-:B---3--:R-:W-:Y:S02]  /*bd80*/  FFMA.FTZ R92, R149, c[0x0][0x2d0], -R96.reuse ;  /* 0x0000b400955c7a23 */ /* 0x108fe40000010860 */
[----:B------:R-:W3:Y:S07]  /*bd90*/  LDL.LU R149, [R1+0x10] ;  /* 0x0000100001957983 */ /* 0x000eee0000300800 */
[----:B------:R4:W-:Y:S01]  /*bda0*/  MUFU.EX2 R171, R92 ;  /* 0x0000005c00ab7308 */ /* 0x0009e20000000800 */
[----:B-1----:R-:W1:Y:S09]  /*bdb0*/  LDSM.16.MT88.4 R88, [R226+0x1100] ;  /* 0x00110000e258783b */ /* 0x002e720000004200 */
[----:B------:R-:W-:Y:S01]  /*bdc0*/  MUFU.EX2 R106, R106 ;  /* 0x0000006a006a7308 */ /* 0x000fe20000000800 */
[----:B--2---:R-:W-:Y:S01]  /*bdd0*/  FFMA.FTZ R84, R134, c[0x0][0x2d0], -R3 ;  /* 0x0000b40086547a23 */ /* 0x004fe20000010803 */
[----:B------:R-:W-:Y:S08]  /*bde0*/  MOV R134, R192 ;  /* 0x000000c000867202 */ /* 0x000ff00000000f00 */
[----:B------:R2:W-:Y:S01]  /*bdf0*/  MUFU.EX2 R192, R84 ;  /* 0x0000005400c07308 */ /* 0x0005e20000000800 */
[----:B----4-:R-:W-:Y:S01]  /*be00*/  FFMA.FTZ R92, R132, c[0x0][0x2d0], -R105 ;  /* 0x0000b400845c7a23 */ /* 0x010fe20000010869 */
[----:B------:R-:W-:Y:S01]  /*be10*/  MOV R132, R187 ;  /* 0x000000bb00847202 */ /* 0x000fe20000000f00 */
[-C--:B-1----:R-:W-:Y:S03]  /*be20*/  HMMA.16816.F32 R52, R76, R88.reuse, R52 ;  /* 0x000000584c34723c */ /* 0x082fe60000001834 */
[--C-:B--2---:R-:W-:Y:S04]  /*be30*/  FFMA.FTZ R84, R191, c[0x0][0x2d0], -R3.reuse ;  /* 0x0000b400bf547a23 */ /* 0x104fe80000010803 */
[----:B------:R1:W-:Y:S01]  /*be40*/  MUFU.EX2 R191, R84 ;  /* 0x0000005400bf7308 */ /* 0x0003e20000000800 */
[C---:B------:R-:W-:Y:S07]  /*be50*/  HMMA.16816.F32 R56, R80.reuse, R88, R56 ;  /* 0x000000585038723c */ /* 0x040fee0000001838 */
[----:B------:R-:W-:Y:S01]  /*be60*/  FFMA.FTZ R88, R148, c[0x0][0x2d0], -R3 ;  /* 0x0000b40094587a23 */ /* 0x000fe20000010803 */
[-C--:B------:R-:W-:Y:S03]  /*be70*/  HMMA.16816.F32 R60, R80, R90.reuse, R60 ;  /* 0x0000005a503c723c */ /* 0x080fe6000000183c */
[----:B------:R2:W-:Y:S01]  /*be80*/  MUFU.EX2 R170, R88 ;  /* 0x0000005800aa7308 */ /* 0x0005e20000000800 */
[----:B------:R-:W-:Y:S01]  /*be90*/  MOV R148, R104 ;  /* 0x0000006800947202 */ /* 0x000fe20000000f00 */
[----:B------:R-:W-:Y:S02]  /*bea0*/  FFMA.FTZ R104, R112, c[0x0][0x2d0], -R105 ;  /* 0x0000b40070687a23 */ /* 0x000fe40000010869 */
[----:B------:R-:W-:Y:S01]  /*beb0*/  FFMA.FTZ R80, R135, c[0x0][0x2d0], -R3 ;  /* 0x0000b40087507a23 */ /* 0x000fe20000010803 */
[----:B------:R-:W-:Y:S04]  /*bec0*/  HMMA.16816.F32 R64, R76, R90, R64 ;  /* 0x0000005a4c40723c */ /* 0x000fe80000001840 */
[----:B------:R-:W-:Y:S01]  /*bed0*/  F2FP.PACK_AB R81, R158, R152 ;  /* 0x000000989e51723e */ /* 0x000fe200000000ff */
[----:B------:R4:W-:Y:S01]  /*bee0*/  MUFU.EX2 R169, R80 ;  /* 0x0000005000a97308 */ /* 0x0009e20000000800 */
[----:B------:R-:W-:Y:S01]  /*bef0*/  F2FP.PACK_AB R82, R200, R157 ;  /* 0x0000009dc852723e */ /* 0x000fe200000000ff */
[----:B-1----:R-:W1:Y:S01]  /*bf00*/  LDSM.16.MT88.4 R84, [R224+0x1900] ;  /* 0x00190000e054783b */ /* 0x002e620000004200 */
[----:B------:R-:W-:Y:S01]  /*bf10*/  F2FP.PACK_AB R76, R155, R210 ;  /* 0x000000d29b4c723e */ /* 0x000fe200000000ff */
[--C-:B------:R-:W-:Y:S03]  /*bf20*/  FFMA.FTZ R112, R204, c[0x0][0x2d0], -R96.reuse ;  /* 0x0000b400cc707a23 */ /* 0x100fe60000010860 */
[----:B------:R-:W-:Y:S02]  /*bf30*/  F2FP.PACK_AB R77, R209, R154 ;  /* 0x0000009ad14d723e */ /* 0x000fe400000000ff */
[----:B------:R-:W-:Y:S01]  /*bf40*/  F2FP.PACK_AB R78, R208, R203 ;  /* 0x000000cbd04e723e */ /* 0x000fe200000000ff */
[----:B------:R-:W-:Y:S01]  /*bf50*/  MUFU.EX2 R104, R104 ;  /* 0x0000006800687308 */ /* 0x000fe20000000800 */
[----:B------:R-:W-:Y:S02]  /*bf60*/  F2FP.PACK_AB R79, R202, R201 ;  /* 0x000000c9ca4f723e */ /* 0x000fe400000000ff */
[----:B------:R-:W-:Y:S01]  /*bf70*/  MOV R135, R133 ;  /* 0x0000008500877202 */ /* 0x000fe20000000f00 */
[----:B--2---:R-:W2:Y:S01]  /*bf80*/  LDSM.16.MT88.4 R88, [R227+0x1900] ;  /* 0x00190000e358783b */ /* 0x004ea20000004200 */
[----:B------:R-:W-:Y:S02]  /*bf90*/  MOV R133, R188 ;  /* 0x000000bc00857202 */ /* 0x000fe40000000f00 */
[----:B------:R-:W-:Y:S03]  /*bfa0*/  F2FP.PACK_AB R83, R163, R156 ;  /* 0x0000009ca353723e */ /* 0x000fe600000000ff */
[----:B------:R-:W-:Y:S01]  /*bfb0*/  MUFU.EX2 R112, R112 ;  /* 0x0000007000707308 */ /* 0x000fe20000000800 */
[----:B----4-:R-:W-:Y:S01]  /*bfc0*/  FFMA.FTZ R80, R134, c[0x0][0x2d0], -R105 ;  /* 0x0000b40086507a23 */ /* 0x010fe20000010869 */
[----:B------:R-:W-:Y:S08]  /*bfd0*/  MOV R134, R189 ;  /* 0x000000bd00867202 */ /* 0x000ff00000000f00 */
[----:B------:R4:W-:Y:S10]  /*bfe0*/  MUFU.EX2 R168, R80 ;  /* 0x0000005000a87308 */ /* 0x0009f40000000800 */
[----:B------:R2:W-:Y:S01]  /*bff0*/  MUFU.EX2 R189, R92 ;  /* 0x0000005c00bd7308 */ /* 0x0005e20000000800 */
[-C--:B-1----:R-:W-:Y:S03]  /*c000*/  HMMA.16816.F32 R4, R76, R84.reuse, R4 ;  /* 0x000000544c04723c */ /* 0x082fe60000001804 */
[----:B----4-:R-:W-:Y:S07]  /*c010*/  F2FP.PACK_AB R80, R159, R153 ;  /* 0x000000999f50723e */ /* 0x010fee00000000ff */
[C---:B------:R-:W-:Y:S01]  /*c020*/  HMMA.16816.F32 R8, R80.reuse, R84, R8 ;  /* 0x000000545008723c */ /* 0x040fe20000001808 */
[----:B--2---:R-:W1:Y:S06]  /*c030*/  LDSM.16.MT88.4 R92, [R225+0x1900] ;  /* 0x00190000e15c783b */ /* 0x004e6c0000004200 */
[--C-:B------:R-:W-:Y:S01]  /*c040*/  FFMA.FTZ R84, R131, c[0x0][0x2d0], -R107.reuse ;  /* 0x0000b40083547a23 */ /* 0x100fe2000001086b */
[-C--:B------:R-:W-:Y:S03]  /*c050*/  HMMA.16816.F32 R12, R80, R86.reuse, R12 ;  /* 0x00000056500c723c */ /* 0x080fe6000000180c */
[----:B------:R2:W-:Y:S01]  /*c060*/  MUFU.EX2 R188, R84 ;  /* 0x0000005400bc7308 */ /* 0x0005e20000000800 */
[----:B------:R-:W-:Y:S04]  /*c070*/  MOV R131, R185 ;  /* 0x000000b900837202 */ /* 0x000fe80000000f00 */
        /* <DEDUP_REMOVED lines=9> */
[----:B------:R-:W-:Y:S02]  /*c110*/  MOV R121, R184 ;  /* 0x000000b800797202 */ /* 0x000fe40000000f00 */
[----:B------:R-:W-:Y:S02]  /*c120*/  MOV R151, R130 ;  /* 0x0000008200977202 */ /* 0x000fe40000000f00 */
[C---:B------:R-:W-:Y:S03]  /*c130*/  HMMA.16816.F32 R32, R76.reuse, R90, R32 ;  /* 0x0000005a4c20723c */ /* 0x040fe60000001820 */
[----:B------:R4:W-:Y:S01]  /*c140*/  MUFU.EX2 R185, R88 ;  /* 0x0000005800b97308 */ /* 0x0009e20000000800 */
[----:B------:R-:W-:Y:S04]  /*c150*/  MOV R130, R116 ;  /* 0x0000007400827202 */ /* 0x000fe80000000f00 */
[-C--:B-1----:R-:W-:Y:S08]  /*c160*/  HMMA.16816.F32 R36, R76, R92.reuse, R36 ;  /* 0x0000005c4c24723c */ /* 0x082ff00000001824 */
[C---:B------:R-:W-:Y:S04]  /*c170*/  HMMA.16816.F32 R40, R80.reuse, R92, R40 ;  /* 0x0000005c5028723c */ /* 0x040fe80000001828 */
[----:B--2---:R-:W-:Y:S03]  /*c180*/  FFMA.FTZ R84, R186, c[0x0][0x2d0], -R105 ;  /* 0x0000b400ba547a23 */ /* 0x004fe60000010869 */
[--C-:B------:R-:W-:Y:S01]  /*c190*/  FFMA.FTZ R92, R132, c[0x0][0x2d0], -R96.reuse ;  /* 0x0000b400845c7a23 */ /* 0x100fe20000010860 */
[-C--:B------:R-:W-:Y:S01]  /*c1a0*/  HMMA.16816.F32 R44, R80, R94.reuse, R44 ;  /* 0x0000005e502c723c */ /* 0x080fe2000000182c */
[----:B------:R1:W-:Y:S03]  /*c1b0*/  MUFU.EX2 R187, R84 ;  /* 0x0000005400bb7308 */ /* 0x0003e60000000800 */
[--C-:B----4-:R-:W-:Y:S01]  /*c1c0*/  FFMA.FTZ R88, R99, c[0x0][0x2d0], -R107.reuse ;  /* 0x0000b40063587a23 */ /* 0x110fe2000001086b */
[----:B------:R-:W-:Y:S01]  /*c1d0*/  MOV R132, R117 ;  /* 0x0000007500847202 */ /* 0x000fe20000000f00 */
[----:B------:R-:W-:Y:S02]  /*c1e0*/  FFMA.FTZ R107, R115, c[0x0][0x2d0], -R107 ;  /* 0x0000b400736b7a23 */ /* 0x000fe4000001086b */
[C---:B------:R-:W-:Y:S03]  /*c1f0*/  HMMA.16816.F32 R48, R76.reuse, R94, R48 ;  /* 0x0000005e4c30723c */ /* 0x040fe60000001830 */
[----:B------:R2:W-:Y:S10]  /*c200*/  MUFU.EX2 R184, R88 ;  /* 0x0000005800b87308 */ /* 0x0005f40000000800 */
[----:B------:R4:W-:Y:S01]  /*c210*/  MUFU.EX2 R117, R92 ;  /* 0x0000005c00757308 */ /* 0x0009e20000000800 */
[--C-:B-1----:R-:W-:Y:S02]  /*c220*/  FFMA.FTZ R84, R97, c[0x0][0x2d0], -R105.reuse ;  /* 0x0000b40061547a23 */ /* 0x102fe40000010869 */
[----:B------:R-:W-:Y:S02]  /*c230*/  FFMA.FTZ R105, R113, c[0x0][0x2d0], -R105 ;  /* 0x0000b40071697a23 */ /* 0x000fe40000010869 */
[--C-:B------:R-:W-:Y:S05]  /*c240*/  FFMA.FTZ R113, R109, c[0x0][0x2d0], -R96.reuse ;  /* 0x0000b4006d717a23 */ /* 0x100fea0000010860 */
[----:B------:R1:W-:Y:S01]  /*c250*/  MUFU.EX2 R186, R84 ;  /* 0x0000005400ba7308 */ /* 0x0003e20000000800 */
[--C-:B------:R-:W-:Y:S02]  /*c260*/  FFMA.FTZ R109, R111, c[0x0][0x2d0], -R3.reuse ;  /* 0x0000b4006f6d7a23 */ /* 0x100fe40000010803 */
[--C-:B------:R-:W-:Y:S02]  /*c270*/  FFMA.FTZ R111, R207, c[0x0][0x2d0], -R3.reuse ;  /* 0x0000b400cf6f7a23 */ /* 0x100fe40000010803 */
[--C-:B--2---:R-:W-:Y:S02]  /*c280*/  FFMA.FTZ R88, R135, c[0x0][0x2d0], -R96.reuse ;  /* 0x0000b40087587a23 */ /* 0x104fe40000010860 */
[----:B------:R-:W2:Y:S03]  /*c290*/  LDL.LU R135, [R1+0x14] ;  /* 0x0000140001877983 */ /* 0x000ea60000300800 */
[----:B------:R1:W-:Y:S01]  /*c2a0*/  MUFU.EX2 R174, R88 ;  /* 0x0000005800ae7308 */ /* 0x0003e20000000800 */
[----:B----4-:R-:W-:Y:S09]  /*c2b0*/  LDSM.16.MT88.4 R92, [R227+0x2100] ;  /* 0x00210000e35c783b */ /* 0x010ff20000004200 */
[----:B------:R-:W4:Y:S01]  /*c2c0*/  MUFU.EX2 R105, R105 ;  /* 0x0000006900697308 */ /* 0x000f220000000800 */
[----:B-1----:R-:W1:Y:S09]  /*c2d0*/  LDSM.16.MT88.4 R84, [R226+0x1900] ;  /* 0x00190000e254783b */ /* 0x002e720000004200 */
[----:B------:R-:W3:Y:S01]  /*c2e0*/  MUFU.EX2 R107, R107 ;  /* 0x0000006b006b7308 */ /* 0x000ee20000000800 */
[--C-:B------:R-:W-:Y:S01]  /*c2f0*/  FFMA.FTZ R88, R134, c[0x0][0x2d0], -R96.reuse ;  /* 0x0000b40086587a23 */ /* 0x100fe20000010860 */
[----:B------:R-:W-:Y:S01]  /*c300*/  MOV R134, R110 ;  /* 0x0000006e00867202 */ /* 0x000fe20000000f00 */
[--C-:B------:R-:W-:Y:S07]  /*c310*/  FFMA.FTZ R110, R205, c[0x0][0x2d0], -R96.reuse ;  /* 0x0000b400cd6e7a23 */ /* 0x100fee0000010860 */
[----:B------:R1:W-:Y:S01]  /*c320*/  MUFU.EX2 R173, R88 ;  /* 0x0000005800ad7308 */ /* 0x0003e20000000800 */
[----:B----4-:R-:W-:Y:S09]  /*c330*/  F2FP.PACK_AB R182, R105, R104 ;  /* 0x0000006869b6723e */ /* 0x010ff200000000ff */
[----:B------:R-:W4:Y:S01]  /*c340*/  MUFU.EX2 R113, R113 ;  /* 0x0000007100717308 */ /* 0x000f220000000800 */
[----:B---3--:R-:W-:Y:S09]  /*c350*/  F2FP.PACK_AB R183, R107, R106 ;  /* 0x0000006a6bb7723e */ /* 0x008ff200000000ff */
[----:B------:R-:W-:Y:S01]  /*c360*/  MUFU.EX2 R111, R111 ;  /* 0x0000006f006f7308 */ /* 0x000fe20000000800 */
[-C--:B-1----:R-:W-:Y:S03]  /*c370*/  HMMA.16816.F32 R52, R76, R84.reuse, R52 ;  /* 0x000000544c34723c */ /* 0x082fe60000001834 */
[--C-:B------:R-:W-:Y:S02]  /*c380*/  FFMA.FTZ R88, R133, c[0x0][0x2d0], -R3.reuse ;  /* 0x0000b40085587a23 */ /* 0x100fe40000010803 */
[----:B------:R-:W3:Y:S04]  /*c390*/  LDL.LU R133, [R1+0x1c] ;  /* 0x00001c0001857983 */ /* 0x000ee80000300800 */
[----:B------:R-:W-:Y:S01]  /*c3a0*/  MUFU.EX2 R110, R110 ;  /* 0x0000006e006e7308 */ /* 0x000fe20000000800 */
[C---:B------:R-:W-:Y:S01]  /*c3b0*/  HMMA.16816.F32 R56, R80.reuse, R84, R56 ;  /* 0x000000545038723c */ /* 0x040fe20000001838 */
[----:B------:R-:W3:Y:S03]  /*c3c0*/  LDL.LU R131, [R1+0x18] ;  /* 0x0000180001837983 */ /* 0x000ee60000300800 */
[----:B----4-:R-:W-:Y:S03]  /*c3d0*/  F2FP.PACK_AB R178, R113, R112 ;  /* 0x0000007071b2723e */ /* 0x010fe600000000ff */
[--C-:B------:R-:W-:Y:S01]  /*c3e0*/  FFMA.FTZ R84, R108, c[0x0][0x2d0], -R96.reuse ;  /* 0x0000b4006c547a23 */ /* 0x100fe20000010860 */
[-C--:B------:R-:W-:Y:S01]  /*c3f0*/  HMMA.16816.F32 R60, R80, R86.reuse, R60 ;  /* 0x00000056503c723c */ /* 0x080fe2000000183c */
[----:B------:R1:W-:Y:S03]  /*c400*/  MUFU.EX2 R172, R88 ;  /* 0x0000005800ac7308 */ /* 0x0003e60000000800 */
[----:B------:R-:W-:Y:S02]  /*c410*/  FFMA.FTZ R108, R206, c[0x0][0x2d0], -R96 ;  /* 0x0000b400ce6c7a23 */ /* 0x000fe40000010860 */
[----:B------:R-:W-:Y:S01]  /*c420*/  LDSM.16.MT88.4 R96, [R225+0x2100] ;  /* 0x00210000e160783b */ /* 0x000fe20000004200 */
[--C-:B------:R-:W-:Y:S01]  /*c430*/  FFMA.FTZ R80, R164, c[0x0][0x2d0], -R3.reuse ;  /* 0x0000b400a4507a23 */ /* 0x100fe20000010803 */
[----:B------:R-:W-:Y:S03]  /*c440*/  HMMA.16816.F32 R64, R76, R86, R64 ;  /* 0x000000564c40723c */ /* 0x000fe60000001840 */
[----:B------:R4:W-:Y:S01]  /*c450*/  MUFU.EX2 R115, R80 ;  /* 0x0000005000737308 */ /* 0x0009e20000000800 */
[--C-:B------:R-:W-:Y:S01]  /*c460*/  FFMA.FTZ R81, R151, c[0x0][0x2d0], -R3.reuse ;  /* 0x0000b40097517a23 */ /* 0x100fe20000010803 */
[----:B------:R-:W-:Y:S01]  /*c470*/  F2FP.PACK_AB R82, R171, R190 ;  /* 0x000000beab52723e */ /* 0x000fe200000000ff */
[----:B------:R-:W-:Y:S01]  /*c480*/  LDSM.16.MT88.4 R164, [R225+0x3100] ;  /* 0x00310000e1a4783b */ /* 0x000fe20000004200 */
[----:B------:R-:W-:Y:S02]  /*c490*/  F2FP.PACK_AB R76, R199, R162 ;  /* 0x000000a2c74c723e */ /* 0x000fe400000000ff */
[----:B------:R-:W-:Y:S03]  /*c4a0*/  F2FP.PACK_AB R77, R198, R161 ;  /* 0x000000a1c64d723e */ /* 0x000fe600000000ff */
[----:B------:R-:W-:Y:S01]  /*c4b0*/  F2FP.PACK_AB R78, R196, R197 ;  /* 0x000000c5c44e723e */ /* 0x000fe200000000ff */
[----:B------:R4:W-:Y:S01]  /*c4c0*/  MUFU.EX2 R114, R81 ;  /* 0x0000005100727308 */ /* 0x0009e20000000800 */
[----:B------:R-:W-:Y:S02]  /*c4d0*/  F2FP.PACK_AB R79, R194, R195 ;  /* 0x000000c3c24f723e */ /* 0x000fe400000000ff */
[----:B------:R-:W-:Y:S01]  /*c4e0*/  F2FP.PACK_AB R83, R169, R170 ;  /* 0x000000aaa953723e */ /* 0x000fe200000000ff */
[--C-:B-1----:R-:W-:Y:S02]  /*c4f0*/  FFMA.FTZ R88, R118, c[0x0][0x2d0], -R3.reuse ;  /* 0x0000b40076587a23 */ /* 0x102fe40000010803 */
[----:B------:R-:W-:Y:S02]  /*c500*/  FFMA.FTZ R3, R74, c[0x0][0x2d0], -R3 ;  /* 0x0000b4004a037a23 */ /* 0x000fe40000010803 */
[----:B------:R-:W-:Y:S02]  /*c510*/  FFMA.FTZ R74, R70, R149, R150 ;  /* 0x00000095464a7223 */ /* 0x000fe40000010096 */
[----:B------:R1:W-:Y:S01]  /*c520*/  MUFU.EX2 R118, R88 ;  /* 0x0000005800767308 */ /* 0x0003e20000000800 */
[----:B----4-:R-:W-:Y:S09]  /*c530*/  F2FP.PACK_AB R80, R193, R160 ;  /* 0x000000a0c150723e */ /* 0x010ff200000000ff */
[----:B------:R4:W-:Y:S01]  /*c540*/  MUFU.EX2 R116, R84 ;  /* 0x0000005400747308 */ /* 0x0009e20000000800 */
[----:B------:R-:W-:Y:S09]  /*c550*/  F2FP.PACK_AB R81, R191, R192 ;  /* 0x000000c0bf51723e */ /* 0x000ff200000000ff */
[----:B------:R-:W4:Y:S01]  /*c560*/  MUFU.EX2 R108, R108 ;  /* 0x0000006c006c7308 */ /* 0x000f220000000800 */
[----:B-1----:R-:W1:Y:S09]  /*c570*/  LDSM.16.MT88.4 R88, [R224+0x2100] ;  /* 0x00210000e058783b */ /* 0x002e720000004200 */
[----:B------:R-:W1:Y:S01]  /*c580*/  MUFU.EX2 R109, R109 ;  /* 0x0000006d006d7308 */ /* 0x000e620000000800 */
[----:B----4-:R-:W4:Y:S01]  /*c590*/  LDSM.16.MT88.4 R84, [R226+0x2100] ;  /* 0x00210000e254783b */ /* 0x010f220000004200 */
[----:B------:R-:W-:Y:S02]  /*c5a0*/  F2FP.PACK_AB R176, R110, R108 ;  /* 0x0000006c6eb0723e */ /* 0x000fe400000000ff */
[----:B-1----:R-:W-:Y:S01]  /*c5b0*/  F2FP.PACK_AB R177, R111, R109 ;  /* 0x0000006d6fb1723e */ /* 0x002fe200000000ff */
[-C--:B------:R-:W-:Y:S08]  /*c5c0*/  HMMA.16816.F32 R4, R76, R88.reuse, R4 ;  /* 0x000000584c04723c */ /* 0x080ff00000001804 */
[C---:B------:R-:W-:Y:S08]  /*c5d0*/  HMMA.16816.F32 R8, R80.reuse, R88, R8 ;  /* 0x000000585008723c */ /* 0x040ff00000001808 */
[-C--:B------:R-:W-:Y:S08]  /*c5e0*/  HMMA.16816.F32 R12, R80, R90.reuse, R12 ;  /* 0x0000005a500c723c */ /* 0x080ff0000000180c */
[C---:B------:R-:W-:Y:S01]  /*c5f0*/  HMMA.16816.F32 R16, R76.reuse, R90, R16 ;  /* 0x0000005a4c10723c */ /* 0x040fe20000001810 */
[----:B------:R-:W1:Y:S07]  /*c600*/  LDSM.16.MT88.4 R88, [R224+0x2900] ;  /* 0x00290000e058783b */ /* 0x000e6e0000004200 */
        /* <DEDUP_REMOVED lines=10> */
[-C--:B----4-:R-:W-:Y:S08]  /*c6b0*/  HMMA.16816.F32 R52, R76, R84.reuse, R52 ;  /* 0x000000544c34723c */ /* 0x090ff00000001834 */
[C---:B------:R-:W-:Y:S08]  /*c6c0*/  HMMA.16816.F32 R56, R80.reuse, R84, R56 ;  /* 0x000000545038723c */ /* 0x040ff00000001838 */
[-C--:B------:R-:W-:Y:S07]  /*c6d0*/  HMMA.16816.F32 R60, R80, R86.reuse, R60 ;  /* 0x00000056503c723c */ /* 0x080fee000000183c */
[----:B------:R-:W-:Y:S01]  /*c6e0*/  F2FP.PACK_AB R80, R173, R174 ;  /* 0x000000aead50723e */ /* 0x000fe200000000ff */
[----:B------:R-:W-:Y:S01]  /*c6f0*/  HMMA.16816.F32 R64, R76, R86, R64 ;  /* 0x000000564c40723c */ /* 0x000fe20000001840 */
[----:B------:R-:W4:Y:S03]  /*c700*/  LDSM.16.MT88.4 R84, [R226+0x2900] ;  /* 0x00290000e254783b */ /* 0x000f260000004200 */
[----:B------:R-:W-:Y:S02]  /*c710*/  F2FP.PACK_AB R81, R118, R172 ;  /* 0x000000ac7651723e */ /* 0x000fe400000000ff */
[----:B------:R-:W-:Y:S02]  /*c720*/  F2FP.PACK_AB R82, R116, R117 ;  /* 0x000000757452723e */ /* 0x000fe400000000ff */
[----:B------:R-:W-:Y:S04]  /*c730*/  F2FP.PACK_AB R76, R189, R168 ;  /* 0x000000a8bd4c723e */ /* 0x000fe800000000ff */
[----:B------:R-:W-:Y:S01]  /*c740*/  F2FP.PACK_AB R77, R175, R188 ;  /* 0x000000bcaf4d723e */ /* 0x000fe200000000ff */
[----:B--2---:R-:W-:Y:S01]  /*c750*/  FFMA.FTZ R68, R68, R135, R148 ;  /* 0x0000008744447223 */ /* 0x004fe20000010094 */
[----:B------:R-:W-:Y:S01]  /*c760*/  F2FP.PACK_AB R78, R186, R187 ;  /* 0x000000bbba4e723e */ /* 0x000fe200000000ff */
[----:B------:R-:W-:Y:S01]  /*c770*/  LDSM.16.MT88.4 R148, [R227+0x3100] ;  /* 0x00310000e394783b */ /* 0x000fe20000004200 */
[----:B------:R-:W-:Y:S01]  /*c780*/  F2FP.PACK_AB R79, R184, R185 ;  /* 0x000000b9b84f723e */ /* 0x000fe200000000ff */
[----:B------:R-:W-:Y:S01]  /*c790*/  FADD.FTZ R68, R235, R68 ;  /* 0x00000044eb447221 */ /* 0x000fe20000010000 */
[----:B------:R-:W-:Y:S05]  /*c7a0*/  F2FP.PACK_AB R83, R114, R115 ;  /* 0x000000737253723e */ /* 0x000fea00000000ff */
[-C--:B-1----:R-:W-:Y:S01]  /*c7b0*/  HMMA.16816.F32 R4, R76, R88.reuse, R4 ;  /* 0x000000584c04723c */ /* 0x082fe20000001804 */
[----:B------:R1:W5:Y:S07]  /*c7c0*/  LDL.LU R235, [R1+0x44] ;  /* 0x0000440001eb7983 */ /* 0x00036e0000300800 */
[C---:B------:R-:W-:Y:S01]  /*c7d0*/  HMMA.16816.F32 R8, R80.reuse, R88, R8 ;  /* 0x000000585008723c */ /* 0x040fe20000001808 */
[----:B------:R-:W-:Y:S07]  /*c7e0*/  MUFU.EX2 R88, R75 ;  /* 0x0000004b00587308 */ /* 0x000fee0000000800 */
[-C--:B------:R-:W-:Y:S03]  /*c7f0*/  HMMA.16816.F32 R12, R80, R90.reuse, R12 ;  /* 0x0000005a500c723c */ /* 0x080fe6000000180c */
[----:B------:R-:W2:Y:S05]  /*c800*/  MUFU.EX2 R75, R3 ;  /* 0x00000003004b7308 */ /* 0x000eaa0000000800 */
[C---:B------:R-:W-:Y:S08]  /*c810*/  HMMA.16816.F32 R16, R76.reuse, R90, R16 ;  /* 0x0000005a4c10723c */ /* 0x040ff00000001810 */
[-C--:B------:R-:W-:Y:S08]  /*c820*/  HMMA.16816.F32 R20, R76, R92.reuse, R20 ;  /* 0x0000005c4c14723c */ /* 0x080ff00000001814 */
[C---:B------:R-:W-:Y:S04]  /*c830*/  HMMA.16816.F32 R24, R80.reuse, R92, R24 ;  /* 0x0000005c5018723c */ /* 0x040fe80000001818 */
[----:B--2---:R-:W-:Y:S04]  /*c840*/  F2FP.PACK_AB R179, R75, R88 ;  /* 0x000000584bb3723e */ /* 0x004fe800000000ff */
[-C--:B------:R-:W-:Y:S04]  /*c850*/  HMMA.16816.F32 R28, R80, R94.reuse, R28 ;  /* 0x0000005e501c723c */ /* 0x080fe8000000181c */
[----:B---3--:R-:W-:Y:S02]  /*c860*/  FFMA.FTZ R70, R69, R133, R134 ;  /* 0x0000008545467223 */ /* 0x008fe40000010086 */
[----:B------:R-:W-:Y:S02]  /*c870*/  FADD.FTZ R69, R130, R74 ;  /* 0x0000004a82457221 */ /* 0x000fe40000010000 */
[----:B------:R-:W-:Y:S01]  /*c880*/  FFMA.FTZ R0, R0, R131, R132 ;  /* 0x0000008300007223 */ /* 0x000fe20000010084 */
[C---:B------:R-:W-:Y:S01]  /*c890*/  HMMA.16816.F32 R32, R76.reuse, R94, R32 ;  /* 0x0000005e4c20723c */ /* 0x040fe20000001820 */
[----:B------:R-:W2:Y:S03]  /*c8a0*/  LDSM.16.MT88.4 R132, [R224+0x3100] ;  /* 0x00310000e084783b */ /* 0x000ea60000004200 */
[----:B------:R-:W-:Y:S02]  /*c8b0*/  FADD.FTZ R70, R234, R70 ;  /* 0x00000046ea467221 */ /* 0x000fe40000010000 */
[----:B------:R-:W-:Y:S02]  /*c8c0*/  FADD.FTZ R0, R233, R0 ;  /* 0x00000000e9007221 */ /* 0x000fe40000010000 */
[----:B------:R-:W-:Y:S01]  /*c8d0*/  FADD.FTZ R74, R232, R69 ;  /* 0x00000045e84a7221 */ /* 0x000fe20000010000 */
[----:B------:R1:W5:Y:S01]  /*c8e0*/  LDL.LU R234, [R1+0x40] ;  /* 0x0000400001ea7983 */ /* 0x0003620000300800 */
[-C--:B------:R-:W-:Y:S03]  /*c8f0*/  HMMA.16816.F32 R36, R76, R96.reuse, R36 ;  /* 0x000000604c24723c */ /* 0x080fe60000001824 */
[----:B------:R-:W-:Y:S01]  /*c900*/  FADD.FTZ R69, R231, R68 ;  /* 0x00000044e7457221 */ /* 0x000fe20000010000 */
        /* <DEDUP_REMOVED lines=20> */
[----:B------:R-:W-:Y:S02]  /*ca50*/  FADD.FTZ R68, R124, R3 ;  /* 0x000000037c447221 */ /* 0x000fe40000010000 */
[----:B------:R-:W-:Y:S01]  /*ca60*/  FADD.FTZ R3, R138, R69 ;  /* 0x000000458a037221 */ /* 0x000fe20000010000 */
[-C--:B----4-:R-:W-:Y:S03]  /*ca70*/  HMMA.16816.F32 R52, R76, R84.reuse, R52 ;  /* 0x000000544c34723c */ /* 0x090fe60000001834 */
[----:B------:R-:W-:Y:S05]  /*ca80*/  FADD.FTZ R3, R249, R3 ;  /* 0x00000003f9037221 */ /* 0x000fea0000010000 */
[C---:B------:R-:W-:Y:S08]  /*ca90*/  HMMA.16816.F32 R56, R80.reuse, R84, R56 ;  /* 0x000000545038723c */ /* 0x040ff00000001838 */
[-C--:B------:R-:W-:Y:S08]  /*caa0*/  HMMA.16816.F32 R60, R80, R86.reuse, R60 ;  /* 0x00000056503c723c */ /* 0x080ff0000000183c */
[----:B------:R-:W-:Y:S08]  /*cab0*/  HMMA.16816.F32 R64, R76, R86, R64 ;  /* 0x000000564c40723c */ /* 0x000ff00000001840 */
[-C--:B--2---:R-:W-:Y:S07]  /*cac0*/  HMMA.16816.F32 R124, R180, R132.reuse, R4 ;  /* 0x00000084b47c723c */ /* 0x084fee0000001804 */
        /* <DEDUP_REMOVED lines=20> */
[----:B------:R-:W-:Y:S02]  /*cc10*/  FADD.FTZ R5, R145, R0 ;  /* 0x0000000091057221 */ /* 0x000fe40000010000 */
        /* <DEDUP_REMOVED lines=8> */
[----:B------:R-:W2:Y:S03]  /*cca0*/  LDSM.16.MT88.4 R4, [R226+0x3100] ;  /* 0x00310000e204783b */ /* 0x000ea60000004200 */
[----:B------:R-:W-:Y:S02]  /*ccb0*/  FADD.FTZ R9, R217, R0 ;  /* 0x00000000d9097221 */ /* 0x000fe40000010000 */
        /* <DEDUP_REMOVED lines=48> */
[----:B------:R-:W-:Y:S01]  /*cfc0*/  FADD.FTZ R3, R185, R10 ;  /* 0x0000000ab9037221 */ /* 0x000fe20000010000 */
[----:B------:R-:W-:Y:S01]  /*cfd0*/  MOV R118, R2 ;  /* 0x0000000200767202 */ /* 0x000fe20000000f00 */
[----:B------:R-:W-:Y:S01]  /*cfe0*/  FADD.FTZ R0, R117, R9 ;  /* 0x0000000975007221 */ /* 0x000fe20000010000 */
[----:B------:R-:W-:Y:S01]  /*cff0*/  MOV R117, R71 ;  /* 0x0000004700757202 */ /* 0x000fe20000000f00 */
[----:B------:R-:W-:Y:S01]  /*d000*/  FADD.FTZ R4, R187, R11 ;  /* 0x0000000bbb047221 */ /* 0x000fe20000010000 */
[-C--:B------:R-:W-:Y:S03]  /*d010*/  HMMA.16816.F32 R176, R176, R6.reuse, R60 ;  /* 0x00000006b0b0723c */ /* 0x080fe6000000183c */
[----:B------:R-:W-:Y:S02]  /*d020*/  FADD.FTZ R9, R186, R4 ;  /* 0x00000004ba097221 */ /* 0x000fe40000010000 */
[----:B------:R-:W-:Y:S02]  /*d030*/  FADD.FTZ R10, R115, R8 ;  /* 0x00000008730a7221 */ /* 0x000fe40000010000 */
[----:B------:R-:W-:Y:S01]  /*d040*/  FADD.FTZ R5, R184, R3 ;  /* 0x00000003b8057221 */ /* 0x000fe20000010000 */
[----:B------:R-:W-:Y:S04]  /*d050*/  HMMA.16816.F32 R180, R180, R6, R64 ;  /* 0x00000006b4b4723c */ /* 0x000fe80000001840 */
[----:B------:R-:W-:Y:S02]  /*d060*/  FADD.FTZ R3, R100, R9 ;  /* 0x0000000964037221 */ /* 0x000fe40000010000 */
[----:B------:R-:W-:Y:S01]  /*d070*/  FADD.FTZ R8, R116, R0 ;  /* 0x0000000074087221 */ /* 0x000fe20000010000 */
[----:B------:R-:W-:Y:S01]  /*d080*/  MOV R116, R72 ;  /* 0x0000004800747202 */ /* 0x000fe20000000f00 */
        /* <DEDUP_REMOVED lines=11> */
[----:B------:R-:W-:Y:S01]  /*d140*/  STL [R1+0x10], R6 ;  /* 0x0000100601007387 */ /* 0x000fe20000100800 */
[----:B------:R-:W-:Y:S02]  /*d150*/  FADD.FTZ R3, R112, R0 ;  /* 0x0000000070037221 */ /* 0x000fe40000010000 */
        /* <DEDUP_REMOVED lines=9> */
.L_x_34:
[----:B-1----:R-:W2:Y:S04]  /*d1f0*/  LDL.LU R0, [R1+0x10] ;  /* 0x0000100001007983 */ /* 0x002ea80000300800 */
[----:B------:R-:W3:Y:S04]  /*d200*/  LDL.LU R4, [R1+0x14] ;  /* 0x0000140001047983 */ /* 0x000ee80000300800 */
[----:B------:R-:W4:Y:S04]  /*d210*/  LDL.LU R10, [R1+0x1c] ;  /* 0x00001c00010a7983 */ /* 0x000f280000300800 */
[----:B------:R-:W5:Y:S01]  /*d220*/  LDL.LU R9, [R1+0x18] ;  /* 0x0000180001097983 */ /* 0x000f620000300800 */
[----:B------:R-:W-:-:S02]  /*d230*/  MOV R36, 0xff800000 ;  /* 0xff80000000247802 */ /* 0x000fc40000000f00 */
[----:B------:R-:W-:Y:S02]  /*d240*/  MOV R37, 0xff800000 ;  /* 0xff80000000257802 */ /* 0x000fe40000000f00 */
[----:B------:R-:W-:Y:S02]  /*d250*/  MOV R38, 0xff800000 ;  /* 0xff80000000267802 */ /* 0x000fe40000000f00 */
[----:B------:R-:W-:Y:S02]  /*d260*/  MOV R39, 0xff800000 ;  /* 0xff80000000277802 */ /* 0x000fe40000000f00 */
[----:B------:R-:W-:Y:S01]  /*d270*/  PLOP3.LUT P4, PT, PT, PT, PT, 0x8, 0x0 ;  /* 0x000000000000781c */ /* 0x000fe20003f8e170 */
[----:B--2---:R-:W1:Y:S04]  /*d280*/  SHFL.BFLY PT, R5, R0, 0x2, 0x1f ;  /* 0x0c401f0000057f89 */ /* 0x004e6800000e0000 */
[----:B---3--:R-:W2:Y:S04]  /*d290*/  SHFL.BFLY PT, R6, R4, 0x2, 0x1f ;  /* 0x0c401f0004067f89 */ /* 0x008ea800000e0000 */
[----:B----4-:R-:W3:Y:S04]  /*d2a0*/  SHFL.BFLY PT, R7, R10, 0x2, 0x1f ;  /* 0x0c401f000a077f89 */ /* 0x010ee800000e0000 */
[----:B-----5:R-:W4:Y:S01]  /*d2b0*/  SHFL.BFLY PT, R8, R9, 0x2, 0x1f ;  /* 0x0c401f0009087f89 */ /* 0x020f2200000e0000 */
[----:B-1----:R-:W-:-:S02]  /*d2c0*/  FADD.FTZ R5, R5, R0 ;  /* 0x0000000005057221 */ /* 0x002fc40000010000 */
[----:B--2---:R-:W-:-:S03]  /*d2d0*/  FADD.FTZ R6, R6, R4 ;  /* 0x0000000406067221 */ /* 0x004fc60000010000 */
[----:B------:R-:W1:Y:S01]  /*d2e0*/  SHFL.BFLY PT, R0, R5, 0x1, 0x1f ;  /* 0x0c201f0005007f89 */ /* 0x000e6200000e0000 */
[----:B---3--:R-:W-:-:S03]  /*d2f0*/  FADD.FTZ R7, R7, R10 ;  /* 0x0000000a07077221 */ /* 0x008fc60000010000 */
[----:B------:R-:W2:Y:S01]  /*d300*/  SHFL.BFLY PT, R4, R6, 0x1, 0x1f ;  /* 0x0c201f0006047f89 */ /* 0x000ea200000e0000 */
[----:B----4-:R-:W-:-:S03]  /*d310*/  FADD.FTZ R8, R8, R9 ;  /* 0x0000000908087221 */ /* 0x010fc60000010000 */
[----:B------:R-:W3:Y:S04]  /*d320*/  SHFL.BFLY PT, R3, R7, 0x1, 0x1f ;  /* 0x0c201f0007037f89 */ /* 0x000ee800000e0000 */
[----:B------:R-:W4:Y:S01]  /*d330*/  SHFL.BFLY PT, R9, R8, 0x1, 0x1f ;  /* 0x0c201f0008097f89 */ /* 0x000f2200000e0000 */
[----:B-1----:R-:W-:Y:S01]  /*d340*/  FADD.FTZ R5, R5, R0 ;  /* 0x0000000005057221 */ /* 0x002fe20000010000 */
[----:B------:R-:W-:Y:S01]  /*d350*/  MOV R0, RZ ;  /* 0x000000ff00007202 */ /* 0x000fe20000000f00 */
[----:B--2---:R-:W-:-:S03]  /*d360*/  FADD.FTZ R6, R6, R4 ;  /* 0x0000000406067221 */ /* 0x004fc60000010000 */
[----:B------:R-:W-:Y:S02]  /*d370*/  FSETP.NE.FTZ.AND P3, PT, R5, RZ, PT ;  /* 0x000000ff0500720b */ /* 0x000fe40003f75000 */
[----:B------:R-:W-:Y:S01]  /*d380*/  MOV R4, RZ ;  /* 0x000000ff00047202 */ /* 0x000fe20000000f00 */
[----:B---3--:R-:W-:Y:S01]  /*d390*/  FADD.FTZ R7, R7, R3 ;  /* 0x0000000307077221 */ /* 0x008fe20000010000 */
[----:B------:R-:W-:Y:S02]  /*d3a0*/  FSETP.NE.FTZ.AND P2, PT, R6, RZ, PT ;  /* 0x000000ff0600720b */ /* 0x000fe40003f55000 */
[----:B------:R-:W-:Y:S01]  /*d3b0*/  MOV R3, RZ ;  /* 0x000000ff00037202 */ /* 0x000fe20000000f00 */
[----:B----4-:R-:W-:Y:S01]  /*d3c0*/  FADD.FTZ R8, R9, R8 ;  /* 0x0000000809087221 */ /* 0x010fe20000010000 */
[----:B------:R-:W-:-:S04]  /*d3d0*/  FSETP.NE.FTZ.AND P1, PT, R7, RZ, PT ;  /* 0x000000ff0700720b */ /* 0x000fc80003f35000 */
[----:B------:R-:W-:Y:S01]  /*d3e0*/  FSETP.NE.FTZ.AND P0, PT, R8, RZ, PT ;  /* 0x000000ff0800720b */ /* 0x000fe20003f15000 */
[----:B------:R-:W1:Y:S08]  /*d3f0*/  @P3 MUFU.RCP R0, R5 ;  /* 0x0000000500003308 */ /* 0x000e700000001000 */
[----:B------:R-:W2:Y:S01]  /*d400*/  @P1 MUFU.RCP R3, R7 ;  /* 0x0000000700031308 */ /* 0x000ea20000001000 */
[----:B-1----:R-:W-:-:S07]  /*d410*/  FMUL.FTZ R124, R0, R124 ;  /* 0x0000007c007c7220 */ /* 0x002fce0000410000 */
[----:B------:R-:W1:Y:S01]  /*d420*/  @P2 MUFU.RCP R4, R6 ;  /* 0x0000000600042308 */ /* 0x000e620000001000 */
[C---:B------:R-:W-:Y:S02]  /*d430*/  FMUL.FTZ R125, R0.reuse, R125 ;  /* 0x0000007d007d7220 */ /* 0x040fe40000410000 */
[C---:B------:R-:W-:Y:S02]  /*d440*/  FMUL.FTZ R132, R0.reuse, R132 ;  /* 0x0000008400847220 */ /* 0x040fe40000410000 */
[C---:B------:R-:W-:Y:S02]  /*d450*/  FMUL.FTZ R26, R0.reuse, R133 ;  /* 0x00000085001a7220 */ /* 0x040fe40000410000 */
[C---:B------:R-:W-:Y:S01]  /*d460*/  FMUL.FTZ R136, R0.reuse, R136 ;  /* 0x0000008800887220 */ /* 0x040fe20000410000 */
[----:B------:R-:W-:Y:S01]  /*d470*/  @P2 MUFU.LG2 R9, R6 ;  /* 0x0000000600092308 */ /* 0x000fe20000000c00 */
[C---:B------:R-:W-:Y:S02]  /*d480*/  FMUL.FTZ R30, R0.reuse, R137 ;  /* 0x00000089001e7220 */ /* 0x040fe40000410000 */
[----:B------:R-:W-:-:S02]  /*d490*/  FMUL.FTZ R148, R0, R148 ;  /* 0x0000009400947220 */ /* 0x000fc40000410000 */
[C---:B------:R-:W-:Y:S02]  /*d4a0*/  FMUL.FTZ R20, R0.reuse, R149 ;  /* 0x0000009500147220 */ /* 0x040fe40000410000 */
[C---:B------:R-:W-:Y:S01]  /*d4b0*/  FMUL.FTZ R152, R0.reuse, R152 ;  /* 0x0000009800987220 */ /* 0x040fe20000410000 */
[----:B------:R-:W-:Y:S01]  /*d4c0*/  @P3 MUFU.LG2 R11, R5 ;  /* 0x00000005000b3308 */ /* 0x000fe20000000c00 */
[C---:B------:R-:W-:Y:S02]  /*d4d0*/  FMUL.FTZ R24, R0.reuse, R153 ;  /* 0x0000009900187220 */ /* 0x040fe40000410000 */
[C---:B------:R-:W-:Y:S02]  /*d4e0*/  FMUL.FTZ R164, R0.reuse, R164 ;  /* 0x000000a400a47220 */ /* 0x040fe40000410000 */
[C---:B------:R-:W-:Y:S02]  /*d4f0*/  FMUL.FTZ R18, R0.reuse, R165 ;  /* 0x000000a500127220 */ /* 0x040fe40000410000 */
[C---:B------:R-:W-:Y:S01]  /*d500*/  FMUL.FTZ R168, R0.reuse, R168 ;  /* 0x000000a800a87220 */ /* 0x040fe20000410000 */
[----:B------:R-:W-:Y:S01]  /*d510*/  @P1 MUFU.LG2 R7, R7 ;  /* 0x0000000700071308 */ /* 0x000fe20000000c00 */
[----:B------:R-:W-:-:S02]  /*d520*/  FMUL.FTZ R17, R0, R169 ;  /* 0x000000a900117220 */ /* 0x000fc40000410000 */
[C---:B------:R-:W-:Y:S02]  /*d530*/  FMUL.FTZ R180, R0.reuse, R180 ;  /* 0x000000b400b47220 */ /* 0x040fe40000410000 */
[----:B------:R-:W-:Y:S01]  /*d540*/  FMUL.FTZ R181, R0, R181 ;  /* 0x000000b500b57220 */ /* 0x000fe20000410000 */
[----:B------:R-:W-:Y:S01]  /*d550*/  MOV R0, RZ ;  /* 0x000000ff00007202 */ /* 0x000fe20000000f00 */
[C---:B--2---:R-:W-:Y:S01]  /*d560*/  FMUL.FTZ R120, R3.reuse, R120 ;  /* 0x0000007803787220 */ /* 0x044fe20000410000 */
[----:B------:R-:W-:Y:S01]  /*d570*/  @P0 MUFU.LG2 R6, R8 ;  /* 0x0000000800060308 */ /* 0x000fe20000000c00 */
[C---:B------:R-:W-:Y:S02]  /*d580*/  FMUL.FTZ R33, R3.reuse, R121 ;  /* 0x0000007903217220 */ /* 0x040fe40000410000 */
[C---:B------:R-:W-:Y:S02]  /*d590*/  FMUL.FTZ R128, R3.reuse, R128 ;  /* 0x0000008003807220 */ /* 0x040fe40000410000 */
[----:B------:R-:W-:-:S02]  /*d5a0*/  FMUL.FTZ R32, R3, R129 ;  /* 0x0000008103207220 */ /* 0x000fc40000410000 */
[C---:B------:R-:W-:Y:S01]  /*d5b0*/  FMUL.FTZ R140, R3.reuse, R140 ;  /* 0x0000008c038c7220 */ /* 0x040fe20000410000 */
[----:B------:R2:W3:Y:S01]  /*d5c0*/  @P0 MUFU.RCP R0, R8 ;  /* 0x0000000800000308 */ /* 0x0004e20000001000 */
[C---:B------:R-:W-:Y:S02]  /*d5d0*/  FMUL.FTZ R28, R3.reuse, R141 ;  /* 0x0000008d031c7220 */ /* 0x040fe40000410000 */
[C---:B------:R-:W-:Y:S02]  /*d5e0*/  FMUL.FTZ R144, R3.reuse, R144 ;  /* 0x0000009003907220 */ /* 0x040fe40000410000 */
[C---:B------:R-:W-:Y:S02]  /*d5f0*/  FMUL.FTZ R25, R3.reuse, R145 ;  /* 0x0000009103197220 */ /* 0x040fe40000410000 */
[C---:B------:R-:W-:Y:S02]  /*d600*/  FMUL.FTZ R156, R3.reuse, R156 ;  /* 0x0000009c039c7220 */ /* 0x040fe40000410000 */
[----:B------:R-:W-:-:S02]  /*d610*/  FMUL.FTZ R22, R3, R157 ;  /* 0x0000009d03167220 */ /* 0x000fc40000410000 */
[C---:B------:R-:W-:Y:S02]  /*d620*/  FMUL.FTZ R160, R3.reuse, R160 ;  /* 0x000000a003a07220 */ /* 0x040fe40000410000 */
[C---:B------:R-:W-:Y:S02]  /*d630*/  FMUL.FTZ R12, R3.reuse, R161 ;  /* 0x000000a1030c7220 */ /* 0x040fe40000410000 */
[C---:B------:R-:W-:Y:S01]  /*d640*/  FMUL.FTZ R172, R3.reuse, R172 ;  /* 0x000000ac03ac7220 */ /* 0x040fe20000410000 */
[----:B--2---:R-:W-:Y:S01]  /*d650*/  @P0 MOV R8, 0x3f317218 ;  /* 0x3f31721800080802 */ /* 0x004fe20000000f00 */
[C---:B------:R-:W-:Y:S02]  /*d660*/  FMUL.FTZ R173, R3.reuse, R173 ;  /* 0x000000ad03ad7220 */ /* 0x040fe40000410000 */
[C---:B------:R-:W-:Y:S02]  /*d670*/  FMUL.FTZ R176, R3.reuse, R176 ;  /* 0x000000b003b07220 */ /* 0x040fe40000410000 */
[----:B------:R-:W-:Y:S01]  /*d680*/  FMUL.FTZ R177, R3, R177 ;  /* 0x000000b103b17220 */ /* 0x000fe20000410000 */
[----:B------:R-:W-:Y:S01]  /*d690*/  @P2 MOV R3, 0x3f317218 ;  /* 0x3f31721800032802 */ /* 0x000fe20000000f00 */
[----:B-1----:R-:W-:-:S02]  /*d6a0*/  FMUL.FTZ R126, R4, R126 ;  /* 0x0000007e047e7220 */ /* 0x002fc40000410000 */
        /* <DEDUP_REMOVED lines=15> */
[----:B------:R-:W-:Y:S01]  /*d7a0*/  @P3 MOV R4, 0x3f317218 ;  /* 0x3f31721800043802 */ /* 0x000fe20000000f00 */
[C---:B---3--:R-:W-:Y:S02]  /*d7b0*/  FMUL.FTZ R122, R0.reuse, R122 ;  /* 0x0000007a007a7220 */ /* 0x048fe40000410000 */
        /* <DEDUP_REMOVED lines=14> */
[----:B------:R-:W-:Y:S01]  /*d8a0*/  FMUL.FTZ R179, R0, R179 ;  /* 0x000000b300b37220 */ /* 0x000fe20000410000 */
[----:B------:R-:W-:Y:S01]  /*d8b0*/  @P1 MOV R0, 0x3f317218 ;  /* 0x3f31721800001802 */ /* 0x000fe20000000f00 */
[----:B------:R-:W-:Y:S02]  /*d8c0*/  @P2 FMUL.FTZ R5, R3, c[0x0][0x2d0] ;  /* 0x0000b40003052a20 */ /* 0x000fe40000410000 */
[----:B------:R-:W-:Y:S02]  /*d8d0*/  @P3 FMUL.FTZ R10, R4, c[0x0][0x2d0] ;  /* 0x0000b400040a3a20 */ /* 0x000fe40000410000 */
[----:B------:R-:W-:Y:S02]  /*d8e0*/  @P1 FMUL.FTZ R3, R0, c[0x0][0x2d0] ;  /* 0x0000b40000031a20 */ /* 0x000fe40000410000 */
[----:B------:R-:W-:Y:S02]  /*d8f0*/  @P3 FMUL.FTZ R11, R11, 0.69314718246459960938 ;  /* 0x3f3172180b0b3820 */ /* 0x000fe40000410000 */
[----:B------:R-:W-:-:S02]  /*d900*/  @P2 FMUL.FTZ R9, R9, 0.69314718246459960938 ;  /* 0x3f31721809092820 */ /* 0x000fc40000410000 */
[----:B------:R-:W-:Y:S02]  /*d910*/  @P1 FMUL.FTZ R7, R7, 0.69314718246459960938 ;  /* 0x3f31721807071820 */ /* 0x000fe40000410000 */
[----:B------:R-:W-:Y:S02]  /*d920*/  @P0 FMUL.FTZ R4, R6, 0.69314718246459960938 ;  /* 0x3f31721806040820 */ /* 0x000fe40000410000 */
[----:B------:R-:W-:Y:S02]  /*d930*/  @P0 FMUL.FTZ R0, R8, c[0x0][0x2d0] ;  /* 0x0000b40008000a20 */ /* 0x000fe40000410000 */
[----:B------:R-:W-:Y:S02]  /*d940*/  @P3 FFMA.FTZ R36, R10, R73, R11 ;  /* 0x000000490a243223 */ /* 0x000fe4000001000b */
[----:B------:R-:W-:Y:S02]  /*d950*/  @P2 FFMA.FTZ R37, R5, R72, R9 ;  /* 0x0000004805252223 */ /* 0x000fe40000010009 */
[----:B------:R-:W-:-:S02]  /*d960*/  @P1 FFMA.FTZ R38, R3, R71, R7 ;  /* 0x0000004703261223 */ /* 0x000fc40000010007 */
[----:B------:R-:W-:Y:S02]  /*d970*/  @P0 FFMA.FTZ R39, R0, R2, R4 ;  /* 0x0000000200270223 */ /* 0x000fe40000010004 */
.L_x_18:
[----:B------:R-:W-:Y:S01]  /*d980*/  USHF.R.S32.HI UR8, URZ, 0x1f, UR9 ;  /* 0x0000001f3f087899 */ /* 0x000fe20008011409 */
[----:B------:R-:W-:Y:S05]  /*d990*/  @P4 BRA `(.L_x_38) ;  /* 0x0000147000004947 */ /* 0x000fea0003800000 */
[----:B------:R-:W1:Y:S01]  /*d9a0*/  S2R R40, SR_TID.X ;  /* 0x0000000000287919 */ /* 0x000e620000002100 */
[----:B------:R-:W-:Y:S01]  /*d9b0*/  F2FP.PACK_AB R6, R125, R124 ;  /* 0x0000007c7d06723e */ /* 0x000fe200000000ff */
[----:B------:R-:W-:Y:S01]  /*d9c0*/  IMAD.MOV.U32 R5, RZ, RZ, -0x10 ;  /* 0xfffffff0ff057424 */ /* 0x000fe200078e00ff */
[----:B------:R-:W-:Y:S01]  /*d9d0*/  F2FP.PACK_AB R27, R27, R126 ;  /* 0x0000007e1b1b723e */ /* 0x000fe200000000ff */
[----:B------:R-:W-:Y:S01]  /*d9e0*/  BAR.SYNC.DEFER_BLOCKING 0x1, 0x80 ;  /* 0x0042000000007b1d */ /* 0x000fe20000010000 */
[----:B------:R-:W-:Y:S02]  /*d9f0*/  F2FP.PACK_AB R26, R26, R132 ;  /* 0x000000841a1a723e */ /* 0x000fe400000000ff */
[----:B------:R-:W-:Y:S02]  /*da00*/  F2FP.PACK_AB R31, R31, R134 ;  /* 0x000000861f1f723e */ /* 0x000fe400000000ff */
[----:B------:R-:W-:Y:S01]  /*da10*/  F2FP.PACK_AB R33, R33, R120 ;  /* 0x000000782121723e */ /* 0x000fe200000000ff */
[----:B------:R-:W-:Y:S01]  /*da20*/  ULDC.64 UR4, c[0x0][0x500] ;  /* 0x0001400000047ab9 */ /* 0x000fe20000000a00 */
[----:B------:R-:W-:Y:S01]  /*da30*/  F2FP.PACK_AB R122, R123, R122 ;  /* 0x0000007a7b7a723e */ /* 0x000fe200000000ff */
[----:B------:R-:W-:Y:S01]  /*da40*/  UISETP.NE.U32.AND UP1, UPT, URZ, UR4, UPT ;  /* 0x000000043f00728c */ /* 0x000fe2000bf25070 */
[----:B------:R-:W-:Y:S01]  /*da50*/  F2FP.PACK_AB R32, R32, R128 ;  /* 0x000000802020723e */ /* 0x000fe200000000ff */
[----:B------:R-:W-:Y:S01]  /*da60*/  UMOV UR6, 0x4 ;  /* 0x0000000400067882 */ /* 0x000fe20000000000 */
[----:B------:R-:W-:Y:S01]  /*da70*/  F2FP.PACK_AB R130, R131, R130 ;  /* 0x000000828382723e */ /* 0x000fe200000000ff */
[----:B------:R-:W-:Y:S01]  /*da80*/  UISETP.NE.AND.EX UP1, UPT, URZ, UR5, UPT, UP1 ;  /* 0x000000053f00728c */ /* 0x000fe2000bf25310 */
[----:B------:R-:W-:-:S02]  /*da90*/  F2FP.PACK_AB R30, R30, R136 ;  /* 0x000000881e1e723e */ /* 0x000fc400000000ff */
[----:B------:R-:W-:Y:S01]  /*daa0*/  F2FP.PACK_AB R29, R29, R138 ;  /* 0x0000008a1d1d723e */ /* 0x000fe200000000ff */
[----:B------:R-:W-:Y:S01]  /*dab0*/  ULDC.64 UR4, c[0x0][0x500] ;  /* 0x0001400000047ab9 */ /* 0x000fe20000000a00 */
[----:B------:R-:W-:Y:S01]  /*dac0*/  F2FP.PACK_AB R20, R20, R148 ;  /* 0x000000941414723e */ /* 0x000fe200000000ff */
[----:B------:R-:W-:Y:S01]  /*dad0*/  UIMAD.WIDE UR4, UR11, UR6, UR4 ;  /* 0x000000060b0472a5 */ /* 0x000fe2000f8e0204 */
[----:B------:R-:W-:Y:S02]  /*dae0*/  F2FP.PACK_AB R19, R19, R150 ;  /* 0x000000961313723e */ /* 0x000fe400000000ff */
[----:B-1----:R-:W-:Y:S02]  /*daf0*/  SHF.R.S32.HI R41, RZ, 0x1f, R40 ;  /* 0x0000001fff297819 */ /* 0x002fe40000011428 */
[----:B------:R-:W-:Y:S02]  /*db00*/  F2FP.PACK_AB R28, R28, R140 ;  /* 0x0000008c1c1c723e */ /* 0x000fe400000000ff */
[----:B------:R-:W-:-:S02]  /*db10*/  LEA.HI R2, R41, R40, RZ, 0x2 ;  /* 0x0000002829027211 */ /* 0x000fc400078f10ff */
[----:B------:R-:W-:Y:S02]  /*db20*/  LEA.HI R35, R41, R40, RZ, 0x5 ;  /* 0x0000002829237211 */ /* 0x000fe400078f28ff */
[--C-:B------:R-:W-:Y:S02]  /*db30*/  SHF.R.S32.HI R3, RZ, 0x2, R2.reuse ;  /* 0x00000002ff037819 */ /* 0x100fe40000011402 */
[----:B------:R-:W-:Y:S02]  /*db40*/  SHF.R.S32.HI R0, RZ, 0x1f, R2 ;  /* 0x0000001fff007819 */ /* 0x000fe40000011402 */
[----:B------:R-:W-:Y:S02]  /*db50*/  SHF.R.S32.HI R34, RZ, 0x5, R35 ;  /* 0x00000005ff227819 */ /* 0x000fe40000011423 */
[----:B------:R-:W-:Y:S02]  /*db60*/  LEA.HI R0, R0, R3, RZ, 0x3 ;  /* 0x0000000300007211 */ /* 0x000fe400078f18ff */
[----:B------:R-:W-:-:S02]  /*db70*/  F2FP.PACK_AB R142, R143, R142 ;  /* 0x0000008e8f8e723e */ /* 0x000fc400000000ff */
[----:B------:R-:W-:Y:S02]  /*db80*/  LOP3.LUT R0, R0, 0xfffffff8, RZ, 0xc0, !PT ;  /* 0xfffffff800007812 */ /* 0x000fe400078ec0ff */
[----:B------:R-:W-:Y:S02]  /*db90*/  F2FP.PACK_AB R25, R25, R144 ;  /* 0x000000901919723e */ /* 0x000fe400000000ff */
[----:B------:R-:W-:Y:S01]  /*dba0*/  F2FP.PACK_AB R147, R147, R146 ;  /* 0x000000929393723e */ /* 0x000fe200000000ff */
[----:B------:R-:W-:Y:S01]  /*dbb0*/  IMAD.IADD R3, R3, 0x1, -R0 ;  /* 0x0000000103037824 */ /* 0x000fe200078e0a00 */
[----:B------:R-:W-:Y:S02]  /*dbc0*/  LOP3.LUT R0, R2, 0xfffffffc, RZ, 0xc0, !PT ;  /* 0xfffffffc02007812 */ /* 0x000fe400078ec0ff */
[----:B------:R-:W-:Y:S01]  /*dbd0*/  F2FP.PACK_AB R24, R24, R152 ;  /* 0x000000981818723e */ /* 0x000fe200000000ff */
[C---:B------:R-:W-:Y:S01]  /*dbe0*/  IMAD.SHL.U32 R2, R3.reuse, 0x40, RZ ;  /* 0x0000004003027824 */ /* 0x040fe200078e00ff */
[----:B------:R-:W-:Y:S01]  /*dbf0*/  LOP3.LUT R4, R3, 0x1, RZ, 0xc0, !PT ;  /* 0x0000000103047812 */ /* 0x000fe200078ec0ff */
[----:B------:R-:W-:Y:S01]  /*dc00*/  IMAD.IADD R14, R40, 0x1, -R0 ;  /* 0x00000001280e7824 */ /* 0x000fe200078e0a00 */
[----:B------:R-:W-:-:S02]  /*dc10*/  F2FP.PACK_AB R23, R23, R154 ;  /* 0x0000009a1717723e */ /* 0x000fc400000000ff */
[----:B------:R-:W-:Y:S01]  /*dc20*/  LOP3.LUT R0, R2, 0x1c0, RZ, 0xc0, !PT ;  /* 0x000001c002007812 */ /* 0x000fe200078ec0ff */
[----:B------:R-:W-:Y:S01]  /*dc30*/  IMAD R2, R34, 0x200, R14 ;  /* 0x0000020022027824 */ /* 0x000fe200078e020e */
[----:B------:R-:W-:Y:S02]  /*dc40*/  ISETP.NE.U32.AND P0, PT, R4, 0x1, PT ;  /* 0x000000010400780c */ /* 0x000fe40003f05070 */
[----:B------:R-:W-:Y:S02]  /*dc50*/  LEA.HI R0, R0, R0, RZ, 0x1d ;  /* 0x0000000000007211 */ /* 0x000fe400078fe8ff */
[----:B------:R-:W-:Y:S02]  /*dc60*/  R2P PR, R3, 0x6 ;  /* 0x0000000603007804 */ /* 0x000fe40000000000 */
[----:B------:R-:W-:Y:S01]  /*dc70*/  SEL R5, R5, 0x10, !P0 ;  /* 0x0000001005057807 */ /* 0x000fe20004000000 */
[----:B------:R-:W-:Y:S01]  /*dc80*/  IMAD.U32 R0, R2, 0x2, R0 ;  /* 0x0000000202007824 */ /* 0x000fe200078e0000 */
[----:B------:R-:W-:-:S02]  /*dc90*/  F2FP.PACK_AB R18, R18, R164 ;  /* 0x000000a41212723e */ /* 0x000fc400000000ff */
[----:B------:R-:W-:Y:S01]  /*dca0*/  F2FP.PACK_AB R13, R13, R166 ;  /* 0x000000a60d0d723e */ /* 0x000fe200000000ff */
[----:B------:R-:W-:Y:S01]  /*dcb0*/  IMAD.SHL.U32 R0, R0, 0x2, RZ ;  /* 0x0000000200007824 */ /* 0x000fe200078e00ff */
[----:B------:R-:W-:Y:S02]  /*dcc0*/  F2FP.PACK_AB R22, R22, R156 ;  /* 0x0000009c1616723e */ /* 0x000fe400000000ff */
[----:B------:R-:W-:Y:S01]  /*dcd0*/  F2FP.PACK_AB R159, R159, R158 ;  /* 0x0000009e9f9f723e */ /* 0x000fe200000000ff */
[C---:B------:R-:W-:Y:S01]  /*dce0*/  IMAD.IADD R3, R0.reuse, 0x1, R5 ;  /* 0x0000000100037824 */ /* 0x040fe200078e0205 */
[----:B------:R1:W-:Y:S01]  /*dcf0*/  STS [R0+0x80], R6 ;  /* 0x0000800600007388 */ /* 0x0003e20000000800 */
[C---:B------:R-:W-:Y:S02]  /*dd00*/  IADD3 R4, R0.reuse, 0x80, RZ ;  /* 0x0000008000047810 */ /* 0x040fe40007ffe0ff */
[----:B------:R-:W-:Y:S01]  /*dd10*/  IADD3 R2, R0, 0xc0, RZ ;  /* 0x000000c000027810 */ /* 0x000fe20007ffe0ff */
[----:B------:R-:W-:Y:S01]  /*dd20*/  STS [R0+0x480], R27 ;  /* 0x0004801b00007388 */ /* 0x000fe20000000800 */
[----:B------:R-:W-:-:S02]  /*dd30*/  @P2 IADD3 R2, R4, -0x40, RZ ;  /* 0xffffffc004022810 */ /* 0x000fc40007ffe0ff */
[----:B------:R-:W-:Y:S01]  /*dd40*/  F2FP.PACK_AB R12, R12, R160 ;  /* 0x000000a00c0c723e */ /* 0x000fe200000000ff */
[----:B------:R-:W-:Y:S01]  /*dd50*/  STS [R3+0x80], R26 ;  /* 0x0000801a03007388 */ /* 0x000fe20000000800 */
[----:B------:R-:W-:Y:S02]  /*dd60*/  F2FP.PACK_AB R21, R21, R162 ;  /* 0x000000a21515723e */ /* 0x000fe400000000ff */
[----:B------:R-:W-:Y:S01]  /*dd70*/  F2FP.PACK_AB R17, R17, R168 ;  /* 0x000000a81111723e */ /* 0x000fe200000000ff */
[----:B------:R-:W-:Y:S01]  /*dd80*/  STS [R3+0x480], R31 ;  /* 0x0004801f03007388 */ /* 0x000fe20000000800 */
[----:B------:R-:W-:Y:S02]  /*dd90*/  F2FP.PACK_AB R16, R16, R170 ;  /* 0x000000aa1010723e */ /* 0x000fe400000000ff */
[----:B------:R-:W-:Y:S01]  /*dda0*/  F2FP.PACK_AB R9, R181, R180 ;  /* 0x000000b4b509723e */ /* 0x000fe200000000ff */
[----:B------:R-:W-:Y:S01]  /*ddb0*/  STS [R0+0x2080], R33 ;  /* 0x0020802100007388 */ /* 0x000fe20000000800 */
[----:B-----5:R-:W-:-:S02]  /*ddc0*/  F2FP.PACK_AB R8, R183, R182 ;  /* 0x000000b6b708723e */ /* 0x020fc400000000ff */
[----:B------:R-:W-:Y:S01]  /*ddd0*/  F2FP.PACK_AB R11, R173, R172 ;  /* 0x000000acad0b723e */ /* 0x000fe200000000ff */
[----:B------:R2:W-:Y:S01]  /*dde0*/  STS [R0+0x2480], R122 ;  /* 0x0024807a00007388 */ /* 0x0005e20000000800 */
[----:B------:R-:W-:Y:S02]  /*ddf0*/  F2FP.PACK_AB R15, R15, R174 ;  /* 0x000000ae0f0f723e */ /* 0x000fe400000000ff */
[----:B------:R-:W-:Y:S01]  /*de00*/  F2FP.PACK_AB R10, R177, R176 ;  /* 0x000000b0b10a723e */ /* 0x000fe200000000ff */
[----:B------:R-:W-:Y:S01]  /*de10*/  STS [R3+0x2080], R32 ;  /* 0x0020802003007388 */ /* 0x000fe20000000800 */
[----:B-1----:R-:W-:Y:S01]  /*de20*/  IMAD.MOV.U32 R6, RZ, RZ, 0x20 ;  /* 0x00000020ff067424 */ /* 0x002fe200078e00ff */
[----:B------:R-:W-:Y:S02]  /*de30*/  F2FP.PACK_AB R7, R179, R178 ;  /* 0x000000b2b307723e */ /* 0x000fe400000000ff */
[----:B------:R1:W-:Y:S02]  /*de40*/  STS [R3+0x2480], R130 ;  /* 0x0024808203007388 */ /* 0x0003e40000000800 */
[----:B------:R-:W-:-:S02]  /*de50*/  SEL R6, R6, 0xffffffe0, !P1 ;  /* 0xffffffe006067807 */ /* 0x000fc40004800000 */
[----:B------:R-:W-:-:S03]  /*de60*/  PLOP3.LUT P1, PT, PT, PT, UP1, 0x80, 0x0 ;  /* 0x000000000000781c */ /* 0x000fc60003f2f018 */
[----:B------:R-:W-:-:S05]  /*de70*/  IMAD.IADD R4, R0, 0x1, R6 ;  /* 0x0000000100047824 */ /* 0x000fca00078e0206 */
[----:B------:R-:W-:Y:S04]  /*de80*/  STS [R4+0x80], R30 ;  /* 0x0000801e04007388 */ /* 0x000fe80000000800 */
[----:B------:R-:W-:Y:S01]  /*de90*/  STS [R4+0x480], R29 ;  /* 0x0004801d04007388 */ /* 0x000fe20000000800 */
[----:B--2---:R-:W-:-:S05]  /*dea0*/  IMAD.IADD R0, R6, 0x1, R3 ;  /* 0x0000000106007824 */ /* 0x004fca00078e0203 */
[----:B------:R-:W-:Y:S01]  /*deb0*/  STS [R0+0x80], R20 ;  /* 0x0000801400007388 */ /* 0x000fe20000000800 */
[----:B-1----:R-:W-:-:S03]  /*dec0*/  IADD3 R3, R6, 0x400, R2 ;  /* 0x0000040006037810 */ /* 0x002fc60007ffe002 */
[----:B------:R-:W-:Y:S04]  /*ded0*/  STS [R0+0x480], R19 ;  /* 0x0004801300007388 */ /* 0x000fe80000000800 */
[----:B------:R-:W-:Y:S04]  /*dee0*/  STS [R4+0x2080], R28 ;  /* 0x0020801c04007388 */ /* 0x000fe80000000800 */
[----:B------:R1:W-:Y:S04]  /*def0*/  STS [R4+0x2480], R142 ;  /* 0x0024808e04007388 */ /* 0x0003e80000000800 */
[----:B------:R-:W-:Y:S04]  /*df00*/  STS [R0+0x2080], R25 ;  /* 0x0020801900007388 */ /* 0x000fe80000000800 */
[----:B------:R2:W-:Y:S04]  /*df10*/  STS [R0+0x2480], R147 ;  /* 0x0024809300007388 */ /* 0x0005e80000000800 */
[----:B------:R-:W-:Y:S04]  /*df20*/  STS [R2], R24 ;  /* 0x0000001802007388 */ /* 0x000fe80000000800 */
[----:B------:R-:W-:Y:S01]  /*df30*/  STS [R2+0x400], R23 ;  /* 0x0004001702007388 */ /* 0x000fe20000000800 */
[----:B-1----:R-:W-:-:S02]  /*df40*/  IMAD.IADD R4, R5, 0x1, R3 ;  /* 0x0000000105047824 */ /* 0x002fc400078e0203 */
[----:B--2---:R-:W-:-:S04]  /*df50*/  IMAD.IADD R0, R5, 0x1, R2 ;  /* 0x0000000105007824 */ /* 0x004fc800078e0202 */
[C---:B------:R-:W-:Y:S01]  /*df60*/  IMAD.IADD R3, R6.reuse, 0x1, R0 ;  /* 0x0000000106037824 */ /* 0x040fe200078e0200 */
[----:B------:R-:W-:Y:S04]  /*df70*/  STS [R0], R18 ;  /* 0x0000001200007388 */ /* 0x000fe80000000800 */
[----:B------:R-:W-:Y:S04]  /*df80*/  STS [R0+0x400], R13 ;  /* 0x0004000d00007388 */ /* 0x000fe80000000800 */
[----:B------:R-:W-:Y:S04]  /*df90*/  STS [R2+0x2000], R22 ;  /* 0x0020001602007388 */ /* 0x000fe80000000800 */
[----:B------:R1:W-:Y:S04]  /*dfa0*/  STS [R2+0x2400], R159 ;  /* 0x0024009f02007388 */ /* 0x0003e80000000800 */
[----:B------:R-:W-:Y:S04]  /*dfb0*/  STS [R0+0x2000], R12 ;  /* 0x0020000c00007388 */ /* 0x000fe80000000800 */
[----:B------:R-:W-:Y:S01]  /*dfc0*/  STS [R0+0x2400], R21 ;  /* 0x0024001500007388 */ /* 0x000fe20000000800 */
[----:B-1----:R-:W-:-:S05]  /*dfd0*/  IMAD.IADD R2, R6, 0x1, R2 ;  /* 0x0000000106027824 */ /* 0x002fca00078e0202 */
[----:B------:R-:W-:Y:S04]  /*dfe0*/  STS [R2], R17 ;  /* 0x0000001102007388 */ /* 0x000fe80000000800 */
[----:B------:R-:W-:Y:S04]  /*dff0*/  STS [R2+0x400], R16 ;  /* 0x0004001002007388 */ /* 0x000fe80000000800 */
[----:B------:R1:W-:Y:S04]  /*e000*/  STS [R3], R9 ;  /* 0x0000000903007388 */ /* 0x0003e80000000800 */
[----:B------:R2:W-:Y:S04]  /*e010*/  STS [R4], R8 ;  /* 0x0000000804007388 */ /* 0x0005e80000000800 */
[----:B------:R-:W-:Y:S04]  /*e020*/  STS [R2+0x2000], R11 ;  /* 0x0020000b02007388 */ /* 0x000fe80000000800 */
[----:B------:R3:W-:Y:S04]  /*e030*/  STS [R2+0x2400], R15 ;  /* 0x0024000f02007388 */ /* 0x0007e80000000800 */
[----:B------:R4:W-:Y:S04]  /*e040*/  STS [R3+0x2000], R10 ;  /* 0x0020000a03007388 */ /* 0x0009e80000000800 */
[----:B------:R3:W-:Y:S01]  /*e050*/  STS [R4+0x2000], R7 ;  /* 0x0020000704007388 */ /* 0x0007e20000000800 */
[----:B-1----:R-:W-:-:S02]  /*e060*/  IMAD.U32 R9, RZ, RZ, UR5 ;  /* 0x00000005ff097e24 */ /* 0x002fc4000f8e00ff */
[----:B--2---:R-:W-:Y:S01]  /*e070*/  IMAD.U32 R8, RZ, RZ, UR4 ;  /* 0x00000004ff087e24 */ /* 0x004fe2000f8e00ff */
[----:B------:R-:W-:Y:S06]  /*e080*/  BAR.SYNC.DEFER_BLOCKING 0x1, 0x80 ;  /* 0x0042000000007b1d */ /* 0x000fec0000010000 */
[----:B------:R-:W-:Y:S02]  /*e090*/  ULDC.64 UR4, c[0x0][0x508] ;  /* 0x0001420000047ab9 */ /* 0x000fe40000000a00 */
[----:B------:R-:W-:Y:S01]  /*e0a0*/  UISETP.NE.U32.AND UP0, UPT, URZ, UR4, UPT ;  /* 0x000000043f00728c */ /* 0x000fe2000bf05070 */
[----:B------:R-:W2:Y:S03]  /*e0b0*/  @P1 LDG.E R0, [R8.64] ;  /* 0x0000000c08001981 */ /* 0x000ea6000c1e1900 */
[----:B------:R-:W-:Y:S01]  /*e0c0*/  UISETP.NE.AND.EX UP0, UPT, URZ, UR5, UPT, UP0 ;  /* 0x000000053f00728c */ /* 0x000fe2000bf05300 */
[----:B------:R-:W-:-:S02]  /*e0d0*/  IMAD.MOV.U32 R12, RZ, RZ, c[0x0][0x388] ;  /* 0x0000e200ff0c7624 */ /* 0x000fc400078e00ff */
[----:B------:R-:W-:-:S03]  /*e0e0*/  ULDC.64 UR4, c[0x0][0x508] ;  /* 0x0001420000047ab9 */ /* 0x000fc60000000a00 */
[----:B------:R-:W-:-:S05]  /*e0f0*/  PLOP3.LUT P0, PT, PT, PT, UP0, 0x80, 0x0 ;  /* 0x000000000000781c */ /* 0x000fca0003f0f008 */
[----:B------:R-:W-:-:S06]  /*e100*/  @UP0 UIMAD.WIDE UR4, UR11, UR6, UR4 ;  /* 0x000000060b0402a5 */ /* 0x000fcc000f8e0204 */
[----:B---3--:R-:W-:Y:S02]  /*e110*/  IMAD.U32 R2, RZ, RZ, UR4 ;  /* 0x00000004ff027e24 */ /* 0x008fe4000f8e00ff */
[----:B----4-:R-:W-:-:S05]  /*e120*/  IMAD.U32 R3, RZ, RZ, UR5 ;  /* 0x00000005ff037e24 */ /* 0x010fca000f8e00ff */
[----:B------:R1:W5:Y:S01]  /*e130*/  @P0 LDG.E R12, [R2.64] ;  /* 0x0000000c020c0981 */ /* 0x000362000c1e1900 */
[----:B------:R-:W-:Y:S02]  /*e140*/  UMOV UR6, URZ ;  /* 0x0000003f00067c82 */ /* 0x000fe40008000000 */
[----:B------:R-:W-:Y:S01]  /*e150*/  UMOV UR7, URZ ;  /* 0x0000003f00077c82 */ /* 0x000fe20008000000 */
[----:B--2---:R-:W2:Y:S02]  /*e160*/  @P1 R2UR UR5, R0 ;  /* 0x00000000000513c2 */ /* 0x004ea400000e0000 */
[----:B--2---:R-:W-:Y:S02]  /*e170*/  @UP1 USHF.R.S32.HI UR4, URZ, 0x1f, UR5 ;  /* 0x0000001f3f041899 */ /* 0x004fe40008011405 */
[----:B------:R-:W-:-:S05]  /*e180*/  @UP1 UMOV UR6, UR5 ;  /* 0x0000000500061c82 */ /* 0x000fca0008000000 */
[----:B------:R-:W-:Y:S01]  /*e190*/  @UP1 UMOV UR7, UR4 ;  /* 0x0000000400071c82 */ /* 0x000fe20008000000 */
[----:B------:R-:W-:Y:S05]  /*e1a0*/  @P0 BRA `(.L_x_39) ;  /* 0x0000004000000947 */ /* 0x000fea0003800000 */
[----:B-1----:R-:W-:Y:S05]  /*e1b0*/  @!P1 BRA `(.L_x_39) ;  /* 0x0000003000009947 */ /* 0x002fea0003800000 */
[----:B------:R-:W2:Y:S04]  /*e1c0*/  LDG.E R0, [R8.64] ;  /* 0x0000000c08007981 */ /* 0x000ea8000c1e1900 */
[----:B------:R-:W2:Y:S02]  /*e1d0*/  LDG.E R2, [R8.64+0x4] ;  /* 0x0000040c08027981 */ /* 0x000ea4000c1e1900 */
[----:B--2--5:R-:W-:Y:S02]  /*e1e0*/  IADD3 R12, -R0, R2, RZ ;  /* 0x00000002000c7210 */ /* 0x024fe40007ffe1ff */
.L_x_39:
[----:B-1----:R-:W-:Y:S01]  /*e1f0*/  LEA.HI R0, R14, R14, RZ, 0x1 ;  /* 0x0000000e0e007211 */ /* 0x002fe200078f08ff */
[----:B------:R-:W-:Y:S01]  /*e200*/  IMAD.MOV.U32 R3, RZ, RZ, c[0x0][0x4e8] ;  /* 0x00013a00ff037624 */ /* 0x000fe200078e00ff */
[----:B------:R-:W-:Y:S01]  /*e210*/  LOP3.LUT R5, R35, 0xffffffe0, RZ, 0xc0, !PT ;  /* 0xffffffe023057812 */ /* 0x000fe200078ec0ff */
[----:B------:R-:W1:Y:S01]  /*e220*/  S2R R22, SR_CTAID.X ;  /* 0x0000000000167919 */ /* 0x000e620000002500 */
[C---:B------:R-:W-:Y:S01]  /*e230*/  LOP3.LUT R2, R0.reuse, 0x1ffffffe, RZ, 0xc0, !PT ;  /* 0x1ffffffe00027812 */ /* 0x040fe200078ec0ff */
[----:B------:R-:W-:Y:S01]  /*e240*/  IMAD.SHL.U32 R0, R0, 0x20, RZ ;  /* 0x0000002000007824 */ /* 0x000fe200078e00ff */
[----:B------:R-:W-:Y:S01]  /*e250*/  ISETP.NE.AND P0, PT, R3, 0x1, PT ;  /* 0x000000010300780c */ /* 0x000fe20003f05270 */
[----:B------:R-:W-:Y:S01]  /*e260*/  IMAD.IADD R5, R40, 0x1, -R5 ;  /* 0x0000000128057824 */ /* 0x000fe200078e0a05 */
[----:B------:R-:W-:Y:S01]  /*e270*/  LEA.HI R6, R41, R40, RZ, 0x3 ;  /* 0x0000002829067211 */ /* 0x000fe200078f18ff */
[----:B------:R-:W-:Y:S01]  /*e280*/  IMAD.IADD R2, R14, 0x1, -R2 ;  /* 0x000000010e027824 */ /* 0x000fe200078e0a02 */
[----:B------:R-:W-:Y:S01]  /*e290*/  LOP3.LUT R0, R0, 0xffffffc0, RZ, 0xc0, !PT ;  /* 0xffffffc000007812 */ /* 0x000fe200078ec0ff */
[----:B------:R-:W-:Y:S01]  /*e2a0*/  ULDC.64 UR14, c[0x0][0x490] ;  /* 0x00012400000e7ab9 */ /* 0x000fe20000000a00 */
[----:B------:R-:W-:Y:S01]  /*e2b0*/  SHF.R.S32.HI R3, RZ, 0x1f, R5 ;  /* 0x0000001fff037819 */ /* 0x000fe20000011405 */
[----:B------:R-:W-:Y:S01]  /*e2c0*/  UIMAD UR4, UR8, UR14, URZ ;  /* 0x0000000e080472a4 */ /* 0x000fe2000f8e023f */
[----:B------:R-:W-:Y:S01]  /*e2d0*/  SHF.R.S32.HI R19, RZ, 0x3, R6 ;  /* 0x00000003ff137819 */ /* 0x000fe20000011406 */
[----:B------:R-:W-:Y:S01]  /*e2e0*/  IMAD R4, R2, 0x8, R0 ;  /* 0x0000000802047824 */ /* 0x000fe200078e0200 */
[----:B------:R-:W-:Y:S01]  /*e2f0*/  SHF.R.S32.HI R0, RZ, 0x1f, R34 ;  /* 0x0000001fff007819 */ /* 0x000fe20000011422 */
[----:B------:R-:W-:Y:S01]  /*e300*/  UIMAD UR15, UR9, UR15, UR4 ;  /* 0x0000000f090f72a4 */ /* 0x000fe2000f8e0204 */
[----:B------:R-:W-:Y:S01]  /*e310*/  LOP3.LUT P1, RZ, R5, 0x3, RZ, 0xc0, !PT ;  /* 0x0000000305ff7812 */ /* 0x000fe2000782c0ff */
[----:B------:R-:W-:Y:S01]  /*e320*/  USHF.R.S32.HI UR10, URZ, 0x1f, UR11 ;  /* 0x0000001f3f0a7899 */ /* 0x000fe2000801140b */
[----:B------:R-:W-:Y:S01]  /*e330*/  LEA.HI R0, R0, R34, RZ, 0x2 ;  /* 0x0000002200007211 */ /* 0x000fe200078f10ff */
[----:B------:R-:W-:Y:S01]  /*e340*/  ULDC.64 UR4, c[0x0][0x3a0] ;  /* 0x0000e80000047ab9 */ /* 0x000fe20000000a00 */
[----:B------:R-:W-:Y:S01]  /*e350*/  LEA.HI R21, R41, R40, RZ, 0x6 ;  /* 0x0000002829157211 */ /* 0x000fe200078f30ff */
[----:B------:R-:W-:Y:S01]  /*e360*/  UIMAD UR17, UR7, UR4, URZ ;  /* 0x00000004071172a4 */ /* 0x000fe2000f8e023f */
[----:B------:R-:W-:Y:S01]  /*e370*/  LOP3.LUT R2, R0, 0xffffffc, RZ, 0xc0, !PT ;  /* 0x0ffffffc00027812 */ /* 0x000fe200078ec0ff */
[----:B------:R-:W-:Y:S01]  /*e380*/  UMOV UR18, UR6 ;  /* 0x0000000600127c82 */ /* 0x000fe20008000000 */
[----:B------:R-:W-:Y:S01]  /*e390*/  LEA.HI R0, R3, R5, RZ, 0x2 ;  /* 0x0000000503007211 */ /* 0x000fe200078f10ff */
[----:B------:R-:W-:-:S02]  /*e3a0*/  UMOV UR19, UR7 ;  /* 0x0000000700137c82 */ /* 0x000fc40008000000 */
[----:B------:R-:W-:Y:S01]  /*e3b0*/  IMAD.IADD R2, R34, 0x1, -R2 ;  /* 0x0000000122027824 */ /* 0x000fe200078e0a02 */
[----:B------:R-:W-:Y:S01]  /*e3c0*/  SHF.R.S32.HI R0, RZ, 0x2, R0 ;  /* 0x00000002ff007819 */ /* 0x000fe20000011400 */
[----:B------:R-:W-:Y:S02]  /*e3d0*/  USEL UR10, UR10, URZ, !UP1 ;  /* 0x0000003f0a0a7287 */ /* 0x000fe4000c800000 */
[----:B------:R-:W-:Y:S02]  /*e3e0*/  UIMAD.WIDE.U32 UR18, UR9, UR14, UR18 ;  /* 0x0000000e091272a5 */ /* 0x000fe4000f8e0012 */
[----:B------:R-:W-:Y:S01]  /*e3f0*/  IMAD R11, R2, 0x10, R0 ;  /* 0x00000010020b7824 */ /* 0x000fe200078e0200 */
[----:B------:R-:W-:Y:S01]  /*e400*/  LOP3.LUT R0, R6, 0xfffffff8, RZ, 0xc0, !PT ;  /* 0xfffffff806007812 */ /* 0x000fe200078ec0ff */
[----:B------:R-:W-:Y:S02]  /*e410*/  UIMAD.WIDE.U32 UR22, UR6, UR4, URZ ;  /* 0x00000004061672a5 */ /* 0x000fe4000f8e003f */
[----:B------:R-:W-:Y:S01]  /*e420*/  IMAD.IADD R3, R11, 0x1, R4 ;  /* 0x000000010b037824 */ /* 0x000fe200078e0204 */
[----:B------:R-:W-:Y:S01]  /*e430*/  UIMAD UR17, UR6, UR5, UR17 ;  /* 0x00000005061172a4 */ /* 0x000fe2000f8e0211 */
[----:B------:R-:W-:Y:S01]  /*e440*/  IMAD.IADD R0, R40, 0x1, -R0 ;  /* 0x0000000128007824 */ /* 0x000fe200078e0a00 */
[----:B------:R-:W-:Y:S01]  /*e450*/  USEL UR14, UR11, URZ, !UP1 ;  /* 0x0000003f0b0e7287 */ /* 0x000fe2000c800000 */
[----:B-1----:R-:W-:Y:S01]  /*e460*/  IMAD R3, R22, 0x80, R3 ;  /* 0x0000008016037824 */ /* 0x002fe200078e0203 */
[----:B------:R-:W-:Y:S01]  /*e470*/  ULDC.64 UR6, c[0x0][0x498] ;  /* 0x0001260000067ab9 */ /* 0x000fe20000000a00 */
[----:B------:R-:W-:Y:S01]  /*e480*/  IMAD R6, R0, 0x10, R19 ;  /* 0x0000001000067824 */ /* 0x000fe200078e0213 */
[----:B------:R-:W-:Y:S01]  /*e490*/  ULDC.64 UR4, c[0x0][0x3e8] ;  /* 0x0000fa0000047ab9 */ /* 0x000fe20000000a00 */
[----:B------:R-:W-:Y:S01]  /*e4a0*/  @P0 IMAD.HI.U32 R4, R3, c[0x0][0x4ec], RZ ;  /* 0x00013b0003040a27 */ /* 0x000fe200078e00ff */
[----:B------:R-:W-:-:S02]  /*e4b0*/  UIMAD UR20, UR10, UR6, URZ ;  /* 0x000000060a1472a4 */ /* 0x000fc4000f8e023f */
[----:B------:R-:W-:Y:S01]  /*e4c0*/  UIMAD UR16, UR8, UR4, URZ ;  /* 0x00000004081072a4 */ /* 0x000fe2000f8e023f */
[----:B------:R-:W-:Y:S01]  /*e4d0*/  IMAD R9, R22, 0x80, R6 ;  /* 0x0000008016097824 */ /* 0x000fe200078e0206 */
[----:B------:R-:W-:Y:S01]  /*e4e0*/  UIADD3 UR19, UR19, UR15, URZ ;  /* 0x0000000f13137290 */ /* 0x000fe2000fffe03f */
[----:B------:R-:W-:Y:S01]  /*e4f0*/  IMAD.MOV.U32 R2, RZ, RZ, R3 ;  /* 0x000000ffff027224 */ /* 0x000fe200078e0003 */
[----:B------:R-:W-:Y:S01]  /*e500*/  @P0 SHF.R.U32.HI R2, RZ, c[0x0][0x4f0], R4 ;  /* 0x00013c00ff020a19 */ /* 0x000fe20000011604 */
[----:B------:R-:W-:Y:S01]  /*e510*/  @P0 IMAD.HI.U32 R4, R9, c[0x0][0x4ec], RZ ;  /* 0x00013b0009040a27 */ /* 0x000fe200078e00ff */
[----:B------:R-:W-:Y:S02]  /*e520*/  UIADD3 UR23, UR23, UR17, URZ ;  /* 0x0000001117177290 */ /* 0x000fe4000fffe03f */
[----:B------:R-:W-:Y:S01]  /*e530*/  UIMAD UR7, UR14, UR7, UR20 ;  /* 0x000000070e0772a4 */ /* 0x000fe2000f8e0214 */
[----:B------:R-:W-:Y:S01]  /*e540*/  IMAD.MOV.U32 R7, RZ, RZ, R9 ;  /* 0x000000ffff077224 */ /* 0x000fe200078e0009 */
[----:B------:R-:W-:Y:S01]  /*e550*/  @P0 SHF.R.U32.HI R7, RZ, c[0x0][0x4f0], R4 ;  /* 0x00013c00ff070a19 */ /* 0x000fe20000011604 */
[----:B------:R-:W-:Y:S01]  /*e560*/  IMAD.SHL.U32 R4, R19, 0x40, RZ ;  /* 0x0000004013047824 */ /* 0x000fe200078e00ff */
[----:B------:R-:W-:Y:S01]  /*e570*/  UIMAD.WIDE.U32 UR18, UR14, UR6, UR18 ;  /* 0x000000060e1272a5 */ /* 0x000fe2000f8e0012 */
[----:B------:R-:W-:Y:S01]  /*e580*/  IMAD.MOV R6, RZ, RZ, -R2 ;  /* 0x000000ffff067224 */ /* 0x000fe200078e0a02 */
[----:B------:R-:W-:Y:S01]  /*e590*/  UIMAD UR16, UR9, UR5, UR16 ;  /* 0x00000005091072a4 */ /* 0x000fe2000f8e0210 */
[----:B------:R-:W-:Y:S01]  /*e5a0*/  IMAD.SHL.U32 R0, R0, 0x8, RZ ;  /* 0x0000000800007824 */ /* 0x000fe200078e00ff */
[----:B------:R-:W-:Y:S01]  /*e5b0*/  UIMAD.WIDE.U32 UR22, UR9, UR4, UR22 ;  /* 0x00000004091672a5 */ /* 0x000fe2000f8e0016 */
[----:B------:R-:W-:Y:S01]  /*e5c0*/  LOP3.LUT R4, R4, 0x1c0, RZ, 0xc0, !PT ;  /* 0x000001c004047812 */ /* 0x000fe200078ec0ff */
[----:B------:R-:W-:Y:S01]  /*e5d0*/  IMAD R6, R6, c[0x0][0x4e8], R3 ;  /* 0x00013a0006067a24 */ /* 0x000fe200078e0203 */
[----:B------:R-:W-:Y:S01]  /*e5e0*/  ULDC.64 UR4, c[0x0][0x3f0] ;  /* 0x0000fc0000047ab9 */ /* 0x000fe20000000a00 */
[----:B------:R-:W-:Y:S01]  /*e5f0*/  IMAD.U32 R3, RZ, RZ, UR7 ;  /* 0x00000007ff037e24 */ /* 0x000fe2000f8e00ff */
[----:B------:R-:W-:Y:S01]  /*e600*/  UIMAD UR10, UR10, UR4, URZ ;  /* 0x000000040a0a72a4 */ /* 0x000fe2000f8e023f */
[----:B------:R-:W-:Y:S01]  /*e610*/  LOP3.LUT R10, R4, 0x38, R0, 0xf8, !PT ;  /* 0x00000038040a7812 */ /* 0x000fe200078ef800 */
[----:B------:R-:W-:Y:S01]  /*e620*/  UIADD3 UR17, UR23, UR16, URZ ;  /* 0x0000001017117290 */ /* 0x000fe2000fffe03f */
[----:B------:R-:W-:Y:S01]  /*e630*/  SHF.R.U32.HI R5, RZ, 0x3, R4 ;  /* 0x00000003ff057819 */ /* 0x000fe20000011604 */
[----:B------:R-:W-:Y:S01]  /*e640*/  UIMAD UR5, UR14, UR5, UR10 ;  /* 0x000000050e0572a4 */ /* 0x000fe2000f8e020a */
[----:B------:R-:W-:Y:S01]  /*e650*/  SHF.R.S32.HI R8, RZ, 0x1f, R2 ;  /* 0x0000001fff087819 */ /* 0x000fe20000011402 */
[----:B------:R-:W-:Y:S01]  /*e660*/  UMOV UR16, UR22 ;  /* 0x0000001600107c82 */ /* 0x000fe20008000000 */
[----:B------:R-:W-:Y:S01]  /*e670*/  IADD3 R2, P0, R2, UR18, RZ ;  /* 0x0000001202027c10 */ /* 0x000fe2000ff1e0ff */
[----:B------:R-:W-:Y:S01]  /*e680*/  UIMAD.WIDE.U32 UR14, UR14, UR4, UR16 ;  /* 0x000000040e0e72a5 */ /* 0x000fe2000f8e0010 */
[----:B------:R-:W-:Y:S01]  /*e690*/  SHF.R.S32.HI R4, RZ, 0x1f, R6 ;  /* 0x0000001fff047819 */ /* 0x000fe20000011406 */
[----:B------:R-:W-:Y:S01]  /*e6a0*/  IMAD.MOV R18, RZ, RZ, -R7 ;  /* 0x000000ffff127224 */ /* 0x000fe200078e0a07 */
[----:B------:R-:W-:Y:S01]  /*e6b0*/  IADD3.X R3, R8, UR19, R3, P0, !PT ;  /* 0x0000001308037c10 */ /* 0x000fe200087fe403 */
[----:B------:R-:W-:Y:S01]  /*e6c0*/  UIADD3 UR5, UR15, UR5, URZ ;  /* 0x000000050f057290 */ /* 0x000fe2000fffe03f */
[----:B------:R-:W-:Y:S01]  /*e6d0*/  LOP3.LUT R20, R10, R5, RZ, 0x3c, !PT ;  /* 0x000000050a147212 */ /* 0x000fe200078e3cff */
[----:B------:R-:W-:Y:S01]  /*e6e0*/  IMAD R8, R4, c[0x0][0x488], RZ ;  /* 0x0001220004087a24 */ /* 0x000fe200078e02ff */
[----:B------:R-:W-:Y:S01]  /*e6f0*/  SHF.R.S32.HI R10, RZ, 0x1f, R7 ;  /* 0x0000001fff0a7819 */ /* 0x000fe20000011407 */
[----:B------:R-:W-:Y:S01]  /*e700*/  IMAD.WIDE.U32 R4, R6, c[0x0][0x488], R2 ;  /* 0x0001220006047a25 */ /* 0x000fe200078e0002 */
[----:B------:R-:W-:-:S02]  /*e710*/  ISETP.GE.AND P6, PT, R0, c[0x0][0x3c8], PT ;  /* 0x0000f20000007a0c */ /* 0x000fc40003fc6270 */
[----:B------:R-:W-:Y:S01]  /*e720*/  SHF.R.S32.HI R53, RZ, 0x1f, R0 ;  /* 0x0000001fff357819 */ /* 0x000fe20000011400 */
[----:B------:R-:W-:Y:S02]  /*e730*/  IMAD R8, R6, c[0x0][0x48c], R8 ;  /* 0x0001230006087a24 */ /* 0x000fe400078e0208 */
[----:B------:R-:W-:Y:S02]  /*e740*/  IMAD.U32 R3, RZ, RZ, UR15 ;  /* 0x0000000fff037e24 */ /* 0x000fe4000f8e00ff */
[----:B------:R-:W-:Y:S02]  /*e750*/  IMAD R6, R10, c[0x0][0x3e0], RZ ;  /* 0x0000f8000a067a24 */ /* 0x000fe400078e02ff */
[----:B------:R-:W-:Y:S02]  /*e760*/  IMAD.U32 R2, RZ, RZ, UR14 ;  /* 0x0000000eff027e24 */ /* 0x000fe4000f8e00ff */
[----:B------:R-:W-:Y:S02]  /*e770*/  IMAD.U32 R3, RZ, RZ, UR5 ;  /* 0x00000005ff037e24 */ /* 0x000fe4000f8e00ff */
[----:B------:R-:W-:Y:S01]  /*e780*/  IMAD R18, R18, c[0x0][0x4e8], R9 ;  /* 0x00013a0012127a24 */ /* 0x000fe200078e0209 */
[----:B------:R-:W-:Y:S01]  /*e790*/  LEA R9, P0, R4, c[0x0][0x450], 0x2 ;  /* 0x0001140004097a11 */ /* 0x000fe200078010ff */
[----:B------:R-:W-:-:S02]  /*e7a0*/  IMAD.IADD R8, R5, 0x1, R8 ;  /* 0x0000000105087824 */ /* 0x000fc400078e0208 */
[C---:B------:R-:W-:Y:S01]  /*e7b0*/  IMAD R5, R7.reuse, c[0x0][0x3e4], R6 ;  /* 0x0000f90007057a24 */ /* 0x040fe200078e0206 */
[----:B------:R-:W-:Y:S01]  /*e7c0*/  SHF.R.S32.HI R10, RZ, 0x1f, R18 ;  /* 0x0000001fff0a7819 */ /* 0x000fe20000011412 */
[----:B------:R-:W-:Y:S01]  /*e7d0*/  IMAD.WIDE.U32 R6, R7, c[0x0][0x3e0], R2 ;  /* 0x0000f80007067a25 */ /* 0x000fe200078e0002 */
[----:B------:R-:W-:Y:S01]  /*e7e0*/  LEA.HI.X R3, R4, c[0x0][0x454], R8, 0x2, P0 ;  /* 0x0001150004037a11 */ /* 0x000fe200000f1408 */
[----:B------:R-:W-:Y:S02]  /*e7f0*/  SHFL.IDX PT, R16, R9, RZ, 0x1c1f ;  /* 0x001c1fff09107589 */ /* 0x000fe400000e0000 */
[----:B-----5:R-:W-:Y:S02]  /*e800*/  IMAD R2, R12, c[0x0][0x4e8], RZ ;  /* 0x00013a000c027a24 */ /* 0x020fe400078e02ff */
[----:B------:R-:W1:Y:S01]  /*e810*/  SHFL.IDX PT, R17, R3, RZ, 0x1c1f ;  /* 0x001c1fff03117589 */ /* 0x000e6200000e0000 */
[----:B------:R-:W-:Y:S02]  /*e820*/  IMAD R8, R22, 0x80, R11 ;  /* 0x0000008016087824 */ /* 0x000fe400078e020b */
[----:B------:R-:W-:Y:S01]  /*e830*/  IMAD.IADD R5, R7, 0x1, R5 ;  /* 0x0000000107057824 */ /* 0x000fe200078e0205 */
[----:B------:R-:W-:Y:S01]  /*e840*/  SHFL.IDX PT, R14, R9, 0x1, 0x1c1f ;  /* 0x003c1f00090e7f89 */ /* 0x000fe200000e0000 */
[----:B------:R-:W-:Y:S01]  /*e850*/  IMAD.MOV.U32 R4, RZ, RZ, R6 ;  /* 0x000000ffff047224 */ /* 0x000fe200078e0006 */
[----:B------:R-:W-:Y:S01]  /*e860*/  IADD3 R7, R8, 0x8, RZ ;  /* 0x0000000808077810 */ /* 0x000fe20007ffe0ff */
[----:B------:R-:W-:Y:S01]  /*e870*/  IMAD R6, R10, c[0x0][0x3d8], RZ ;  /* 0x0000f6000a067a24 */ /* 0x000fe200078e02ff */
[----:B------:R-:W2:Y:S01]  /*e880*/  SHFL.IDX PT, R15, R3, 0x1, 0x1c1f ;  /* 0x003c1f00030f7f89 */ /* 0x000ea200000e0000 */
[-C--:B------:R-:W-:Y:S01]  /*e890*/  ISETP.GE.OR P4, PT, R8, R2.reuse, P1 ;  /* 0x000000020800720c */ /* 0x080fe20000f86670 */
[C---:B------:R-:W-:Y:S01]  /*e8a0*/  IMAD.WIDE.U32 R4, R18.reuse, c[0x0][0x3d8], R4 ;  /* 0x0000f60012047a25 */ /* 0x040fe200078e0004 */
[----:B------:R-:W-:Y:S01]  /*e8b0*/  ISETP.GE.OR P3, PT, R7, R2, P1 ;  /* 0x000000020700720c */ /* 0x000fe20000f66670 */
[----:B------:R-:W-:Y:S02]  /*e8c0*/  SHFL.IDX PT, R12, R9, 0x2, 0x1c1f ;  /* 0x005c1f00090c7f89 */ /* 0x000fe400000e0000 */
[----:B------:R-:W-:-:S02]  /*e8d0*/  IMAD R6, R18, c[0x0][0x3dc], R6 ;  /* 0x0000f70012067a24 */ /* 0x000fc400078e0206 */
[----:B------:R-:W3:Y:S01]  /*e8e0*/  SHFL.IDX PT, R13, R3, 0x2, 0x1c1f ;  /* 0x005c1f00030d7f89 */ /* 0x000ee200000e0000 */
[----:B------:R-:W-:Y:S02]  /*e8f0*/  IMAD.SHL.U32 R7, R21, 0x8, RZ ;  /* 0x0000000815077824 */ /* 0x000fe400078e00ff */
[----:B------:R-:W-:Y:S01]  /*e900*/  IMAD.IADD R6, R5, 0x1, R6 ;  /* 0x0000000105067824 */ /* 0x000fe200078e0206 */
[----:B------:R4:W-:Y:S01]  /*e910*/  SHFL.IDX PT, R11, R3, 0x3, 0x1c1f ;  /* 0x007c1f00030b7f89 */ /* 0x0009e200000e0000 */
[----:B------:R-:W-:Y:S02]  /*e920*/  LEA R5, P0, R4, c[0x0][0x380], 0x1 ;  /* 0x0000e00004057a11 */ /* 0x000fe400078008ff */
[----:B------:R-:W-:Y:S01]  /*e930*/  LOP3.LUT R7, R20, 0x7ffffe00, R7, 0xf8, !PT ;  /* 0x7ffffe0014077812 */ /* 0x000fe200078ef807 */
[----:B------:R-:W3:Y:S01]  /*e940*/  SHFL.IDX PT, R10, R9, 0x3, 0x1c1f ;  /* 0x007c1f00090a7f89 */ /* 0x000ee200000e0000 */
[----:B------:R-:W-:-:S03]  /*e950*/  LEA.HI.X R4, R4, c[0x0][0x384], R6, 0x1, P0 ;  /* 0x0000e10004047a11 */ /* 0x000fc600000f0c06 */
[----:B-1----:R-:W-:Y:S01]  /*e960*/  @!P4 ST.E [R16.64], R36 ;  /* 0x000000241000c985 */ /* 0x002fe2000c10190c */
[----:B------:R-:W-:-:S03]  /*e970*/  IMAD.SHL.U32 R6, R7, 0x2, RZ ;  /* 0x0000000207067824 */ /* 0x000fc600078e00ff */
[----:B--2---:R-:W-:Y:S04]  /*e980*/  @!P3 ST.E [R14.64], R37 ;  /* 0x000000250e00b985 */ /* 0x004fe8000c10190c */
[----:B------:R-:W-:Y:S04]  /*e990*/  SHFL.IDX PT, R9, R4, RZ, 0x181f ;  /* 0x00181fff04097589 */ /* 0x000fe800000e0000 */
[----:B------:R-:W-:Y:S01]  /*e9a0*/  SHFL.IDX PT, R14, R5, 0x2, 0x181f ;  /* 0x00581f00050e7f89 */ /* 0x000fe200000e0000 */
[----:B----4-:R-:W-:-:S03]  /*e9b0*/  IADD3 R3, R8, 0x40, RZ ;  /* 0x0000004008037810 */ /* 0x010fc60007ffe0ff */
[----:B------:R-:W-:Y:S01]  /*e9c0*/  SHFL.IDX PT, R15, R5, 0x3, 0x181f ;  /* 0x00781f00050f7f89 */ /* 0x000fe200000e0000 */
[----:B------:R-:W-:Y:S02]  /*e9d0*/  IADD3 R8, R8, 0x48, RZ ;  /* 0x0000004808087810 */ /* 0x000fe40007ffe0ff */
[-C--:B------:R-:W-:Y:S01]  /*e9e0*/  ISETP.GE.OR P2, PT, R3, R2.reuse, P1 ;  /* 0x000000020300720c */ /* 0x080fe20000f46670 */
[----:B------:R-:W-:Y:S01]  /*e9f0*/  IMAD R3, R22, 0x80, R19 ;  /* 0x0000008016037824 */ /* 0x000fe200078e0213 */
[-C--:B------:R-:W-:Y:S01]  /*ea00*/  ISETP.GE.OR P1, PT, R8, R2.reuse, P1 ;  /* 0x000000020800720c */ /* 0x080fe20000f26670 */
[----:B------:R-:W-:Y:S03]  /*ea10*/  SHFL.IDX PT, R44, R4, 0x3, 0x181f ;  /* 0x00781f00042c7f89 */ /* 0x000fe600000e0000 */
[C---:B------:R-:W-:Y:S01]  /*ea20*/  IADD3 R7, R3.reuse, 0x10, RZ ;  /* 0x0000001003077810 */ /* 0x040fe20007ffe0ff */
[----:B------:R-:W-:Y:S01]  /*ea30*/  SHFL.IDX PT, R8, R5, 0x1, 0x181f ;  /* 0x00381f0005087f89 */ /* 0x000fe200000e0000 */
[----:B------:R-:W-:-:S02]  /*ea40*/  ISETP.GE.OR P3, PT, R3, R2, P6 ;  /* 0x000000020300720c */ /* 0x000fc40003766670 */
[C---:B------:R-:W-:Y:S01]  /*ea50*/  IADD3 R32, R3.reuse, 0x40, RZ ;  /* 0x0000004003207810 */ /* 0x040fe20007ffe0ff */
[----:B------:R-:W-:Y:S01]  /*ea60*/  SHFL.IDX PT, R49, R5, 0x4, 0x181f ;  /* 0x00981f0005317f89 */ /* 0x000fe200000e0000 */
[C---:B------:R-:W-:Y:S02]  /*ea70*/  IADD3 R45, R3.reuse, 0x50, RZ ;  /* 0x00000050032d7810 */ /* 0x040fe40007ffe0ff */
[----:B------:R-:W-:Y:S01]  /*ea80*/  IADD3 R54, R3, 0x60, RZ ;  /* 0x0000006003367810 */ /* 0x000fe20007ffe0ff */
[----:B---3--:R-:W-:Y:S01]  /*ea90*/  @!P2 ST.E [R12.64], R38 ;  /* 0x000000260c00a985 */ /* 0x008fe2000c10190c */
[----:B------:R-:W-:-:S03]  /*eaa0*/  ISETP.GE.OR P2, PT, R7, R2, P6 ;  /* 0x000000020700720c */ /* 0x000fc60003746670 */
[----:B------:R-:W1:Y:S04]  /*eab0*/  SHFL.IDX PT, R12, R5, RZ, 0x181f ;  /* 0x00181fff050c7589 */ /* 0x000e6800000e0000 */
[----:B------:R2:W-:Y:S04]  /*eac0*/  @!P1 ST.E [R10.64], R39 ;  /* 0x000000270a009985 */ /* 0x0005e8000c10190c */
[----:B------:R-:W-:Y:S04]  /*ead0*/  LDS.128 R24, [R6+0x80] ;  /* 0x0000800006187984 */ /* 0x000fe80000000c00 */
[----:B------:R-:W3:Y:S04]  /*eae0*/  SHFL.IDX PT, R11, R4, 0x1, 0x181f ;  /* 0x00381f00040b7f89 */ /* 0x000ee800000e0000 */
[----:B------:R-:W4:Y:S04]  /*eaf0*/  SHFL.IDX PT, R7, R4, 0x2, 0x181f ;  /* 0x00581f0004077f89 */ /* 0x000f2800000e0000 */
[----:B------:R-:W4:Y:S04]  /*eb00*/  LDS.128 R20, [R6+0x880] ;  /* 0x0008800006147984 */ /* 0x000f280000000c00 */
[----:B------:R-:W4:Y:S01]  /*eb10*/  LDS.128 R16, [R6+0x1080] ;  /* 0x0010800006107984 */ /* 0x000f220000000c00 */
[----:B-1----:R-:W-:-:S03]  /*eb20*/  @!P3 LEA R12, P5, R0, R12, 0x1 ;  /* 0x0000000c000cb211 */ /* 0x002fc600078a08ff */
[----:B------:R-:W1:Y:S01]  /*eb30*/  LDS.128 R28, [R6+0x1880] ;  /* 0x00188000061c7984 */ /* 0x000e620000000c00 */
[----:B------:R-:W-:Y:S02]  /*eb40*/  @!P3 LEA.HI.X R13, R0, R9, R53, 0x1, P5 ;  /* 0x00000009000db211 */ /* 0x000fe400028f0c35 */
[C---:B--2---:R-:W-:Y:S01]  /*eb50*/  IADD3 R10, R3.reuse, 0x20, RZ ;  /* 0x00000020030a7810 */ /* 0x044fe20007ffe0ff */
[----:B------:R-:W-:Y:S01]  /*eb60*/  LDS.128 R36, [R6+0x2880] ;  /* 0x0028800006247984 */ /* 0x000fe20000000c00 */
[-C--:B------:R-:W-:Y:S02]  /*eb70*/  ISETP.GE.OR P5, PT, R32, R2.reuse, P6 ;  /* 0x000000022000720c */ /* 0x080fe400037a6670 */
[-C--:B------:R-:W-:Y:S01]  /*eb80*/  ISETP.GE.OR P1, PT, R10, R2.reuse, P6 ;  /* 0x000000020a00720c */ /* 0x080fe20003726670 */
[----:B------:R-:W-:Y:S01]  /*eb90*/  LDS.128 R32, [R6+0x2080] ;  /* 0x0020800006207984 */ /* 0x000fe20000000c00 */
[C---:B------:R-:W-:Y:S02]  /*eba0*/  IADD3 R10, R3.reuse, 0x30, RZ ;  /* 0x00000030030a7810 */ /* 0x040fe40007ffe0ff */
[----:B------:R-:W-:Y:S01]  /*ebb0*/  IADD3 R3, R3, 0x70, RZ ;  /* 0x0000007003037810 */ /* 0x000fe20007ffe0ff */
[----:B------:R-:W-:Y:S01]  /*ebc0*/  LDS.128 R40, [R6+0x3080] ;  /* 0x0030800006287984 */ /* 0x000fe20000000c00 */
[----:B------:R-:W-:-:S02]  /*ebd0*/  ISETP.GE.OR P0, PT, R10, R2, P6 ;  /* 0x000000020a00720c */ /* 0x000fc40003706670 */
[C---:B------:R-:W-:Y:S01]  /*ebe0*/  @!P2 LEA R10, P4, R0.reuse, R8, 0x1 ;  /* 0x00000008000aa211 */ /* 0x040fe200078808ff */
[----:B------:R-:W-:Y:S03]  /*ebf0*/  SHFL.IDX PT, R48, R5, 0x5, 0x181f ;  /* 0x00b81f0005307f89 */ /* 0x000fe600000e0000 */
[C---:B---3--:R-:W-:Y:S01]  /*ec00*/  @!P2 LEA.HI.X R11, R0.reuse, R11, R53, 0x1, P4 ;  /* 0x0000000b000ba211 */ /* 0x048fe200020f0c35 */
[----:B------:R-:W2:Y:S01]  /*ec10*/  SHFL.IDX PT, R50, R5, 0x6, 0x181f ;  /* 0x00d81f0005327f89 */ /* 0x000ea200000e0000 */
[----:B------:R-:W-:-:S03]  /*ec20*/  @!P1 LEA R8, P4, R0, R14, 0x1 ;  /* 0x0000000e00089211 */ /* 0x000fc600078808ff */
[----:B------:R-:W-:Y:S01]  /*ec30*/  SHFL.IDX PT, R52, R4, 0x4, 0x181f ;  /* 0x00981f0004347f89 */ /* 0x000fe200000e0000 */
[C-C-:B----4-:R-:W-:Y:S02]  /*ec40*/  @!P1 LEA.HI.X R9, R0.reuse, R7, R53.reuse, 0x1, P4 ;  /* 0x0000000700099211 */ /* 0x150fe400020f0c35 */
[C---:B------:R-:W-:Y:S01]  /*ec50*/  @!P0 LEA R14, P4, R0.reuse, R15, 0x1 ;  /* 0x0000000f000e8211 */ /* 0x040fe200078808ff */
[----:B------:R-:W-:Y:S03]  /*ec60*/  SHFL.IDX PT, R51, R4, 0x5, 0x181f ;  /* 0x00b81f0004337f89 */ /* 0x000fe600000e0000 */
[----:B------:R-:W-:Y:S01]  /*ec70*/  @!P0 LEA.HI.X R15, R0, R44, R53, 0x1, P4 ;  /* 0x0000002c000f8211 */ /* 0x000fe200020f0c35 */
[----:B------:R-:W3:Y:S01]  /*ec80*/  SHFL.IDX PT, R7, R4, 0x6, 0x181f ;  /* 0x00d81f0004077f89 */ /* 0x000ee200000e0000 */
[----:B------:R-:W-:-:S03]  /*ec90*/  ISETP.GE.OR P4, PT, R45, R2, P6 ;  /* 0x000000022d00720c */ /* 0x000fc60003786670 */
[----:B------:R2:W4:Y:S04]  /*eca0*/  LDS.128 R44, [R6+0x3880] ;  /* 0x00388000062c7984 */ /* 0x0005280000000c00 */
[----:B------:R-:W-:Y:S01]  /*ecb0*/  @!P3 ST.E.128 [R12.64], R24 ;  /* 0x000000180c00b985 */ /* 0x000fe2000c101d0c */
[-C--:B------:R-:W-:Y:S02]  /*ecc0*/  ISETP.GE.OR P3, PT, R54, R2.reuse, P6 ;  /* 0x000000023600720c */ /* 0x080fe40003766670 */
[----:B------:R-:W-:Y:S01]  /*ecd0*/  ISETP.GE.OR P6, PT, R3, R2, P6 ;  /* 0x000000020300720c */ /* 0x000fe200037c6670 */
[----:B------:R4:W-:Y:S04]  /*ece0*/  @!P2 ST.E.128 [R10.64], R20 ;  /* 0x000000140a00a985 */ /* 0x0009e8000c101d0c */
[----:B------:R4:W-:Y:S04]  /*ecf0*/  @!P1 ST.E.128 [R8.64], R16 ;  /* 0x0000001008009985 */ /* 0x0009e8000c101d0c */
[----:B-1----:R1:W-:Y:S04]  /*ed00*/  @!P0 ST.E.128 [R14.64], R28 ;  /* 0x0000001c0e008985 */ /* 0x0023e8000c101d0c */
[----:B------:R-:W1:Y:S01]  /*ed10*/  SHFL.IDX PT, R5, R5, 0x7, 0x181f ;  /* 0x00f81f0005057f89 */ /* 0x000e6200000e0000 */
[----:B--2---:R-:W-:-:S03]  /*ed20*/  @!P3 LEA R6, P0, R0, R50, 0x1 ;  /* 0x000000320006b211 */ /* 0x004fc600078008ff */
[----:B------:R-:W2:Y:S01]  /*ed30*/  SHFL.IDX PT, R4, R4, 0x7, 0x181f ;  /* 0x00f81f0004047f89 */ /* 0x000ea200000e0000 */
[C-C-:B---3--:R-:W-:Y:S02]  /*ed40*/  @!P3 LEA.HI.X R7, R0.reuse, R7, R53.reuse, 0x1, P0 ;  /* 0x000000070007b211 */ /* 0x148fe400000f0c35 */
[C---:B----4-:R-:W-:Y:S02]  /*ed50*/  @!P5 LEA R10, P2, R0.reuse, R49, 0x1 ;  /* 0x00000031000ad211 */ /* 0x050fe400078408ff */
[C---:B------:R-:W-:Y:S02]  /*ed60*/  @!P4 LEA R8, P1, R0.reuse, R48, 0x1 ;  /* 0x000000300008c211 */ /* 0x040fe400078208ff */
[C-C-:B------:R-:W-:Y:S02]  /*ed70*/  @!P5 LEA.HI.X R11, R0.reuse, R52, R53.reuse, 0x1, P2 ;  /* 0x00000034000bd211 */ /* 0x140fe400010f0c35 */
[----:B------:R-:W-:-:S03]  /*ed80*/  @!P4 LEA.HI.X R9, R0, R51, R53, 0x1, P1 ;  /* 0x000000330009c211 */ /* 0x000fc600008f0c35 */
[----:B------:R3:W-:Y:S04]  /*ed90*/  @!P5 ST.E.128 [R10.64], R32 ;  /* 0x000000200a00d985 */ /* 0x0007e8000c101d0c */
[----:B------:R3:W-:Y:S04]  /*eda0*/  @!P4 ST.E.128 [R8.64], R36 ;  /* 0x000000240800c985 */ /* 0x0007e8000c101d0c */
[----:B------:R3:W-:Y:S01]  /*edb0*/  @!P3 ST.E.128 [R6.64], R40 ;  /* 0x000000280600b985 */ /* 0x0007e2000c101d0c */
[----:B------:R-:W-:Y:S05]  /*edc0*/  @P6 EXIT ;  /* 0x000000000000694d */ /* 0x000fea0003800000 */
[----:B-12---:R-:W-:-:S04]  /*edd0*/  LEA R2, P0, R0, R5, 0x1 ;  /* 0x0000000500027211 */ /* 0x006fc800078008ff */
[----:B------:R-:W-:-:S05]  /*ede0*/  LEA.HI.X R3, R0, R4, R53, 0x1, P0 ;  /* 0x0000000400037211 */ /* 0x000fca00000f0c35 */
[----:B------:R-:W-:Y:S01]  /*edf0*/  ST.E.128 [R2.64], R44 ;  /* 0x0000002c02007985 */ /* 0x000fe2000c101d0c */
[----:B------:R-:W-:Y:S05]  /*ee00*/  EXIT ;  /* 0x000000000000794d */ /* 0x000fea0003800000 */
.L_x_38:
[----:B------:R-:W-:Y:S02]  /*ee10*/  ULDC.64 UR4, c[0x0][0x500] ;  /* 0x0001400000047ab9 */ /* 0x000fe40000000a00 */
[----:B------:R-:W-:Y:S02]  /*ee20*/  UISETP.NE.U32.AND UP1, UPT, URZ, UR4, UPT ;  /* 0x000000043f00728c */ /* 0x000fe4000bf25070 */
[----:B------:R-:W-:Y:S02]  /*ee30*/  UMOV UR6, 0x4 ;  /* 0x0000000400067882 */ /* 0x000fe40000000000 */
[----:B------:R-:W-:-:S03]  /*ee40*/  UISETP.NE.AND.EX UP1, UPT, URZ, UR5, UPT, UP1 ;  /* 0x000000053f00728c */ /* 0x000fc6000bf25310 */
[----:B------:R-:W-:Y:S02]  /*ee50*/  ULDC.64 UR4, c[0x0][0x500] ;  /* 0x0001400000047ab9 */ /* 0x000fe40000000a00 */
[----:B------:R-:W-:Y:S01]  /*ee60*/  UIMAD.WIDE UR4, UR11, UR6, UR4 ;  /* 0x000000060b0472a5 */ /* 0x000fe2000f8e0204 */
[----:B------:R-:W-:-:S05]  /*ee70*/  PLOP3.LUT P1, PT, PT, PT, UP1, 0x80, 0x0 ;  /* 0x000000000000781c */ /* 0x000fca0003f2f018 */
[----:B------:R-:W-:Y:S01]  /*ee80*/  IMAD.U32 R4, RZ, RZ, UR4 ;  /* 0x00000004ff047e24 */ /* 0x000fe2000f8e00ff */
[----:B------:R-:W-:Y:S01]  /*ee90*/  MOV R5, UR5 ;  /* 0x0000000500057c02 */ /* 0x000fe20008000f00 */
[----:B------:R-:W-:-:S06]  /*eea0*/  ULDC.64 UR4, c[0x0][0x508] ;  /* 0x0001420000047ab9 */ /* 0x000fcc0000000a00 */
[----:B------:R-:W2:Y:S01]  /*eeb0*/  @P1 LDG.E R0, [R4.64] ;  /* 0x0000000c04001981 */ /* 0x000ea2000c1e1900 */
[----:B------:R-:W-:Y:S01]  /*eec0*/  UISETP.NE.U32.AND UP0, UPT, URZ, UR4, UPT ;  /* 0x000000043f00728c */ /* 0x000fe2000bf05070 */
[----:B------:R-:W-:-:S03]  /*eed0*/  IMAD.MOV.U32 R9, RZ, RZ, c[0x0][0x388] ;  /* 0x0000e200ff097624 */ /* 0x000fc600078e00ff */
[----:B------:R-:W-:-:S03]  /*eee0*/  UISETP.NE.AND.EX UP0, UPT, URZ, UR5, UPT, UP0 ;  /* 0x000000053f00728c */ /* 0x000fc6000bf05300 */
[----:B------:R-:W-:-:S03]  /*eef0*/  ULDC.64 UR4, c[0x0][0x508] ;  /* 0x0001420000047ab9 */ /* 0x000fc60000000a00 */
[----:B------:R-:W-:-:S05]  /*ef00*/  PLOP3.LUT P0, PT, PT, PT, UP0, 0x80, 0x0 ;  /* 0x000000000000781c */ /* 0x000fca0003f0f008 */
[----:B------:R-:W-:-:S06]  /*ef10*/  @UP0 UIMAD.WIDE UR4, UR11, UR6, UR4 ;  /* 0x000000060b0402a5 */ /* 0x000fcc000f8e0204 */
[----:B------:R-:W-:Y:S01]  /*ef20*/  MOV R2, UR4 ;  /* 0x0000000400027c02 */ /* 0x000fe20008000f00 */
[----:B------:R-:W-:-:S05]  /*ef30*/  IMAD.U32 R3, RZ, RZ, UR5 ;  /* 0x00000005ff037e24 */ /* 0x000fca000f8e00ff */
        /* <DEDUP_REMOVED lines=12> */
.L_x_40:
[----:B-1----:R-:W1:Y:S01]  /*f000*/  S2R R7, SR_TID.X ;  /* 0x0000000000077919 */ /* 0x002e620000002100 */
[----:B------:R-:W-:Y:S01]  /*f010*/  USHF.R.S32.HI UR6, URZ, 0x1f, UR11 ;  /* 0x0000001f3f067899 */ /* 0x000fe2000801140b */
[----:B------:R-:W-:Y:S01]  /*f020*/  BSSY B0, `(.L_x_41) ;  /* 0x0000029000007945 */ /* 0x000fe20003800000 */
[----:B------:R-:W-:-:S02]  /*f030*/  USEL UR11, UR11, URZ, !UP1 ;  /* 0x0000003f0b0b7287 */ /* 0x000fc4000c800000 */
[----:B------:R-:W-:Y:S01]  /*f040*/  USEL UR6, UR6, URZ, !UP1 ;  /* 0x0000003f06067287 */ /* 0x000fe2000c800000 */
[----:B-1----:R-:W-:-:S13]  /*f050*/  ISETP.GE.AND P0, PT, R7, 0x80, PT ;  /* 0x000000800700780c */ /* 0x002fda0003f06270 */
[----:B------:R-:W-:Y:S05]  /*f060*/  @P0 BRA `(.L_x_42) ;  /* 0x0000024000000947 */ /* 0x000fea0003800000 */
[----:B------:R-:W1:Y:S01]  /*f070*/  S2R R3, SR_CTAID.X ;  /* 0x0000000000037919 */ /* 0x000e620000002500 */
[----:B-----5:R-:W-:Y:S01]  /*f080*/  IMAD R0, R9, c[0x0][0x4e8], RZ ;  /* 0x00013a0009007a24 */ /* 0x020fe200078e02ff */
[----:B-1----:R-:W-:-:S04]  /*f090*/  LEA R3, R3, R7, 0x7 ;  /* 0x0000000703037211 */ /* 0x002fc800078e38ff */
[----:B------:R-:W-:-:S13]  /*f0a0*/  ISETP.GE.AND P0, PT, R3, R0, PT ;  /* 0x000000000300720c */ /* 0x000fda0003f06270 */
[----:B------:R-:W-:Y:S05]  /*f0b0*/  @P0 BRA `(.L_x_42) ;  /* 0x000001f000000947 */ /* 0x000fea0003800000 */
[----:B------:R-:W-:Y:S01]  /*f0c0*/  IMAD.MOV.U32 R0, RZ, RZ, c[0x0][0x4e8] ;  /* 0x00013a00ff007624 */ /* 0x000fe200078e00ff */
[----:B------:R-:W-:Y:S02]  /*f0d0*/  ULDC.64 UR4, c[0x0][0x490] ;  /* 0x0001240000047ab9 */ /* 0x000fe40000000a00 */
[----:B------:R-:W-:Y:S02]  /*f0e0*/  UIMAD UR7, UR8, UR4, URZ ;  /* 0x00000004080772a4 */ /* 0x000fe4000f8e023f */
[----:B------:R-:W-:Y:S01]  /*f0f0*/  ISETP.NE.AND P0, PT, R0, 0x1, PT ;  /* 0x000000010000780c */ /* 0x000fe20003f05270 */
[----:B------:R-:W-:Y:S01]  /*f100*/  UMOV UR16, UR14 ;  /* 0x0000000e00107c82 */ /* 0x000fe20008000000 */
[----:B------:R-:W-:Y:S01]  /*f110*/  IMAD.MOV.U32 R0, RZ, RZ, R3 ;  /* 0x000000ffff007224 */ /* 0x000fe200078e0003 */
[----:B------:R-:W-:Y:S02]  /*f120*/  UMOV UR17, UR15 ;  /* 0x0000000f00117c82 */ /* 0x000fe40008000000 */
[----:B------:R-:W-:-:S02]  /*f130*/  UIMAD.WIDE.U32 UR16, UR9, UR4, UR16 ;  /* 0x00000004091072a5 */ /* 0x000fc4000f8e0010 */
[----:B------:R-:W-:-:S03]  /*f140*/  UIMAD UR7, UR9, UR5, UR7 ;  /* 0x00000005090772a4 */ /* 0x000fc6000f8e0207 */
[----:B------:R-:W-:Y:S02]  /*f150*/  ULDC.64 UR4, c[0x0][0x498] ;  /* 0x0001260000047ab9 */ /* 0x000fe40000000a00 */
[----:B------:R-:W-:Y:S01]  /*f160*/  UIADD3 UR17, UR7, UR17, URZ ;  /* 0x0000001107117290 */ /* 0x000fe2000fffe03f */
[----:B------:R-:W-:Y:S01]  /*f170*/  @P0 IMAD.HI.U32 R2, R3, c[0x0][0x4ec], RZ ;  /* 0x00013b0003020a27 */ /* 0x000fe200078e00ff */
[----:B------:R-:W-:Y:S02]  /*f180*/  UIMAD UR7, UR6, UR4, URZ ;  /* 0x00000004060772a4 */ /* 0x000fe4000f8e023f */
[----:B------:R-:W-:Y:S02]  /*f190*/  UIMAD.WIDE.U32 UR16, UR11, UR4, UR16 ;  /* 0x000000040b1072a5 */ /* 0x000fe4000f8e0010 */
[----:B------:R-:W-:Y:S01]  /*f1a0*/  @P0 SHF.R.U32.HI R0, RZ, c[0x0][0x4f0], R2 ;  /* 0x00013c00ff000a19 */ /* 0x000fe20000011602 */
[----:B------:R-:W-:-:S03]  /*f1b0*/  UIMAD UR5, UR11, UR5, UR7 ;  /* 0x000000050b0572a4 */ /* 0x000fc6000f8e0207 */
[----:B------:R-:W-:-:S03]  /*f1c0*/  IADD3 R2, -R0, RZ, RZ ;  /* 0x000000ff00027210 */ /* 0x000fc60007ffe1ff */
[----:B------:R-:W-:Y:S02]  /*f1d0*/  IMAD.U32 R5, RZ, RZ, UR5 ;  /* 0x00000005ff057e24 */ /* 0x000fe4000f8e00ff */
[----:B------:R-:W-:Y:S01]  /*f1e0*/  IMAD R4, R2, c[0x0][0x4e8], R3 ;  /* 0x00013a0002047a24 */ /* 0x000fe200078e0203 */
[----:B------:R-:W-:Y:S02]  /*f1f0*/  SHF.R.S32.HI R3, RZ, 0x1f, R0 ;  /* 0x0000001fff037819 */ /* 0x000fe40000011400 */
[----:B------:R-:W-:Y:S02]  /*f200*/  IADD3 R2, P0, R0, UR16, RZ ;  /* 0x0000001000027c10 */ /* 0x000fe4000ff1e0ff */
[----:B------:R-:W-:Y:S02]  /*f210*/  SHF.R.S32.HI R0, RZ, 0x1f, R4 ;  /* 0x0000001fff007819 */ /* 0x000fe40000011404 */
[----:B------:R-:W-:-:S03]  /*f220*/  IADD3.X R3, R3, UR17, R5, P0, !PT ;  /* 0x0000001103037c10 */ /* 0x000fc600087fe405 */
[----:B------:R-:W-:Y:S02]  /*f230*/  IMAD R0, R0, c[0x0][0x488], RZ ;  /* 0x0001220000007a24 */ /* 0x000fe400078e02ff */
[----:B------:R-:W-:-:S04]  /*f240*/  IMAD.WIDE.U32 R2, R4, c[0x0][0x488], R2 ;  /* 0x0001220004027a25 */ /* 0x000fc800078e0002 */
[----:B------:R-:W-:Y:S01]  /*f250*/  IMAD R0, R4, c[0x0][0x48c], R0 ;  /* 0x0001230004007a24 */ /* 0x000fe200078e0200 */
[----:B------:R-:W-:-:S04]  /*f260*/  LEA R4, P0, R2, c[0x0][0x450], 0x2 ;  /* 0x0001140002047a11 */ /* 0x000fc800078010ff */
[----:B------:R-:W-:-:S04]  /*f270*/  IADD3 R0, R3, R0, RZ ;  /* 0x0000000003007210 */ /* 0x000fc80007ffe0ff */
[----:B------:R-:W-:Y:S01]  /*f280*/  LEA.HI.X R5, R2, c[0x0][0x454], R0, 0x2, P0 ;  /* 0x0001150002057a11 */ /* 0x000fe200000f1400 */
[----:B------:R-:W-:-:S05]  /*f290*/  IMAD.MOV.U32 R0, RZ, RZ, -0x800000 ;  /* 0xff800000ff007424 */ /* 0x000fca00078e00ff */
[----:B------:R1:W-:Y:S02]  /*f2a0*/  STG.E [R4.64], R0 ;  /* 0x0000000004007986 */ /* 0x0003e4000c10190c */
.L_x_42:
[----:B------:R-:W-:Y:S05]  /*f2b0*/  BSYNC B0 ;  /* 0x0000000000007941 */ /* 0x000fea0003800000 */
.L_x_41:
[----:B------:R-:W2:Y:S01]  /*f2c0*/  S2R R10, SR_CTAID.X ;  /* 0x00000000000a7919 */ /* 0x000ea20000002500 */
[----:B-1----:R-:W-:Y:S01]  /*f2d0*/  SHF.R.S32.HI R0, RZ, 0x1f, R7 ;  /* 0x0000001fff007819 */ /* 0x002fe20000011407 */
[----:B------:R-:W-:Y:S01]  /*f2e0*/  IMAD.MOV.U32 R3, RZ, RZ, c[0x0][0x4e8] ;  /* 0x00013a00ff037624 */ /* 0x000fe200078e00ff */
[----:B------:R-:W-:Y:S01]  /*f2f0*/  ULDC.64 UR4, c[0x0][0x3a0] ;  /* 0x0000e80000047ab9 */ /* 0x000fe20000000a00 */
[----:B-----5:R-:W-:Y:S01]  /*f300*/  IMAD R18, R9, c[0x0][0x4e8], RZ ;  /* 0x00013a0009127a24 */ /* 0x020fe200078e02ff */
[----:B------:R-:W-:Y:S01]  /*f310*/  LEA.HI R0, R0, R7, RZ, 0x3 ;  /* 0x0000000700007211 */ /* 0x000fe200078f18ff */
[----:B------:R-:W-:Y:S01]  /*f320*/  UIMAD UR7, UR15, UR4, URZ ;  /* 0x000000040f0772a4 */ /* 0x000fe2000f8e023f */
[----:B------:R-:W-:Y:S01]  /*f330*/  ISETP.NE.AND P0, PT, R3, 0x1, PT ;  /* 0x000000010300780c */ /* 0x000fe20003f05270 */
[----:B------:R-:W-:Y:S01]  /*f340*/  UIMAD.WIDE.U32 UR16, UR14, UR4, URZ ;  /* 0x000000040e1072a5 */ /* 0x000fe2000f8e003f */
[----:B------:R-:W-:Y:S01]  /*f350*/  LOP3.LUT R2, R0, 0xfffffff8, RZ, 0xc0, !PT ;  /* 0xfffffff800027812 */ /* 0x000fe200078ec0ff */
[----:B------:R-:W-:Y:S01]  /*f360*/  UIMAD UR7, UR14, UR5, UR7 ;  /* 0x000000050e0772a4 */ /* 0x000fe2000f8e0207 */
[----:B------:R-:W-:-:S02]  /*f370*/  SHF.R.S32.HI R8, RZ, 0x3, R0 ;  /* 0x00000003ff087819 */ /* 0x000fc40000011400 */
[----:B------:R-:W-:Y:S01]  /*f380*/  ULDC.64 UR4, c[0x0][0x3e8] ;  /* 0x0000fa0000047ab9 */ /* 0x000fe20000000a00 */
[----:B------:R-:W-:Y:S01]  /*f390*/  IMAD.IADD R7, R7, 0x1, -R2 ;  /* 0x0000000107077824 */ /* 0x000fe200078e0a02 */
[----:B------:R-:W-:Y:S02]  /*f3a0*/  UIADD3 UR17, UR17, UR7, URZ ;  /* 0x0000000711117290 */ /* 0x000fe4000fffe03f */
[----:B------:R-:W-:Y:S01]  /*f3b0*/  UIMAD UR7, UR8, UR4, URZ ;  /* 0x00000004080772a4 */ /* 0x000fe2000f8e023f */
[----:B------:R-:W-:Y:S01]  /*f3c0*/  IMAD R0, R7, 0x10, R8 ;  /* 0x0000001007007824 */ /* 0x000fe200078e0208 */
[----:B------:R-:W-:Y:S02]  /*f3d0*/  UIMAD.WIDE.U32 UR16, UR9, UR4, UR16 ;  /* 0x00000004091072a5 */ /* 0x000fe4000f8e0010 */
[----:B------:R-:W-:Y:S01]  /*f3e0*/  UIMAD UR7, UR9, UR5, UR7 ;  /* 0x00000005090772a4 */ /* 0x000fe2000f8e0207 */
[----:B--2---:R-:W-:Y:S02]  /*f3f0*/  IMAD R0, R10, 0x80, R0 ;  /* 0x000000800a007824 */ /* 0x004fe400078e0200 */
[----:B------:R-:W-:-:S02]  /*f400*/  ULDC.64 UR4, c[0x0][0x3f0] ;  /* 0x0000fc0000047ab9 */ /* 0x000fc40000000a00 */
[----:B------:R-:W-:Y:S01]  /*f410*/  UIMAD UR10, UR6, UR4, URZ ;  /* 0x00000004060a72a4 */ /* 0x000fe2000f8e023f */
[----:B------:R-:W-:Y:S01]  /*f420*/  @P0 IMAD.HI.U32 R2, R0, c[0x0][0x4ec], RZ ;  /* 0x00013b0000020a27 */ /* 0x000fe200078e00ff */
[----:B------:R-:W-:Y:S02]  /*f430*/  UIADD3 UR17, UR7, UR17, URZ ;  /* 0x0000001107117290 */ /* 0x000fe4000fffe03f */
[----:B------:R-:W-:Y:S01]  /*f440*/  UIMAD UR5, UR11, UR5, UR10 ;  /* 0x000000050b0572a4 */ /* 0x000fe2000f8e020a */
[----:B------:R-:W-:Y:S01]  /*f450*/  IMAD.MOV.U32 R4, RZ, RZ, R0 ;  /* 0x000000ffff047224 */ /* 0x000fe200078e0000 */
[----:B------:R-:W-:Y:S01]  /*f460*/  @P0 SHF.R.U32.HI R4, RZ, c[0x0][0x4f0], R2 ;  /* 0x00013c00ff040a19 */ /* 0x000fe20000011602 */
[----:B------:R-:W-:-:S03]  /*f470*/  UIMAD.WIDE.U32 UR16, UR11, UR4, UR16 ;  /* 0x000000040b1072a5 */ /* 0x000fc6000f8e0010 */
[--C-:B------:R-:W-:Y:S01]  /*f480*/  SHF.R.S32.HI R3, RZ, 0x1f, R4.reuse ;  /* 0x0000001fff037819 */ /* 0x100fe20000011404 */
[----:B------:R-:W-:Y:S01]  /*f490*/  IMAD.MOV R2, RZ, RZ, -R4 ;  /* 0x000000ffff027224 */ /* 0x000fe200078e0a04 */
[----:B------:R-:W-:-:S03]  /*f4a0*/  UIADD3 UR5, UR17, UR5, URZ ;  /* 0x0000000511057290 */ /* 0x000fc6000fffe03f */
[----:B------:R-:W-:Y:S02]  /*f4b0*/  IMAD R5, R2, c[0x0][0x4e8], R0 ;  /* 0x00013a0002057a24 */ /* 0x000fe400078e0200 */
[----:B------:R-:W-:Y:S02]  /*f4c0*/  IMAD R0, R3, c[0x0][0x3e0], RZ ;  /* 0x0000f80003007a24 */ /* 0x000fe400078e02ff */
[----:B------:R-:W-:Y:S02]  /*f4d0*/  IMAD.U32 R3, RZ, RZ, UR17 ;  /* 0x00000011ff037e24 */ /* 0x000fe4000f8e00ff */
[----:B------:R-:W-:Y:S02]  /*f4e0*/  IMAD.U32 R2, RZ, RZ, UR16 ;  /* 0x00000010ff027e24 */ /* 0x000fe4000f8e00ff */
[----:B------:R-:W-:Y:S02]  /*f4f0*/  IMAD.U32 R3, RZ, RZ, UR5 ;  /* 0x00000005ff037e24 */ /* 0x000fe4000f8e00ff */
[C---:B------:R-:W-:Y:S01]  /*f500*/  IMAD R6, R4.reuse, c[0x0][0x3e4], R0 ;  /* 0x0000f90004067a24 */ /* 0x040fe200078e0200 */
[----:B------:R-:W-:Y:S01]  /*f510*/  SHF.R.S32.HI R0, RZ, 0x1f, R5 ;  /* 0x0000001fff007819 */ /* 0x000fe20000011405 */
[----:B------:R-:W-:-:S04]  /*f520*/  IMAD.WIDE.U32 R2, R4, c[0x0][0x3e0], R2 ;  /* 0x0000f80004027a25 */ /* 0x000fc800078e0002 */
[----:B------:R-:W-:Y:S02]  /*f530*/  IMAD R0, R0, c[0x0][0x3d8], RZ ;  /* 0x0000f60000007a24 */ /* 0x000fe400078e02ff */
[----:B------:R-:W-:Y:S02]  /*f540*/  IMAD.IADD R3, R3, 0x1, R6 ;  /* 0x0000000103037824 */ /* 0x000fe400078e0206 */
[C---:B------:R-:W-:Y:S02]  /*f550*/  IMAD R0, R5.reuse, c[0x0][0x3dc], R0 ;  /* 0x0000f70005007a24 */ /* 0x040fe400078e0200 */
[----:B------:R-:W-:-:S04]  /*f560*/  IMAD.WIDE.U32 R2, R5, c[0x0][0x3d8], R2 ;  /* 0x0000f60005027a25 */ /* 0x000fc800078e0002 */
[----:B------:R-:W-:Y:S01]  /*f570*/  IMAD.IADD R3, R3, 0x1, R0 ;  /* 0x0000000103037824 */ /* 0x000fe200078e0200 */
[----:B------:R-:W-:Y:S01]  /*f580*/  LEA R4, P0, R2, c[0x0][0x380], 0x1 ;  /* 0x0000e00002047a11 */ /* 0x000fe200078008ff */
[----:B------:R-:W-:-:S03]  /*f590*/  IMAD.SHL.U32 R0, R7, 0x8, RZ ;  /* 0x0000000807007824 */ /* 0x000fc600078e00ff */
[----:B------:R-:W-:Y:S01]  /*f5a0*/  LEA.HI.X R3, R2, c[0x0][0x384], R3, 0x1, P0 ;  /* 0x0000e10002037a11 */ /* 0x000fe200000f0c03 */
[----:B------:R-:W1:Y:S01]  /*f5b0*/  SHFL.IDX PT, R6, R4, RZ, 0x181f ;  /* 0x00181fff04067589 */ /* 0x000e6200000e0000 */
[----:B------:R-:W-:Y:S01]  /*f5c0*/  IMAD R2, R10, 0x80, R8 ;  /* 0x000000800a027824 */ /* 0x000fe200078e0208 */
[----:B------:R-:W-:Y:S02]  /*f5d0*/  ISETP.GE.AND P0, PT, R0, c[0x0][0x3c8], PT ;  /* 0x0000f20000007a0c */ /* 0x000fe40003f06270 */
[----:B------:R-:W2:Y:S01]  /*f5e0*/  SHFL.IDX PT, R7, R3, RZ, 0x181f ;  /* 0x00181fff03077589 */ /* 0x000ea200000e0000 */
[----:B------:R-:W-:Y:S02]  /*f5f0*/  SHF.R.S32.HI R19, RZ, 0x1f, R0 ;  /* 0x0000001fff137819 */ /* 0x000fe40000011400 */
[C---:B------:R-:W-:Y:S01]  /*f600*/  ISETP.GE.OR P2, PT, R2.reuse, R18, P0 ;  /* 0x000000120200720c */ /* 0x040fe20000746670 */
[----:B------:R-:W3:Y:S01]  /*f610*/  SHFL.IDX PT, R5, R4, 0x1, 0x181f ;  /* 0x00381f0004057f89 */ /* 0x000ee200000e0000 */
[----:B------:R-:W-:-:S02]  /*f620*/  IADD3 R8, R2, 0x10, RZ ;  /* 0x0000001002087810 */ /* 0x000fc40007ffe0ff */
[----:B------:R-:W-:Y:S01]  /*f630*/  IADD3 R14, R2, 0x20, RZ ;  /* 0x00000020020e7810 */ /* 0x000fe20007ffe0ff */
[----:B------:R-:W4:Y:S01]  /*f640*/  SHFL.IDX PT, R9, R3, 0x1, 0x181f ;  /* 0x00381f0003097f89 */ /* 0x000f2200000e0000 */
[-C--:B------:R-:W-:Y:S02]  /*f650*/  ISETP.GE.OR P4, PT, R8, R18.reuse, P0 ;  /* 0x000000120800720c */ /* 0x080fe40000786670 */
[C---:B------:R-:W-:Y:S01]  /*f660*/  IADD3 R10, R2.reuse, 0x40, RZ ;  /* 0x00000040020a7810 */ /* 0x040fe20007ffe0ff */
[----:B------:R-:W3:Y:S01]  /*f670*/  SHFL.IDX PT, R8, R4, 0x2, 0x181f ;  /* 0x00581f0004087f89 */ /* 0x000ee200000e0000 */
[----:B------:R-:W-:Y:S02]  /*f680*/  IADD3 R13, R2, 0x30, RZ ;  /* 0x00000030020d7810 */ /* 0x000fe40007ffe0ff */
[-C--:B------:R-:W-:Y:S01]  /*f690*/  ISETP.GE.OR P3, PT, R14, R18.reuse, P0 ;  /* 0x000000120e00720c */ /* 0x080fe20000766670 */
[----:B------:R-:W3:Y:S01]  /*f6a0*/  SHFL.IDX PT, R12, R3, 0x2, 0x181f ;  /* 0x00581f00030c7f89 */ /* 0x000ee200000e0000 */
[----:B------:R-:W-:-:S02]  /*f6b0*/  ISETP.GE.OR P6, PT, R10, R18, P0 ;  /* 0x000000120a00720c */ /* 0x000fc400007c6670 */
[C---:B-1----:R-:W-:Y:S01]  /*f6c0*/  @!P2 LEA R6, P1, R0.reuse, R6, 0x1 ;  /* 0x000000060006a211 */ /* 0x042fe200078208ff */
[----:B------:R-:W-:Y:S03]  /*f6d0*/  SHFL.IDX PT, R11, R4, 0x3, 0x181f ;  /* 0x00781f00040b7f89 */ /* 0x000fe600000e0000 */
[----:B--2---:R-:W-:Y:S01]  /*f6e0*/  @!P2 LEA.HI.X R7, R0, R7, R19, 0x1, P1 ;  /* 0x000000070007a211 */ /* 0x004fe200008f0c13 */
[----:B------:R-:W-:Y:S01]  /*f6f0*/  SHFL.IDX PT, R14, R3, 0x3, 0x181f ;  /* 0x00781f00030e7f89 */ /* 0x000fe200000e0000 */
[----:B------:R-:W-:-:S03]  /*f700*/  ISETP.GE.OR P1, PT, R13, R18, P0 ;  /* 0x000000120d00720c */ /* 0x000fc60000726670 */
[----:B------:R3:W-:Y:S04]  /*f710*/  @!P2 ST.E.128 [R6.64], RZ ;  /* 0x000000ff0600a985 */ /* 0x0007e8000c101d0c */
[----:B------:R-:W1:Y:S04]  /*f720*/  SHFL.IDX PT, R10, R4, 0x4, 0x181f ;  /* 0x00981f00040a7f89 */ /* 0x000e6800000e0000 */
[----:B------:R-:W-:Y:S04]  /*f730*/  SHFL.IDX PT, R13, R4, 0x5, 0x181f ;  /* 0x00b81f00040d7f89 */ /* 0x000fe800000e0000 */
[----:B------:R-:W2:Y:S04]  /*f740*/  SHFL.IDX PT, R17, R3, 0x4, 0x181f ;  /* 0x00981f0003117f89 */ /* 0x000ea800000e0000 */
[----:B------:R-:W1:Y:S04]  /*f750*/  SHFL.IDX PT, R16, R3, 0x5, 0x181f ;  /* 0x00b81f0003107f89 */ /* 0x000e6800000e0000 */
[----:B------:R-:W-:Y:S04]  /*f760*/  SHFL.IDX PT, R15, R3, 0x6, 0x181f ;  /* 0x00d81f00030f7f89 */ /* 0x000fe800000e0000 */
[----:B------:R-:W-:Y:S01]  /*f770*/  SHFL.IDX PT, R3, R3, 0x7, 0x181f ;  /* 0x00f81f0003037f89 */ /* 0x000fe200000e0000 */
[----:B---3--:R-:W-:-:S02]  /*f780*/  @!P4 LEA R6, P2, R0, R5, 0x1 ;  /* 0x000000050006c211 */ /* 0x008fc400078408ff */
[----:B------:R-:W-:Y:S01]  /*f790*/  IADD3 R7, R2, 0x50, RZ ;  /* 0x0000005002077810 */ /* 0x000fe20007ffe0ff */
[----:B------:R-:W3:Y:S03]  /*f7a0*/  SHFL.IDX PT, R5, R4, 0x6, 0x181f ;  /* 0x00d81f0004057f89 */ /* 0x000ee600000e0000 */
[----:B------:R-:W-:Y:S01]  /*f7b0*/  ISETP.GE.OR P5, PT, R7, R18, P0 ;  /* 0x000000120700720c */ /* 0x000fe200007a6670 */
[----:B------:R-:W2:Y:S01]  /*f7c0*/  SHFL.IDX PT, R4, R4, 0x7, 0x181f ;  /* 0x00f81f0004047f89 */ /* 0x000ea200000e0000 */
[----:B----4-:R-:W-:Y:S02]  /*f7d0*/  @!P4 LEA.HI.X R7, R0, R9, R19, 0x1, P2 ;  /* 0x000000090007c211 */ /* 0x010fe400010f0c13 */
[----:B------:R-:W-:Y:S02]  /*f7e0*/  IADD3 R9, R2, 0x60, RZ ;  /* 0x0000006002097810 */ /* 0x000fe40007ffe0ff */
[----:B------:R-:W-:Y:S01]  /*f7f0*/  @!P3 LEA R8, P2, R0, R8, 0x1 ;  /* 0x000000080008b211 */ /* 0x000fe200078408ff */
[----:B------:R4:W-:Y:S01]  /*f800*/  @!P4 ST.E.128 [R6.64], RZ ;  /* 0x000000ff0600c985 */ /* 0x0009e2000c101d0c */
[----:B------:R-:W-:-:S02]  /*f810*/  ISETP.GE.OR P4, PT, R9, R18, P0 ;  /* 0x000000120900720c */ /* 0x000fc40000786670 */
[----:B------:R-:W-:Y:S02]  /*f820*/  @!P3 LEA.HI.X R9, R0, R12, R19, 0x1, P2 ;  /* 0x0000000c0009b211 */ /* 0x000fe400010f0c13 */
[----:B------:R-:W-:-:S03]  /*f830*/  IADD3 R2, R2, 0x70, RZ ;  /* 0x0000007002027810 */ /* 0x000fc60007ffe0ff */
[----:B------:R3:W-:Y:S01]  /*f840*/  @!P3 ST.E.128 [R8.64], RZ ;  /* 0x000000ff0800b985 */ /* 0x0007e2000c101d0c */
[----:B------:R-:W-:Y:S02]  /*f850*/  ISETP.GE.OR P0, PT, R2, R18, P0 ;  /* 0x000000120200720c */ /* 0x000fe40000706670 */
[C---:B-1----:R-:W-:Y:S02]  /*f860*/  @!P6 LEA R10, P3, R0.reuse, R10, 0x1 ;  /* 0x0000000a000ae211 */ /* 0x042fe400078608ff */
[C---:B----4-:R-:W-:Y:S02]  /*f870*/  @!P1 LEA R6, P2, R0.reuse, R11, 0x1 ;  /* 0x0000000b00069211 */ /* 0x050fe400078408ff */
[C-C-:B--2---:R-:W-:Y:S02]  /*f880*/  @!P6 LEA.HI.X R11, R0.reuse, R17, R19.reuse, 0x1, P3 ;  /* 0x00000011000be211 */ /* 0x144fe400018f0c13 */
[C---:B------:R-:W-:Y:S02]  /*f890*/  @!P1 LEA.HI.X R7, R0.reuse, R14, R19, 0x1, P2 ;  /* 0x0000000e00079211 */ /* 0x040fe400010f0c13 */
[----:B---3--:R-:W-:-:S03]  /*f8a0*/  @!P5 LEA R8, P2, R0, R13, 0x1 ;  /* 0x0000000d0008d211 */ /* 0x008fc600078408ff */
[----:B------:R1:W-:Y:S01]  /*f8b0*/  @!P1 ST.E.128 [R6.64], RZ ;  /* 0x000000ff06009985 */ /* 0x0003e2000c101d0c */
[----:B------:R-:W-:-:S03]  /*f8c0*/  @!P5 LEA.HI.X R9, R0, R16, R19, 0x1, P2 ;  /* 0x000000100009d211 */ /* 0x000fc600010f0c13 */
[----:B------:R2:W-:Y:S04]  /*f8d0*/  @!P6 ST.E.128 [R10.64], RZ ;  /* 0x000000ff0a00e985 */ /* 0x0005e8000c101d0c */
[----:B------:R2:W-:Y:S01]  /*f8e0*/  @!P5 ST.E.128 [R8.64], RZ ;  /* 0x000000ff0800d985 */ /* 0x0005e2000c101d0c */
[----:B-1----:R-:W-:-:S04]  /*f8f0*/  @!P4 LEA R6, P1, R0, R5, 0x1 ;  /* 0x000000050006c211 */ /* 0x002fc800078208ff */
[----:B------:R-:W-:-:S05]  /*f900*/  @!P4 LEA.HI.X R7, R0, R15, R19, 0x1, P1 ;  /* 0x0000000f0007c211 */ /* 0x000fca00008f0c13 */
[----:B------:R2:W-:Y:S01]  /*f910*/  @!P4 ST.E.128 [R6.64], RZ ;  /* 0x000000ff0600c985 */ /* 0x0005e2000c101d0c */
[----:B------:R-:W-:Y:S05]  /*f920*/  @P0 EXIT ;  /* 0x000000000000094d */ /* 0x000fea0003800000 */
[----:B------:R-:W-:-:S04]  /*f930*/  LEA R2, P0, R0, R4, 0x1 ;  /* 0x0000000400027211 */ /* 0x000fc800078008ff */
[----:B------:R-:W-:-:S05]  /*f940*/  LEA.HI.X R3, R0, R3, R19, 0x1, P0 ;  /* 0x0000000300037211 */ /* 0x000fca00000f0c13 */
[----:B------:R-:W-:Y:S01]  /*f950*/  ST.E.128 [R2.64], RZ ;  /* 0x000000ff02007985 */ /* 0x000fe2000c101d0c */
[----:B------:R-:W-:Y:S05]  /*f960*/  EXIT ;  /* 0x000000000000794d */ /* 0x000fea0003800000 */
.L_x_43:
        /* <DEDUP_REMOVED lines=9> */
.L_x_799:


//--------------------- .text._ZN7cutlass13device_kernelIN5flash19enable_sm80_to_sm89INS1_16FlashAttnFwdSm80INS1_25CollectiveMainloopFwdSm80ILi4ELi1ELb0EN4cute5tupleIJNS5_1CILi128EEENS7_ILi112EEENS7_ILi64EEEEEELi64ENS_6half_tEfNS_4arch4Sm80ELb0ELb0ELb1ELb1ELb1ELb1ELb1ELb0EEENS1_21CollectiveEpilogueFwdINS6_IJS8_SA_S9_EEENS6_IJNS7_ILi1EEESI_SI_EEESC_SE_Li128ELb1ELb1ELb0ELb0EEENS1_19SingleTileSchedulerILb1ELb0ELb1ELi128EEEEEEEEEvNT_6ParamsE --------------------------
	.section	.text._ZN7cutlass13device_kernelIN5flash19enable_sm80_to_sm89INS1_16FlashAttnFwdSm80INS1_25CollectiveMainloopFwdSm80ILi4ELi1ELb0EN4cute5tupleIJNS5_1CILi128EEENS7_ILi112EEENS7_ILi64EEEEEELi64ENS_6half_tEfNS_4arch4Sm80ELb0ELb0ELb1ELb1ELb1ELb1ELb1ELb0EEENS1_21CollectiveEpilogueFwdINS6_IJS8_SA_S9_EEENS6_IJNS7_ILi1EEESI_SI_EEESC_SE_Li128ELb1ELb1ELb0ELb0EEENS1_19SingleTileSchedulerILb1ELb0ELb1ELi128EEEEEEEEEvNT_6ParamsE,"ax",@progbits
	.sectioninfo	@"SHI_REGISTERS=255"
	.align	128
.text._ZN7cutlass13device_kernelIN5flash19enable_sm80_to_sm89INS1_16FlashAttnFwdSm80INS1_25CollectiveMainloopFwdSm80ILi4ELi1ELb0EN4cute5tupleIJNS5_1CILi128EEENS7_ILi112EEENS7_ILi64EEEEEELi64ENS_6half_tEfNS_4arch4Sm80ELb0ELb0ELb1ELb1ELb1ELb1ELb1ELb0EEENS1_21CollectiveEpilogueFwdINS6_IJS8_SA_S9_EEENS6_IJNS7_ILi1EEESI_SI_EEESC_SE_Li128ELb1ELb1ELb0ELb0EEENS1_19SingleTileSchedulerILb1ELb0ELb1ELi128EEEEEEEEEvNT_6ParamsE:
        .type           _ZN7cutlass13device_kernelIN5flash19enable_sm80_to_sm89INS1_16FlashAttnFwdSm80INS1_25CollectiveMainloopFwdSm80ILi4ELi1ELb0EN4cute5tupleIJNS5_1CILi128EEENS7_ILi112EEENS7_ILi64EEEEEELi64ENS_6half_tEfNS_4arch4Sm80ELb0ELb0ELb1ELb1ELb1ELb1ELb1ELb0EEENS1_21CollectiveEpilogueFwdINS6_IJS8_SA_S9_EEENS6_IJNS7_ILi1EEESI_SI_EEESC_SE_Li128ELb1ELb1ELb0ELb0EEENS1_19SingleTileSchedulerILb1ELb0ELb1ELi128EEEEEEEEEvNT_6ParamsE,@function
        .size           _ZN7cutlass13device_kernelIN5flash19enable_sm80_to_sm89INS1_16FlashAttnFwdSm80INS1_25CollectiveMainloopFwdSm80ILi4ELi1ELb0EN4cute5tupleIJNS5_1CILi128EEENS7_ILi112EEENS7_ILi64EEEEEELi64ENS_6half_tEfNS_4arch4Sm80ELb0ELb0ELb1ELb1ELb1ELb1ELb1ELb0EEENS1_21CollectiveEpilogueFwdINS6_IJS8_SA_S9_EEENS6_IJNS7_ILi1EEESI_SI_EEESC_SE_Li128ELb1ELb1ELb0ELb0EEENS1_19SingleTileSchedulerILb1ELb0ELb1ELi128EEEEEEEEEvNT_6ParamsE,(.L_x_800 - _ZN7cutlass13device_kernelIN5flash19enable_sm80_to_sm89INS1_16FlashAttnFwdSm80INS1_25CollectiveMainloopFwdSm80ILi4ELi1ELb0EN4cute5tupleIJNS5_1CILi128EEENS7_ILi112EEENS7_ILi64EEEEEELi64ENS_6half_tEfNS_4arch4Sm80ELb0ELb0ELb1ELb1ELb1ELb1ELb1ELb0EEENS1_21CollectiveEpilogueFwdINS6_IJS8_SA_S9_EEENS6_IJNS7_ILi1EEESI_SI_EEESC_SE_Li128ELb1ELb1ELb0ELb0EEENS1_19SingleTileSchedulerILb1ELb0ELb1ELi128EEEEEEEEEvNT_6ParamsE)
        .other          _ZN7cutlass13device_kernelIN5flash19enable_sm80_to_sm89INS1_16FlashAttnFwdSm80INS1_25CollectiveMainloopFwdSm80ILi4ELi1ELb0EN4cute5tupleIJNS5_1CILi128EEENS7_ILi112EEENS7_ILi64EEEEEELi64ENS_6half_tEfNS_4arch4Sm80ELb0ELb0ELb1ELb1ELb1ELb1ELb1ELb0EEENS1_21CollectiveEpilogueFwdINS6_IJS8_SA_S9_EEENS6_IJNS7_ILi1EEESI_SI_EEESC_SE_Li128ELb1ELb1ELb0ELb0EEENS1_19SingleTileSchedulerILb1ELb0ELb1ELi128EEEEEEEEEvNT_6ParamsE,@"STO_CUDA_ENTRY STV_DEFAULT"
_ZN7cutlass13device_kernelIN5flash19enable_sm80_to_sm89INS1_16FlashAttnFwdSm80INS1_25CollectiveMainloopFwdSm80ILi4ELi1ELb0EN4cute5tupleIJNS5_1CILi128EEENS7_ILi112EEENS7_ILi64EEEEEELi64ENS_6half_tEfNS_4arch4Sm80ELb0ELb0ELb1ELb1ELb1ELb1ELb1ELb0EEENS1_21CollectiveEpilogueFwdINS6_IJS8_SA_S9_EEENS6_IJNS7_ILi1EEESI_SI_EEESC_SE_Li128ELb1ELb1ELb0ELb0EEENS1_19SingleTileSchedulerILb1ELb0ELb1ELi128EEEEEEEEEvNT_6ParamsE:
        /* <DEDUP_REMOVED lines=12> */
[----:B------:R-:W-:Y:S05]  /*00c0*/  @!P0 BRA `(.L_x_44) ;  /* 0x000001c000008947 */ /* 0x000fea0003800000 */
[----:B---3--:R-:W-:-:S04]  /*00d0*/  ISETP.NE.U32.AND P0, PT, RZ, c[0x0][0x568], PT ;  /* 0x00015a00ff007a0c */ /* 0x008fc80003f05070 */
[----:B------:R-:W-:-:S13]  /*00e0*/  ISETP.NE.AND.EX P0, PT, RZ, c[0x0][0x56c], PT, P0 ;  /* 0x00015b00ff007a0c */ /* 0x000fda0003f05300 */
[----:B------:R-:W-:Y:S05]  /*00f0*/  @!P0 BRA `(.L_x_45) ;  /* 0x0000005000008947 */ /* 0x000fea0003800000 */
[----:B------:R-:W-:Y:S02]  /*0100*/  MOV R2, UR4 ;  /* 0x0000000400027c02 */ /* 0x000fe40008000f00 */
[----:B------:R-:W-:-:S05]  /*0110*/  MOV R3, UR5 ;  /* 0x0000000500037c02 */ /* 0x000fca0008000f00 */
[----:B------:R-:W2:Y:S02]  /*0120*/  LDG.E R0, [R2.64] ;  /* 0x0000001602007981 */ /* 0x000ea4000c1e1900 */
[----:B--2---:R1:W2:Y:S02]  /*0130*/  R2UR UR6, R0 ;  /* 0x00000000000673c2 */ /* 0x0042a400000e0000 */
[----:B-12---:R-:W-:Y:S05]  /*0140*/  BRA `(.L_x_46) ;  /* 0x000000e000007947 */ /* 0x006fea0003800000 */
.L_x_45:
        /* <DEDUP_REMOVED lines=13> */
.L_x_47:
[----:B------:R-:W-:Y:S02]  /*0220*/  ULDC UR6, c[0x0][0x54c] ;  /* 0x0001530000067ab9 */ /* 0x000fe40000000800 */
.L_x_46:
[----:B------:R-:W-:Y:S02]  /*0230*/  ULDC UR4, c[0x0][0x548] ;  /* 0x0001520000047ab9 */ /* 0x000fe40000000800 */
[----:B------:R-:W-:-:S02]  /*0240*/  USHF.L.U32 UR5, UR16, 0x7, URZ ;  /* 0x0000000710057899 */ /* 0x000fc4000800063f */
[----:B------:R-:W-:-:S04]  /*0250*/  UIMAD UR4, UR6, UR4, URZ ;  /* 0x00000004060472a4 */ /* 0x000fc8000f8e023f */
[----:B------:R-:W-:-:S04]  /*0260*/  UISETP.GE.AND UP0, UPT, UR5, UR4, UPT ;  /* 0x000000040500728c */ /* 0x000fc8000bf06270 */
[----:B------:R-:W-:Y:S01]  /*0270*/  USEL UR20, UR20, 0xffffffff, !UP0 ;  /* 0xffffffff14147887 */ /* 0x000fe2000c000000 */
[----:B------:R-:W-:Y:S05]  /*0280*/  BRA `(.L_x_48) ;  /* 0x000001b000007947 */ /* 0x000fea0003800000 */
.L_x_44:
        /* <DEDUP_REMOVED lines=8> */
.L_x_49:
        /* <DEDUP_REMOVED lines=13> */
.L_x_51:
[----:B------:R-:W-:Y:S02]  /*03e0*/  ULDC UR6, c[0x0][0x54c] ;  /* 0x0001530000067ab9 */ /* 0x000fe40000000800 */
.L_x_50:
[----:B------:R-:W-:Y:S02]  /*03f0*/  ULDC UR4, c[0x0][0x548] ;  /* 0x0001520000047ab9 */ /* 0x000fe40000000800 */
[----:B------:R-:W-:-:S02]  /*0400*/  USHF.L.U32 UR5, UR16, 0x7, URZ ;  /* 0x0000000710057899 */ /* 0x000fc4000800063f */
[----:B------:R-:W-:-:S04]  /*0410*/  UIMAD UR4, UR6, UR4, URZ ;  /* 0x00000004060472a4 */ /* 0x000fc8000f8e023f */
[----:B------:R-:W-:-:S04]  /*0420*/  UISETP.GE.AND UP0, UPT, UR5, UR4, UPT ;  /* 0x000000040500728c */ /* 0x000fc8000bf06270 */
[----:B------:R-:W-:-:S06]  /*0430*/  USEL UR20, UR20, 0xffffffff, !UP0 ;  /* 0xffffffff14147887 */ /* 0x000fcc000c000000 */
.L_x_48:
[----:B------:R-:W-:-:S13]  /*0440*/  ISETP.LE.AND P0, PT, RZ, UR20, PT ;  /* 0x00000014ff007c0c */ /* 0x000fda000bf03270 */
[----:B------:R-:W-:Y:S05]  /*0450*/  @!P0 EXIT ;  /* 0x000000000000894d */ /* 0x000fea0003800000 */
[----:B------:R-:W-:Y:S01]  /*0460*/  ULDC.64 UR4, c[0x0][0x360] ;  /* 0x0000d80000047ab9 */ /* 0x000fe20000000a00 */
[----:B------:R-:W-:Y:S01]  /*0470*/  ISETP.NE.U32.AND P3, PT, RZ, c[0x0][0x348], PT ;  /* 0x0000d200ff007a0c */ /* 0x000fe20003f65070 */
[----:B------:R-:W-:Y:S02]  /*0480*/  UISETP.NE.U32.AND UP0, UPT, URZ, UR4, UPT ;  /* 0x000000043f00728c */ /* 0x000fe4000bf05070 */
[----:B------:R-:W-:Y:S01]  /*0490*/  ULDC.64 UR6, c[0x0][0x370] ;  /* 0x0000dc0000067ab9 */ /* 0x000fe20000000a00 */
[----:B------:R-:W-:Y:S01]  /*04a0*/  ISETP.NE.AND.EX P3, PT, RZ, c[0x0][0x34c], PT, P3 ;  /* 0x0000d300ff007a0c */ /* 0x000fe20003f65330 */
[----:B------:R-:W-:Y:S02]  /*04b0*/  UISETP.NE.AND.EX UP0, UPT, URZ, UR5, UPT, UP0 ;  /* 0x000000053f00728c */ /* 0x000fe4000bf05300 */
[----:B------:R-:W-:Y:S02]  /*04c0*/  UISETP.NE.U32.AND UP1, UPT, URZ, UR6, UPT ;  /* 0x000000063f00728c */ /* 0x000fe4000bf25070 */
[----:B------:R-:W-:-:S02]  /*04d0*/  ULDC.64 UR4, c[0x0][0x360] ;  /* 0x0000d80000047ab9 */ /* 0x000fc40000000a00 */
[----:B------:R-:W-:Y:S01]  /*04e0*/  UISETP.NE.AND.EX UP1, UPT, URZ, UR7, UPT, UP1 ;  /* 0x000000073f00728c */ /* 0x000fe2000bf25310 */
[----:B------:R-:W-:Y:S01]  /*04f0*/  PLOP3.LUT P1, PT, PT, PT, UP0, 0x80, 0x0 ;  /* 0x000000000000781c */ /* 0x000fe20003f2f008 */
[----:B------:R-:W-:Y:S02]  /*0500*/  ULDC.64 UR8, c[0x0][0x370] ;  /* 0x0000dc0000087ab9 */ /* 0x000fe40000000a00 */
[----:B------:R-:W-:Y:S02]  /*0510*/  ULDC.64 UR6, c[0x0][0x348] ;  /* 0x0000d20000067ab9 */ /* 0x000fe40000000a00 */
[----:B------:R-:W-:Y:S01]  /*0520*/  @UP0 UIMAD.WIDE UR4, UR20, UR10, UR4 ;  /* 0x0000000a140402a5 */ /* 0x000fe2000f8e0204 */
[----:B------:R-:W-:Y:S01]  /*0530*/  PLOP3.LUT P2, PT, PT, PT, UP1, 0x80, 0x0 ;  /* 0x000000000000781c */ /* 0x000fe20003f4f018 */
[----:B------:R-:W-:-:S03]  /*0540*/  UIMAD.WIDE UR6, UR20, UR10, UR6 ;  /* 0x0000000a140672a5 */ /* 0x000fc6000f8e0206 */
[----:B------:R-:W-:Y:S01]  /*0550*/  @UP1 UIMAD.WIDE UR8, UR20, UR10, UR8 ;  /* 0x0000000a140812a5 */ /* 0x000fe2000f8e0208 */
[----:B------:R-:W-:Y:S01]  /*0560*/  IMAD.U32 R2, RZ, RZ, UR4 ;  /* 0x00000004ff027e24 */ /* 0x000fe2000f8e00ff */
[----:B------:R-:W-:Y:S01]  /*0570*/  MOV R3, UR5 ;  /* 0x0000000500037c02 */ /* 0x000fe20008000f00 */
[----:B------:R-:W-:Y:S01]  /*0580*/  ULDC.64 UR4, c[0x0][0x358] ;  /* 0x0000d60000047ab9 */ /* 0x000fe20000000a00 */
[----:B------:R-:W-:Y:S01]  /*0590*/  ISETP.NE.U32.AND P4, PT, RZ, c[0x0][0x350], PT ;  /* 0x0000d400ff007a0c */ /* 0x000fe20003f85070 */
[----:B------:R-:W-:Y:S01]  /*05a0*/  UISETP.NE.U32.AND UP1, UPT, URZ, UR4, UPT ;  /* 0x000000043f00728c */ /* 0x000fe2000bf25070 */
[----:B------:R-:W-:Y:S01]  /*05b0*/  IMAD.U32 R8, RZ, RZ, UR6 ;  /* 0x00000006ff087e24 */ /* 0x000fe2000f8e00ff */
[----:B------:R1:W2:Y:S01]  /*05c0*/  @P1 LDG.E R0, [R2.64] ;  /* 0x0000001602001981 */ /* 0x0002a2000c1e1900 */
[----:B------:R-:W-:Y:S01]  /*05d0*/  IMAD.U32 R9, RZ, RZ, UR7 ;  /* 0x00000007ff097e24 */ /* 0x000fe2000f8e00ff */
[----:B------:R-:W-:Y:S01]  /*05e0*/  UISETP.NE.AND.EX UP1, UPT, URZ, UR5, UPT, UP1 ;  /* 0x000000053f00728c */ /* 0x000fe2000bf25310 */
[----:B------:R-:W-:Y:S01]  /*05f0*/  ISETP.NE.AND.EX P4, PT, RZ, c[0x0][0x354], PT, P4 ;  /* 0x0000d500ff007a0c */ /* 0x000fe20003f85340 */
[----:B------:R-:W-:Y:S01]  /*0600*/  ULDC.64 UR6, c[0x0][0x350] ;  /* 0x0000d40000067ab9 */ /* 0x000fe20000000a00 */
[----:B------:R-:W-:Y:S01]  /*0610*/  IMAD.U32 R4, RZ, RZ, UR8 ;  /* 0x00000008ff047e24 */ /* 0x000fe2000f8e00ff */
[----:B------:R-:W-:Y:S01]  /*0620*/  ULDC.64 UR4, c[0x0][0x358] ;  /* 0x0000d60000047ab9 */ /* 0x000fe20000000a00 */
[----:B------:R-:W-:Y:S01]  /*0630*/  IMAD.U32 R5, RZ, RZ, UR9 ;  /* 0x00000009ff057e24 */ /* 0x000fe2000f8e00ff */
[----:B------:R-:W-:Y:S01]  /*0640*/  PLOP3.LUT P0, PT, PT, PT, UP1, 0x80, 0x0 ;  /* 0x000000000000781c */ /* 0x000fe20003f0f018 */
[----:B------:R-:W-:Y:S01]  /*0650*/  UIMAD.WIDE UR6, UR20, UR10, UR6 ;  /* 0x0000000a140672a5 */ /* 0x000fe2000f8e0206 */
[----:B------:R-:W3:Y:S01]  /*0660*/  @P3 LDG.E R6, [R8.64] ;  /* 0x0000001608063981 */ /* 0x000ee2000c1e1900 */
[----:B------:R-:W-:Y:S01]  /*0670*/  UIMAD.WIDE UR4, UR20, UR10, UR4 ;  /* 0x0000000a140472a5 */ /* 0x000fe2000f8e0204 */
[----:B------:R-:W-:Y:S01]  /*0680*/  MOV R23, RZ ;  /* 0x000000ff00177202 */ /* 0x000fe20000000f00 */
[----:B------:R-:W-:Y:S01]  /*0690*/  IMAD.MOV.U32 R10, RZ, RZ, RZ ;  /* 0x000000ffff0a7224 */ /* 0x000fe200078e00ff */
[----:B------:R4:W3:Y:S03]  /*06a0*/  @P2 LDG.E R7, [R4.64] ;  /* 0x0000001604072981 */ /* 0x0008e6000c1e1900 */
[----:B-1----:R-:W-:Y:S01]  /*06b0*/  IMAD.U32 R2, RZ, RZ, UR4 ;  /* 0x00000004ff027e24 */ /* 0x002fe2000f8e00ff */
[----:B------:R-:W-:-:S05]  /*06c0*/  MOV R3, UR5 ;  /* 0x0000000500037c02 */ /* 0x000fca0008000f00 */
[----:B------:R1:W5:Y:S01]  /*06d0*/  @P0 LDG.E R10, [R2.64] ;  /* 0x00000016020a0981 */ /* 0x000362000c1e1900 */
[----:B----4-:R-:W-:Y:S01]  /*06e0*/  IMAD.U32 R4, RZ, RZ, UR6 ;  /* 0x00000006ff047e24 */ /* 0x010fe2000f8e00ff */
[----:B------:R-:W-:-:S05]  /*06f0*/  MOV R5, UR7 ;  /* 0x0000000700057c02 */ /* 0x000fca0008000f00 */
[----:B------:R1:W5:Y:S01]  /*0700*/  @P4 LDG.E R23, [R4.64] ;  /* 0x0000001604174981 */ /* 0x000362000c1e1900 */
[----:B------:R-:W4:Y:S01]  /*0710*/  S2UR UR15, SR_CTAID.Y ;  /* 0x00000000000f79c3 */ /* 0x000f220000002600 */
[----:B------:R-:W-:Y:S02]  /*0720*/  UMOV UR17, URZ ;  /* 0x0000003f00117c82 */ /* 0x000fe40008000000 */
[----:B------:R-:W-:Y:S02]  /*0730*/  ULDC UR19, c[0x0][0x168] ;  /* 0x00005a0000137ab9 */ /* 0x000fe40000000800 */
[----:B------:R-:W-:Y:S02]  /*0740*/  UMOV UR18, URZ ;  /* 0x0000003f00127c82 */ /* 0x000fe40008000000 */
[----:B------:R-:W-:Y:S02]  /*0750*/  ULDC UR4, c[0x0][0x2ac] ;  /* 0x0000ab0000047ab9 */ /* 0x000fe40000000800 */
[----:B------:R-:W-:-:S02]  /*0760*/  ULDC UR21, c[0x0][0x1d0] ;  /* 0x0000740000157ab9 */ /* 0x000fc40000000800 */
[----:B------:R-:W-:-:S03]  /*0770*/  UIMAD UR21, UR4, UR21, URZ ;  /* 0x00000015041572a4 */ /* 0x000fc6000f8e023f */
[----:B------:R-:W-:Y:S02]  /*0780*/  ULDC UR4, c[0x0][0x228] ;  /* 0x00008a0000047ab9 */ /* 0x000fe40000000800 */
[----:B----4-:R-:W-:Y:S01]  /*0790*/  USHF.R.S32.HI UR14, URZ, 0x1f, UR15 ;  /* 0x0000001f3f0e7899 */ /* 0x010fe2000801140f */
[----:B--2---:R1:W2:Y:S08]  /*07a0*/  @P1 R2UR UR19, R0 ;  /* 0x00000000001313c2 */ /* 0x0042b000000e0000 */
[----:B---3--:R1:W3:Y:S08]  /*07b0*/  @P3 R2UR UR18, R6 ;  /* 0x00000000061233c2 */ /* 0x0082f000000e0000 */
[----:B------:R1:W4:Y:S01]  /*07c0*/  @P2 R2UR UR17, R7 ;  /* 0x00000000071123c2 */ /* 0x00032200000e0000 */
[----:B------:R-:W-:Y:S05]  /*07d0*/  @P1 BRA `(.L_x_52) ;  /* 0x0000006000001947 */ /* 0x000fea0003800000 */
[----:B------:R-:W-:Y:S05]  /*07e0*/  @!P3 BRA `(.L_x_52) ;  /* 0x000000500000b947 */ /* 0x000fea0003800000 */
[----:B-1--4-:R-:W4:Y:S04]  /*07f0*/  LDG.E R6, [R8.64] ;  /* 0x0000001608067981 */ /* 0x012f28000c1e1900 */
[----:B---3--:R-:W3:Y:S01]  /*0800*/  LDG.E R0, [R8.64+0x4] ;  /* 0x0000041608007981 */ /* 0x008ee2000c1e1900 */
[----:B--2-4-:R-:W1:Y:S08]  /*0810*/  R2UR UR19, R6 ;  /* 0x00000000061373c2 */ /* 0x014e7000000e0000 */
[----:B---3--:R-:W1:Y:S02]  /*0820*/  R2UR UR5, R0 ;  /* 0x00000000000573c2 */ /* 0x008e6400000e0000 */
[----:B-1----:R-:W-:-:S06]  /*0830*/  UIADD3 UR19, -UR19, UR5, URZ ;  /* 0x0000000513137290 */ /* 0x002fcc000fffe13f */
.L_x_52:
[----:B------:R-:W-:-:S04]  /*0840*/  ISETP.NE.U32.AND P1, PT, RZ, c[0x0][0x368], PT ;  /* 0x0000da00ff007a0c */ /* 0x000fc80003f25070 */
[----:B------:R-:W-:-:S13]  /*0850*/  ISETP.NE.AND.EX P1, PT, RZ, c[0x0][0x36c], PT, P1 ;  /* 0x0000db00ff007a0c */ /* 0x000fda0003f25310 */
[----:B------:R-:W-:Y:S05]  /*0860*/  @!P1 BRA `(.L_x_53) ;  /* 0x0000007000009947 */ /* 0x000fea0003800000 */
[----:B------:R-:W-:Y:S02]  /*0870*/  ULDC.64 UR6, c[0x0][0x368] ;  /* 0x0000da0000067ab9 */ /* 0x000fe40000000a00 */
[----:B------:R-:W-:-:S06]  /*0880*/  UIMAD.WIDE UR6, UR20, UR10, UR6 ;  /* 0x0000000a140672a5 */ /* 0x000fcc000f8e0206 */
[----:B-1----:R-:W-:Y:S02]  /*0890*/  MOV R4, UR6 ;  /* 0x0000000600047c02 */ /* 0x002fe40008000f00 */
[----:B------:R-:W-:-:S05]  /*08a0*/  MOV R5, UR7 ;  /* 0x0000000700057c02 */ /* 0x000fca0008000f00 */
[----:B----4-:R-:W4:Y:S02]  /*08b0*/  LDG.E R0, [R4.64] ;  /* 0x0000001604007981 */ /* 0x010f24000c1e1900 */
[----:B----4-:R1:W4:Y:S02]  /*08c0*/  R2UR UR21, R0 ;  /* 0x00000000001573c2 */ /* 0x01032400000e0000 */
[----:B-1--4-:R-:W-:Y:S05]  /*08d0*/  BRA `(.L_x_54) ;  /* 0x0000006000007947 */ /* 0x012fea0003800000 */
.L_x_53:
[----:B------:R-:W-:Y:S05]  /*08e0*/  @!P4 BRA `(.L_x_54) ;  /* 0x000000500000c947 */ /* 0x000fea0003800000 */
[----:B-1--4-:R1:W4:Y:S04]  /*08f0*/  LDG.E R0, [R4.64] ;  /* 0x0000001604007981 */ /* 0x012328000c1e1900 */
[----:B-1-3--:R-:W3:Y:S01]  /*0900*/  LDG.E R4, [R4.64+0x4] ;  /* 0x0000041604047981 */ /* 0x00aee2000c1e1900 */
[----:B----4-:R-:W1:Y:S08]  /*0910*/  R2UR UR21, R0 ;  /* 0x00000000001573c2 */ /* 0x010e7000000e0000 */
[----:B---3--:R-:W1:Y:S02]  /*0920*/  R2UR UR5, R4 ;  /* 0x00000000040573c2 */ /* 0x008e6400000e0000 */
[----:B-1----:R-:W-:-:S06]  /*0930*/  UIADD3 UR21, -UR21, UR5, URZ ;  /* 0x0000000515157290 */ /* 0x002fcc000fffe13f */
.L_x_54:
[----:B-1--4-:R1:W4:Y:S01]  /*0940*/  @P0 LDG.E R0, [R2.64] ;  /* 0x0000001602000981 */ /* 0x012322000c1e1900 */
[----:B------:R-:W-:-:S03]  /*0950*/  ULDC.64 UR6, c[0x0][0x378] ;  /* 0x0000de0000067ab9 */ /* 0x000fc60000000a00 */
[----:B-1-3--:R-:W3:Y:S01]  /*0960*/  @P0 LDG.E R2, [R2.64+0x4] ;  /* 0x0000041602020981 */ /* 0x00aee2000c1e1900 */
[----:B------:R-:W-:Y:S01]  /*0970*/  UISETP.NE.U32.AND UP0, UPT, URZ, UR6, UPT ;  /* 0x000000063f00728c */ /* 0x000fe2000bf05070 */
[----:B------:R-:W-:-:S03]  /*0980*/  IMAD.U32 R149, RZ, RZ, UR21 ;  /* 0x00000015ff957e24 */ /* 0x000fc6000f8e00ff */
[----:B------:R-:W-:-:S03]  /*0990*/  UISETP.NE.AND.EX UP0, UPT, URZ, UR7, UPT, UP0 ;  /* 0x000000073f00728c */ /* 0x000fc6000bf05300 */
[----:B------:R-:W-:-:S03]  /*09a0*/  ULDC.64 UR6, c[0x0][0x378] ;  /* 0x0000de0000067ab9 */ /* 0x000fc60000000a00 */
[----:B------:R-:W-:-:S05]  /*09b0*/  PLOP3.LUT P1, PT, PT, PT, UP0, 0x80, 0x0 ;  /* 0x000000000000781c */ /* 0x000fca0003f2f008 */
[----:B------:R-:W-:-:S06]  /*09c0*/  @UP0 UIMAD.WIDE UR6, UR20, UR10, UR6 ;  /* 0x0000000a140602a5 */ /* 0x000fcc000f8e0206 */
[----:B------:R-:W-:Y:S01]  /*09d0*/  IMAD.U32 R4, RZ, RZ, UR6 ;  /* 0x00000006ff047e24 */ /* 0x000fe2000f8e00ff */
[----:B------:R-:W-:-:S05]  /*09e0*/  MOV R5, UR7 ;  /* 0x0000000700057c02 */ /* 0x000fca0008000f00 */
[----:B------:R1:W5:Y:S01]  /*09f0*/  @P1 LDG.E R149, [R4.64] ;  /* 0x0000001604951981 */ /* 0x000362000c1e1900 */
[----:B------:R-:W-:Y:S02]  /*0a00*/  UIADD3 UR5, -UR17, UR21, URZ ;  /* 0x0000001511057290 */ /* 0x000fe4000fffe13f */
[----:B------:R-:W-:Y:S01]  /*0a10*/  UMOV UR24, URZ ;  /* 0x0000003f00187c82 */ /* 0x000fe20008000000 */
[----:B----4-:R-:W4:Y:S08]  /*0a20*/  @P0 R2UR UR6, R0 ;  /* 0x00000000000603c2 */ /* 0x010f3000000e0000 */
[----:B---3--:R-:W4:Y:S02]  /*0a30*/  @P0 R2UR UR7, R2 ;  /* 0x00000000020703c2 */ /* 0x008f2400000e0000 */
[----:B----4-:R-:W-:-:S02]  /*0a40*/  @UP1 UIADD3 UR4, -UR6, UR7, URZ ;  /* 0x0000000706041290 */ /* 0x010fc4000fffe13f */
[----:B------:R-:W-:Y:S02]  /*0a50*/  UIADD3 UR6, -UR5, URZ, URZ ;  /* 0x0000003f05067290 */ /* 0x000fe4000fffe13f */
[----:B------:R-:W-:Y:S02]  /*0a60*/  UIADD3 UR13, UR5, UR4, URZ ;  /* 0x00000004050d7290 */ /* 0x000fe4000fffe03f */
[----:B------:R-:W-:Y:S02]  /*0a70*/  UISETP.LT.AND UP0, UPT, URZ, UR6, UPT ;  /* 0x000000063f00728c */ /* 0x000fe4000bf01270 */
[----:B------:R-:W-:Y:S02]  /*0a80*/  UIADD3 UR25, UR13, 0x6f, URZ ;  /* 0x0000006f0d197890 */ /* 0x000fe4000fffe03f */
[----:B------:R-:W-:Y:S02]  /*0a90*/  USEL UR6, URZ, UR6, !UP0 ;  /* 0x000000063f067287 */ /* 0x000fe4000c000000 */
[----:B------:R-:W-:-:S07]  /*0aa0*/  UIMAD.WIDE UR24, UR25, -0x6db6db6d, UR24 ;  /* 0x92492493191878a5 */ /* 0x000fce000f8e0218 */
[----:B------:R-:W-:Y:S02]  /*0ab0*/  UMOV UR7, UR25 ;  /* 0x0000001900077c82 */ /* 0x000fe40008000000 */
[----:B------:R-:W-:-:S04]  /*0ac0*/  USHF.R.U32.HI UR12, URZ, 0x1f, UR7 ;  /* 0x0000001f3f0c7899 */ /* 0x000fc80008011607 */
[----:B------:R-:W-:Y:S02]  /*0ad0*/  ULEA.HI.SX32 UR12, UR7, UR12, 0x1a ;  /* 0x0000000c070c7291 */ /* 0x000fe4000f8fd23f */
[----:B------:R-:W-:Y:S02]  /*0ae0*/  USHF.R.U32.HI UR7, URZ, 0x4, UR6 ;  /* 0x000000043f077899 */ /* 0x000fe40008011606 */
[----:B------:R-:W-:-:S04]  /*0af0*/  UIMAD UR5, UR12, 0x70, -UR5 ;  /* 0x000000700c0578a4 */ /* 0x000fc8000f8e0a05 */
[----:B------:R-:W-:Y:S01]  /*0b00*/  MOV R0, UR7 ;  /* 0x0000000700007c02 */ /* 0x000fe20008000f00 */
[----:B------:R-:W-:-:S04]  /*0b10*/  UISETP.LT.AND UP0, UPT, UR5, UR4, UPT ;  /* 0x000000040500728c */ /* 0x000fc8000bf01270 */
[----:B------:R-:W-:Y:S01]  /*0b20*/  IMAD.WIDE.U32 R2, R0, 0x24924925, RZ ;  /* 0x2492492500027825 */ /* 0x000fe200078e00ff */
[----:B------:R-:W-:-:S03]  /*0b30*/  USEL UR5, UR5, UR4, UP0 ;  /* 0x0000000405057287 */ /* 0x000fc60008000000 */
[----:B------:R-:W3:Y:S01]  /*0b40*/  R2UR UR7, R3 ;  /* 0x00000000030773c2 */ /* 0x000ee200000e0000 */
[----:B------:R-:W-:-:S07]  /*0b50*/  UISETP.GT.AND UP0, UPT, UR5, UR6, UPT ;  /* 0x000000060500728c */ /* 0x000fce000bf04270 */
[----:B------:R1:W4:Y:S04]  /*0b60*/  R2UR UR6, R2 ;  /* 0x00000000020673c2 */ /* 0x00032800000e0000 */
[----:B------:R-:W-:Y:S02]  /*0b70*/  @UP0 UIADD3 UR25, UR5, 0x6f, URZ ;  /* 0x0000006f05190890 */ /* 0x000fe4000fffe03f */
[----:B------:R-:W-:Y:S02]  /*0b80*/  @UP0 UMOV UR24, URZ ;  /* 0x0000003f00180c82 */ /* 0x000fe40008000000 */
[----:B------:R-:W-:-:S04]  /*0b90*/  @UP0 UIMAD.WIDE UR8, UR25, -0x6db6db6d, UR24 ;  /* 0x92492493190808a5 */ /* 0x000fc8000f8e0218 */
[----:B----4-:R-:W-:Y:S02]  /*0ba0*/  @UP0 USHF.R.U32.HI UR6, URZ, 0x1f, UR9 ;  /* 0x0000001f3f060899 */ /* 0x010fe40008011609 */
[----:B---3--:R-:W-:Y:S02]  /*0bb0*/  UMOV UR5, UR7 ;  /* 0x0000000700057c82 */ /* 0x008fe40008000000 */
[----:B------:R-:W-:-:S04]  /*0bc0*/  @UP0 ULEA.HI.SX32 UR5, UR9, UR6, 0x1a ;  /* 0x0000000609050291 */ /* 0x000fc8000f8fd23f */
[----:B------:R-:W-:-:S06]  /*0bd0*/  UISETP.GT.AND UP0, UPT, UR5, UR7, UPT ;  /* 0x000000070500728c */ /* 0x000fcc000bf04270 */
[----:B------:R-:W-:-:S13]  /*0be0*/  PLOP3.LUT P0, PT, PT, PT, UP0, 0x80, 0x0 ;  /* 0x000000000000781c */ /* 0x000fda0003f0f008 */
[----:B-1----:R-:W-:Y:S05]  /*0bf0*/  @!P0 BRA `(.L_x_55) ;  /* 0x0000762000008947 */ /* 0x002fea0003800000 */
[----:B------:R-:W-:Y:S02]  /*0c00*/  ULDC.64 UR8, c[0x0][0x340] ;  /* 0x0000d00000087ab9 */ /* 0x000fe40000000a00 */
[----:B------:R-:W-:-:S04]  /*0c10*/  UISETP.NE.U32.AND UP0, UPT, URZ, UR8, UPT ;  /* 0x000000083f00728c */ /* 0x000fc8000bf05070 */
[----:B------:R-:W-:-:S03]  /*0c20*/  UISETP.NE.AND.EX UP0, UPT, URZ, UR9, UPT, UP0 ;  /* 0x000000093f00728c */ /* 0x000fc6000bf05300 */
[----:B------:R-:W-:-:S03]  /*0c30*/  ULDC.64 UR8, c[0x0][0x340] ;  /* 0x0000d00000087ab9 */ /* 0x000fc60000000a00 */
[----:B------:R-:W-:-:S05]  /*0c40*/  PLOP3.LUT P5, PT, PT, PT, UP0, 0x80, 0x0 ;  /* 0x000000000000781c */ /* 0x000fca0003faf008 */
[----:B------:R-:W-:Y:S01]  /*0c50*/  @UP0 UIMAD.WIDE UR8, UR20, UR10, UR8 ;  /* 0x0000000a140802a5 */ /* 0x000fe2000f8e0208 */
[----:B------:R-:W-:Y:S01]  /*0c60*/  SHF.R.S32.HI R28, RZ, 0x1f, R194 ;  /* 0x0000001fff1c7819 */ /* 0x000fe200000114c2 */
[----:B------:R-:W-:Y:S02]  /*0c70*/  UIADD3 UR6, UR5, -0x1, URZ ;  /* 0xffffffff05067890 */ /* 0x000fe4000fffe03f */
[----:B------:R-:W-:Y:S02]  /*0c80*/  ULDC.64 UR10, c[0x0][0x238] ;  /* 0x00008e00000a7ab9 */ /* 0x000fe40000000a00 */
[----:B------:R-:W-:Y:S02]  /*0c90*/  IMAD.U32 R2, RZ, RZ, UR8 ;  /* 0x00000008ff027e24 */ /* 0x000fe4000f8e00ff */
[----:B------:R-:W-:Y:S01]  /*0ca0*/  IMAD.U32 R3, RZ, RZ, UR9 ;  /* 0x00000009ff037e24 */ /* 0x000fe2000f8e00ff */
[----:B------:R-:W-:Y:S01]  /*0cb0*/  LEA.HI R0, R28, R194, RZ, 0x3 ;  /* 0x000000c21c007211 */ /* 0x000fe200078f18ff */
[----:B------:R-:W-:-:S03]  /*0cc0*/  ULDC.64 UR8, c[0x0][0x240] ;  /* 0x0000900000087ab9 */ /* 0x000fc60000000a00 */
[----:B------:R-:W-:Y:S01]  /*0cd0*/  SHF.R.S32.HI R8, RZ, 0x3, R0 ;  /* 0x00000003ff087819 */ /* 0x000fe20000011400 */
[----:B------:R1:W3:Y:S01]  /*0ce0*/  @P5 LDG.E R17, [R2.64] ;  /* 0x0000001602115981 */ /* 0x0002e2000c1e1900 */
[----:B------:R-:W-:Y:S01]  /*0cf0*/  LOP3.LUT R0, R0, 0x1ffffff8, RZ, 0xc0, !PT ;  /* 0x1ffffff800007812 */ /* 0x000fe200078ec0ff */
[----:B------:R-:W-:Y:S01]  /*0d00*/  UMOV UR5, 0x70 ;  /* 0x0000007000057882 */ /* 0x000fe20000000000 */
[C---:B-----5:R-:W-:Y:S01]  /*0d10*/  IADD3 R128, P0, R8.reuse, R10, RZ ;  /* 0x0000000a08807210 */ /* 0x060fe20007f1e0ff */
[----:B------:R-:W-:Y:S01]  /*0d20*/  UIMAD UR8, UR14, UR8, URZ ;  /* 0x000000080e0872a4 */ /* 0x000fe2000f8e023f */
[----:B------:R-:W-:Y:S01]  /*0d30*/  IADD3 R125, -R8, UR4, RZ ;  /* 0x00000004087d7c10 */ /* 0x000fe2000fffe1ff */
[----:B------:R-:W-:Y:S01]  /*0d40*/  IMAD.IADD R0, R194, 0x1, -R0 ;  /* 0x00000001c2007824 */ /* 0x000fe200078e0a00 */
[----:B------:R-:W-:Y:S01]  /*0d50*/  UIMAD.WIDE.U32 UR24, UR5, UR10, URZ ;  /* 0x0000000a051872a5 */ /* 0x000fe2000f8e003f */
[----:B------:R-:W-:Y:S01]  /*0d60*/  IMAD.MOV.U32 R148, RZ, RZ, c[0x0][0x238] ;  /* 0x00008e00ff947624 */ /* 0x000fe200078e00ff */
[----:B------:R-:W-:Y:S01]  /*0d70*/  USHF.R.S32.HI UR10, URZ, 0x1f, UR20 ;  /* 0x0000001f3f0a7899 */ /* 0x000fe20008011414 */
[----:B------:R-:W-:Y:S01]  /*0d80*/  IMAD.SHL.U32 R4, R0, 0x8, RZ ;  /* 0x0000000800047824 */ /* 0x000fe200078e00ff */
[----:B------:R-:W-:Y:S01]  /*0d90*/  UIMAD UR28, UR15, UR9, UR8 ;  /* 0x000000090f1c72a4 */ /* 0x000fe2000f8e0208 */
[----:B------:R-:W-:Y:S01]  /*0da0*/  IMAD.MOV.U32 R29, RZ, RZ, c[0x0][0x23c] ;  /* 0x00008f00ff1d7624 */ /* 0x000fe200078e00ff */
[----:B------:R-:W-:Y:S01]  /*0db0*/  USEL UR27, UR20, URZ, !UP1 ;  /* 0x0000003f141b7287 */ /* 0x000fe2000c800000 */
[----:B------:R-:W-:Y:S01]  /*0dc0*/  IMAD.U32 R6, RZ, RZ, UR24 ;  /* 0x00000018ff067e24 */ /* 0x000fe2000f8e00ff */
[----:B------:R-:W-:Y:S01]  /*0dd0*/  SHF.R.S32.HI R5, RZ, 0x1f, R4 ;  /* 0x0000001fff057819 */ /* 0x000fe20000011404 */
[----:B------:R-:W-:Y:S01]  /*0de0*/  USEL UR26, UR10, URZ, !UP1 ;  /* 0x0000003f0a1a7287 */ /* 0x000fe2000c800000 */
[----:B------:R-:W-:Y:S01]  /*0df0*/  IMAD.WIDE.U32 R12, R148, 0x20, RZ ;  /* 0x00000020940c7825 */ /* 0x000fe200078e00ff */
[----:B------:R-:W-:Y:S01]  /*0e00*/  ULDC.64 UR8, c[0x0][0x248] ;  /* 0x0000920000087ab9 */ /* 0x000fe20000000a00 */
[----:B------:R-:W-:Y:S01]  /*0e10*/  LEA.HI R90, R28, R194, RZ, 0x6 ;  /* 0x000000c21c5a7211 */ /* 0x000fe200078f30ff */
[----:B------:R-:W-:Y:S01]  /*0e20*/  UIMAD UR8, UR26, UR8, URZ ;  /* 0x000000081a0872a4 */ /* 0x000fe2000f8e023f */
[----:B------:R-:W-:Y:S01]  /*0e30*/  IMAD.U32 R96, RZ, RZ, UR27 ;  /* 0x0000001bff607e24 */ /* 0x000fe2000f8e00ff */
[----:B------:R-:W-:Y:S01]  /*0e40*/  UIMAD UR11, UR5, UR11, URZ ;  /* 0x0000000b050b72a4 */ /* 0x000fe2000f8e023f */
[----:B------:R-:W-:Y:S01]  /*0e50*/  IMAD.MOV.U32 R145, RZ, RZ, R6 ;  /* 0x000000ffff917224 */ /* 0x000fe200078e0006 */
[----:B------:R-:W-:Y:S01]  /*0e60*/  UIMAD UR8, UR27, UR9, UR8 ;  /* 0x000000091b0872a4 */ /* 0x000fe2000f8e0208 */
[----:B-1----:R-:W-:Y:S01]  /*0e70*/  SHF.R.S32.HI R2, RZ, 0x1f, R10 ;  /* 0x0000001fff027819 */ /* 0x002fe2000001140a */
[----:B------:R-:W-:Y:S01]  /*0e80*/  UIADD3 UR11, UR25, UR11, URZ ;  /* 0x0000000b190b7290 */ /* 0x000fe2000fffe03f */
[----:B------:R-:W-:Y:S01]  /*0e90*/  IMAD.U32 R7, RZ, RZ, UR25 ;  /* 0x00000019ff077e24 */ /* 0x000fe2000f8e00ff */
[----:B------:R-:W-:Y:S01]  /*0ea0*/  ISETP.GE.AND P6, PT, R4, c[0x0][0x1d4], PT ;  /* 0x0000750004007a0c */ /* 0x000fe20003fc6270 */
[----:B------:R-:W-:Y:S01]  /*0eb0*/  IMAD.SHL.U32 R11, R29, 0x20, RZ ;  /* 0x000000201d0b7824 */ /* 0x000fe200078e00ff */
[----:B------:R-:W-:Y:S01]  /*0ec0*/  LEA.HI.X.SX32 R129, R8, R2, 0x1, P0 ;  /* 0x0000000208817211 */ /* 0x000fe200000f0eff */
[----:B------:R-:W-:Y:S01]  /*0ed0*/  IMAD.WIDE.U32 R2, R128, c[0x0][0x238], R4 ;  /* 0x00008e0080027a25 */ /* 0x000fe200078e0004 */
[----:B------:R-:W-:Y:S01]  /*0ee0*/  UIMAD UR9, UR11, UR6, URZ ;  /* 0x000000060b0972a4 */ /* 0x000fe2000f8e023f */
[----:B------:R-:W-:-:S02]  /*0ef0*/  LEA.HI R22, R28, R194, RZ, 0x2 ;  /* 0x000000c21c167211 */ /* 0x000fc400078f10ff */
[----:B------:R-:W-:Y:S01]  /*0f00*/  IMAD R0, R129, c[0x0][0x238], RZ ;  /* 0x00008e0081007a24 */ /* 0x000fe200078e02ff */
[----:B------:R-:W-:Y:S01]  /*0f10*/  IADD3 R146, R23, UR21, RZ ;  /* 0x0000001517927c10 */ /* 0x000fe2000fffe0ff */
[----:B------:R-:W-:Y:S01]  /*0f20*/  IMAD.SHL.U32 R90, R90, 0x8, RZ ;  /* 0x000000085a5a7824 */ /* 0x000fe200078e00ff */
[----:B------:R-:W-:Y:S01]  /*0f30*/  SHF.R.S32.HI R38, RZ, 0x2, R22 ;  /* 0x00000002ff267819 */ /* 0x000fe20000011416 */
[----:B------:R-:W-:Y:S01]  /*0f40*/  IMAD R0, R128, c[0x0][0x23c], R0 ;  /* 0x00008f0080007a24 */ /* 0x000fe200078e0200 */
[----:B------:R-:W-:Y:S01]  /*0f50*/  ULDC UR21, c[0x0][0x294] ;  /* 0x0000a50000157ab9 */ /* 0x000fe20000000800 */
[----:B------:R-:W-:Y:S01]  /*0f60*/  IMAD.MOV.U32 R153, RZ, RZ, 0x6 ;  /* 0x00000006ff997424 */ /* 0x000fe200078e00ff */
[C---:B------:R-:W-:Y:S01]  /*0f70*/  IADD3 R157, R38.reuse, 0x40, RZ ;  /* 0x00000040269d7810 */ /* 0x040fe20007ffe0ff */
[----:B------:R-:W-:Y:S01]  /*0f80*/  IMAD.IADD R3, R3, 0x1, R0 ;  /* 0x0000000103037824 */ /* 0x000fe200078e0200 */
[C---:B------:R-:W-:Y:S01]  /*0f90*/  IADD3 R158, R38.reuse, 0x20, RZ ;  /* 0x00000020269e7810 */ /* 0x040fe20007ffe0ff */
[----:B------:R-:W-:Y:S01]  /*0fa0*/  IMAD.U32 R0, RZ, RZ, UR15 ;  /* 0x0000000fff007e24 */ /* 0x000fe2000f8e00ff */
[----:B------:R-:W-:Y:S01]  /*0fb0*/  IADD3 R156, R38, 0x60, RZ ;  /* 0x00000060269c7810 */ /* 0x000fe20007ffe0ff */
[----:B------:R-:W-:Y:S01]  /*0fc0*/  IMAD.MOV.U32 R155, RZ, RZ, 0x5 ;  /* 0x00000005ff9b7424 */ /* 0x000fe200078e00ff */
[----:B------:R-:W-:Y:S01]  /*0fd0*/  UIMAD UR21, UR5, UR21, URZ ;  /* 0x00000015051572a4 */ /* 0x000fe2000f8e023f */
[----:B------:R-:W-:Y:S01]  /*0fe0*/  IMAD.WIDE.U32 R2, R0, c[0x0][0x240], R2 ;  /* 0x0000900000027a25 */ /* 0x000fe200078e0002 */
[----:B------:R-:W-:-:S03]  /*0ff0*/  P2R R121, PR, RZ, 0x40 ;  /* 0x00000040ff797803 */ /* 0x000fc60000000000 */
[----:B------:R-:W-:Y:S01]  /*1000*/  IMAD.U32 R0, RZ, RZ, UR6 ;  /* 0x00000006ff007e24 */ /* 0x000fe2000f8e00ff */
[----:B------:R-:W-:Y:S01]  /*1010*/  IADD3 R3, R3, UR28, RZ ;  /* 0x0000001c03037c10 */ /* 0x000fe2000fffe0ff */
[----:B------:R-:W-:Y:S01]  /*1020*/  USHF.R.S32.HI UR28, URZ, 0x1f, UR6 ;  /* 0x0000001f3f1c7899 */ /* 0x000fe20008011406 */
[----:B------:R-:W-:Y:S02]  /*1030*/  IMAD.SHL.U32 R150, R148, 0x20, RZ ;  /* 0x0000002094967824 */ /* 0x000fe400078e00ff */
[----:B------:R-:W-:Y:S01]  /*1040*/  IMAD R10, R0, -0x70, R125 ;  /* 0xffffff90000a7824 */ /* 0x000fe200078e027d */
[----:B------:R-:W-:Y:S01]  /*1050*/  UIMAD UR9, UR28, UR24, UR9 ;  /* 0x000000181c0972a4 */ /* 0x000fe2000f8e0209 */
[----:B------:R-:W-:-:S03]  /*1060*/  IMAD.WIDE.U32 R130, R96, c[0x0][0x248], R2 ;  /* 0x0000920060827a25 */ /* 0x000fc600078e0002 */
[----:B------:R-:W-:Y:S01]  /*1070*/  ISETP.GE.AND P0, PT, R10, 0x11, PT ;  /* 0x000000110a00780c */ /* 0x000fe20003f06270 */
[----:B------:R-:W-:Y:S01]  /*1080*/  IMAD.SHL.U32 R0, R8, 0x40, RZ ;  /* 0x0000004008007824 */ /* 0x000fe200078e00ff */
[----:B------:R-:W-:Y:S01]  /*1090*/  ISETP.GE.AND P4, PT, R10, 0x21, PT ;  /* 0x000000210a00780c */ /* 0x000fe20003f86270 */
[----:B------:R-:W-:Y:S01]  /*10a0*/  IMAD.MOV.U32 R126, RZ, RZ, R130 ;  /* 0x000000ffff7e7224 */ /* 0x000fe200078e0082 */
[----:B------:R-:W-:Y:S01]  /*10b0*/  IADD3 R127, R131, UR8, RZ ;  /* 0x00000008837f7c10 */ /* 0x000fe2000fffe0ff */
[----:B------:R-:W-:Y:S01]  /*10c0*/  IMAD.MOV.U32 R175, RZ, RZ, c[0x0][0x2b8] ;  /* 0x0000ae00ffaf7624 */ /* 0x000fe200078e00ff */
[----:B------:R-:W-:Y:S01]  /*10d0*/  LOP3.LUT R0, R0, 0x1c0, RZ, 0xc0, !PT ;  /* 0x000001c000007812 */ /* 0x000fe200078ec0ff */
[----:B------:R-:W-:Y:S01]  /*10e0*/  IMAD.MOV.U32 R174, RZ, RZ, c[0x0][0x27c] ;  /* 0x00009f00ffae7624 */ /* 0x000fe200078e00ff */
[----:B------:R-:W-:Y:S01]  /*10f0*/  ISETP.GE.AND P1, PT, R10, 0x1, PT ;  /* 0x000000010a00780c */ /* 0x000fe20003f26270 */
[----:B------:R-:W-:Y:S01]  /*1100*/  IMAD.WIDE.U32 R2, R145, UR6, R126 ;  /* 0x0000000691027c25 */ /* 0x000fe2000f8e007e */
[----:B------:R-:W-:-:S02]  /*1110*/  LOP3.LUT R7, R0, 0x38, R4, 0xf8, !PT ;  /* 0x0000003800077812 */ /* 0x000fc400078ef804 */
[----:B------:R-:W-:Y:S01]  /*1120*/  SHF.R.U32.HI R6, RZ, 0x3, R0 ;  /* 0x00000003ff067819 */ /* 0x000fe20000011600 */
[----:B------:R-:W-:Y:S01]  /*1130*/  IMAD.MOV.U32 R151, RZ, RZ, c[0x0][0x27c] ;  /* 0x00009f00ff977624 */ /* 0x000fe200078e00ff */
[----:B------:R-:W-:Y:S01]  /*1140*/  IADD3 R3, R3, UR9, RZ ;  /* 0x0000000903037c10 */ /* 0x000fe2000fffe0ff */
[----:B------:R-:W-:Y:S01]  /*1150*/  ULDC.64 UR8, c[0x0][0x260] ;  /* 0x0000980000087ab9 */ /* 0x000fe20000000a00 */
[----:B------:R-:W-:Y:S01]  /*1160*/  @P0 LEA R0, P2, R148, R2, 0x4 ;  /* 0x0000000294000211 */ /* 0x000fe200078420ff */
[----:B------:R-:W-:Y:S01]  /*1170*/  UIMAD UR8, UR14, UR8, URZ ;  /* 0x000000080e0872a4 */ /* 0x000fe2000f8e023f */
[----:B------:R-:W-:Y:S01]  /*1180*/  @P4 IADD3 R8, P3, R2, R12, RZ ;  /* 0x0000000c02084210 */ /* 0x000fe20007f7e0ff */
[----:B------:R-:W-:Y:S01]  /*1190*/  IMAD.U32 R12, RZ, RZ, UR15 ;  /* 0x0000000fff0c7e24 */ /* 0x000fe2000f8e00ff */
[----:B------:R-:W-:Y:S01]  /*11a0*/  LOP3.LUT R9, R7, R6, RZ, 0x3c, !PT ;  /* 0x0000000607097212 */ /* 0x000fe200078e3cff */
[----:B------:R-:W-:Y:S01]  /*11b0*/  UIMAD UR8, UR15, UR9, UR8 ;  /* 0x000000090f0872a4 */ /* 0x000fe2000f8e0208 */
[----:B------:R-:W-:Y:S01]  /*11c0*/  @P0 LEA.HI.X R7, R148, R3, R29, 0x4, P2 ;  /* 0x0000000394070211 */ /* 0x000fe200010f241d */
[----:B------:R-:W-:Y:S01]  /*11d0*/  IMAD.SHL.U32 R151, R151, 0x2, RZ ;  /* 0x0000000297977824 */ /* 0x000fe200078e00ff */
[----:B------:R-:W-:-:S02]  /*11e0*/  @P0 LEA R6, P2, R0, c[0x0][0x220], 0x1 ;  /* 0x0000880000060a11 */ /* 0x000fc400078408ff */
[----:B------:R-:W-:Y:S01]  /*11f0*/  @P4 IADD3.X R11, R3, R13, R11, P3, !PT ;  /* 0x0000000d030b4210 */ /* 0x000fe20001ffe40b */
[----:B------:R-:W-:Y:S01]  /*1200*/  IMAD.WIDE.U32 R12, R12, c[0x0][0x260], R4 ;  /* 0x000098000c0c7a25 */ /* 0x000fe200078e0004 */
[----:B------:R-:W-:Y:S02]  /*1210*/  LOP3.LUT R90, R9, 0xfffffe00, R90, 0xf8, !PT ;  /* 0xfffffe00095a7812 */ /* 0x000fe400078ef85a */
[----:B------:R-:W-:Y:S02]  /*1220*/  @P1 LEA R4, P3, R2, c[0x0][0x220], 0x1 ;  /* 0x0000880002041a11 */ /* 0x000fe400078608ff */
[----:B------:R-:W-:Y:S01]  /*1230*/  @P0 LEA.HI.X R7, R0, c[0x0][0x224], R7, 0x1, P2 ;  /* 0x0000890000070a11 */ /* 0x000fe200010f0c07 */
[----:B------:R-:W-:Y:S01]  /*1240*/  IMAD.SHL.U32 R90, R90, 0x2, RZ ;  /* 0x000000025a5a7824 */ /* 0x000fe200078e00ff */
[----:B------:R-:W-:Y:S02]  /*1250*/  LOP3.LUT R0, R22, 0xfffffffc, RZ, 0xc0, !PT ;  /* 0xfffffffc16007812 */ /* 0x000fe400078ec0ff */
[----:B------:R-:W-:-:S02]  /*1260*/  @P1 LEA.HI.X R5, R2, c[0x0][0x224], R3, 0x1, P3 ;  /* 0x0000890002051a11 */ /* 0x000fc400018f0c03 */
[----:B------:R-:W-:Y:S01]  /*1270*/  @P4 LEA R14, P2, R8, c[0x0][0x220], 0x1 ;  /* 0x00008800080e4a11 */ /* 0x000fe200078408ff */
[----:B------:R-:W-:Y:S01]  /*1280*/  IMAD.IADD R0, R194, 0x1, -R0 ;  /* 0x00000001c2007824 */ /* 0x000fe200078e0a00 */
[----:B------:R-:W-:Y:S01]  /*1290*/  ISETP.GE.AND P3, PT, R10, 0x41, PT ;  /* 0x000000410a00780c */ /* 0x000fe20003f66270 */
[----:B------:R-:W-:Y:S01]  /*12a0*/  @!PT LDS RZ, [RZ] ;  /* 0x00000000fffff984 */ /* 0x000fe20000000800 */
[----:B------:R-:W-:Y:S01]  /*12b0*/  @!PT LDS RZ, [RZ] ;  /* 0x00000000fffff984 */ /* 0x000fe20000000800 */
[----:B------:R-:W-:Y:S01]  /*12c0*/  @!PT LDS RZ, [RZ] ;  /* 0x00000000fffff984 */ /* 0x000fe20000000800 */
[----:B------:R1:W-:Y:S01]  /*12d0*/  @P1 LDGSTS.E.BYPASS.LTC128B.128 [R90+0x3900], [R4.64], !P6 ;  /* 0x03900000045a1fae */ /* 0x0003e2000f101d56 */
[----:B------:R-:W-:Y:S01]  /*12e0*/  @P4 LEA.HI.X R15, R8, c[0x0][0x224], R11, 0x1, P2 ;  /* 0x00008900080f4a11 */ /* 0x000fe200010f0c0b */
[----:B------:R-:W-:Y:S01]  /*12f0*/  IMAD.SHL.U32 R36, R0, 0x4, RZ ;  /* 0x0000000400247824 */ /* 0x000fe200078e00ff */
[----:B------:R-:W-:Y:S01]  /*1300*/  ISETP.GE.AND P2, PT, R10, 0x31, PT ;  /* 0x000000310a00780c */ /* 0x000fe20003f46270 */
[----:B------:R-:W-:Y:S01]  /*1310*/  IMAD.SHL.U32 R20, R0, 0x8, RZ ;  /* 0x0000000800147824 */ /* 0x000fe200078e00ff */
[----:B------:R4:W-:Y:S01]  /*1320*/  @P0 LDGSTS.E.BYPASS.LTC128B.128 [R90+0x4100], [R6.64], !P6 ;  /* 0x04100000065a0fae */ /* 0x0009e2000f101d56 */
[----:B------:R-:W-:Y:S01]  /*1330*/  ISETP.GE.AND P1, PT, R10, 0x51, PT ;  /* 0x000000510a00780c */ /* 0x000fe20003f26270 */
[----:B------:R-:W-:Y:S01]  /*1340*/  IMAD R0, R0, 0x20, R38 ;  /* 0x0000002000007824 */ /* 0x000fe200078e0226 */
[----:B------:R-:W-:Y:S01]  /*1350*/  SHF.R.S32.HI R37, RZ, 0x1f, R36 ;  /* 0x0000001fff257819 */ /* 0x000fe20000011424 */
[----:B------:R2:W-:Y:S01]  /*1360*/  @P4 LDGSTS.E.BYPASS.LTC128B.128 [R90+0x4900], [R14.64], !P6 ;  /* 0x049000000e5a4fae */ /* 0x0005e2000f101d56 */
[----:B------:R-:W-:-:S02]  /*1370*/  SHF.R.S32.HI R21, RZ, 0x1f, R20 ;  /* 0x0000001fff157819 */ /* 0x000fc40000011414 */
[----:B------:R-:W-:Y:S01]  /*1380*/  ISETP.GE.AND P4, PT, R20, c[0x0][0x27c], PT ;  /* 0x00009f0014007a0c */ /* 0x000fe20003f86270 */
[----:B------:R-:W-:Y:S01]  /*1390*/  IMAD.WIDE.U32 R8, R38, c[0x0][0x280], R36 ;  /* 0x0000a00026087a25 */ /* 0x000fe200078e0024 */
[----:B------:R-:W-:Y:S02]  /*13a0*/  ISETP.GT.AND P0, PT, R10, 0x60, PT ;  /* 0x000000600a00780c */ /* 0x000fe40003f04270 */
[----:B------:R-:W-:Y:S01]  /*13b0*/  P2R R147, PR, RZ, 0x10 ;  /* 0x00000010ff937803 */ /* 0x000fe20000000000 */
[----:B------:R-:W-:Y:S01]  /*13c0*/  IMAD.MOV.U32 R26, RZ, RZ, R8 ;  /* 0x000000ffff1a7224 */ /* 0x000fe200078e0008 */
[----:B------:R-:W-:Y:S02]  /*13d0*/  SEL R8, RZ, c[0x0][0x27c], !P4 ;  /* 0x00009f00ff087a07 */ /* 0x000fe40006000000 */
[----:B------:R-:W-:Y:S01]  /*13e0*/  IADD3 R13, R13, UR8, RZ ;  /* 0x000000080d0d7c10 */ /* 0x000fe2000fffe0ff */
[----:B------:R-:W-:Y:S01]  /*13f0*/  ULDC.64 UR8, c[0x0][0x210] ;  /* 0x0000840000087ab9 */ /* 0x000fe20000000a00 */
[----:B------:R-:W-:Y:S01]  /*1400*/  IADD3 R94, R20, 0x20, RZ ;  /* 0x00000020145e7810 */ /* 0x000fe20007ffe0ff */
[----:B------:R-:W-:Y:S01]  /*1410*/  UIMAD UR29, UR14, UR8, URZ ;  /* 0x000000080e1d72a4 */ /* 0x000fe2000f8e023f */
[----:B------:R-:W-:Y:S01]  /*1420*/  IADD3 R23, R36, 0x10, RZ ;  /* 0x0000001024177810 */ /* 0x000fe20007ffe0ff */
[----:B------:R-:W-:Y:S01]  /*1430*/  UIMAD.WIDE.U32 UR30, UR15, UR8, URZ ;  /* 0x000000080f1e72a5 */ /* 0x000fe2000f8e003f */
[----:B------:R-:W-:Y:S01]  /*1440*/  SHF.R.S32.HI R83, RZ, 0x1f, R94 ;  /* 0x0000001fff537819 */ /* 0x000fe2000001145e */
[----:B------:R-:W-:Y:S01]  /*1450*/  UIMAD UR29, UR15, UR9, UR29 ;  /* 0x000000090f1d72a4 */ /* 0x000fe2000f8e021d */
[----:B-1----:R-:W-:Y:S01]  /*1460*/  SHF.R.S32.HI R4, RZ, 0x1f, R38 ;  /* 0x0000001fff047819 */ /* 0x002fe20000011426 */
[----:B------:R-:W-:Y:S01]  /*1470*/  IMAD.WIDE.U32 R96, R96, c[0x0][0x268], R12 ;  /* 0x00009a0060607a25 */ /* 0x000fe200078e000c */
[----:B------:R-:W-:Y:S01]  /*1480*/  ULDC.64 UR8, c[0x0][0x1e8] ;  /* 0x00007a0000087ab9 */ /* 0x000fe20000000a00 */
[----:B------:R-:W-:Y:S01]  /*1490*/  LEA.HI R83, R83, R94, RZ, 0x3 ;  /* 0x0000005e53537211 */ /* 0x000fe200078f18ff */
[----:B------:R-:W-:Y:S01]  /*14a0*/  UIMAD UR32, UR14, UR8, URZ ;  /* 0x000000080e2072a4 */ /* 0x000fe2000f8e023f */
[C---:B------:R-:W-:Y:S01]  /*14b0*/  IMAD R11, R4.reuse, c[0x0][0x280], RZ ;  /* 0x0000a000040b7a24 */ /* 0x040fe200078e02ff */
[----:B------:R-:W-:Y:S01]  /*14c0*/  UIMAD.WIDE.U32 UR34, UR15, UR8, URZ ;  /* 0x000000080f2272a5 */ /* 0x000fe2000f8e003f */
[----:B------:R-:W-:Y:S01]  /*14d0*/  IMAD R4, R4, c[0x0][0x290], RZ ;  /* 0x0000a40004047a24 */ /* 0x000fe200078e02ff */
[----:B------:R-:W-:Y:S01]  /*14e0*/  UIMAD UR32, UR15, UR9, UR32 ;  /* 0x000000090f2072a4 */ /* 0x000fe2000f8e0220 */
[C---:B------:R-:W-:Y:S01]  /*14f0*/  IMAD R11, R38.reuse, c[0x0][0x284], R11 ;  /* 0x0000a100260b7a24 */ /* 0x040fe200078e020b */
[----:B------:R-:W-:Y:S01]  /*1500*/  LOP3.LUT R83, R83, 0xfffffff8, RZ, 0xc0, !PT ;  /* 0xfffffff853537812 */ /* 0x000fe200078ec0ff */
[C---:B------:R-:W-:Y:S01]  /*1510*/  IMAD R16, R38.reuse, c[0x0][0x294], R4 ;  /* 0x0000a50026107a24 */ /* 0x040fe200078e0204 */
[----:B------:R-:W-:Y:S01]  /*1520*/  ULDC.64 UR8, c[0x0][0x268] ;  /* 0x00009a0000087ab9 */ /* 0x000fe20000000a00 */
[C---:B----4-:R-:W-:Y:S01]  /*1530*/  IMAD.WIDE.U32 R6, R38.reuse, c[0x0][0x290], R36 ;  /* 0x0000a40026067a25 */ /* 0x050fe200078e0024 */
[----:B------:R-:W-:Y:S01]  /*1540*/  UIMAD UR8, UR26, UR8, URZ ;  /* 0x000000081a0872a4 */ /* 0x000fe2000f8e023f */
[----:B------:R-:W-:Y:S01]  /*1550*/  SHF.R.S32.HI R93, RZ, 0x1f, R83 ;  /* 0x0000001fff5d7819 */ /* 0x000fe20000011453 */
[----:B------:R-:W-:Y:S01]  /*1560*/  UIADD3 UR29, UR31, UR29, URZ ;  /* 0x0000001d1f1d7290 */ /* 0x000fe2000fffe03f */
[----:B------:R-:W-:Y:S01]  /*1570*/  IMAD.WIDE.U32 R4, R38, c[0x0][0x280], R20 ;  /* 0x0000a00026047a25 */ /* 0x000fe200078e0014 */
[----:B------:R-:W-:-:S02]  /*1580*/  UIMAD UR27, UR27, UR9, UR8 ;  /* 0x000000091b1b72a4 */ /* 0x000fc4000f8e0208 */
[----:B------:R-:W-:Y:S01]  /*1590*/  UMOV UR26, 0x60 ;  /* 0x00000060001a7882 */ /* 0x000fe20000000000 */
[----:B------:R-:W-:Y:S01]  /*15a0*/  IMAD.IADD R27, R9, 0x1, R11 ;  /* 0x00000001091b7824 */ /* 0x000fe200078e020b */
[----:B------:R-:W-:Y:S01]  /*15b0*/  ULDC.64 UR8, c[0x0][0x2b0] ;  /* 0x0000ac0000087ab9 */ /* 0x000fe20000000a00 */
[----:B------:R-:W-:Y:S01]  /*15c0*/  IMAD.IADD R25, R7, 0x1, R16 ;  /* 0x0000000107197824 */ /* 0x000fe200078e0210 */
[----:B------:R-:W-:Y:S01]  /*15d0*/  IADD3 R98, R97, UR27, RZ ;  /* 0x0000001b61627c10 */ /* 0x000fe2000fffe0ff */
[----:B------:R-:W-:Y:S01]  /*15e0*/  IMAD.IADD R19, R11, 0x1, R5 ;  /* 0x000000010b137824 */ /* 0x000fe200078e0205 */
[----:B------:R-:W-:Y:S01]  /*15f0*/  UIADD3 UR32, UR35, UR32, URZ ;  /* 0x0000002023207290 */ /* 0x000fe2000fffe03f */
[----:B------:R-:W-:Y:S02]  /*1600*/  IMAD.MOV.U32 R24, RZ, RZ, R6 ;  /* 0x000000ffff187224 */ /* 0x000fe400078e0006 */
[----:B------:R-:W-:Y:S02]  /*1610*/  IMAD.MOV.U32 R18, RZ, RZ, R4 ;  /* 0x000000ffff127224 */ /* 0x000fe400078e0004 */
[----:B------:R-:W-:-:S02]  /*1620*/  @P2 IMAD R9, R29, 0x30, RZ ;  /* 0x000000301d092824 */ /* 0x000fc400078e02ff */
[----:B------:R-:W-:-:S04]  /*1630*/  IMAD.WIDE.U32 R6, R38, c[0x0][0x290], R20 ;  /* 0x0000a40026067a25 */ /* 0x000fc800078e0014 */
[----:B------:R-:W-:-:S04]  /*1640*/  @P2 IMAD.WIDE.U32 R4, R148, 0x30, R2 ;  /* 0x0000003094042825 */ /* 0x000fc800078e0002 */
[----:B------:R-:W-:Y:S01]  /*1650*/  @P2 IMAD.IADD R9, R5, 0x1, R9 ;  /* 0x0000000105092824 */ /* 0x000fe200078e0209 */
[C---:B------:R-:W-:Y:S01]  /*1660*/  @P2 LEA R10, P4, R4.reuse, c[0x0][0x220], 0x1 ;  /* 0x00008800040a2a11 */ /* 0x040fe200078808ff */
[----:B------:R-:W-:Y:S02]  /*1670*/  @P1 IMAD.MOV.U32 R5, RZ, RZ, R3 ;  /* 0x000000ffff051224 */ /* 0x000fe400078e0003 */
[----:B------:R-:W-:Y:S01]  /*1680*/  IMAD.WIDE.U32 R108, R149, c[0x0][0x280], R26 ;  /* 0x0000a000956c7a25 */ /* 0x000fe200078e001a */
[----:B------:R-:W-:-:S03]  /*1690*/  @P2 LEA.HI.X R11, R4, c[0x0][0x224], R9, 0x1, P4 ;  /* 0x00008900040b2a11 */ /* 0x000fc600020f0c09 */
[----:B------:R-:W-:Y:S02]  /*16a0*/  @P1 IMAD.MOV.U32 R4, RZ, RZ, R2 ;  /* 0x000000ffff041224 */ /* 0x000fe400078e0002 */
[----:B------:R1:W-:Y:S01]  /*16b0*/  @P2 LDGSTS.E.BYPASS.LTC128B.128 [R90+0x5100], [R10.64], !P6 ;  /* 0x051000000a5a2fae */ /* 0x0003e2000f101d56 */
[----:B------:R-:W-:-:S04]  /*16c0*/  IMAD.WIDE.U32 R106, R149, c[0x0][0x290], R24 ;  /* 0x0000a400956a7a25 */ /* 0x000fc800078e0018 */
[----:B------:R-:W-:-:S04]  /*16d0*/  @P1 IMAD.WIDE.U32 R4, R148, 0x50, R4 ;  /* 0x0000005094041825 */ /* 0x000fc800078e0004 */
[----:B------:R-:W-:-:S04]  /*16e0*/  IMAD.WIDE.U32 R104, R149, c[0x0][0x280], R18 ;  /* 0x0000a00095687a25 */ /* 0x000fc800078e0012 */
[----:B-1----:R-:W-:-:S05]  /*16f0*/  IMAD.SHL.U32 R10, R156, 0x40, RZ ;  /* 0x000000409c0a7824 */ /* 0x002fca00078e00ff */
[----:B------:R-:W-:-:S04]  /*1700*/  LOP3.LUT R122, R10, 0x1c0, RZ, 0xc0, !PT ;  /* 0x000001c00a7a7812 */ /* 0x000fc800078ec0ff */
[----:B------:R-:W-:Y:S01]  /*1710*/  SHF.R.U32.HI R159, RZ, 0x3, R122 ;  /* 0x00000003ff9f7819 */ /* 0x000fe2000001167a */
[----:B---3--:R1:W3:Y:S02]  /*1720*/  @P5 R2UR UR28, R17 ;  /* 0x00000000111c53c2 */ /* 0x0082e400000e0000 */
[----:B-1----:R-:W-:Y:S01]  /*1730*/  IMAD.IADD R17, R16, 0x1, R7 ;  /* 0x0000000110117824 */ /* 0x002fe200078e0207 */
[----:B---3--:R-:W-:Y:S01]  /*1740*/  @UP0 USHF.R.S32.HI UR39, URZ, 0x1f, UR28 ;  /* 0x0000001f3f270899 */ /* 0x008fe2000801141c */
[----:B------:R-:W-:Y:S01]  /*1750*/  IMAD.IADD R7, R20, 0x1, R8 ;  /* 0x0000000114077824 */ /* 0x000fe200078e0208 */
[----:B------:R-:W-:Y:S01]  /*1760*/  @UP0 UMOV UR38, UR28 ;  /* 0x0000001c00260c82 */ /* 0x000fe20008000000 */
[----:B------:R-:W-:Y:S01]  /*1770*/  IMAD.MOV.U32 R16, RZ, RZ, R6 ;  /* 0x000000ffff107224 */ /* 0x000fe200078e0006 */
[C---:B------:R-:W-:Y:S01]  /*1780*/  @P3 LEA R6, P4, R148.reuse, R2, 0x6 ;  /* 0x0000000294063211 */ /* 0x040fe200078830ff */
[----:B------:R-:W-:Y:S01]  /*1790*/  @!UP0 UMOV UR38, UR20 ;  /* 0x0000001400268c82 */ /* 0x000fe20008000000 */
[----:B--2---:R-:W-:Y:S01]  /*17a0*/  SHF.R.S32.HI R14, RZ, 0x1f, R7 ;  /* 0x0000001fff0e7819 */ /* 0x004fe20000011407 */
[----:B------:R-:W-:Y:S01]  /*17b0*/  @!UP0 UMOV UR39, UR10 ;  /* 0x0000000a00278c82 */ /* 0x000fe20008000000 */
[C---:B------:R-:W-:Y:S01]  /*17c0*/  @P3 LEA.HI.X R9, R148.reuse, R3, R29, 0x6, P4 ;  /* 0x0000000394093211 */ /* 0x040fe200020f341d */
[----:B------:R-:W-:Y:S01]  /*17d0*/  @P0 IMAD.WIDE.U32 R2, R148, 0x60, R2 ;  /* 0x0000006094020825 */ /* 0x000fe200078e0002 */
[----:B------:R-:W-:Y:S01]  /*17e0*/  LEA.HI R14, R14, R7, RZ, 0x3 ;  /* 0x000000070e0e7211 */ /* 0x000fe200078f18ff */
[----:B------:R-:W-:Y:S01]  /*17f0*/  UIMAD UR28, UR39, UR8, URZ ;  /* 0x00000008271c72a4 */ /* 0x000fe2000f8e023f */
[----:B------:R-:W-:Y:S01]  /*1800*/  @P3 LEA R8, P4, R6, c[0x0][0x220], 0x1 ;  /* 0x0000880006083a11 */ /* 0x000fe200078808ff */
[----:B------:R-:W-:Y:S01]  /*1810*/  @P1 IMAD R7, R29, 0x50, RZ ;  /* 0x000000501d071824 */ /* 0x000fe200078e02ff */
[----:B------:R-:W-:Y:S01]  /*1820*/  SHF.L.U64.HI R148, R148, R155, c[0x0][0x23c] ;  /* 0x00008f0094947619 */ /* 0x000fe2000001029b */
[----:B------:R-:W-:Y:S01]  /*1830*/  UIMAD UR28, UR38, UR9, UR28 ;  /* 0x00000009261c72a4 */ /* 0x000fe2000f8e021c */
[----:B------:R-:W-:Y:S01]  /*1840*/  @P3 LEA.HI.X R9, R6, c[0x0][0x224], R9, 0x1, P4 ;  /* 0x0000890006093a11 */ /* 0x000fe200020f0c09 */
[----:B------:R-:W-:Y:S01]  /*1850*/  @P1 IMAD.IADD R7, R5, 0x1, R7 ;  /* 0x0000000105071824 */ /* 0x000fe200078e0207 */
[C---:B------:R-:W-:Y:S01]  /*1860*/  @P1 LEA R6, P4, R4.reuse, c[0x0][0x220], 0x1 ;  /* 0x0000880004061a11 */ /* 0x040fe200078808ff */
[----:B------:R-:W-:Y:S01]  /*1870*/  @P0 IMAD R5, R29, 0x60, RZ ;  /* 0x000000601d050824 */ /* 0x000fe200078e02ff */
[----:B------:R-:W-:Y:S01]  /*1880*/  ULDC UR10, c[0x0][0x284] ;  /* 0x0000a100000a7ab9 */ /* 0x000fe20000000800 */
[----:B------:R1:W-:Y:S01]  /*1890*/  @P3 LDGSTS.E.BYPASS.LTC128B.128 [R90+0x5900], [R8.64], !P6 ;  /* 0x05900000085a3fae */ /* 0x0003e2000f101d56 */
[----:B------:R-:W-:Y:S01]  /*18a0*/  @P1 LEA.HI.X R7, R4, c[0x0][0x224], R7, 0x1, P4 ;  /* 0x0000890004071a11 */ /* 0x000fe200020f0c07 */
[----:B------:R-:W-:Y:S01]  /*18b0*/  @P0 IMAD.IADD R5, R3, 0x1, R5 ;  /* 0x0000000103050824 */ /* 0x000fe200078e0205 */
[----:B------:R-:W-:Y:S01]  /*18c0*/  @P0 LEA R4, P4, R2, c[0x0][0x220], 0x1 ;  /* 0x0000880002040a11 */ /* 0x000fe200078808ff */
[----:B------:R-:W-:Y:S01]  /*18d0*/  ULDC UR9, c[0x0][0x294] ;  /* 0x0000a50000097ab9 */ /* 0x000fe20000000800 */
[----:B------:R-:W-:Y:S01]  /*18e0*/  LEA.HI R3, R28, R194, RZ, 0x5 ;  /* 0x000000c21c037211 */ /* 0x000fe200078f28ff */
[----:B------:R2:W-:Y:S01]  /*18f0*/  @P1 LDGSTS.E.BYPASS.LTC128B.128 [R90+0x6100], [R6.64], !P6 ;  /* 0x06100000065a1fae */ /* 0x0005e2000f101d56 */
[----:B------:R-:W-:Y:S01]  /*1900*/  @P0 LEA.HI.X R5, R2, c[0x0][0x224], R5, 0x1, P4 ;  /* 0x0000890002050a11 */ /* 0x000fe200020f0c05 */
[----:B------:R-:W-:Y:S01]  /*1910*/  UIMAD.WIDE.U32 UR36, UR38, UR8, URZ ;  /* 0x00000008262472a5 */ /* 0x000fe2000f8e003f */
[----:B------:R-:W-:Y:S01]  /*1920*/  SHF.R.S32.HI R2, RZ, 0x1f, R149 ;  /* 0x0000001fff027819 */ /* 0x000fe20000011495 */
[----:B------:R-:W-:Y:S01]  /*1930*/  IMAD.SHL.U32 R3, R3, 0x10, RZ ;  /* 0x0000001003037824 */ /* 0x000fe200078e00ff */
[----:B------:R-:W-:Y:S01]  /*1940*/  ULDC UR8, c[0x0][0x284] ;  /* 0x0000a10000087ab9 */ /* 0x000fe20000000800 */
[----:B------:R3:W-:Y:S01]  /*1950*/  @P0 LDGSTS.E.BYPASS.LTC128B.128 [R90+0x6900], [R4.64], !P6 ;  /* 0x06900000045a0fae */ /* 0x0007e2000f101d56 */
[----:B------:R-:W-:Y:S01]  /*1960*/  ISETP.GE.AND P0, PT, R20, c[0x0][0x1d4], PT ;  /* 0x0000750014007a0c */ /* 0x000fe20003f06270 */
[----:B------:R-:W-:Y:S01]  /*1970*/  UIMAD UR10, UR26, UR10, URZ ;  /* 0x0000000a1a0a72a4 */ /* 0x000fe2000f8e023f */
[----:B------:R-:W-:Y:S01]  /*1980*/  LOP3.LUT R135, R3, 0xfffffe00, RZ, 0xc0, !PT ;  /* 0xfffffe0003877812 */ /* 0x000fe200078ec0ff */
[----:B------:R-:W-:Y:S01]  /*1990*/  IMAD.SHL.U32 R3, R158, 0x40, RZ ;  /* 0x000000409e037824 */ /* 0x000fe200078e00ff */
[----:B------:R-:W-:Y:S01]  /*19a0*/  P2R R101, PR, RZ, 0x1 ;  /* 0x00000001ff657803 */ /* 0x000fe20000000000 */
[----:B------:R-:W0:Y:S01]  /*19b0*/  LDGDEPBAR ;  /* 0x00000000000079af */ /* 0x000e220000000000 */
[----:B------:R-:W-:Y:S01]  /*19c0*/  UIMAD UR9, UR26, UR9, URZ ;  /* 0x000000091a0972a4 */ /* 0x000fe2000f8e023f */
[----:B------:R-:W-:Y:S01]  /*19d0*/  ISETP.GE.AND P1, PT, R94, c[0x0][0x1d4], PT ;  /* 0x000075005e007a0c */ /* 0x000fe20003f26270 */
[----:B------:R-:W-:Y:S01]  /*19e0*/  UIMAD UR8, UR5, UR8, URZ ;  /* 0x00000008050872a4 */ /* 0x000fe2000f8e023f */
[----:B------:R-:W-:Y:S01]  /*19f0*/  LOP3.LUT R124, R3, 0x1c0, RZ, 0xc0, !PT ;  /* 0x000001c0037c7812 */ /* 0x000fe200078ec0ff */
[----:B------:R-:W-:Y:S01]  /*1a00*/  IMAD.WIDE.U32 R102, R149, c[0x0][0x290], R16 ;  /* 0x0000a40095667a25 */ /* 0x000fe200078e0010 */
[----:B------:R-:W-:Y:S01]  /*1a10*/  LOP3.LUT R95, R14, 0xfffffff8, RZ, 0xc0, !PT ;  /* 0xfffffff80e5f7812 */ /* 0x000fe200078ec0ff */
[----:B------:R-:W-:Y:S01]  /*1a20*/  UIADD3 UR28, UR37, UR28, URZ ;  /* 0x0000001c251c7290 */ /* 0x000fe2000fffe03f */
[----:B------:R-:W-:-:S02]  /*1a30*/  SHF.R.U32.HI R161, RZ, 0x3, R124 ;  /* 0x00000003ffa17819 */ /* 0x000fc4000001167c */
[----:B-1----:R-:W-:Y:S02]  /*1a40*/  SHF.R.S32.HI R9, RZ, 0x1f, R156 ;  /* 0x0000001fff097819 */ /* 0x002fe4000001149c */
[----:B------:R-:W-:Y:S02]  /*1a50*/  P2R R116, PR, RZ, 0x2 ;  /* 0x00000002ff747803 */ /* 0x000fe40000000000 */
[----:B------:R-:W-:Y:S01]  /*1a60*/  LEA.HI R3, R9, R156, RZ, 0x3 ;  /* 0x0000009c09037211 */ /* 0x000fe200078f18ff */
[----:B--2---:R-:W-:Y:S01]  /*1a70*/  IMAD.MOV.U32 R6, RZ, RZ, c[0x0][0x280] ;  /* 0x0000a000ff067624 */ /* 0x004fe200078e00ff */
[----:B------:R-:W-:Y:S02]  /*1a80*/  SHF.R.S32.HI R115, RZ, 0x3, R14 ;  /* 0x00000003ff737819 */ /* 0x000fe4000001140e */
[----:B------:R-:W-:Y:S01]  /*1a90*/  SHF.R.S32.HI R110, RZ, 0x1f, R95 ;  /* 0x0000001fff6e7819 */ /* 0x000fe2000001145f */
[C---:B------:R-:W-:Y:S01]  /*1aa0*/  IMAD.SHL.U32 R172, R6.reuse, 0x40, RZ ;  /* 0x0000004006ac7824 */ /* 0x040fe200078e00ff */
[C---:B------:R-:W-:Y:S01]  /*1ab0*/  SHF.L.U64.HI R152, R6.reuse, R153, c[0x0][0x284] ;  /* 0x0000a10006987619 */ /* 0x040fe20000010299 */
[----:B---3--:R-:W-:Y:S01]  /*1ac0*/  IMAD.MOV.U32 R4, RZ, RZ, c[0x0][0x290] ;  /* 0x0000a400ff047624 */ /* 0x008fe200078e00ff */
[----:B------:R-:W-:Y:S01]  /*1ad0*/  SHF.L.U64.HI R154, R6, R155, c[0x0][0x284] ;  /* 0x0000a100069a7619 */ /* 0x000fe2000001029b */
[C---:B------:R-:W-:Y:S01]  /*1ae0*/  IMAD R5, R2.reuse, c[0x0][0x280], RZ ;  /* 0x0000a00002057a24 */ /* 0x040fe200078e02ff */
[----:B------:R-:W-:Y:S01]  /*1af0*/  ISETP.NE.AND P1, PT, R175, 0x1, PT ;  /* 0x00000001af00780c */ /* 0x000fe20003f25270 */
[----:B------:R-:W-:Y:S01]  /*1b00*/  IMAD R2, R2, c[0x0][0x290], RZ ;  /* 0x0000a40002027a24 */ /* 0x000fe200078e02ff */
[C---:B------:R-:W-:Y:S01]  /*1b10*/  SHF.L.U64.HI R153, R4.reuse, R153, c[0x0][0x294] ;  /* 0x0000a50004997619 */ /* 0x040fe20000010299 */
[C---:B------:R-:W-:Y:S01]  /*1b20*/  IMAD.SHL.U32 R170, R4.reuse, 0x40, RZ ;  /* 0x0000004004aa7824 */ /* 0x040fe200078e00ff */
[C---:B------:R-:W-:Y:S01]  /*1b30*/  SHF.L.U64.HI R155, R4.reuse, R155, c[0x0][0x294] ;  /* 0x0000a500049b7619 */ /* 0x040fe2000001029b */
[----:B------:R-:W-:-:S02]  /*1b40*/  IMAD.SHL.U32 R171, R4, 0x20, RZ ;  /* 0x0000002004ab7824 */ /* 0x000fc400078e00ff */
[----:B------:R-:W-:-:S04]  /*1b50*/  IMAD.WIDE.U32 R166, R4, 0x60, RZ ;  /* 0x0000006004a67825 */ /* 0x000fc800078e00ff */
[----:B------:R-:W-:Y:S01]  /*1b60*/  IMAD.WIDE.U32 R162, R4, 0x70, RZ ;  /* 0x0000007004a27825 */ /* 0x000fe200078e00ff */
[----:B------:R-:W-:Y:S02]  /*1b70*/  SHF.R.S32.HI R4, RZ, 0x1f, R22 ;  /* 0x0000001fff047819 */ /* 0x000fe40000011416 */
[----:B------:R-:W-:Y:S01]  /*1b80*/  IADD3 R120, R167, UR9, RZ ;  /* 0x00000009a7787c10 */ /* 0x000fe2000fffe0ff */
[----:B------:R-:W-:Y:S01]  /*1b90*/  IMAD R7, R149, c[0x0][0x294], R2 ;  /* 0x0000a50095077a24 */ /* 0x000fe200078e0202 */
[----:B------:R-:W-:Y:S01]  /*1ba0*/  LEA.HI R2, R4, R38, RZ, 0x3 ;  /* 0x0000002604027211 */ /* 0x000fe200078f18ff */
[C---:B------:R-:W-:Y:S01]  /*1bb0*/  IMAD.SHL.U32 R173, R6.reuse, 0x20, RZ ;  /* 0x0000002006ad7824 */ /* 0x040fe200078e00ff */
[----:B------:R-:W-:Y:S01]  /*1bc0*/  SHF.R.S32.HI R4, RZ, 0x1f, R157 ;  /* 0x0000001fff047819 */ /* 0x000fe2000001149d */
[----:B------:R-:W-:Y:S01]  /*1bd0*/  IMAD.WIDE.U32 R168, R6, 0x60, RZ ;  /* 0x0000006006a87825 */ /* 0x000fe200078e00ff */
[----:B------:R-:W-:Y:S02]  /*1be0*/  LOP3.LUT R2, R2, 0xfffffff8, RZ, 0xc0, !PT ;  /* 0xfffffff802027812 */ /* 0x000fe400078ec0ff */
[----:B------:R-:W-:Y:S01]  /*1bf0*/  LEA.HI R4, R4, R157, RZ, 0x3 ;  /* 0x0000009d04047211 */ /* 0x000fe200078f18ff */
[----:B------:R-:W-:Y:S01]  /*1c00*/  IMAD.WIDE.U32 R164, R6, 0x70, RZ ;  /* 0x0000007006a47825 */ /* 0x000fe200078e00ff */
[----:B------:R-:W-:-:S02]  /*1c10*/  SHF.R.S32.HI R6, RZ, 0x1f, R158 ;  /* 0x0000001fff067819 */ /* 0x000fc4000001149e */
[----:B------:R-:W-:Y:S01]  /*1c20*/  IADD3 R119, R169, UR10, RZ ;  /* 0x0000000aa9777c10 */ /* 0x000fe2000fffe0ff */
[----:B------:R-:W-:Y:S01]  /*1c30*/  IMAD R8, R149, c[0x0][0x284], R5 ;  /* 0x0000a10095087a24 */ /* 0x000fe200078e0205 */
[----:B------:R-:W-:Y:S01]  /*1c40*/  LEA.HI R6, R6, R158, RZ, 0x3 ;  /* 0x0000009e06067211 */ /* 0x000fe200078f18ff */
[----:B------:R-:W-:Y:S01]  /*1c50*/  IMAD.SHL.U32 R5, R157, 0x40, RZ ;  /* 0x000000409d057824 */ /* 0x000fe200078e00ff */
[----:B------:R-:W-:Y:S01]  /*1c60*/  IADD3 R144, R163, UR21, RZ ;  /* 0x00000015a3907c10 */ /* 0x000fe2000fffe0ff */
[----:B------:R-:W-:Y:S01]  /*1c70*/  IMAD.IADD R2, R38, 0x1, -R2 ;  /* 0x0000000126027824 */ /* 0x000fe200078e0a02 */
[----:B------:R-:W-:Y:S01]  /*1c80*/  IADD3 R143, R165, UR8, RZ ;  /* 0x00000008a58f7c10 */ /* 0x000fe2000fffe0ff */
[----:B------:R-:W-:Y:S01]  /*1c90*/  IMAD.SHL.U32 R3, R3, 0x40, RZ ;  /* 0x0000004003037824 */ /* 0x000fe200078e00ff */
[----:B------:R-:W-:Y:S01]  /*1ca0*/  LOP3.LUT R123, R5, 0x1c0, RZ, 0xc0, !PT ;  /* 0x000001c0057b7812 */ /* 0x000fe200078ec0ff */
[C---:B------:R-:W-:Y:S01]  /*1cb0*/  IMAD.SHL.U32 R5, R2.reuse, 0x40, RZ ;  /* 0x0000004002057824 */ /* 0x040fe200078e00ff */
[----:B------:R-:W-:Y:S01]  /*1cc0*/  LOP3.LUT P0, RZ, R2, 0x4, RZ, 0xc0, !PT ;  /* 0x0000000402ff7812 */ /* 0x000fe2000780c0ff */
[----:B------:R-:W-:Y:S01]  /*1cd0*/  IMAD.SHL.U32 R2, R6, 0x40, RZ ;  /* 0x0000004006027824 */ /* 0x000fe200078e00ff */
[----:B------:R-:W-:Y:S01]  /*1ce0*/  LOP3.LUT R136, R3, 0xfffffe00, RZ, 0xc0, !PT ;  /* 0xfffffe0003887812 */ /* 0x000fe200078ec0ff */
[----:B------:R-:W-:Y:S01]  /*1cf0*/  IMAD.SHL.U32 R4, R4, 0x40, RZ ;  /* 0x0000004004047824 */ /* 0x000fe200078e00ff */
[----:B------:R-:W-:Y:S01]  /*1d00*/  LOP3.LUT R133, R5, 0x1c0, RZ, 0xc0, !PT ;  /* 0x000001c005857812 */ /* 0x000fe200078ec0ff */
[----:B------:R-:W-:Y:S01]  /*1d10*/  IMAD.IADD R114, R109, 0x1, R8 ;  /* 0x000000016d727824 */ /* 0x000fe200078e0208 */
[----:B------:R-:W-:Y:S01]  /*1d20*/  LOP3.LUT R138, R2, 0xfffffe00, RZ, 0xc0, !PT ;  /* 0xfffffe00028a7812 */ /* 0x000fe200078ec0ff */
[----:B------:R-:W-:Y:S01]  /*1d30*/  IMAD.IADD R112, R8, 0x1, R105 ;  /* 0x0000000108707824 */ /* 0x000fe200078e0269 */
[----:B------:R-:W-:Y:S01]  /*1d40*/  SHF.R.U32.HI R134, RZ, 0x3, R133 ;  /* 0x00000003ff867819 */ /* 0x000fe20000011685 */
[----:B------:R-:W-:Y:S01]  /*1d50*/  IMAD.IADD R113, R107, 0x1, R7 ;  /* 0x000000016b717824 */ /* 0x000fe200078e0207 */
[----:B------:R-:W-:Y:S01]  /*1d60*/  LOP3.LUT R2, R133, 0x18, R20, 0xf8, !PT ;  /* 0x0000001885027812 */ /* 0x000fe200078ef814 */
[----:B------:R-:W-:Y:S01]  /*1d70*/  IMAD.IADD R111, R7, 0x1, R103 ;  /* 0x00000001076f7824 */ /* 0x000fe200078e0267 */
[----:B------:R-:W-:Y:S01]  /*1d80*/  LOP3.LUT R3, R133, 0x38, R14, 0xf8, !PT ;  /* 0x0000003885037812 */ /* 0x000fe200078ef80e */
[----:B------:R-:W-:Y:S01]  /*1d90*/  ULDC.U8 UR8, c[0x0][0x298] ;  /* 0x0000a60000087ab9 */ /* 0x000fe20000000000 */
[----:B------:R-:W-:-:S02]  /*1da0*/  LOP3.LUT R2, R2, R134, RZ, 0x3c, !PT ;  /* 0x0000008602027212 */ /* 0x000fc400078e3cff */
[----:B------:R-:W-:Y:S02]  /*1db0*/  LOP3.LUT R137, R4, 0xfffffe00, RZ, 0xc0, !PT ;  /* 0xfffffe0004897812 */ /* 0x000fe400078ec0ff */
[----:B------:R-:W-:Y:S01]  /*1dc0*/  SHF.R.U32.HI R160, RZ, 0x3, R123 ;  /* 0x00000003ffa07819 */ /* 0x000fe2000001167b */
[----:B------:R-:W-:Y:S01]  /*1dd0*/  IMAD.IADD R2, R2, 0x1, R135 ;  /* 0x0000000102027824 */ /* 0x000fe200078e0287 */
[--C-:B------:R-:W-:Y:S02]  /*1de0*/  LOP3.LUT R6, R124, 0x38, R14.reuse, 0xf8, !PT ;  /* 0x000000387c067812 */ /* 0x100fe400078ef80e */
[--C-:B------:R-:W-:Y:S02]  /*1df0*/  LOP3.LUT R5, R123, 0x38, R14.reuse, 0xf8, !PT ;  /* 0x000000387b057812 */ /* 0x100fe400078ef80e */
[----:B------:R-:W-:Y:S02]  /*1e00*/  LEA R91, R2, 0x100, 0x1 ;  /* 0x00000100025b7811 */ /* 0x000fe400078e08ff */
[----:B------:R-:W-:-:S02]  /*1e10*/  LOP3.LUT R4, R122, 0x38, R14, 0xf8, !PT ;  /* 0x000000387a047812 */ /* 0x000fc400078ef80e */
[----:B------:R-:W-:Y:S02]  /*1e20*/  LOP3.LUT R2, R3, R134, RZ, 0x3c, !PT ;  /* 0x0000008603027212 */ /* 0x000fe400078e3cff */
[----:B------:R-:W-:Y:S02]  /*1e30*/  LOP3.LUT R6, R138, R6, R161, 0xf6, !PT ;  /* 0x000000068a067212 */ /* 0x000fe400078ef6a1 */
[----:B------:R-:W-:Y:S01]  /*1e40*/  LOP3.LUT R5, R137, R5, R160, 0xf6, !PT ;  /* 0x0000000589057212 */ /* 0x000fe200078ef6a0 */
[----:B------:R-:W-:Y:S01]  /*1e50*/  IMAD.IADD R2, R2, 0x1, R135 ;  /* 0x0000000102027824 */ /* 0x000fe200078e0287 */
[----:B------:R-:W-:Y:S01]  /*1e60*/  LOP3.LUT R3, R136, R4, R159, 0xf6, !PT ;  /* 0x0000000488037212 */ /* 0x000fe200078ef69f */
[----:B------:R-:W-:Y:S01]  /*1e70*/  IMAD.SHL.U32 R142, R6, 0x2, RZ ;  /* 0x00000002068e7824 */ /* 0x000fe200078e00ff */
[----:B------:R-:W-:Y:S01]  /*1e80*/  IADD3 R92, R91, 0x40, RZ ;  /* 0x000000405b5c7810 */ /* 0x000fe20007ffe0ff */
[----:B------:R-:W-:Y:S01]  /*1e90*/  IMAD.SHL.U32 R141, R5, 0x2, RZ ;  /* 0x00000002058d7824 */ /* 0x000fe200078e00ff */
[----:B------:R-:W-:Y:S01]  /*1ea0*/  @P0 IADD3 R92, R91, -0x40, RZ ;  /* 0xffffffc05b5c0810 */ /* 0x000fe20007ffe0ff */
[----:B------:R-:W-:Y:S01]  /*1eb0*/  IMAD.SHL.U32 R140, R3, 0x2, RZ ;  /* 0x00000002038c7824 */ /* 0x000fe200078e00ff */
[----:B------:R-:W-:Y:S01]  /*1ec0*/  BAR.SYNC.DEFER_BLOCKING 0x0 ;  /* 0x0000000000007b1d */ /* 0x000fe20000010000 */
[----:B------:R-:W-:Y:S01]  /*1ed0*/  IMAD.SHL.U32 R139, R2, 0x2, RZ ;  /* 0x00000002028b7824 */ /* 0x000fe200078e00ff */
[----:B------:R-:W-:-:S04]  /*1ee0*/  ISETP.GE.AND P0, PT, R174, 0x1, PT ;  /* 0x00000001ae00780c */ /* 0x000fc80003f06270 */
.L_x_102:
[----:B-1----:R-:W-:Y:S01]  /*1ef0*/  IMAD.U32 R2, RZ, RZ, UR6 ;  /* 0x00000006ff027e24 */ /* 0x002fe2000f8e00ff */
[----:B------:R-:W-:Y:S04]  /*1f00*/  DEPBAR.LE SB0, 0x0 ;  /* 0x000080000000791a */ /* 0x000fe80000000000 */
[----:B------:R-:W-:Y:S01]  /*1f10*/  IMAD R2, R2, 0x70, R0 ;  /* 0x0000007002027824 */ /* 0x000fe200078e0200 */
[----:B------:R-:W-:Y:S01]  /*1f20*/  ISETP.NE.AND P1, PT, R175, 0x1, PT ;  /* 0x00000001af00780c */ /* 0x000fe20003f25270 */
[----:B------:R-:W-:Y:S01]  /*1f30*/  IMAD.MOV.U32 R99, RZ, RZ, RZ ;  /* 0x000000ffff637224 */ /* 0x000fe200078e00ff */
[----:B------:R-:W-:Y:S01]  /*1f40*/  ISETP.GE.AND P2, PT, R174, 0x1, PT ;  /* 0x00000001ae00780c */ /* 0x000fe20003f46270 */
[----:B------:R-:W-:Y:S01]  /*1f50*/  IMAD.IADD R4, R146, 0x1, R2 ;  /* 0x0000000192047824 */ /* 0x000fe200078e0202 */
[----:B------:R-:W-:Y:S01]  /*1f60*/  ISETP.GE.AND P0, PT, R2, UR4, PT ;  /* 0x0000000402007c0c */ /* 0x000fe2000bf06270 */
[----:B------:R-:W-:Y:S02]  /*1f70*/  BSSY B2, `(.L_x_56) ;  /* 0x0000547000027945 */ /* 0x000fe40003800000 */
[----:B------:R-:W-:Y:S01]  /*1f80*/  IMAD.MOV.U32 R5, RZ, RZ, R4 ;  /* 0x000000ffff057224 */ /* 0x000fe200078e0004 */
[----:B------:R-:W-:Y:S05]  /*1f90*/  ISETP.GT.OR P0, PT, R0, 0x6f, P0 ;  /* 0x0000006f0000780c */ /* 0x000fea0000704670 */
[----:B------:R-:W-:Y:S05]  /*1fa0*/  @P1 IMAD.HI.U32 R2, R4, c[0x0][0x2bc], RZ ;  /* 0x0000af0004021a27 */ /* 0x000fea00078e00ff */
[----:B------:R-:W-:Y:S04]  /*1fb0*/  @P1 SHF.R.U32.HI R5, RZ, c[0x0][0x2c0], R2 ;  /* 0x0000b000ff051a19 */ /* 0x000fe80000011602 */
[C---:B------:R-:W-:Y:S04]  /*1fc0*/  @!P0 IADD3 R3, P1, R5.reuse, UR36, RZ ;  /* 0x0000002405038c10 */ /* 0x040fe8000ff3e0ff */
[----:B------:R-:W-:Y:S02]  /*1fd0*/  @!P0 LEA.HI.X.SX32 R6, R5, UR28, 0x1, P1 ;  /* 0x0000001c05068c11 */ /* 0x000fe400088f0eff */
[C---:B------:R-:W-:Y:S04]  /*1fe0*/  @!P0 LEA R2, P1, R3.reuse, c[0x0][0x2a0], 0x2 ;  /* 0x0000a80003028a11 */ /* 0x040fe800078210ff */
[----:B------:R-:W-:Y:S05]  /*1ff0*/  @!P0 LEA.HI.X R3, R3, c[0x0][0x2a4], R6, 0x2, P1 ;  /* 0x0000a90003038a11 */ /* 0x000fea00008f1406 */
[----:B------:R1:W2:Y:S04]  /*2000*/  @!P0 LDG.E R99, [R2.64] ;  /* 0x0000001602638981 */ /* 0x0002a8000c1e1900 */
[----:B------:R-:W-:Y:S01]  /*2010*/  BAR.SYNC.DEFER_BLOCKING 0x0 ;  /* 0x0000000000007b1d */ /* 0x000fe20000010000 */
[----:B-1----:R-:W-:Y:S04]  /*2020*/  IMAD.MOV R2, RZ, RZ, -R5 ;  /* 0x000000ffff027224 */ /* 0x002fe800078e0a05 */
[----:B------:R-:W-:Y:S04]  /*2030*/  IMAD R100, R2, c[0x0][0x2b8], R4 ;  /* 0x0000ae0002647a24 */ /* 0x000fe800078e0204 */
[C---:B------:R-:W-:Y:S01]  /*2040*/  IMAD.WIDE.U32 R2, R100.reuse, c[0x0][0x1e0], RZ ;  /* 0x0000780064027a25 */ /* 0x040fe200078e00ff */
[----:B------:R-:W-:Y:S05]  /*2050*/  SHF.R.S32.HI R117, RZ, 0x1f, R100 ;  /* 0x0000001fff757819 */ /* 0x000fea0000011464 */
[----:B------:R-:W-:Y:S04]  /*2060*/  IMAD R4, R117, c[0x0][0x1e0], RZ ;  /* 0x0000780075047a24 */ /* 0x000fe800078e02ff */
[----:B------:R-:W-:Y:S04]  /*2070*/  IMAD R4, R100, c[0x0][0x1e4], R4 ;  /* 0x0000790064047a24 */ /* 0x000fe800078e0204 */
[----:B------:R-:W-:Y:S01]  /*2080*/  IMAD.IADD R3, R3, 0x1, R4 ;  /* 0x0000000103037824 */ /* 0x000fe200078e0204 */
[----:B--2---:R-:W-:Y:S03]  /*2090*/  SHF.R.S32.HI R118, RZ, 0x1f, R99 ;  /* 0x0000001fff767819 */ /* 0x004fe60000011463 */
[C---:B------:R-:W-:Y:S04]  /*20a0*/  IMAD.WIDE.U32 R2, R99.reuse, c[0x0][0x1f0], R2 ;  /* 0x00007c0063027a25 */ /* 0x040fe800078e0002 */
[----:B------:R-:W-:Y:S01]  /*20b0*/  IMAD R4, R118, c[0x0][0x1f0], RZ ;  /* 0x00007c0076047a24 */ /* 0x000fe200078e02ff */
[----:B------:R-:W-:Y:S03]  /*20c0*/  IADD3 R2, P0, R2, UR34, RZ ;  /* 0x0000002202027c10 */ /* 0x000fe6000ff1e0ff */
[----:B------:R-:W-:Y:S05]  /*20d0*/  IMAD R4, R99, c[0x0][0x1f4], R4 ;  /* 0x00007d0063047a24 */ /* 0x000fea00078e0204 */
[----:B------:R-:W-:Y:S02]  /*20e0*/  IADD3.X R3, R3, UR32, R4, P0, !PT ;  /* 0x0000002003037c10 */ /* 0x000fe400087fe404 */
[C---:B------:R-:W-:Y:S04]  /*20f0*/  LEA R89, P0, R2.reuse, c[0x0][0x1c8], 0x1 ;  /* 0x0000720002597a11 */ /* 0x040fe800078008ff */
[----:B------:R-:W-:Y:S01]  /*2100*/  LEA.HI.X R88, R2, c[0x0][0x1cc], R3, 0x1, P0 ;  /* 0x0000730002587a11 */ /* 0x000fe200000f0c03 */
[----:B------:R-:W-:-:S05]  /*2110*/  @!P2 BRA `(.L_x_57) ;  /* 0x00004e100000a947 */ /* 0x000fca0003800000 */
[----:B------:R-:W-:Y:S01]  /*2120*/  IMAD R3, R143, UR6, RZ ;  /* 0x000000068f037c24 */ /* 0x000fe2000f8e02ff */
[----:B------:R-:W-:Y:S01]  /*2130*/  ISETP.NE.AND P0, PT, RZ, UR8, PT ;  /* 0x00000008ff007c0c */ /* 0x000fe2000bf05270 */
[----:B------:R-:W-:Y:S01]  /*2140*/  IMAD R2, R144, UR6, RZ ;  /* 0x0000000690027c24 */ /* 0x000fe2000f8e02ff */
[----:B------:R-:W-:Y:S01]  /*2150*/  USHF.R.S32.HI UR9, URZ, 0x1f, UR6 ;  /* 0x0000001f3f097899 */ /* 0x000fe20008011406 */
[----:B------:R-:W-:Y:S01]  /*2160*/  IMAD.WIDE.U32 R72, R164, UR6, RZ ;  /* 0x00000006a4487c25 */ /* 0x000fe2000f8e00ff */
[----:B------:R-:W-:Y:S03]  /*2170*/  UIMAD UR5, UR6, -0x70, UR4 ;  /* 0xffffff90060578a4 */ /* 0x000fe6000f8e0204 */
[----:B------:R-:W-:Y:S01]  /*2180*/  IMAD.WIDE.U32 R74, R162, UR6, RZ ;  /* 0x00000006a24a7c25 */ /* 0x000fe2000f8e00ff */
[----:B------:R-:W-:Y:S03]  /*2190*/  UISETP.LT.AND UP0, UPT, UR5, 0x70, UPT ;  /* 0x000000700500788c */ /* 0x000fe6000bf01270 */
[----:B------:R-:W-:Y:S02]  /*21a0*/  IMAD R3, R164, UR9, R3 ;  /* 0x00000009a4037c24 */ /* 0x000fe4000f8e0203 */
[----:B------:R-:W-:Y:S01]  /*21b0*/  IMAD R2, R162, UR9, R2 ;  /* 0x00000009a2027c24 */ /* 0x000fe2000f8e0202 */
[----:B------:R-:W-:Y:S02]  /*21c0*/  USEL UR9, UR5, 0x70, UP0 ;  /* 0x0000007005097887 */ /* 0x000fe40008000000 */
[----:B------:R-:W-:Y:S02]  /*21d0*/  IADD3 R39, R73, R3, RZ ;  /* 0x0000000349277210 */ /* 0x000fe40007ffe0ff */
[----:B------:R-:W-:Y:S01]  /*21e0*/  IADD3 R43, R75, R2, RZ ;  /* 0x000000024b2b7210 */ /* 0x000fe20007ffe0ff */
[----:B------:R-:W-:-:S05]  /*21f0*/  @!P0 BRA `(.L_x_58) ;  /* 0x0000284000008947 */ /* 0x000fca0003800000 */
[----:B------:R-:W-:Y:S01]  /*2200*/  ISETP.GE.AND P4, PT, R38, UR9, PT ;  /* 0x0000000926007c0c */ /* 0x000fe2000bf86270 */
[----:B------:R-:W-:Y:S01]  /*2210*/  BSSY B0, `(.L_x_59) ;  /* 0x000001b000007945 */ /* 0x000fe20003800000 */
[----:B------:R-:W-:Y:S01]  /*2220*/  CS2R R50, SRZ ;  /* 0x0000000000327805 */ /* 0x000fe2000001ff00 */
[----:B------:R-:W-:Y:S01]  /*2230*/  CS2R R46, SRZ ;  /* 0x00000000002e7805 */ /* 0x000fe2000001ff00 */
[----:B------:R-:W-:Y:S01]  /*2240*/  CS2R R40, SRZ ;  /* 0x0000000000287805 */ /* 0x000fe2000001ff00 */
[----:B------:R-:W-:Y:S01]  /*2250*/  CS2R R12, SRZ ;  /* 0x00000000000c7805 */ /* 0x000fe2000001ff00 */
[----:B------:R-:W-:Y:S07]  /*2260*/  CS2R R2, SRZ ;  /* 0x0000000000027805 */ /* 0x000fee000001ff00 */
[----:B------:R-:W-:-:S05]  /*2270*/  @P4 BRA `(.L_x_60) ;  /* 0x0000014000004947 */ /* 0x000fca0003800000 */
[----:B------:R-:W-:Y:S01]  /*2280*/  IADD3 R2, P0, R108, R72, RZ ;  /* 0x000000486c027210 */ /* 0x000fe20007f1e0ff */
[----:B------:R-:W-:Y:S01]  /*2290*/  CS2R R40, SRZ ;  /* 0x0000000000287805 */ /* 0x000fe2000001ff00 */
[----:B------:R-:W-:Y:S01]  /*22a0*/  CS2R R46, SRZ ;  /* 0x00000000002e7805 */ /* 0x000fe2000001ff00 */
[----:B------:R-:W-:Y:S02]  /*22b0*/  CS2R R12, SRZ ;  /* 0x00000000000c7805 */ /* 0x000fe4000001ff00 */
[----:B------:R-:W-:Y:S01]  /*22c0*/  IMAD.X R4, R39, 0x1, R114, P0 ;  /* 0x0000000127047824 */ /* 0x000fe200000e0672 */
[----:B------:R-:W-:Y:S05]  /*22d0*/  IADD3 R3, P0, R106, R74, RZ ;  /* 0x0000004a6a037210 */ /* 0x000fea0007f1e0ff */
[----:B------:R-:W-:Y:S01]  /*22e0*/  IMAD.X R5, R43, 0x1, R113, P0 ;  /* 0x000000012b057824 */ /* 0x000fe200000e0671 */
[C---:B------:R-:W-:Y:S04]  /*22f0*/  LEA R6, P0, R2.reuse, c[0x0][0x270], 0x1 ;  /* 0x00009c0002067a11 */ /* 0x040fe800078008ff */
[----:B------:R-:W-:Y:S02]  /*2300*/  LEA.HI.X R7, R2, c[0x0][0x274], R4, 0x1, P0 ;  /* 0x00009d0002077a11 */ /* 0x000fe400000f0c04 */
[C---:B------:R-:W-:Y:S04]  /*2310*/  LEA R4, P0, R3.reuse, c[0x0][0x288], 0x1 ;  /* 0x0000a20003047a11 */ /* 0x040fe800078008ff */
[----:B------:R-:W-:Y:S02]  /*2320*/  LEA.HI.X R5, R3, c[0x0][0x28c], R5, 0x1, P0 ;  /* 0x0000a30003057a11 */ /* 0x000fe400000f0c05 */
[----:B------:R-:W-:Y:S01]  /*2330*/  ISETP.GE.AND P0, PT, R36, c[0x0][0x27c], PT ;  /* 0x00009f0024007a0c */ /* 0x000fe20003f06270 */
[----:B------:R-:W-:Y:S11]  /*2340*/  CS2R R2, SRZ ;  /* 0x0000000000027805 */ /* 0x000ff6000001ff00 */
[----:B------:R-:W-:Y:S01]  /*2350*/  @!UPT UIADD3 URZ, URZ, URZ, URZ ;  /* 0x0000003f3f3ff290 */ /* 0x000fe2000fffe03f */
[----:B------:R1:W5:Y:S04]  /*2360*/  @!P0 LDG.E.64 R40, [R6.64] ;  /* 0x0000001606288981 */ /* 0x000368000c1e1b00 */
[----:B------:R1:W5:Y:S01]  /*2370*/  @!P0 LDG.E.64 R2, [R4.64] ;  /* 0x0000001604028981 */ /* 0x000362000c1e1b00 */
[----:B------:R-:W-:Y:S11]  /*2380*/  ISETP.GE.AND P0, PT, R23, c[0x0][0x27c], PT ;  /* 0x00009f0017007a0c */ /* 0x000ff60003f06270 */
[----:B------:R-:W-:Y:S02]  /*2390*/  @!UPT UIADD3 URZ, URZ, URZ, URZ ;  /* 0x0000003f3f3ff290 */ /* 0x000fe4000fffe03f */
[----:B------:R1:W5:Y:S04]  /*23a0*/  @!P0 LDG.E.64 R46, [R6.64+0x20] ;  /* 0x00002016062e8981 */ /* 0x000368000c1e1b00 */
[----:B------:R1:W5:Y:S02]  /*23b0*/  @!P0 LDG.E.64 R12, [R4.64+0x20] ;  /* 0x00002016040c8981 */ /* 0x000364000c1e1b00 */
.L_x_60:
[----:B------:R-:W-:Y:S05]  /*23c0*/  BSYNC B0 ;  /* 0x0000000000007941 */ /* 0x000fea0003800000 */
.L_x_59:
[----:B------:R-:W-:Y:S01]  /*23d0*/  ISETP.GE.AND P5, PT, R158, UR9, PT ;  /* 0x000000099e007c0c */ /* 0x000fe2000bfa6270 */
[----:B-1---5:R-:W-:Y:S01]  /*23e0*/  IMAD.MOV.U32 R7, RZ, RZ, R46 ;  /* 0x000000ffff077224 */ /* 0x022fe200078e002e */
[----:B------:R-:W-:Y:S01]  /*23f0*/  BSSY B0, `(.L_x_61) ;  /* 0x0000025000007945 */ /* 0x000fe20003800000 */
[----:B------:R-:W-:Y:S01]  /*2400*/  IMAD.MOV.U32 R6, RZ, RZ, R47 ;  /* 0x000000ffff067224 */ /* 0x000fe200078e002f */
[----:B------:R-:W-:Y:S01]  /*2410*/  CS2R R48, SRZ ;  /* 0x0000000000307805 */ /* 0x000fe2000001ff00 */
[----:B------:R-:W-:Y:S01]  /*2420*/  IMAD.MOV.U32 R5, RZ, RZ, R40 ;  /* 0x000000ffff057224 */ /* 0x000fe200078e0028 */
[----:B------:R-:W-:Y:S01]  /*2430*/  CS2R R16, SRZ ;  /* 0x0000000000107805 */ /* 0x000fe2000001ff00 */
[----:B------:R-:W-:Y:S01]  /*2440*/  IMAD.MOV.U32 R4, RZ, RZ, R41 ;  /* 0x000000ffff047224 */ /* 0x000fe200078e0029 */
[----:B------:R-:W-:Y:S01]  /*2450*/  PRMT R60, R7, 0x5410, R6 ;  /* 0x00005410073c7816 */ /* 0x000fe20000000006 */
[----:B------:R-:W-:Y:S01]  /*2460*/  IMAD.MOV.U32 R6, RZ, RZ, R13 ;  /* 0x000000ffff067224 */ /* 0x000fe200078e000d */
[----:B------:R-:W-:Y:S01]  /*2470*/  PRMT R42, R5, 0x7610, R42 ;  /* 0x00007610052a7816 */ /* 0x000fe2000000002a */
[----:B------:R-:W-:Y:S01]  /*2480*/  IMAD.MOV.U32 R5, RZ, RZ, R2 ;  /* 0x000000ffff057224 */ /* 0x000fe200078e0002 */
[----:B------:R-:W-:Y:S01]  /*2490*/  PRMT R44, R4, 0x7610, R44 ;  /* 0x00007610042c7816 */ /* 0x000fe2000000002c */
[----:B------:R-:W-:Y:S01]  /*24a0*/  CS2R R14, SRZ ;  /* 0x00000000000e7805 */ /* 0x000fe2000001ff00 */
[----:B------:R-:W-:Y:S02]  /*24b0*/  MOV R7, R12 ;  /* 0x0000000c00077202 */ /* 0x000fe40000000f00 */
[----:B------:R-:W-:Y:S02]  /*24c0*/  MOV R4, R3 ;  /* 0x0000000300047202 */ /* 0x000fe40000000f00 */
[----:B------:R-:W-:Y:S02]  /*24d0*/  PRMT R30, R7, 0x5410, R6 ;  /* 0x00005410071e7816 */ /* 0x000fe40000000006 */
[----:B------:R-:W-:Y:S01]  /*24e0*/  PRMT R22, R5, 0x5410, R4 ;  /* 0x0000541005167816 */ /* 0x000fe20000000004 */
[----:B------:R-:W-:-:S05]  /*24f0*/  @P5 BRA `(.L_x_62) ;  /* 0x0000014000005947 */ /* 0x000fca0003800000 */
[----:B------:R-:W-:Y:S01]  /*2500*/  IADD3 R4, P1, P0, R108, R72, R173 ;  /* 0x000000486c047210 */ /* 0x000fe2000783e0ad */
[----:B------:R-:W-:Y:S01]  /*2510*/  CS2R R48, SRZ ;  /* 0x0000000000307805 */ /* 0x000fe2000001ff00 */
[----:B------:R-:W-:Y:S01]  /*2520*/  CS2R R14, SRZ ;  /* 0x00000000000e7805 */ /* 0x000fe2000001ff00 */
[----:B------:R-:W-:Y:S01]  /*2530*/  CS2R R50, SRZ ;  /* 0x0000000000327805 */ /* 0x000fe2000001ff00 */
[----:B------:R-:W-:Y:S01]  /*2540*/  IADD3.X R7, R114, R39, R154, P1, P0 ;  /* 0x0000002772077210 */ /* 0x000fe20000fe049a */
[----:B------:R-:W-:Y:S01]  /*2550*/  CS2R R16, SRZ ;  /* 0x0000000000107805 */ /* 0x000fe2000001ff00 */
[----:B------:R-:W-:Y:S04]  /*2560*/  IADD3 R5, P1, P0, R106, R74, R171 ;  /* 0x0000004a6a057210 */ /* 0x000fe8000783e0ab */
[----:B------:R-:W-:Y:S02]  /*2570*/  IADD3.X R8, R113, R43, R155, P1, P0 ;  /* 0x0000002b71087210 */ /* 0x000fe40000fe049b */
[C---:B------:R-:W-:Y:S04]  /*2580*/  LEA R6, P0, R4.reuse, c[0x0][0x270], 0x1 ;  /* 0x00009c0004067a11 */ /* 0x040fe800078008ff */
[----:B------:R-:W-:Y:S02]  /*2590*/  LEA.HI.X R7, R4, c[0x0][0x274], R7, 0x1, P0 ;  /* 0x00009d0004077a11 */ /* 0x000fe400000f0c07 */
[C---:B------:R-:W-:Y:S04]  /*25a0*/  LEA R4, P0, R5.reuse, c[0x0][0x288], 0x1 ;  /* 0x0000a20005047a11 */ /* 0x040fe800078008ff */
[----:B------:R-:W-:Y:S02]  /*25b0*/  LEA.HI.X R5, R5, c[0x0][0x28c], R8, 0x1, P0 ;  /* 0x0000a30005057a11 */ /* 0x000fe400000f0c08 */
[----:B------:R-:W-:Y:S11]  /*25c0*/  ISETP.GE.AND P0, PT, R36, c[0x0][0x27c], PT ;  /* 0x00009f0024007a0c */ /* 0x000ff60003f06270 */
[----:B------:R-:W-:Y:S02]  /*25d0*/  @!UPT UIADD3 URZ, URZ, URZ, URZ ;  /* 0x0000003f3f3ff290 */ /* 0x000fe4000fffe03f */
[----:B------:R1:W5:Y:S04]  /*25e0*/  @!P0 LDG.E.64 R48, [R6.64] ;  /* 0x0000001606308981 */ /* 0x000368000c1e1b00 */
[----:B------:R1:W5:Y:S01]  /*25f0*/  @!P0 LDG.E.64 R14, [R4.64] ;  /* 0x00000016040e8981 */ /* 0x000362000c1e1b00 */
[----:B------:R-:W-:Y:S11]  /*2600*/  ISETP.GE.AND P0, PT, R23, c[0x0][0x27c], PT ;  /* 0x00009f0017007a0c */ /* 0x000ff60003f06270 */
[----:B------:R-:W-:Y:S02]  /*2610*/  @!UPT UIADD3 URZ, URZ, URZ, URZ ;  /* 0x0000003f3f3ff290 */ /* 0x000fe4000fffe03f */
[----:B------:R1:W5:Y:S04]  /*2620*/  @!P0 LDG.E.64 R50, [R6.64+0x20] ;  /* 0x0000201606328981 */ /* 0x000368000c1e1b00 */
[----:B------:R1:W5:Y:S02]  /*2630*/  @!P0 LDG.E.64 R16, [R4.64+0x20] ;  /* 0x0000201604108981 */ /* 0x000364000c1e1b00 */
.L_x_62:
[----:B------:R-:W-:Y:S05]  /*2640*/  BSYNC B0 ;  /* 0x0000000000007941 */ /* 0x000fea0003800000 */
.L_x_61:
[----:B------:R-:W-:Y:S01]  /*2650*/  ISETP.GE.AND P3, PT, R157, UR9, PT ;  /* 0x000000099d007c0c */ /* 0x000fe2000bf66270 */
[----:B-1---5:R-:W-:Y:S01]  /*2660*/  IMAD.MOV.U32 R7, RZ, RZ, R50 ;  /* 0x000000ffff077224 */ /* 0x022fe200078e0032 */
[----:B------:R-:W-:Y:S01]  /*2670*/  MOV R5, R48 ;  /* 0x0000003000057202 */ /* 0x000fe20000000f00 */
[----:B------:R-:W-:Y:S01]  /*2680*/  IMAD.MOV.U32 R6, RZ, RZ, R51 ;  /* 0x000000ffff067224 */ /* 0x000fe200078e0033 */
[----:B------:R-:W-:Y:S01]  /*2690*/  BSSY B0, `(.L_x_63) ;  /* 0x0000024000007945 */ /* 0x000fe20003800000 */
[----:B------:R-:W-:Y:S01]  /*26a0*/  IMAD.MOV.U32 R4, RZ, RZ, R49 ;  /* 0x000000ffff047224 */ /* 0x000fe200078e0031 */
[----:B------:R-:W-:Y:S01]  /*26b0*/  CS2R R58, SRZ ;  /* 0x00000000003a7805 */ /* 0x000fe2000001ff00 */
[----:B------:R-:W-:Y:S01]  /*26c0*/  CS2R R54, SRZ ;  /* 0x0000000000367805 */ /* 0x000fe2000001ff00 */
[----:B------:R-:W-:Y:S01]  /*26d0*/  PRMT R62, R7, 0x5410, R6 ;  /* 0x00005410073e7816 */ /* 0x000fe20000000006 */
[----:B------:R-:W-:Y:S01]  /*26e0*/  IMAD.MOV.U32 R7, RZ, RZ, R16 ;  /* 0x000000ffff077224 */ /* 0x000fe200078e0010 */
[----:B------:R-:W-:Y:S01]  /*26f0*/  PRMT R61, R5, 0x5410, R4 ;  /* 0x00005410053d7816 */ /* 0x000fe20000000004 */
[----:B------:R-:W-:Y:S01]  /*2700*/  IMAD.MOV.U32 R5, RZ, RZ, R14 ;  /* 0x000000ffff057224 */ /* 0x000fe200078e000e */
[----:B------:R-:W-:Y:S01]  /*2710*/  MOV R6, R17 ;  /* 0x0000001100067202 */ /* 0x000fe20000000f00 */
[----:B------:R-:W-:Y:S01]  /*2720*/  CS2R R52, SRZ ;  /* 0x0000000000347805 */ /* 0x000fe2000001ff00 */
[----:B------:R-:W-:Y:S01]  /*2730*/  MOV R4, R15 ;  /* 0x0000000f00047202 */ /* 0x000fe20000000f00 */
[----:B------:R-:W-:Y:S01]  /*2740*/  CS2R R24, SRZ ;  /* 0x0000000000187805 */ /* 0x000fe2000001ff00 */
[----:B------:R-:W-:Y:S01]  /*2750*/  PRMT R32, R7, 0x5410, R6 ;  /* 0x0000541007207816 */ /* 0x000fe20000000006 */
[----:B------:R-:W-:Y:S01]  /*2760*/  CS2R R18, SRZ ;  /* 0x0000000000127805 */ /* 0x000fe2000001ff00 */
        /* <DEDUP_REMOVED lines=22> */
.L_x_64:
[----:B------:R-:W-:Y:S05]  /*28d0*/  BSYNC B0 ;  /* 0x0000000000007941 */ /* 0x000fea0003800000 */
.L_x_63:
        /* <DEDUP_REMOVED lines=38> */
.L_x_66:
[----:B------:R-:W-:Y:S05]  /*2b40*/  BSYNC B0 ;  /* 0x0000000000007941 */ /* 0x000fea0003800000 */
.L_x_65:
[----:B-1---5:R-:W-:Y:S01]  /*2b50*/  MOV R5, R56 ;  /* 0x0000003800057202 */ /* 0x022fe20000000f00 */
[----:B------:R1:W2:Y:S01]  /*2b60*/  SHFL.IDX PT, R70, R88, RZ, 0x1c1f ;  /* 0x001c1fff58467589 */ /* 0x0002a200000e0000 */
[----:B------:R-:W-:Y:S01]  /*2b70*/  IMAD.MOV.U32 R7, RZ, RZ, R58 ;  /* 0x000000ffff077224 */ /* 0x000fe200078e003a */
[----:B------:R-:W-:Y:S01]  /*2b80*/  BSSY B1, `(.L_x_67) ;  /* 0x0000081000017945 */ /* 0x000fe20003800000 */
[----:B------:R-:W-:Y:S02]  /*2b90*/  IMAD.MOV.U32 R6, RZ, RZ, R59 ;  /* 0x000000ffff067224 */ /* 0x000fe400078e003b */
[----:B------:R-:W-:Y:S01]  /*2ba0*/  IMAD.MOV.U32 R4, RZ, RZ, R57 ;  /* 0x000000ffff047224 */ /* 0x000fe200078e0039 */
[----:B------:R1:W3:Y:S02]  /*2bb0*/  SHFL.IDX PT, R67, R89, RZ, 0x1c1f ;  /* 0x001c1fff59437589 */ /* 0x0002e400000e0000 */
[----:B------:R-:W-:Y:S01]  /*2bc0*/  PRMT R66, R7, 0x5410, R6 ;  /* 0x0000541007427816 */ /* 0x000fe20000000006 */
[----:B------:R-:W-:Y:S01]  /*2bd0*/  IMAD.MOV.U32 R7, RZ, RZ, R28 ;  /* 0x000000ffff077224 */ /* 0x000fe200078e001c */
[----:B------:R-:W-:Y:S01]  /*2be0*/  PRMT R65, R5, 0x5410, R4 ;  /* 0x0000541005417816 */ /* 0x000fe20000000004 */
[----:B------:R-:W-:Y:S01]  /*2bf0*/  IMAD.MOV.U32 R5, RZ, RZ, R26 ;  /* 0x000000ffff057224 */ /* 0x000fe200078e001a */
[----:B------:R-:W-:Y:S02]  /*2c00*/  MOV R6, R29 ;  /* 0x0000001d00067202 */ /* 0x000fe40000000f00 */
[----:B------:R-:W-:Y:S02]  /*2c10*/  MOV R4, R27 ;  /* 0x0000001b00047202 */ /* 0x000fe40000000f00 */
[----:B------:R-:W-:Y:S02]  /*2c20*/  PRMT R39, R7, 0x5410, R6 ;  /* 0x0000541007277816 */ /* 0x000fe40000000006 */
[----:B------:R-:W-:Y:S01]  /*2c30*/  PRMT R35, R5, 0x5410, R4 ;  /* 0x0000541005237816 */ /* 0x000fe20000000004 */
[----:B------:R-:W-:-:S05]  /*2c40*/  @P4 BRA `(.L_x_68) ;  /* 0x0000074000004947 */ /* 0x000fca0003800000 */
[----:B------:R-:W-:Y:S01]  /*2c50*/  ISETP.NE.AND P0, PT, R101, RZ, PT ;  /* 0x000000ff6500720c */ /* 0x000fe20003f05270 */
[----:B------:R-:W-:Y:S01]  /*2c60*/  @!UPT UIADD3 URZ, URZ, URZ, URZ ;  /* 0x0000003f3f3ff290 */ /* 0x000fe2000fffe03f */
[----:B------:R-:W-:Y:S11]  /*2c70*/  BSSY B0, `(.L_x_69) ;  /* 0x0000038000007945 */ /* 0x000ff60003800000 */
[----:B------:R-:W-:-:S05]  /*2c80*/  @P0 BRA `(.L_x_70) ;  /* 0x0000036000000947 */ /* 0x000fca0003800000 */
[C---:B---3--:R-:W-:Y:S01]  /*2c90*/  LEA R68, P0, R20.reuse, R67, 0x1 ;  /* 0x0000004314447211 */ /* 0x048fe200078008ff */
[----:B------:R-:W3:Y:S03]  /*2ca0*/  LDS.128 R8, [R91+0x3800] ;  /* 0x003800005b087984 */ /* 0x000ee60000000c00 */
[----:B--2---:R-:W-:Y:S02]  /*2cb0*/  LEA.HI.X R69, R20, R70, R21, 0x1, P0 ;  /* 0x0000004614457211 */ /* 0x004fe400000f0c15 */
[----:B------:R-:W-:Y:S11]  /*2cc0*/  ISETP.GE.AND P0, PT, R36, c[0x0][0x27c], PT ;  /* 0x00009f0024007a0c */ /* 0x000ff60003f06270 */
[----:B------:R-:W-:Y:S02]  /*2cd0*/  @!UPT UIADD3 URZ, URZ, URZ, URZ ;  /* 0x0000003f3f3ff290 */ /* 0x000fe4000fffe03f */
[----:B------:R-:W-:Y:S01]  /*2ce0*/  @!P0 SHF.R.U64 R6, R2, 0x10, R3 ;  /* 0x0000001002068819 */ /* 0x000fe20000001203 */
[----:B------:R-:W-:Y:S01]  /*2cf0*/  @!P0 HADD2.F32 R2, -RZ, R22.H0_H0 ;  /* 0x20000016ff028230 */ /* 0x000fe20000004100 */
[----:B------:R-:W-:Y:S02]  /*2d00*/  @!P0 SHF.R.U64 R43, R40, 0x10, R41 ;  /* 0x00000010282b8819 */ /* 0x000fe40000001229 */
[----:B------:R-:W-:Y:S02]  /*2d10*/  @!P0 SHF.R.U32.HI R7, RZ, 0x10, R3 ;  /* 0x00000010ff078819 */ /* 0x000fe40000011603 */
[----:B------:R-:W-:Y:S01]  /*2d20*/  @!P0 SHF.R.U32.HI R45, RZ, 0x10, R41 ;  /* 0x00000010ff2d8819 */ /* 0x000fe20000011629 */
[----:B------:R-:W-:Y:S02]  /*2d30*/  @!P0 HADD2.F32 R41, -RZ, R42.H0_H0 ;  /* 0x2000002aff298230 */ /* 0x000fe40000004100 */
[----:B------:R-:W-:Y:S02]  /*2d40*/  @!P0 HADD2.F32 R43, -RZ, R43.H0_H0 ;  /* 0x2000002bff2b8230 */ /* 0x000fe40000004100 */
[----:B------:R-:W-:Y:S01]  /*2d50*/  @!P0 HADD2.F32 R45, -RZ, R45.H0_H0 ;  /* 0x2000002dff2d8230 */ /* 0x000fe20000004100 */
[----:B---3--:R-:W-:Y:S02]  /*2d60*/  @!P0 MOV R5, R8 ;  /* 0x0000000800058202 */ /* 0x008fe40000000f00 */
[----:B------:R-:W-:Y:S03]  /*2d70*/  @!P0 MOV R4, R9 ;  /* 0x0000000900048202 */ /* 0x000fe60000000f00 */
[--C-:B------:R-:W-:Y:S02]  /*2d80*/  @!P0 HADD2.F32 R40, -RZ, R5.reuse.H1_H1 ;  /* 0x30000005ff288230 */ /* 0x100fe40000004100 */
[----:B------:R-:W-:Y:S02]  /*2d90*/  @!P0 HADD2.F32 R3, -RZ, R5.H0_H0 ;  /* 0x20000005ff038230 */ /* 0x000fe40000004100 */
[----:B------:R-:W-:Y:S01]  /*2da0*/  @!P0 HADD2.F32 R5, -RZ, R6.H0_H0 ;  /* 0x20000006ff058230 */ /* 0x000fe20000004100 */
[-C--:B------:R-:W-:Y:S01]  /*2db0*/  @!P0 FMUL.FTZ R71, R40, R2.reuse ;  /* 0x0000000228478220 */ /* 0x080fe20000410000 */
[--C-:B------:R-:W-:Y:S01]  /*2dc0*/  @!P0 HADD2.F32 R42, -RZ, R4.reuse.H1_H1 ;  /* 0x30000004ff2a8230 */ /* 0x100fe20000004100 */
[C---:B------:R-:W-:Y:S01]  /*2dd0*/  @!P0 FMUL.FTZ R2, R3.reuse, R2 ;  /* 0x0000000203028220 */ /* 0x040fe20000410000 */
[----:B------:R-:W-:Y:S01]  /*2de0*/  @!P0 HADD2.F32 R4, -RZ, R4.H0_H0 ;  /* 0x20000004ff048230 */ /* 0x000fe20000004100 */
[----:B------:R-:W-:Y:S01]  /*2df0*/  @!P0 FFMA.FTZ R73, R3, R41, -R71 ;  /* 0x0000002903498223 */ /* 0x000fe20000010847 */
[----:B------:R-:W-:Y:S01]  /*2e00*/  @!P0 MOV R6, R10 ;  /* 0x0000000a00068202 */ /* 0x000fe20000000f00 */
[-C--:B------:R-:W-:Y:S02]  /*2e10*/  @!P0 FMUL.FTZ R71, R42, R5.reuse ;  /* 0x000000052a478220 */ /* 0x080fe40000410000 */
[----:B------:R-:W-:Y:S01]  /*2e20*/  @!P0 FMUL.FTZ R3, R4, R5 ;  /* 0x0000000504038220 */ /* 0x000fe20000410000 */
[----:B------:R-:W-:Y:S01]  /*2e30*/  @!P0 MOV R5, R11 ;  /* 0x0000000b00058202 */ /* 0x000fe20000000f00 */
[----:B------:R-:W-:Y:S01]  /*2e40*/  @!P0 FFMA.FTZ R2, R40, R41, R2 ;  /* 0x0000002928028223 */ /* 0x000fe20000010002 */
[----:B------:R-:W-:Y:S01]  /*2e50*/  @!P0 HADD2.F32 R40, -RZ, R6.H1_H1 ;  /* 0x30000006ff288230 */ /* 0x000fe20000004100 */
[-C--:B------:R-:W-:Y:S01]  /*2e60*/  @!P0 FFMA.FTZ R72, R4, R43.reuse, -R71 ;  /* 0x0000002b04488223 */ /* 0x080fe20000010847 */
[----:B------:R-:W-:Y:S01]  /*2e70*/  @!P0 HADD2.F32 R4, -RZ, R22.H1_H1 ;  /* 0x30000016ff048230 */ /* 0x000fe20000004100 */
[----:B------:R-:W-:Y:S01]  /*2e80*/  @!P0 FFMA.FTZ R3, R42, R43, R3 ;  /* 0x0000002b2a038223 */ /* 0x000fe20000010003 */
[----:B------:R-:W-:Y:S01]  /*2e90*/  @!P0 F2FP.PACK_AB R2, R2, R73 ;  /* 0x000000490202823e */ /* 0x000fe200000000ff */
[----:B------:R-:W-:Y:S02]  /*2ea0*/  @!P0 HADD2.F32 R22, -RZ, R7.H0_H0 ;  /* 0x20000007ff168230 */ /* 0x000fe40000004100 */
[----:B------:R-:W-:Y:S01]  /*2eb0*/  @!P0 HADD2.F32 R7, -RZ, R6.H0_H0 ;  /* 0x20000006ff078230 */ /* 0x000fe20000004100 */
[----:B------:R-:W-:Y:S01]  /*2ec0*/  @!P0 F2FP.PACK_AB R3, R3, R72 ;  /* 0x000000480303823e */ /* 0x000fe200000000ff */
[----:B------:R-:W-:Y:S01]  /*2ed0*/  @!P0 HADD2.F32 R41, -RZ, R44.H0_H0 ;  /* 0x2000002cff298230 */ /* 0x000fe20000004100 */
[----:B------:R-:W-:Y:S01]  /*2ee0*/  @!P0 MOV R8, R2 ;  /* 0x0000000200088202 */ /* 0x000fe20000000f00 */
[--C-:B------:R-:W-:Y:S01]  /*2ef0*/  @!P0 HADD2.F32 R44, -RZ, R5.reuse.H1_H1 ;  /* 0x30000005ff2c8230 */ /* 0x100fe20000004100 */
[----:B------:R-:W-:Y:S01]  /*2f00*/  @!P0 MOV R9, R3 ;  /* 0x0000000300098202 */ /* 0x000fe20000000f00 */
[----:B------:R-:W-:Y:S01]  /*2f10*/  @!P0 HADD2.F32 R6, -RZ, R5.H0_H0 ;  /* 0x20000005ff068230 */ /* 0x000fe20000004100 */
[-C--:B------:R-:W-:Y:S02]  /*2f20*/  @!P0 FMUL.FTZ R5, R40, R4.reuse ;  /* 0x0000000428058220 */ /* 0x080fe40000410000 */
[C---:B------:R-:W-:Y:S02]  /*2f30*/  @!P0 FMUL.FTZ R4, R7.reuse, R4 ;  /* 0x0000000407048220 */ /* 0x040fe40000410000 */
[-C--:B------:R-:W-:Y:S02]  /*2f40*/  @!P0 FMUL.FTZ R71, R44, R22.reuse ;  /* 0x000000162c478220 */ /* 0x080fe40000410000 */
[-C--:B------:R-:W-:Y:S02]  /*2f50*/  @!P0 FFMA.FTZ R7, R7, R41.reuse, -R5 ;  /* 0x0000002907078223 */ /* 0x080fe40000010805 */
[----:B------:R-:W-:Y:S02]  /*2f60*/  @!P0 FMUL.FTZ R5, R6, R22 ;  /* 0x0000001606058220 */ /* 0x000fe40000410000 */
[----:B------:R-:W-:Y:S02]  /*2f70*/  @!P0 FFMA.FTZ R4, R40, R41, R4 ;  /* 0x0000002928048223 */ /* 0x000fe40000010004 */
[-C--:B------:R-:W-:Y:S02]  /*2f80*/  @!P0 FFMA.FTZ R71, R6, R45.reuse, -R71 ;  /* 0x0000002d06478223 */ /* 0x080fe40000010847 */
[----:B------:R-:W-:Y:S01]  /*2f90*/  @!P0 FFMA.FTZ R5, R44, R45, R5 ;  /* 0x0000002d2c058223 */ /* 0x000fe20000010005 */
[----:B------:R-:W-:Y:S04]  /*2fa0*/  @!P0 F2FP.PACK_AB R4, R4, R7 ;  /* 0x000000070404823e */ /* 0x000fe800000000ff */
[----:B------:R-:W-:Y:S02]  /*2fb0*/  @!P0 F2FP.PACK_AB R5, R5, R71 ;  /* 0x000000470505823e */ /* 0x000fe400000000ff */
[----:B------:R-:W-:Y:S02]  /*2fc0*/  @!P0 MOV R10, R4 ;  /* 0x00000004000a8202 */ /* 0x000fe40000000f00 */
[----:B------:R-:W-:Y:S05]  /*2fd0*/  @!P0 MOV R11, R5 ;  /* 0x00000005000b8202 */ /* 0x000fea0000000f00 */
[----:B------:R2:W-:Y:S02]  /*2fe0*/  ST.E.128 [R68.64], R8 ;  /* 0x0000000844007985 */ /* 0x0005e4000c101d16 */
.L_x_70:
[----:B------:R-:W-:Y:S05]  /*2ff0*/  BSYNC B0 ;  /* 0x0000000000007941 */ /* 0x000fea0003800000 */
.L_x_69:
[----:B------:R-:W-:Y:S11]  /*3000*/  ISETP.NE.AND P0, PT, R116, RZ, PT ;  /* 0x000000ff7400720c */ /* 0x000ff60003f05270 */
[----:B------:R-:W-:Y:S02]  /*3010*/  @!UPT UIADD3 URZ, URZ, URZ, URZ ;  /* 0x0000003f3f3ff290 */ /* 0x000fe4000fffe03f */
[----:B------:R-:W-:-:S05]  /*3020*/  @P0 BRA `(.L_x_68) ;  /* 0x0000036000000947 */ /* 0x000fca0003800000 */
[C---:B---3--:R-:W-:Y:S01]  /*3030*/  LEA R44, P0, R83.reuse, R67, 0x1 ;  /* 0x00000043532c7211 */ /* 0x048fe200078008ff */
[----:B--2---:R-:W2:Y:S03]  /*3040*/  LDS.128 R8, [R92+0x3800] ;  /* 0x003800005c087984 */ /* 0x004ea60000000c00 */
[----:B------:R-:W-:Y:S02]  /*3050*/  LEA.HI.X R45, R83, R70, R93, 0x1, P0 ;  /* 0x00000046532d7211 */ /* 0x000fe400000f0c5d */
[----:B------:R-:W-:Y:S11]  /*3060*/  ISETP.GE.AND P0, PT, R23, c[0x0][0x27c], PT ;  /* 0x00009f0017007a0c */ /* 0x000ff60003f06270 */
[----:B------:R-:W-:Y:S02]  /*3070*/  @!UPT UIADD3 URZ, URZ, URZ, URZ ;  /* 0x0000003f3f3ff290 */ /* 0x000fe4000fffe03f */
[----:B------:R-:W-:Y:S01]  /*3080*/  @!P0 HADD2.F32 R2, -RZ, R30.H0_H0 ;  /* 0x2000001eff028230 */ /* 0x000fe20000004100 */
[----:B------:R-:W-:Y:S01]  /*3090*/  @!P0 SHF.R.U64 R5, R12, 0x10, R13 ;  /* 0x000000100c058819 */ /* 0x000fe2000000120d */
[----:B------:R-:W-:Y:S01]  /*30a0*/  @!P0 HADD2.F32 R7, -RZ, R60.H0_H0 ;  /* 0x2000003cff078230 */ /* 0x000fe20000004100 */
[----:B------:R-:W-:Y:S02]  /*30b0*/  @!P0 SHF.R.U64 R22, R46, 0x10, R47 ;  /* 0x000000102e168819 */ /* 0x000fe4000000122f */
[----:B------:R-:W-:Y:S01]  /*30c0*/  @!P0 SHF.R.U32.HI R12, RZ, 0x10, R13 ;  /* 0x00000010ff0c8819 */ /* 0x000fe2000001160d */
[----:B------:R-:W-:Y:S01]  /*30d0*/  @!P0 HADD2.F32 R5, -RZ, R5.H0_H0 ;  /* 0x20000005ff058230 */ /* 0x000fe20000004100 */
[----:B------:R-:W-:Y:S01]  /*30e0*/  @!P0 SHF.R.U32.HI R42, RZ, 0x10, R47 ;  /* 0x00000010ff2a8819 */ /* 0x000fe2000001162f */
[----:B------:R-:W-:Y:S02]  /*30f0*/  @!P0 HADD2.F32 R22, -RZ, R22.H0_H0 ;  /* 0x20000016ff168230 */ /* 0x000fe40000004100 */
[----:B------:R-:W-:Y:S02]  /*3100*/  @!P0 HADD2.F32 R12, -RZ, R12.H0_H0 ;  /* 0x2000000cff0c8230 */ /* 0x000fe40000004100 */
[----:B------:R-:W-:Y:S01]  /*3110*/  @!P0 HADD2.F32 R42, -RZ, R42.H0_H0 ;  /* 0x2000002aff2a8230 */ /* 0x000fe20000004100 */
[----:B--2---:R-:W-:Y:S02]  /*3120*/  @!P0 MOV R3, R8 ;  /* 0x0000000800038202 */ /* 0x004fe40000000f00 */
[----:B------:R-:W-:Y:S03]  /*3130*/  @!P0 MOV R4, R9 ;  /* 0x0000000900048202 */ /* 0x000fe60000000f00 */
[--C-:B------:R-:W-:Y:S02]  /*3140*/  @!P0 HADD2.F32 R6, -RZ, R3.reuse.H1_H1 ;  /* 0x30000003ff068230 */ /* 0x100fe40000004100 */
[----:B------:R-:W-:Y:S02]  /*3150*/  @!P0 HADD2.F32 R3, -RZ, R3.H0_H0 ;  /* 0x20000003ff038230 */ /* 0x000fe40000004100 */
[--C-:B------:R-:W-:Y:S01]  /*3160*/  @!P0 HADD2.F32 R13, -RZ, R4.reuse.H1_H1 ;  /* 0x30000004ff0d8230 */ /* 0x100fe20000004100 */
[CC--:B------:R-:W-:Y:S01]  /*3170*/  @!P0 FMUL.FTZ R40, R6.reuse, R2.reuse ;  /* 0x0000000206288220 */ /* 0x0c0fe20000410000 */
[----:B------:R-:W-:Y:S01]  /*3180*/  @!P0 HADD2.F32 R4, -RZ, R4.H0_H0 ;  /* 0x20000004ff048230 */ /* 0x000fe20000004100 */
[C---:B------:R-:W-:Y:S02]  /*3190*/  @!P0 FMUL.FTZ R2, R3.reuse, R2 ;  /* 0x0000000203028220 */ /* 0x040fe40000410000 */
[-C--:B------:R-:W-:Y:S02]  /*31a0*/  @!P0 FFMA.FTZ R47, R3, R7.reuse, -R40 ;  /* 0x00000007032f8223 */ /* 0x080fe40000010828 */
[----:B------:R-:W-:Y:S01]  /*31b0*/  @!P0 FFMA.FTZ R2, R6, R7, R2 ;  /* 0x0000000706028223 */ /* 0x000fe20000010002 */
[----:B------:R-:W-:Y:S01]  /*31c0*/  @!P0 MOV R6, R10 ;  /* 0x0000000a00068202 */ /* 0x000fe20000000f00 */
[CC--:B------:R-:W-:Y:S02]  /*31d0*/  @!P0 FMUL.FTZ R40, R13.reuse, R5.reuse ;  /* 0x000000050d288220 */ /* 0x0c0fe40000410000 */
[C---:B------:R-:W-:Y:S01]  /*31e0*/  @!P0 FMUL.FTZ R3, R4.reuse, R5 ;  /* 0x0000000504038220 */ /* 0x040fe20000410000 */
[----:B------:R-:W-:Y:S01]  /*31f0*/  @!P0 MOV R5, R11 ;  /* 0x0000000b00058202 */ /* 0x000fe20000000f00 */
[-C--:B------:R-:W-:Y:S01]  /*3200*/  @!P0 FFMA.FTZ R46, R4, R22.reuse, -R40 ;  /* 0x00000016042e8223 */ /* 0x080fe20000010828 */
[----:B------:R-:W-:Y:S01]  /*3210*/  @!P0 HADD2.F32 R4, -RZ, R30.H1_H1 ;  /* 0x3000001eff048230 */ /* 0x000fe20000004100 */
[----:B------:R-:W-:Y:S01]  /*3220*/  @!P0 FFMA.FTZ R3, R13, R22, R3 ;  /* 0x000000160d038223 */ /* 0x000fe20000010003 */
[----:B------:R-:W-:Y:S01]  /*3230*/  @!P0 F2FP.PACK_AB R2, R2, R47 ;  /* 0x0000002f0202823e */ /* 0x000fe200000000ff */
[--C-:B------:R-:W-:Y:S02]  /*3240*/  @!P0 HADD2.F32 R30, -RZ, R6.reuse.H1_H1 ;  /* 0x30000006ff1e8230 */ /* 0x100fe40000004100 */
[----:B------:R-:W-:Y:S01]  /*3250*/  @!P0 HADD2.F32 R7, -RZ, R6.H0_H0 ;  /* 0x20000006ff078230 */ /* 0x000fe20000004100 */
[----:B------:R-:W-:Y:S01]  /*3260*/  @!P0 F2FP.PACK_AB R3, R3, R46 ;  /* 0x0000002e0303823e */ /* 0x000fe200000000ff */
[----:B------:R-:W-:Y:S01]  /*3270*/  @!P0 HADD2.F32 R40, -RZ, R60.H1_H1 ;  /* 0x3000003cff288230 */ /* 0x000fe20000004100 */
[----:B------:R-:W-:Y:S01]  /*3280*/  @!P0 MOV R8, R2 ;  /* 0x0000000200088202 */ /* 0x000fe20000000f00 */
[--C-:B------:R-:W-:Y:S01]  /*3290*/  @!P0 HADD2.F32 R41, -RZ, R5.reuse.H1_H1 ;  /* 0x30000005ff298230 */ /* 0x100fe20000004100 */
[----:B------:R-:W-:Y:S01]  /*32a0*/  @!P0 MOV R9, R3 ;  /* 0x0000000300098202 */ /* 0x000fe20000000f00 */
[----:B------:R-:W-:Y:S01]  /*32b0*/  @!P0 HADD2.F32 R6, -RZ, R5.H0_H0 ;  /* 0x20000005ff068230 */ /* 0x000fe20000004100 */
[-C--:B------:R-:W-:Y:S02]  /*32c0*/  @!P0 FMUL.FTZ R5, R30, R4.reuse ;  /* 0x000000041e058220 */ /* 0x080fe40000410000 */
[----:B------:R-:W-:Y:S02]  /*32d0*/  @!P0 FMUL.FTZ R4, R7, R4 ;  /* 0x0000000407048220 */ /* 0x000fe40000410000 */
[----:B------:R-:W-:Y:S02]  /*32e0*/  @!P0 FMUL.FTZ R43, R41, R12 ;  /* 0x0000000c292b8220 */ /* 0x000fe40000410000 */
[----:B------:R-:W-:Y:S02]  /*32f0*/  @!P0 FFMA.FTZ R7, R7, R40, -R5 ;  /* 0x0000002807078223 */ /* 0x000fe40000010805 */
        /* <DEDUP_REMOVED lines=9> */
.L_x_68:
[----:B------:R-:W-:Y:S05]  /*3390*/  BSYNC B1 ;  /* 0x0000000000017941 */ /* 0x000fea0003800000 */
.L_x_67:
[----:B------:R4:W1:Y:S01]  /*33a0*/  SHFL.IDX PT, R43, R88, 0x1, 0x1c1f ;  /* 0x003c1f00582b7f89 */ /* 0x00086200000e0000 */
[----:B------:R-:W-:Y:S03]  /*33b0*/  BSSY B1, `(.L_x_71) ;  /* 0x0000077000017945 */ /* 0x000fe60003800000 */
[----:B------:R4:W3:Y:S01]  /*33c0*/  SHFL.IDX PT, R42, R89, 0x1, 0x1c1f ;  /* 0x003c1f00592a7f89 */ /* 0x0008e200000e0000 */
[----:B------:R-:W-:-:S05]  /*33d0*/  @P5 BRA `(.L_x_72) ;  /* 0x0000074000005947 */ /* 0x000fca0003800000 */
[----:B------:R-:W-:Y:S01]  /*33e0*/  ISETP.NE.AND P0, PT, R101, RZ, PT ;  /* 0x000000ff6500720c */ /* 0x000fe20003f05270 */
[----:B------:R-:W-:Y:S01]  /*33f0*/  @!UPT UIADD3 URZ, URZ, URZ, URZ ;  /* 0x0000003f3f3ff290 */ /* 0x000fe2000fffe03f */
[----:B------:R-:W-:Y:S11]  /*3400*/  BSSY B0, `(.L_x_73) ;  /* 0x0000038000007945 */ /* 0x000ff60003800000 */
[----:B------:R-:W-:-:S05]  /*3410*/  @P0 BRA `(.L_x_74) ;  /* 0x0000036000000947 */ /* 0x000fca0003800000 */
[C---:B---3--:R-:W-:Y:S01]  /*3420*/  LEA R40, P0, R20.reuse, R42, 0x1 ;  /* 0x0000002a14287211 */ /* 0x048fe200078008ff */
[----:B--2---:R-:W2:Y:S03]  /*3430*/  LDS.128 R8, [R91+0x4800] ;  /* 0x004800005b087984 */ /* 0x004ea60000000c00 */
[----:B-1----:R-:W-:Y:S02]  /*3440*/  LEA.HI.X R41, R20, R43, R21, 0x1, P0 ;  /* 0x0000002b14297211 */ /* 0x002fe400000f0c15 */
[----:B------:R-:W-:Y:S11]  /*3450*/  ISETP.GE.AND P0, PT, R36, c[0x0][0x27c], PT ;  /* 0x00009f0024007a0c */ /* 0x000ff60003f06270 */
[----:B------:R-:W-:Y:S02]  /*3460*/  @!UPT UIADD3 URZ, URZ, URZ, URZ ;  /* 0x0000003f3f3ff290 */ /* 0x000fe4000fffe03f */
[----:B------:R-:W-:Y:S01]  /*3470*/  @!P0 HADD2.F32 R2, -RZ, R31.H0_H0 ;  /* 0x2000001fff028230 */ /* 0x000fe20000004100 */
[----:B------:R-:W-:Y:S01]  /*3480*/  @!P0 SHF.R.U64 R5, R14, 0x10, R15 ;  /* 0x000000100e058819 */ /* 0x000fe2000000120f */
[--C-:B------:R-:W-:Y:S01]  /*3490*/  @!P0 HADD2.F32 R7, -RZ, R61.reuse.H0_H0 ;  /* 0x2000003dff078230 */ /* 0x100fe20000004100 */
[----:B------:R-:W-:Y:S01]  /*34a0*/  @!P0 SHF.R.U64 R13, R48, 0x10, R49 ;  /* 0x00000010300d8819 */ /* 0x000fe20000001231 */
[----:B------:R-:W-:Y:S01]  /*34b0*/  @!P0 HADD2.F32 R22, -RZ, R61.H1_H1 ;  /* 0x3000003dff168230 */ /* 0x000fe20000004100 */
[----:B------:R-:W-:Y:S01]  /*34c0*/  @!P0 SHF.R.U32.HI R14, RZ, 0x10, R15 ;  /* 0x00000010ff0e8819 */ /* 0x000fe2000001160f */
[----:B------:R-:W-:Y:S01]  /*34d0*/  @!P0 HADD2.F32 R5, -RZ, R5.H0_H0 ;  /* 0x20000005ff058230 */ /* 0x000fe20000004100 */
[----:B------:R-:W-:Y:S01]  /*34e0*/  @!P0 SHF.R.U32.HI R48, RZ, 0x10, R49 ;  /* 0x00000010ff308819 */ /* 0x000fe20000011631 */
        /* <DEDUP_REMOVED lines=13> */
[-C--:B------:R-:W-:Y:S02]  /*35c0*/  @!P0 FMUL.FTZ R15, R12, R5.reuse ;  /* 0x000000050c0f8220 */ /* 0x080fe40000410000 */
[C---:B------:R-:W-:Y:S01]  /*35d0*/  @!P0 FMUL.FTZ R3, R4.reuse, R5 ;  /* 0x0000000504038220 */ /* 0x040fe20000410000 */
[----:B------:R-:W-:Y:S01]  /*35e0*/  @!P0 MOV R5, R11 ;  /* 0x0000000b00058202 */ /* 0x000fe20000000f00 */
[-C--:B------:R-:W-:Y:S01]  /*35f0*/  @!P0 FFMA.FTZ R45, R4, R13.reuse, -R15 ;  /* 0x0000000d042d8223 */ /* 0x080fe2000001080f */
[--C-:B------:R-:W-:Y:S01]  /*3600*/  @!P0 HADD2.F32 R15, -RZ, R6.reuse.H1_H1 ;  /* 0x30000006ff0f8230 */ /* 0x100fe20000004100 */
[----:B------:R-:W-:Y:S01]  /*3610*/  @!P0 FFMA.FTZ R3, R12, R13, R3 ;  /* 0x0000000d0c038223 */ /* 0x000fe20000010003 */
[----:B------:R-:W-:Y:S01]  /*3620*/  @!P0 F2FP.PACK_AB R2, R2, R46 ;  /* 0x0000002e0202823e */ /* 0x000fe200000000ff */
[----:B------:R-:W-:Y:S02]  /*3630*/  @!P0 HADD2.F32 R4, -RZ, R31.H1_H1 ;  /* 0x3000001fff048230 */ /* 0x000fe40000004100 */
[----:B------:R-:W-:Y:S01]  /*3640*/  @!P0 HADD2.F32 R7, -RZ, R6.H0_H0 ;  /* 0x20000006ff078230 */ /* 0x000fe20000004100 */
[----:B------:R-:W-:Y:S01]  /*3650*/  @!P0 F2FP.PACK_AB R3, R3, R45 ;  /* 0x0000002d0303823e */ /* 0x000fe200000000ff */
[--C-:B------:R-:W-:Y:S01]  /*3660*/  @!P0 HADD2.F32 R30, -RZ, R5.reuse.H1_H1 ;  /* 0x30000005ff1e8230 */ /* 0x100fe20000004100 */
[----:B------:R-:W-:Y:S01]  /*3670*/  @!P0 MOV R8, R2 ;  /* 0x0000000200088202 */ /* 0x000fe20000000f00 */
[----:B------:R-:W-:Y:S01]  /*3680*/  @!P0 HADD2.F32 R6, -RZ, R5.H0_H0 ;  /* 0x20000005ff068230 */ /* 0x000fe20000004100 */
[-C--:B------:R-:W-:Y:S01]  /*3690*/  @!P0 FMUL.FTZ R5, R15, R4.reuse ;  /* 0x000000040f058220 */ /* 0x080fe20000410000 */
[----:B------:R-:W-:Y:S01]  /*36a0*/  @!P0 MOV R9, R3 ;  /* 0x0000000300098202 */ /* 0x000fe20000000f00 */
[C---:B------:R-:W-:Y:S01]  /*36b0*/  @!P0 FMUL.FTZ R4, R7.reuse, R4 ;  /* 0x0000000407048220 */ /* 0x040fe20000410000 */
[----:B------:R-:W-:Y:S01]  /*36c0*/  @!P0 HADD2.F32 R31, -RZ, R48.H0_H0 ;  /* 0x20000030ff1f8230 */ /* 0x000fe20000004100 */
[----:B------:R-:W-:Y:S02]  /*36d0*/  @!P0 FMUL.FTZ R44, R30, R14 ;  /* 0x0000000e1e2c8220 */ /* 0x000fe40000410000 */
[----:B------:R-:W-:Y:S02]  /*36e0*/  @!P0 FFMA.FTZ R7, R7, R22, -R5 ;  /* 0x0000001607078223 */ /* 0x000fe40000010805 */
[C---:B------:R-:W-:Y:S02]  /*36f0*/  @!P0 FMUL.FTZ R5, R6.reuse, R14 ;  /* 0x0000000e06058220 */ /* 0x040fe40000410000 */
        /* <DEDUP_REMOVED lines=8> */
.L_x_74:
[----:B------:R-:W-:Y:S05]  /*3780*/  BSYNC B0 ;  /* 0x0000000000007941 */ /* 0x000fea0003800000 */
.L_x_73:
[----:B------:R-:W-:Y:S11]  /*3790*/  ISETP.NE.AND P0, PT, R116, RZ, PT ;  /* 0x000000ff7400720c */ /* 0x000ff60003f05270 */
[----:B------:R-:W-:Y:S02]  /*37a0*/  @!UPT UIADD3 URZ, URZ, URZ, URZ ;  /* 0x0000003f3f3ff290 */ /* 0x000fe4000fffe03f */
[----:B------:R-:W-:-:S05]  /*37b0*/  @P0 BRA `(.L_x_72) ;  /* 0x0000036000000947 */ /* 0x000fca0003800000 */
[C---:B---3--:R-:W-:Y:S01]  /*37c0*/  LEA R30, P0, R83.reuse, R42, 0x1 ;  /* 0x0000002a531e7211 */ /* 0x048fe200078008ff */
[----:B-12---:R-:W1:Y:S03]  /*37d0*/  LDS.128 R8, [R92+0x4800] ;  /* 0x004800005c087984 */ /* 0x006e660000000c00 */
[----:B------:R-:W-:Y:S02]  /*37e0*/  LEA.HI.X R31, R83, R43, R93, 0x1, P0 ;  /* 0x0000002b531f7211 */ /* 0x000fe400000f0c5d */
        /* <DEDUP_REMOVED lines=11> */
[----:B------:R-:W-:Y:S02]  /*38a0*/  @!P0 HADD2.F32 R12, -RZ, R12.H0_H0 ;  /* 0x2000000cff0c8230 */ /* 0x000fe40000004100 */
[----:B------:R-:W-:Y:S01]  /*38b0*/  @!P0 HADD2.F32 R22, -RZ, R22.H0_H0 ;  /* 0x20000016ff168230 */ /* 0x000fe20000004100 */
[----:B-1----:R-:W-:Y:S02]  /*38c0*/  @!P0 MOV R3, R8 ;  /* 0x0000000800038202 */ /* 0x002fe40000000f00 */
        /* <DEDUP_REMOVED lines=25> */
[----:B------:R-:W-:Y:S02]  /*3a60*/  @!P0 FMUL.FTZ R4, R7, R4 ;  /* 0x0000000407048220 */ /* 0x000fe40000410000 */
        /* <DEDUP_REMOVED lines=11> */
.L_x_72:
[----:B------:R-:W-:Y:S05]  /*3b20*/  BSYNC B1 ;  /* 0x0000000000017941 */ /* 0x000fea0003800000 */
.L_x_71:
[----:B------:R4:W3:Y:S01]  /*3b30*/  SHFL.IDX PT, R32, R88, 0x2, 0x1c1f ;  /* 0x005c1f0058207f89 */ /* 0x0008e200000e0000 */
[----:B------:R-:W-:Y:S03]  /*3b40*/  BSSY B1, `(.L_x_75) ;  /* 0x0000077000017945 */ /* 0x000fe60003800000 */
[----:B------:R4:W2:Y:S01]  /*3b50*/  SHFL.IDX PT, R22, R89, 0x2, 0x1c1f ;  /* 0x005c1f0059167f89 */ /* 0x0008a200000e0000 */
[----:B------:R-:W-:-:S05]  /*3b60*/  @P3 BRA `(.L_x_76) ;  /* 0x0000074000003947 */ /* 0x000fca0003800000 */
[----:B------:R-:W-:Y:S01]  /*3b70*/  ISETP.NE.AND P0, PT, R101, RZ, PT ;  /* 0x000000ff6500720c */ /* 0x000fe20003f05270 */
[----:B------:R-:W-:Y:S01]  /*3b80*/  @!UPT UIADD3 URZ, URZ, URZ, URZ ;  /* 0x0000003f3f3ff290 */ /* 0x000fe2000fffe03f */
[----:B------:R-:W-:Y:S11]  /*3b90*/  BSSY B0, `(.L_x_77) ;  /* 0x0000038000007945 */ /* 0x000ff60003800000 */
[----:B------:R-:W-:-:S05]  /*3ba0*/  @P0 BRA `(.L_x_78) ;  /* 0x0000036000000947 */ /* 0x000fca0003800000 */
[C---:B-12---:R-:W-:Y:S01]  /*3bb0*/  LEA R30, P0, R20.reuse, R22, 0x1 ;  /* 0x00000016141e7211 */ /* 0x046fe200078008ff */
[----:B------:R-:W1:Y:S03]  /*3bc0*/  LDS.128 R8, [R91+0x5800] ;  /* 0x005800005b087984 */ /* 0x000e660000000c00 */
[----:B---3--:R-:W-:Y:S02]  /*3bd0*/  LEA.HI.X R31, R20, R32, R21, 0x1, P0 ;  /* 0x00000020141f7211 */ /* 0x008fe400000f0c15 */
        /* <DEDUP_REMOVED lines=51> */
.L_x_78:
[----:B------:R-:W-:Y:S05]  /*3f10*/  BSYNC B0 ;  /* 0x0000000000007941 */ /* 0x000fea0003800000 */
.L_x_77:
[----:B------:R-:W-:Y:S11]  /*3f20*/  ISETP.NE.AND P0, PT, R116, RZ, PT ;  /* 0x000000ff7400720c */ /* 0x000ff60003f05270 */
[----:B------:R-:W-:Y:S02]  /*3f30*/  @!UPT UIADD3 URZ, URZ, URZ, URZ ;  /* 0x0000003f3f3ff290 */ /* 0x000fe4000fffe03f */
        /* <DEDUP_REMOVED lines=55> */
.L_x_76:
[----:B------:R-:W-:Y:S05]  /*42b0*/  BSYNC B1 ;  /* 0x0000000000017941 */ /* 0x000fea0003800000 */
.L_x_75:
[----:B-1----:R1:W4:Y:S04]  /*42c0*/  SHFL.IDX PT, R31, R88, 0x3, 0x1c1f ;  /* 0x007c1f00581f7f89 */ /* 0x00232800000e0000 */
        /* <DEDUP_REMOVED lines=8> */
[----:B----4-:R-:W-:Y:S02]  /*4350*/  LEA.HI.X R25, R20, R31, R21, 0x1, P0 ;  /* 0x0000001f14197211 */ /* 0x010fe400000f0c15 */
        /* <DEDUP_REMOVED lines=51> */
.L_x_81:
[----:B------:R-:W-:Y:S05]  /*4690*/  BSYNC B0 ;  /* 0x0000000000007941 */ /* 0x000fea0003800000 */
.L_x_80:
[----:B------:R-:W-:Y:S11]  /*46a0*/  ISETP.NE.AND P0, PT, R116, RZ, PT ;  /* 0x000000ff7400720c */ /* 0x000ff60003f05270 */
[----:B------:R-:W-:Y:S02]  /*46b0*/  @!UPT UIADD3 URZ, URZ, URZ, URZ ;  /* 0x0000003f3f3ff290 */ /* 0x000fe4000fffe03f */
[----:B------:R-:W-:-:S05]  /*46c0*/  @P0 BRA `(.L_x_79) ;  /* 0x00002d1000000947 */ /* 0x000fca0003800000 */
[C---:B--23--:R-:W-:Y:S01]  /*46d0*/  LEA R24, P0, R83.reuse, R30, 0x1 ;  /* 0x0000001e53187211 */ /* 0x04cfe200078008ff */
[----:B------:R-:W2:Y:S03]  /*46e0*/  LDS.128 R8, [R92+0x6800] ;  /* 0x006800005c087984 */ /* 0x000ea60000000c00 */
        /* <DEDUP_REMOVED lines=51> */
[----:B------:R2:W-:Y:S01]  /*4a20*/  ST.E.128 [R24.64], R8 ;  /* 0x0000000818007985 */ /* 0x0005e2000c101d16 */
[----:B------:R-:W-:-:S05]  /*4a30*/  BRA `(.L_x_79) ;  /* 0x000029a000007947 */ /* 0x000fca0003800000 */
.L_x_58:
[----:B------:R-:W-:Y:S01]  /*4a40*/  ISETP.GE.AND P0, PT, R158, UR9, PT ;  /* 0x000000099e007c0c */ /* 0x000fe2000bf06270 */
[----:B------:R-:W-:Y:S01]  /*4a50*/  CS2R R66, SRZ ;  /* 0x0000000000427805 */ /* 0x000fe2000001ff00 */
[----:B------:R-:W-:Y:S01]  /*4a60*/  ISETP.NE.AND P6, PT, R101, RZ, PT ;  /* 0x000000ff6500720c */ /* 0x000fe20003fc5270 */
[----:B------:R-:W-:Y:S01]  /*4a70*/  CS2R R64, SRZ ;  /* 0x0000000000407805 */ /* 0x000fe2000001ff00 */
[----:B------:R-:W-:Y:S01]  /*4a80*/  ISETP.GE.OR P4, PT, R20, c[0x0][0x27c], P0 ;  /* 0x00009f0014007a0c */ /* 0x000fe20000786670 */
[----:B------:R-:W-:Y:S01]  /*4a90*/  CS2R R26, SRZ ;  /* 0x00000000001a7805 */ /* 0x000fe2000001ff00 */
[----:B------:R-:W-:Y:S01]  /*4aa0*/  ISETP.NE.AND P5, PT, R147, RZ, PT ;  /* 0x000000ff9300720c */ /* 0x000fe20003fa5270 */
[----:B------:R-:W-:Y:S01]  /*4ab0*/  CS2R R24, SRZ ;  /* 0x0000000000187805 */ /* 0x000fe2000001ff00 */
[----:B------:R-:W-:Y:S01]  /*4ac0*/  IADD3 R132, -R151, c[0x0][0x1d4], RZ ;  /* 0x0000750097847a10 */ /* 0x000fe20007ffe1ff */
[----:B------:R-:W-:Y:S01]  /*4ad0*/  CS2R R62, SRZ ;  /* 0x00000000003e7805 */ /* 0x000fe2000001ff00 */
[----:B------:R-:W-:Y:S01]  /*4ae0*/  CS2R R60, SRZ ;  /* 0x00000000003c7805 */ /* 0x000fe2000001ff00 */
[----:B------:R-:W-:Y:S01]  /*4af0*/  CS2R R30, SRZ ;  /* 0x00000000001e7805 */ /* 0x000fe2000001ff00 */
[----:B------:R-:W-:Y:S01]  /*4b00*/  CS2R R28, SRZ ;  /* 0x00000000001c7805 */ /* 0x000fe2000001ff00 */
[----:B------:R-:W-:Y:S01]  /*4b10*/  CS2R R70, SRZ ;  /* 0x0000000000467805 */ /* 0x000fe2000001ff00 */
[----:B------:R-:W-:Y:S01]  /*4b20*/  CS2R R68, SRZ ;  /* 0x0000000000447805 */ /* 0x000fe2000001ff00 */
[----:B------:R-:W-:Y:S01]  /*4b30*/  CS2R R34, SRZ ;  /* 0x0000000000227805 */ /* 0x000fe2000001ff00 */
[----:B------:R-:W-:Y:S01]  /*4b40*/  CS2R R32, SRZ ;  /* 0x0000000000207805 */ /* 0x000fe2000001ff00 */
[----:B------:R-:W-:Y:S01]  /*4b50*/  @!P4 IADD3 R2, P1, P0, R104, R72, R173 ;  /* 0x000000486802c210 */ /* 0x000fe2000783e0ad */
[----:B------:R-:W-:Y:S01]  /*4b60*/  CS2R R46, SRZ ;  /* 0x00000000002e7805 */ /* 0x000fe2000001ff00 */
[----:B------:R-:W-:Y:S01]  /*4b70*/  CS2R R44, SRZ ;  /* 0x00000000002c7805 */ /* 0x000fe2000001ff00 */
[----:B------:R1:W2:Y:S01]  /*4b80*/  SHFL.IDX PT, R77, R88, RZ, 0x1c1f ;  /* 0x001c1fff584d7589 */ /* 0x0002a200000e0000 */
[----:B------:R-:W-:Y:S01]  /*4b90*/  @!P4 IADD3.X R5, R112, R39, R154, P1, P0 ;  /* 0x000000277005c210 */ /* 0x000fe20000fe049a */
[----:B------:R-:W-:Y:S01]  /*4ba0*/  BSSY B0, `(.L_x_82) ;  /* 0x00000d2000007945 */ /* 0x000fe20003800000 */
[----:B------:R-:W-:Y:S04]  /*4bb0*/  @!P4 IADD3 R3, P1, P0, R102, R74, R171 ;  /* 0x0000004a6603c210 */ /* 0x000fe8000783e0ab */
[----:B------:R-:W-:Y:S01]  /*4bc0*/  @!P4 IADD3.X R8, R111, R43, R155, P1, P0 ;  /* 0x0000002b6f08c210 */ /* 0x000fe20000fe049b */
[----:B------:R1:W3:Y:S01]  /*4bd0*/  SHFL.IDX PT, R76, R89, RZ, 0x1c1f ;  /* 0x001c1fff594c7589 */ /* 0x0002e200000e0000 */
[----:B------:R-:W-:Y:S04]  /*4be0*/  ISETP.GE.AND P0, PT, R157, UR9, PT ;  /* 0x000000099d007c0c */ /* 0x000fe8000bf06270 */
[----:B------:R-:W-:Y:S11]  /*4bf0*/  ISETP.GE.OR P2, PT, R20, c[0x0][0x27c], P0 ;  /* 0x00009f0014007a0c */ /* 0x000ff60000746670 */
[----:B------:R-:W-:Y:S02]  /*4c00*/  @!UPT UIADD3 URZ, URZ, URZ, URZ ;  /* 0x0000003f3f3ff290 */ /* 0x000fe4000fffe03f */
[----:B------:R-:W-:Y:S04]  /*4c10*/  @!P2 IADD3 R6, P1, P0, R104, R172, R72 ;  /* 0x000000ac6806a210 */ /* 0x000fe8000783e048 */
[----:B------:R-:W-:Y:S02]  /*4c20*/  @!P2 IADD3.X R9, R112, R152, R39, P1, P0 ;  /* 0x000000987009a210 */ /* 0x000fe40000fe0427 */
[----:B------:R-:W-:Y:S04]  /*4c30*/  @!P2 IADD3 R7, P1, P0, R102, R170, R74 ;  /* 0x000000aa6607a210 */ /* 0x000fe8000783e04a */
[C---:B------:R-:W-:Y:S02]  /*4c40*/  @!P2 IADD3.X R12, R111.reuse, R153, R43, P1, P0 ;  /* 0x000000996f0ca210 */ /* 0x040fe40000fe042b */
[----:B------:R-:W-:Y:S04]  /*4c50*/  ISETP.GE.AND P0, PT, R156, UR9, PT ;  /* 0x000000099c007c0c */ /* 0x000fe8000bf06270 */
[----:B------:R-:W-:Y:S11]  /*4c60*/  ISETP.GE.OR P1, PT, R20, c[0x0][0x27c], P0 ;  /* 0x00009f0014007a0c */ /* 0x000ff60000726670 */
[----:B------:R-:W-:Y:S02]  /*4c70*/  @!UPT UIADD3 URZ, URZ, URZ, URZ ;  /* 0x0000003f3f3ff290 */ /* 0x000fe4000fffe03f */
[----:B------:R-:W-:Y:S04]  /*4c80*/  @!P1 IADD3 R10, P3, P0, R104, R168, R72 ;  /* 0x000000a8680a9210 */ /* 0x000fe8000787e048 */
[----:B------:R-:W-:Y:S02]  /*4c90*/  @!P1 IADD3.X R13, R112, R119, R39, P3, P0 ;  /* 0x00000077700d9210 */ /* 0x000fe40001fe0427 */
[----:B------:R-:W-:Y:S04]  /*4ca0*/  @!P1 IADD3 R11, P3, P0, R102, R166, R74 ;  /* 0x000000a6660b9210 */ /* 0x000fe8000787e04a */
[----:B------:R-:W-:Y:S02]  /*4cb0*/  @!P1 IADD3.X R14, R111, R120, R43, P3, P0 ;  /* 0x000000786f0e9210 */ /* 0x000fe40001fe042b */
[C---:B------:R-:W-:Y:S04]  /*4cc0*/  @!P4 LEA R4, P0, R2.reuse, c[0x0][0x270], 0x1 ;  /* 0x00009c000204ca11 */ /* 0x040fe800078008ff */
[----:B------:R-:W-:Y:S02]  /*4cd0*/  @!P4 LEA.HI.X R5, R2, c[0x0][0x274], R5, 0x1, P0 ;  /* 0x00009d000205ca11 */ /* 0x000fe400000f0c05 */
[C---:B------:R-:W-:Y:S03]  /*4ce0*/  @!P4 LEA R2, P0, R3.reuse, c[0x0][0x288], 0x1 ;  /* 0x0000a2000302ca11 */ /* 0x040fe600078008ff */
[----:B------:R4:W2:Y:S01]  /*4cf0*/  @!P4 LDG.E.128 R60, [R4.64] ;  /* 0x00000016043cc981 */ /* 0x0008a2000c1e1d00 */
[----:B------:R-:W-:Y:S02]  /*4d00*/  @!P4 LEA.HI.X R3, R3, c[0x0][0x28c], R8, 0x1, P0 ;  /* 0x0000a3000303ca11 */ /* 0x000fe400000f0c08 */
[C---:B------:R-:W-:Y:S04]  /*4d10*/  @!P2 LEA R8, P0, R6.reuse, c[0x0][0x270], 0x1 ;  /* 0x00009c000608aa11 */ /* 0x040fe800078008ff */
[----:B------:R-:W-:Y:S01]  /*4d20*/  @!P2 LEA.HI.X R9, R6, c[0x0][0x274], R9, 0x1, P0 ;  /* 0x00009d000609aa11 */ /* 0x000fe200000f0c09 */
[----:B------:R1:W3:Y:S01]  /*4d30*/  @!P4 LDG.E.128 R24, [R2.64] ;  /* 0x000000160218c981 */ /* 0x0002e2000c1e1d00 */
[C---:B------:R-:W-:Y:S04]  /*4d40*/  @!P2 LEA R6, P0, R7.reuse, c[0x0][0x288], 0x1 ;  /* 0x0000a2000706aa11 */ /* 0x040fe800078008ff */
[----:B------:R-:W-:Y:S02]  /*4d50*/  @!P2 LEA.HI.X R7, R7, c[0x0][0x28c], R12, 0x1, P0 ;  /* 0x0000a3000707aa11 */ /* 0x000fe400000f0c0c */
[C---:B------:R-:W-:Y:S01]  /*4d60*/  @!P1 LEA R12, P0, R10.reuse, c[0x0][0x270], 0x1 ;  /* 0x00009c000a0c9a11 */ /* 0x040fe200078008ff */
[----:B------:R1:W3:Y:S03]  /*4d70*/  @!P2 LDG.E.128 R64, [R8.64] ;  /* 0x000000160840a981 */ /* 0x0002e6000c1e1d00 */
[----:B------:R-:W-:Y:S02]  /*4d80*/  @!P1 LEA.HI.X R13, R10, c[0x0][0x274], R13, 0x1, P0 ;  /* 0x00009d000a0d9a11 */ /* 0x000fe400000f0c0d */
[C---:B------:R-:W-:Y:S03]  /*4d90*/  @!P1 LEA R10, P0, R11.reuse, c[0x0][0x288], 0x1 ;  /* 0x0000a2000b0a9a11 */ /* 0x040fe600078008ff */
[----:B------:R1:W3:Y:S01]  /*4da0*/  @!P2 LDG.E.128 R28, [R6.64] ;  /* 0x00000016061ca981 */ /* 0x0002e2000c1e1d00 */
[----:B------:R-:W-:Y:S01]  /*4db0*/  @!P1 LEA.HI.X R11, R11, c[0x0][0x28c], R14, 0x1, P0 ;  /* 0x0000a3000b0b9a11 */ /* 0x000fe200000f0c0e */
[----:B----4-:R-:W-:Y:S01]  /*4dc0*/  CS2R R4, SRZ ;  /* 0x0000000000047805 */ /* 0x010fe2000001ff00 */
[----:B------:R-:W-:Y:S04]  /*4dd0*/  ISETP.GE.AND P0, PT, R38, UR9, PT ;  /* 0x0000000926007c0c */ /* 0x000fe8000bf06270 */
[----:B------:R-:W-:Y:S01]  /*4de0*/  ISETP.GE.OR P0, PT, R20, c[0x0][0x27c], P0 ;  /* 0x00009f0014007a0c */ /* 0x000fe20000706670 */
[----:B------:R-:W4:Y:S08]  /*4df0*/  @!P1 LDG.E.128 R68, [R12.64] ;  /* 0x000000160c449981 */ /* 0x000f30000c1e1d00 */
[----:B------:R-:W4:Y:S04]  /*4e00*/  @!P1 LDG.E.128 R32, [R10.64] ;  /* 0x000000160a209981 */ /* 0x000f28000c1e1d00 */
[----:B------:R-:W-:Y:S05]  /*4e10*/  @!P0 IADD3 R72, P1, R104, R72, RZ ;  /* 0x0000004868488210 */ /* 0x000fea0007f3e0ff */
[----:B------:R-:W-:Y:S01]  /*4e20*/  @!P0 IMAD.X R39, R112, 0x1, R39, P1 ;  /* 0x0000000170278824 */ /* 0x000fe200008e0627 */
[C---:B-1----:R-:W-:Y:S01]  /*4e30*/  @!P0 LEA R8, P1, R72.reuse, c[0x0][0x270], 0x1 ;  /* 0x00009c0048088a11 */ /* 0x042fe200078208ff */
[----:B------:R-:W-:Y:S03]  /*4e40*/  CS2R R6, SRZ ;  /* 0x0000000000067805 */ /* 0x000fe6000001ff00 */
[----:B------:R-:W-:Y:S02]  /*4e50*/  @!P0 LEA.HI.X R9, R72, c[0x0][0x274], R39, 0x1, P1 ;  /* 0x00009d0048098a11 */ /* 0x000fe400008f0c27 */
[----:B------:R-:W-:Y:S03]  /*4e60*/  @!P0 IADD3 R74, P1, R102, R74, RZ ;  /* 0x0000004a664a8210 */ /* 0x000fe60007f3e0ff */
[----:B------:R2:W5:Y:S02]  /*4e70*/  @!P0 LDG.E.128 R44, [R8.64] ;  /* 0x00000016082c8981 */ /* 0x000564000c1e1d00 */
[----:B------:R-:W-:Y:S01]  /*4e80*/  @!P0 IMAD.X R3, R111, 0x1, R43, P1 ;  /* 0x000000016f038824 */ /* 0x000fe200008e062b */
[C---:B------:R-:W-:Y:S04]  /*4e90*/  @!P0 LEA R2, P1, R74.reuse, c[0x0][0x288], 0x1 ;  /* 0x0000a2004a028a11 */ /* 0x040fe800078208ff */
[----:B------:R-:W-:Y:S02]  /*4ea0*/  @!P0 LEA.HI.X R3, R74, c[0x0][0x28c], R3, 0x1, P1 ;  /* 0x0000a3004a038a11 */ /* 0x000fe400008f0c03 */
[----:B------:R-:W-:Y:S03]  /*4eb0*/  ISETP.GE.AND P1, PT, R20, c[0x0][0x27c], PT ;  /* 0x00009f0014007a0c */ /* 0x000fe60003f26270 */
[----:B------:R1:W5:Y:S01]  /*4ec0*/  @!P0 LDG.E.128 R4, [R2.64] ;  /* 0x0000001602048981 */ /* 0x000362000c1e1d00 */
[----:B------:R-:W-:Y:S01]  /*4ed0*/  ISETP.GE.OR P0, PT, R38, UR9, P6 ;  /* 0x0000000926007c0c */ /* 0x000fe2000b706670 */
[----:B--2---:R-:W-:Y:S02]  /*4ee0*/  IMAD.MOV.U32 R9, RZ, RZ, R62 ;  /* 0x000000ffff097224 */ /* 0x004fe400078e003e */
[----:B------:R-:W-:Y:S02]  /*4ef0*/  IMAD.MOV.U32 R8, RZ, RZ, R63 ;  /* 0x000000ffff087224 */ /* 0x000fe400078e003f */
[----:B-1----:R-:W-:Y:S02]  /*4f00*/  IMAD.MOV.U32 R3, RZ, RZ, R60 ;  /* 0x000000ffff037224 */ /* 0x002fe400078e003c */
[----:B------:R-:W-:Y:S01]  /*4f10*/  IMAD.MOV.U32 R2, RZ, RZ, R61 ;  /* 0x000000ffff027224 */ /* 0x000fe200078e003d */
[----:B------:R-:W-:Y:S01]  /*4f20*/  PRMT R55, R8, 0x5410, R9 ;  /* 0x0000541008377816 */ /* 0x000fe20000000009 */
[----:B---3--:R-:W-:Y:S02]  /*4f30*/  IMAD.MOV.U32 R9, RZ, RZ, R26 ;  /* 0x000000ffff097224 */ /* 0x008fe400078e001a */
[----:B------:R-:W-:Y:S01]  /*4f40*/  IMAD.MOV.U32 R8, RZ, RZ, R27 ;  /* 0x000000ffff087224 */ /* 0x000fe200078e001b */
[----:B------:R-:W-:Y:S01]  /*4f50*/  PRMT R54, R3, 0x5410, R2 ;  /* 0x0000541003367816 */ /* 0x000fe20000000002 */
[----:B------:R-:W-:Y:S02]  /*4f60*/  IMAD.MOV.U32 R3, RZ, RZ, R24 ;  /* 0x000000ffff037224 */ /* 0x000fe400078e0018 */
        /* <DEDUP_REMOVED lines=14> */
[----:B----4-:R-:W-:Y:S02]  /*5050*/  IMAD.MOV.U32 R9, RZ, RZ, R70 ;  /* 0x000000ffff097224 */ /* 0x010fe400078e0046 */
        /* <DEDUP_REMOVED lines=10> */
[----:B------:R-:W-:Y:S04]  /*5100*/  PRMT R42, R8, 0x5410, R9 ;  /* 0x00005410082a7816 */ /* 0x000fe80000000009 */
[----:B------:R-:W-:Y:S01]  /*5110*/  PRMT R41, R2, 0x5410, R3 ;  /* 0x0000541002297816 */ /* 0x000fe20000000003 */
[----:B------:R-:W-:-:S05]  /*5120*/  @P0 BRA `(.L_x_83) ;  /* 0x0000079000000947 */ /* 0x000fca0003800000 */
[----:B-----5:R-:W-:Y:S01]  /*5130*/  IMAD.MOV.U32 R10, RZ, RZ, R5 ;  /* 0x000000ffff0a7224 */ /* 0x020fe200078e0005 */
[----:B------:R-:W-:Y:S01]  /*5140*/  SEL R2, R151, R132, !P5 ;  /* 0x0000008497027207 */ /* 0x000fe20006800000 */
[----:B------:R-:W-:Y:S01]  /*5150*/  LDS.128 R16, [R139+0x3900] ;  /* 0x003900008b107984 */ /* 0x000fe20000000c00 */
[----:B------:R-:W-:Y:S01]  /*5160*/  MOV R3, R4 ;  /* 0x0000000400037202 */ /* 0x000fe20000000f00 */
[----:B------:R-:W-:Y:S01]  /*5170*/  IMAD.MOV.U32 R48, RZ, RZ, R45 ;  /* 0x000000ffff307224 */ /* 0x000fe200078e002d */
[----:B------:R-:W-:Y:S01]  /*5180*/  SHF.R.S32.HI R78, RZ, 0x1f, R2 ;  /* 0x0000001fff4e7819 */ /* 0x000fe20000011402 */
[----:B------:R-:W-:Y:S01]  /*5190*/  IMAD.MOV.U32 R50, RZ, RZ, R46 ;  /* 0x000000ffff327224 */ /* 0x000fe200078e002e */
[--C-:B------:R-:W-:Y:S01]  /*51a0*/  @!P1 SHF.R.U64 R8, R4, 0x10, R5.reuse ;  /* 0x0000001004089819 */ /* 0x100fe20000001205 */
[----:B------:R-:W-:Y:S01]  /*51b0*/  @!P1 HADD2.F32 R4, -RZ, R3.H0_H0 ;  /* 0x20000003ff049230 */ /* 0x000fe20000004100 */
[----:B------:R-:W-:Y:S02]  /*51c0*/  LEA.HI R78, R78, R2, RZ, 0x4 ;  /* 0x000000024e4e7211 */ /* 0x000fe400078f20ff */
[----:B------:R-:W-:Y:S01]  /*51d0*/  @!P1 SHF.R.U32.HI R9, RZ, 0x10, R5 ;  /* 0x00000010ff099819 */ /* 0x000fe20000011605 */
[----:B------:R-:W-:Y:S01]  /*51e0*/  @!P1 HADD2.F32 R3, -RZ, R8.H0_H0 ;  /* 0x20000008ff039230 */ /* 0x000fe20000004100 */
[----:B------:R-:W-:Y:S02]  /*51f0*/  LEA.HI.SX32 R78, R78, R115, 0x1c ;  /* 0x000000734e4e7211 */ /* 0x000fe400078fe2ff */
[----:B------:R-:W-:Y:S02]  /*5200*/  MOV R43, R44 ;  /* 0x0000002c002b7202 */ /* 0x000fe40000000f00 */
[----:B------:R-:W-:Y:S02]  /*5210*/  SHF.L.U32 R78, R78, 0x3, RZ ;  /* 0x000000034e4e7819 */ /* 0x000fe400000006ff */
[----:B------:R-:W-:Y:S01]  /*5220*/  MOV R11, R6 ;  /* 0x00000006000b7202 */ /* 0x000fe20000000f00 */
[----:B------:R-:W-:Y:S01]  /*5230*/  @!P1 HADD2.F32 R8, -RZ, R43.H0_H0 ;  /* 0x2000002bff089230 */ /* 0x000fe20000004100 */
[----:B------:R-:W-:Y:S02]  /*5240*/  LOP3.LUT R56, R133, 0x38, R78, 0xf8, !PT ;  /* 0x0000003885387812 */ /* 0x000fe400078ef84e */
[----:B------:R-:W-:Y:S02]  /*5250*/  @!P1 SHF.R.U64 R12, R6, 0x10, R7 ;  /* 0x00000010060c9819 */ /* 0x000fe40000001207 */
[----:B------:R-:W-:Y:S02]  /*5260*/  LOP3.LUT R56, R56, R134, RZ, 0x3c, !PT ;  /* 0x0000008638387212 */ /* 0x000fe400078e3cff */
[----:B------:R-:W-:Y:S02]  /*5270*/  @!P1 SHF.R.U64 R44, R44, 0x10, R45 ;  /* 0x000000102c2c9819 */ /* 0x000fe4000000122d */
[----:B------:R-:W-:Y:S02]  /*5280*/  IADD3 R56, R56, R135, RZ ;  /* 0x0000008738387210 */ /* 0x000fe40007ffe0ff */
[C---:B------:R-:W-:Y:S01]  /*5290*/  LEA R80, P0, R95.reuse, R76, 0x1 ;  /* 0x0000004c5f507211 */ /* 0x040fe200078008ff */
[----:B------:R-:W-:Y:S01]  /*52a0*/  @!P1 HADD2.F32 R44, -RZ, R44.H0_H0 ;  /* 0x2000002cff2c9230 */ /* 0x000fe20000004100 */
[----:B------:R-:W-:Y:S01]  /*52b0*/  MOV R13, R7 ;  /* 0x00000007000d7202 */ /* 0x000fe20000000f00 */
[----:B------:R-:W-:Y:S01]  /*52c0*/  IMAD.SHL.U32 R56, R56, 0x2, RZ ;  /* 0x0000000238387824 */ /* 0x000fe200078e00ff */
[----:B------:R-:W-:Y:S02]  /*52d0*/  @!P1 SHF.R.U32.HI R14, RZ, 0x10, R7 ;  /* 0x00000010ff0e9819 */ /* 0x000fe40000011607 */
[----:B------:R-:W-:Y:S02]  /*52e0*/  @!P1 SHF.R.U32.HI R49, RZ, 0x10, R45 ;  /* 0x00000010ff319819 */ /* 0x000fe4000001162d */
[----:B------:R-:W-:Y:S01]  /*52f0*/  LEA.HI.X R81, R95, R77, R110, 0x1, P0 ;  /* 0x0000004d5f517211 */ /* 0x000fe200000f0c6e */
[----:B------:R-:W1:Y:S01]  /*5300*/  LDS.128 R56, [R56+0x3900] ;  /* 0x0039000038387984 */ /* 0x000e620000000c00 */
[----:B------:R-:W-:Y:S02]  /*5310*/  ISETP.GE.AND P0, PT, R78, c[0x0][0x1d4], PT ;  /* 0x000075004e007a0c */ /* 0x000fe40003f06270 */
[--C-:B------:R-:W-:Y:S02]  /*5320*/  @!P1 SHF.R.U32.HI R53, RZ, 0x10, R47.reuse ;  /* 0x00000010ff359819 */ /* 0x100fe4000001162f */
[----:B------:R-:W-:Y:S01]  /*5330*/  @!P1 SHF.R.U64 R51, R46, 0x10, R47 ;  /* 0x000000102e339819 */ /* 0x000fe2000000122f */
[----:B------:R-:W-:Y:S01]  /*5340*/  @!P1 HADD2.F32 R46, -RZ, R49.H0_H0 ;  /* 0x20000031ff2e9230 */ /* 0x000fe20000004100 */
[----:B------:R-:W-:Y:S07]  /*5350*/  MOV R52, R47 ;  /* 0x0000002f00347202 */ /* 0x000fee0000000f00 */
[----:B------:R-:W-:Y:S04]  /*5360*/  @!P0 IMAD.WIDE R76, R78, 0x2, R76 ;  /* 0x000000024e4c8825 */ /* 0x000fe800078e024c */
[----:B-1----:R-:W-:Y:S01]  /*5370*/  @!P1 IMAD.MOV.U32 R5, RZ, RZ, R56 ;  /* 0x000000ffff059224 */ /* 0x002fe200078e0038 */
[----:B------:R-:W-:Y:S04]  /*5380*/  @!P1 MOV R2, R16 ;  /* 0x0000001000029202 */ /* 0x000fe80000000f00 */
[--C-:B------:R-:W-:Y:S02]  /*5390*/  @!P1 HADD2.F32 R7, -RZ, R5.reuse.H0_H0 ;  /* 0x20000005ff079230 */ /* 0x100fe40000004100 */
[--C-:B------:R-:W-:Y:S02]  /*53a0*/  @!P1 HADD2.F32 R6, -RZ, R2.reuse.H0_H0 ;  /* 0x20000002ff069230 */ /* 0x100fe40000004100 */
[----:B------:R-:W-:Y:S01]  /*53b0*/  @!P1 HADD2.F32 R43, -RZ, R5.H1_H1 ;  /* 0x30000005ff2b9230 */ /* 0x000fe20000004100 */
[-C--:B------:R-:W-:Y:S01]  /*53c0*/  @!P1 FMUL.FTZ R45, R7, R4.reuse ;  /* 0x00000004072d9220 */ /* 0x080fe20000410000 */
[----:B------:R-:W-:Y:S01]  /*53d0*/  @!P1 HADD2.F32 R5, -RZ, R2.H1_H1 ;  /* 0x30000002ff059230 */ /* 0x000fe20000004100 */
[C---:B------:R-:W-:Y:S02]  /*53e0*/  @!P1 FMUL.FTZ R2, R6.reuse, R4 ;  /* 0x0000000406029220 */ /* 0x040fe40000410000 */
[----:B------:R-:W-:Y:S02]  /*53f0*/  @!P1 FMUL.FTZ R4, R43, R3 ;  /* 0x000000032b049220 */ /* 0x000fe40000410000 */
[----:B------:R-:W-:Y:S01]  /*5400*/  @!P1 FFMA.FTZ R2, R7, R8, R2 ;  /* 0x0000000807029223 */ /* 0x000fe20000010002 */
[----:B------:R-:W-:Y:S01]  /*5410*/  @!P1 MOV R7, R57 ;  /* 0x0000003900079202 */ /* 0x000fe20000000f00 */
[C---:B------:R-:W-:Y:S02]  /*5420*/  @!P1 FMUL.FTZ R3, R5.reuse, R3 ;  /* 0x0000000305039220 */ /* 0x040fe40000410000 */
[----:B------:R-:W-:Y:S01]  /*5430*/  @!P1 FFMA.FTZ R86, R5, R44, -R4 ;  /* 0x0000002c05569223 */ /* 0x000fe20000010804 */
[----:B------:R-:W-:Y:S01]  /*5440*/  @!P1 MOV R5, R17 ;  /* 0x0000001100059202 */ /* 0x000fe20000000f00 */
[----:B------:R-:W-:Y:S01]  /*5450*/  @!P1 FFMA.FTZ R87, R6, R8, -R45 ;  /* 0x0000000806579223 */ /* 0x000fe2000001082d */
[----:B------:R-:W-:Y:S01]  /*5460*/  @!P1 HADD2.F32 R6, -RZ, R9.H0_H0 ;  /* 0x20000009ff069230 */ /* 0x000fe20000004100 */
[----:B------:R-:W-:Y:S01]  /*5470*/  @!P1 FFMA.FTZ R3, R43, R44, R3 ;  /* 0x0000002c2b039223 */ /* 0x000fe20000010003 */
[--C-:B------:R-:W-:Y:S01]  /*5480*/  @!P1 HADD2.F32 R43, -RZ, R7.reuse.H0_H0 ;  /* 0x20000007ff2b9230 */ /* 0x100fe20000004100 */
[----:B------:R-:W-:Y:S01]  /*5490*/  @!P1 IMAD.MOV.U32 R9, RZ, RZ, R58 ;  /* 0x000000ffff099224 */ /* 0x000fe200078e003a */
[----:B------:R-:W-:Y:S02]  /*54a0*/  @!P1 HADD2.F32 R4, -RZ, R10.H0_H0 ;  /* 0x2000000aff049230 */ /* 0x000fe40000004100 */
[----:B------:R-:W-:Y:S01]  /*54b0*/  @!P1 HADD2.F32 R45, -RZ, R7.H1_H1 ;  /* 0x30000007ff2d9230 */ /* 0x000fe20000004100 */
[----:B------:R-:W-:Y:S01]  /*54c0*/  @!P1 F2FP.PACK_AB R2, R3, R2 ;  /* 0x000000020302923e */ /* 0x000fe200000000ff */
[--C-:B------:R-:W-:Y:S02]  /*54d0*/  @!P1 HADD2.F32 R7, -RZ, R5.reuse.H1_H1 ;  /* 0x30000005ff079230 */ /* 0x100fe40000004100 */
[----:B------:R-:W-:Y:S01]  /*54e0*/  @!P1 HADD2.F32 R44, -RZ, R48.H0_H0 ;  /* 0x20000030ff2c9230 */ /* 0x000fe20000004100 */
[----:B------:R-:W-:Y:S01]  /*54f0*/  @!P1 FMUL.FTZ R10, R45, R6 ;  /* 0x000000062d0a9220 */ /* 0x000fe20000410000 */
[----:B------:R-:W-:Y:S01]  /*5500*/  @!P1 HADD2.F32 R8, -RZ, R5.H0_H0 ;  /* 0x20000005ff089230 */ /* 0x000fe20000004100 */
[----:B------:R-:W-:Y:S01]  /*5510*/  @!P1 FMUL.FTZ R5, R43, R4 ;  /* 0x000000042b059220 */ /* 0x000fe20000410000 */
[----:B------:R-:W-:Y:S01]  /*5520*/  @!P1 MOV R56, R2 ;  /* 0x0000000200389202 */ /* 0x000fe20000000f00 */
[C---:B------:R-:W-:Y:S01]  /*5530*/  @!P1 FFMA.FTZ R84, R7.reuse, R46, -R10 ;  /* 0x0000002e07549223 */ /* 0x040fe2000001080a */
[--C-:B------:R-:W-:Y:S01]  /*5540*/  @!P1 HADD2.F32 R47, -RZ, R9.reuse.H0_H0 ;  /* 0x20000009ff2f9230 */ /* 0x100fe20000004100 */
[C---:B------:R-:W-:Y:S01]  /*5550*/  @!P1 FFMA.FTZ R85, R8.reuse, R44, -R5 ;  /* 0x0000002c08559223 */ /* 0x040fe20000010805 */
[----:B------:R-:W-:Y:S01]  /*5560*/  @!P1 HADD2.F32 R49, -RZ, R9.H1_H1 ;  /* 0x30000009ff319230 */ /* 0x000fe20000004100 */
[----:B------:R-:W-:Y:S01]  /*5570*/  @!P1 FMUL.FTZ R5, R7, R6 ;  /* 0x0000000607059220 */ /* 0x000fe20000410000 */
[----:B------:R-:W-:Y:S01]  /*5580*/  @!P1 MOV R7, R18 ;  /* 0x0000001200079202 */ /* 0x000fe20000000f00 */
[----:B------:R-:W-:Y:S01]  /*5590*/  @!P1 FMUL.FTZ R4, R8, R4 ;  /* 0x0000000408049220 */ /* 0x000fe20000410000 */
[----:B------:R-:W-:Y:S01]  /*55a0*/  @!P1 HADD2.F32 R6, -RZ, R11.H0_H0 ;  /* 0x2000000bff069230 */ /* 0x000fe20000004100 */
[----:B------:R-:W-:Y:S01]  /*55b0*/  @!P1 MOV R11, R59 ;  /* 0x0000003b000b9202 */ /* 0x000fe20000000f00 */
[----:B------:R-:W-:Y:S01]  /*55c0*/  @!P1 HADD2.F32 R8, -RZ, R12.H0_H0 ;  /* 0x2000000cff089230 */ /* 0x000fe20000004100 */
[----:B------:R-:W-:Y:S01]  /*55d0*/  @!P1 FFMA.FTZ R4, R43, R44, R4 ;  /* 0x0000002c2b049223 */ /* 0x000fe20000010004 */
[--C-:B------:R-:W-:Y:S01]  /*55e0*/  @!P1 HADD2.F32 R9, -RZ, R7.reuse.H1_H1 ;  /* 0x30000007ff099230 */ /* 0x100fe20000004100 */
[----:B------:R-:W-:Y:S01]  /*55f0*/  @!P1 FFMA.FTZ R5, R45, R46, R5 ;  /* 0x0000002e2d059223 */ /* 0x000fe20000010005 */
[----:B------:R-:W-:Y:S01]  /*5600*/  @!P1 HADD2.F32 R48, -RZ, R50.H0_H0 ;  /* 0x20000032ff309230 */ /* 0x000fe20000004100 */
[----:B------:R-:W-:Y:S01]  /*5610*/  @!P1 FMUL.FTZ R12, R49, R8 ;  /* 0x00000008310c9220 */ /* 0x000fe20000410000 */
[----:B------:R-:W-:Y:S01]  /*5620*/  @!P1 HADD2.F32 R10, -RZ, R7.H0_H0 ;  /* 0x20000007ff0a9230 */ /* 0x000fe20000004100 */
[----:B------:R-:W-:Y:S01]  /*5630*/  @!P1 FMUL.FTZ R7, R47, R6 ;  /* 0x000000062f079220 */ /* 0x000fe20000410000 */
[----:B------:R-:W-:Y:S01]  /*5640*/  @!P1 HADD2.F32 R50, -RZ, R51.H0_H0 ;  /* 0x20000033ff329230 */ /* 0x000fe20000004100 */
[----:B------:R-:W-:Y:S01]  /*5650*/  @!P1 F2FP.PACK_AB R4, R5, R4 ;  /* 0x000000040504923e */ /* 0x000fe200000000ff */
[----:B------:R-:W-:Y:S01]  /*5660*/  @!P1 HADD2.F32 R51, -RZ, R11.H1_H1 ;  /* 0x3000000bff339230 */ /* 0x000fe20000004100 */
[C---:B------:R-:W-:Y:S02]  /*5670*/  @!P1 FFMA.FTZ R82, R10.reuse, R48, -R7 ;  /* 0x000000300a529223 */ /* 0x040fe40000010807 */
[C---:B------:R-:W-:Y:S01]  /*5680*/  @!P1 FMUL.FTZ R7, R9.reuse, R8 ;  /* 0x0000000809079220 */ /* 0x040fe20000410000 */
[----:B------:R-:W-:Y:S01]  /*5690*/  @!P1 HADD2.F32 R8, -RZ, R13.H0_H0 ;  /* 0x2000000dff089230 */ /* 0x000fe20000004100 */
[----:B------:R-:W-:Y:S01]  /*56a0*/  @!P1 FFMA.FTZ R79, R9, R50, -R12 ;  /* 0x00000032094f9223 */ /* 0x000fe2000001080c */
[----:B------:R-:W-:Y:S01]  /*56b0*/  @!P1 HADD2.F32 R13, -RZ, R11.H0_H0 ;  /* 0x2000000bff0d9230 */ /* 0x000fe20000004100 */
[----:B------:R-:W-:Y:S02]  /*56c0*/  @!P1 IMAD.MOV.U32 R9, RZ, RZ, R19 ;  /* 0x000000ffff099224 */ /* 0x000fe400078e0013 */
[----:B------:R-:W-:Y:S01]  /*56d0*/  @!P1 FMUL.FTZ R6, R10, R6 ;  /* 0x000000060a069220 */ /* 0x000fe20000410000 */
[----:B------:R-:W-:Y:S01]  /*56e0*/  @!P1 HADD2.F32 R10, -RZ, R14.H0_H0 ;  /* 0x2000000eff0a9230 */ /* 0x000fe20000004100 */
[----:B------:R-:W-:Y:S01]  /*56f0*/  @!P1 IMAD.MOV.U32 R57, RZ, RZ, R4 ;  /* 0x000000ffff399224 */ /* 0x000fe200078e0004 */
[--C-:B------:R-:W-:Y:S01]  /*5700*/  @!P1 HADD2.F32 R12, -RZ, R9.reuse.H0_H0 ;  /* 0x20000009ff0c9230 */ /* 0x100fe20000004100 */
[----:B------:R-:W-:Y:S01]  /*5710*/  @!P1 FFMA.FTZ R6, R47, R48, R6 ;  /* 0x000000302f069223 */ /* 0x000fe20000010006 */
[----:B------:R-:W-:Y:S01]  /*5720*/  @!P1 HADD2.F32 R11, -RZ, R9.H1_H1 ;  /* 0x30000009ff0b9230 */ /* 0x000fe20000004100 */
[-C--:B------:R-:W-:Y:S01]  /*5730*/  @!P1 FMUL.FTZ R9, R13, R8.reuse ;  /* 0x000000080d099220 */ /* 0x080fe20000410000 */
[----:B------:R-:W-:Y:S01]  /*5740*/  @!P1 HADD2.F32 R14, -RZ, R52.H0_H0 ;  /* 0x20000034ff0e9230 */ /* 0x000fe20000004100 */
[C---:B------:R-:W-:Y:S01]  /*5750*/  @!P1 FMUL.FTZ R8, R12.reuse, R8 ;  /* 0x000000080c089220 */ /* 0x040fe20000410000 */
[----:B------:R-:W-:Y:S01]  /*5760*/  @!P1 HADD2.F32 R52, -RZ, R53.H0_H0 ;  /* 0x20000035ff349230 */ /* 0x000fe20000004100 */
[----:B------:R-:W-:Y:S02]  /*5770*/  @!P1 FMUL.FTZ R53, R51, R10 ;  /* 0x0000000a33359220 */ /* 0x000fe40000410000 */
[----:B------:R-:W-:Y:S01]  /*5780*/  @!P1 FFMA.FTZ R78, R12, R14, -R9 ;  /* 0x0000000e0c4e9223 */ /* 0x000fe20000010809 */
[----:B------:R-:W-:Y:S01]  /*5790*/  @!P1 F2FP.PACK_AB R12, R79, R82 ;  /* 0x000000524f0c923e */ /* 0x000fe200000000ff */
[C---:B------:R-:W-:Y:S02]  /*57a0*/  @!P1 FFMA.FTZ R53, R11.reuse, R52, -R53 ;  /* 0x000000340b359223 */ /* 0x040fe40000010835 */
[----:B------:R-:W-:Y:S01]  /*57b0*/  @!P1 FMUL.FTZ R9, R11, R10 ;  /* 0x0000000a0b099220 */ /* 0x000fe20000410000 */
[----:B------:R-:W-:Y:S01]  /*57c0*/  @!P1 F2FP.PACK_AB R11, R84, R85 ;  /* 0x00000055540b923e */ /* 0x000fe200000000ff */
[----:B------:R-:W-:Y:S01]  /*57d0*/  @!P1 FFMA.FTZ R7, R49, R50, R7 ;  /* 0x0000003231079223 */ /* 0x000fe20000010007 */
[----:B------:R-:W-:Y:S01]  /*57e0*/  @!P1 F2FP.PACK_AB R10, R86, R87 ;  /* 0x00000057560a923e */ /* 0x000fe200000000ff */
[----:B------:R-:W-:Y:S01]  /*57f0*/  @!P1 FFMA.FTZ R8, R13, R14, R8 ;  /* 0x0000000e0d089223 */ /* 0x000fe20000010008 */
[----:B------:R-:W-:Y:S01]  /*5800*/  @!P1 F2FP.PACK_AB R43, R53, R78 ;  /* 0x0000004e352b923e */ /* 0x000fe200000000ff */
[----:B------:R-:W-:Y:S01]  /*5810*/  @!P1 FFMA.FTZ R9, R51, R52, R9 ;  /* 0x0000003433099223 */ /* 0x000fe20000010009 */
[----:B------:R-:W-:Y:S01]  /*5820*/  @!P1 MOV R16, R10 ;  /* 0x0000000a00109202 */ /* 0x000fe20000000f00 */
[----:B------:R-:W-:Y:S01]  /*5830*/  @!P1 IMAD.MOV.U32 R18, RZ, RZ, R12 ;  /* 0x000000ffff129224 */ /* 0x000fe200078e000c */
[----:B------:R-:W-:Y:S02]  /*5840*/  @!P1 MOV R17, R11 ;  /* 0x0000000b00119202 */ /* 0x000fe40000000f00 */
[----:B------:R-:W-:Y:S02]  /*5850*/  @!P1 MOV R19, R43 ;  /* 0x0000002b00139202 */ /* 0x000fe40000000f00 */
[----:B------:R-:W-:Y:S02]  /*5860*/  @!P1 F2FP.PACK_AB R6, R7, R6 ;  /* 0x000000060706923e */ /* 0x000fe400000000ff */
[----:B------:R-:W-:Y:S01]  /*5870*/  @!P1 F2FP.PACK_AB R8, R9, R8 ;  /* 0x000000080908923e */ /* 0x000fe200000000ff */
[----:B------:R1:W-:Y:S01]  /*5880*/  ST.E.128 [R80.64], R16 ;  /* 0x0000001050007985 */ /* 0x0003e2000c101d16 */
[----:B------:R-:W-:Y:S02]  /*5890*/  @!P1 MOV R58, R6 ;  /* 0x00000006003a9202 */ /* 0x000fe40000000f00 */
[----:B------:R-:W-:Y:S05]  /*58a0*/  @!P1 MOV R59, R8 ;  /* 0x00000008003b9202 */ /* 0x000fea0000000f00 */
[----:B------:R1:W-:Y:S02]  /*58b0*/  @!P0 ST.E.128 [R76.64], R56 ;  /* 0x000000384c008985 */ /* 0x0003e4000c101d16 */
.L_x_83:
[----:B------:R-:W-:Y:S05]  /*58c0*/  BSYNC B0 ;  /* 0x0000000000007941 */ /* 0x000fea0003800000 */
.L_x_82:
[----:B-----5:R2:W3:Y:S01]  /*58d0*/  SHFL.IDX PT, R5, R88, 0x1, 0x1c1f ;  /* 0x003c1f0058057f89 */ /* 0x0204e200000e0000 */
[----:B------:R-:W-:Y:S01]  /*58e0*/  ISETP.GE.OR P0, PT, R158, UR9, P6 ;  /* 0x000000099e007c0c */ /* 0x000fe2000b706670 */
[----:B------:R-:W-:Y:S02]  /*58f0*/  BSSY B0, `(.L_x_84) ;  /* 0x0000074000007945 */ /* 0x000fe40003800000 */
[----:B------:R2:W4:Y:S10]  /*5900*/  SHFL.IDX PT, R4, R89, 0x1, 0x1c1f ;  /* 0x003c1f0059047f89 */ /* 0x00053400000e0000 */
[----:B------:R-:W-:-:S05]  /*5910*/  @P0 BRA `(.L_x_85) ;  /* 0x0000071000000947 */ /* 0x000fca0003800000 */
[----:B------:R-:W-:Y:S01]  /*5920*/  SEL R2, R151, R132, !P5 ;  /* 0x0000008497027207 */ /* 0x000fe20006800000 */
[----:B-1----:R-:W-:Y:S01]  /*5930*/  LDS.128 R16, [R142+0x3900] ;  /* 0x003900008e107984 */ /* 0x002fe20000000c00 */
[C---:B----4-:R-:W-:Y:S01]  /*5940*/  LEA R56, P0, R95.reuse, R4, 0x1 ;  /* 0x000000045f387211 */ /* 0x050fe200078008ff */
[----:B------:R-:W-:Y:S01]  /*5950*/  @!P1 HADD2.F32 R10, -RZ, R54.H0_H0 ;  /* 0x20000036ff0a9230 */ /* 0x000fe20000004100 */
[----:B------:R-:W-:Y:S01]  /*5960*/  SHF.R.S32.HI R6, RZ, 0x1f, R2 ;  /* 0x0000001fff067819 */ /* 0x000fe20000011402 */
[----:B------:R-:W-:Y:S01]  /*5970*/  @!P1 HADD2.F32 R44, -RZ, R55.H0_H0 ;  /* 0x20000037ff2c9230 */ /* 0x000fe20000004100 */
[----:B---3--:R-:W-:Y:S02]  /*5980*/  LEA.HI.X R57, R95, R5, R110, 0x1, P0 ;  /* 0x000000055f397211 */ /* 0x008fe400000f0c6e */
[----:B------:R-:W-:Y:S02]  /*5990*/  LEA.HI R6, R6, R2, RZ, 0x4 ;  /* 0x0000000206067211 */ /* 0x000fe400078f20ff */
[--C-:B------:R-:W-:Y:S02]  /*59a0*/  @!P1 SHF.R.U64 R3, R24, 0x10, R25.reuse ;  /* 0x0000001018039819 */ /* 0x100fe40000001219 */
[----:B------:R-:W-:Y:S02]  /*59b0*/  LEA.HI.SX32 R6, R6, R115, 0x1c ;  /* 0x0000007306067211 */ /* 0x000fe400078fe2ff */
[----:B------:R-:W-:Y:S01]  /*59c0*/  @!P1 SHF.R.U32.HI R7, RZ, 0x10, R25 ;  /* 0x00000010ff079819 */ /* 0x000fe20000011619 */
[----:B------:R-:W-:Y:S01]  /*59d0*/  @!P1 HADD2.F32 R3, -RZ, R3.H0_H0 ;  /* 0x20000003ff039230 */ /* 0x000fe20000004100 */
[----:B------:R-:W-:Y:S02]  /*59e0*/  SHF.L.U32 R6, R6, 0x3, RZ ;  /* 0x0000000306067819 */ /* 0x000fe400000006ff */
[----:B------:R-:W-:Y:S02]  /*59f0*/  @!P1 SHF.R.U32.HI R25, RZ, 0x10, R63 ;  /* 0x00000010ff199819 */ /* 0x000fe4000001163f */
[----:B------:R-:W-:Y:S02]  /*5a00*/  LOP3.LUT R48, R124, 0x38, R6, 0xf8, !PT ;  /* 0x000000387c307812 */ /* 0x000fe400078ef806 */
[----:B------:R-:W-:Y:S01]  /*5a10*/  ISETP.GE.AND P0, PT, R6, c[0x0][0x1d4], PT ;  /* 0x0000750006007a0c */ /* 0x000fe20003f06270 */
[----:B------:R-:W-:Y:S01]  /*5a20*/  @!P1 HADD2.F32 R46, -RZ, R25.H0_H0 ;  /* 0x20000019ff2e9230 */ /* 0x000fe20000004100 */
[----:B------:R-:W-:Y:S01]  /*5a30*/  LOP3.LUT R48, R48, R161, RZ, 0x3c, !PT ;  /* 0x000000a130307212 */ /* 0x000fe200078e3cff */
[----:B------:R-:W-:Y:S01]  /*5a40*/  @!P1 HADD2.F32 R25, -RZ, R55.H1_H1 ;  /* 0x30000037ff199230 */ /* 0x000fe20000004100 */
[--C-:B------:R-:W-:Y:S02]  /*5a50*/  @!P1 SHF.R.U32.HI R9, RZ, 0x10, R27.reuse ;  /* 0x00000010ff099819 */ /* 0x100fe4000001161b */
[----:B------:R-:W-:Y:S02]  /*5a60*/  IADD3 R48, R138, R48, RZ ;  /* 0x000000308a307210 */ /* 0x000fe40007ffe0ff */
[----:B------:R-:W-:Y:S01]  /*5a70*/  @!P1 SHF.R.U64 R11, R26, 0x10, R27 ;  /* 0x000000101a0b9819 */ /* 0x000fe2000000121b */
[----:B------:R-:W-:Y:S01]  /*5a80*/  @!P1 HADD2.F32 R9, -RZ, R9.H0_H0 ;  /* 0x20000009ff099230 */ /* 0x000fe20000004100 */
[----:B------:R-:W-:Y:S01]  /*5a90*/  @!P1 SHF.R.U64 R27, R62, 0x10, R63 ;  /* 0x000000103e1b9819 */ /* 0x000fe2000000123f */
[----:B------:R-:W-:Y:S01]  /*5aa0*/  IMAD.SHL.U32 R48, R48, 0x2, RZ ;  /* 0x0000000230307824 */ /* 0x000fe200078e00ff */
[----:B------:R-:W-:Y:S01]  /*5ab0*/  @!P1 SHF.R.U64 R13, R60, 0x10, R61 ;  /* 0x000000103c0d9819 */ /* 0x000fe2000000123d */
[----:B------:R-:W-:Y:S01]  /*5ac0*/  @!P0 IMAD.WIDE R62, R6, 0x2, R4 ;  /* 0x00000002063e8825 */ /* 0x000fe200078e0204 */
[----:B------:R-:W-:Y:S01]  /*5ad0*/  @!P1 HADD2.F32 R5, -RZ, R15.H0_H0 ;  /* 0x2000000fff059230 */ /* 0x000fe20000004100 */
[----:B------:R-:W-:Y:S01]  /*5ae0*/  @!P1 SHF.R.U32.HI R24, RZ, 0x10, R61 ;  /* 0x00000010ff189819 */ /* 0x000fe2000001163d */
[----:B------:R-:W-:Y:S01]  /*5af0*/  @!P1 HADD2.F32 R27, -RZ, R27.H0_H0 ;  /* 0x2000001bff1b9230 */ /* 0x000fe20000004100 */
[----:B------:R-:W1:Y:S01]  /*5b00*/  LDS.128 R48, [R48+0x3900] ;  /* 0x0039000030307984 */ /* 0x000e620000000c00 */
[----:B------:R-:W-:Y:S02]  /*5b10*/  @!P1 HADD2.F32 R13, -RZ, R13.H0_H0 ;  /* 0x2000000dff0d9230 */ /* 0x000fe40000004100 */
[----:B------:R-:W-:Y:S01]  /*5b20*/  @!P1 HADD2.F32 R24, -RZ, R24.H0_H0 ;  /* 0x20000018ff189230 */ /* 0x000fe20000004100 */
[----:B-1----:R-:W-:Y:S02]  /*5b30*/  @!P1 MOV R4, R48 ;  /* 0x0000003000049202 */ /* 0x002fe40000000f00 */
[----:B------:R-:W-:Y:S03]  /*5b40*/  @!P1 MOV R2, R16 ;  /* 0x0000001000029202 */ /* 0x000fe60000000f00 */
[----:B------:R-:W-:Y:S02]  /*5b50*/  @!P1 HADD2.F32 R8, -RZ, R4.H0_H0 ;  /* 0x20000004ff089230 */ /* 0x000fe40000004100 */
[----:B------:R-:W-:Y:S02]  /*5b60*/  @!P1 HADD2.F32 R6, -RZ, R2.H0_H0 ;  /* 0x20000002ff069230 */ /* 0x000fe40000004100 */
[----:B------:R-:W-:Y:S01]  /*5b70*/  @!P1 HADD2.F32 R12, -RZ, R4.H1_H1 ;  /* 0x30000004ff0c9230 */ /* 0x000fe20000004100 */
[-C--:B------:R-:W-:Y:S01]  /*5b80*/  @!P1 FMUL.FTZ R14, R8, R5.reuse ;  /* 0x00000005080e9220 */ /* 0x080fe20000410000 */
[----:B------:R-:W-:Y:S01]  /*5b90*/  @!P1 HADD2.F32 R4, -RZ, R2.H1_H1 ;  /* 0x30000002ff049230 */ /* 0x000fe20000004100 */
[----:B------:R-:W-:Y:S02]  /*5ba0*/  @!P1 FMUL.FTZ R2, R6, R5 ;  /* 0x0000000506029220 */ /* 0x000fe40000410000 */
[-C--:B------:R-:W-:Y:S02]  /*5bb0*/  @!P1 FMUL.FTZ R5, R12, R3.reuse ;  /* 0x000000030c059220 */ /* 0x080fe40000410000 */
[-C--:B------:R-:W-:Y:S02]  /*5bc0*/  @!P1 FFMA.FTZ R2, R8, R10.reuse, R2 ;  /* 0x0000000a08029223 */ /* 0x080fe40000010002 */
[----:B------:R-:W-:Y:S01]  /*5bd0*/  @!P1 FFMA.FTZ R61, R6, R10, -R14 ;  /* 0x0000000a063d9223 */ /* 0x000fe2000001080e */
[----:B------:R-:W-:Y:S01]  /*5be0*/  @!P1 HADD2.F32 R6, -RZ, R7.H0_H0 ;  /* 0x20000007ff069230 */ /* 0x000fe20000004100 */
[----:B------:R-:W-:Y:S01]  /*5bf0*/  @!P1 IMAD.MOV.U32 R10, RZ, RZ, R49 ;  /* 0x000000ffff0a9224 */ /* 0x000fe200078e0031 */
[----:B------:R-:W-:Y:S01]  /*5c00*/  @!P1 HADD2.F32 R14, -RZ, R54.H1_H1 ;  /* 0x30000036ff0e9230 */ /* 0x000fe20000004100 */
[C---:B------:R-:W-:Y:S02]  /*5c10*/  @!P1 FMUL.FTZ R3, R4.reuse, R3 ;  /* 0x0000000304039220 */ /* 0x040fe40000410000 */
[----:B------:R-:W-:Y:S01]  /*5c20*/  @!P1 FFMA.FTZ R60, R4, R13, -R5 ;  /* 0x0000000d043c9223 */ /* 0x000fe20000010805 */
[----:B------:R-:W-:Y:S01]  /*5c30*/  @!P1 MOV R5, R17 ;  /* 0x0000001100059202 */ /* 0x000fe20000000f00 */
[----:B------:R-:W-:Y:S01]  /*5c40*/  @!P1 FFMA.FTZ R3, R12, R13, R3 ;  /* 0x0000000d0c039223 */ /* 0x000fe20000010003 */
[--C-:B------:R-:W-:Y:S02]  /*5c50*/  @!P1 HADD2.F32 R13, -RZ, R10.reuse.H0_H0 ;  /* 0x2000000aff0d9230 */ /* 0x100fe40000004100 */
[----:B------:R-:W-:Y:S02]  /*5c60*/  @!P1 HADD2.F32 R4, -RZ, R15.H1_H1 ;  /* 0x3000000fff049230 */ /* 0x000fe40000004100 */
[----:B------:R-:W-:Y:S01]  /*5c70*/  @!P1 HADD2.F32 R15, -RZ, R10.H1_H1 ;  /* 0x3000000aff0f9230 */ /* 0x000fe20000004100 */
[----:B------:R-:W-:Y:S01]  /*5c80*/  @!P1 F2FP.PACK_AB R2, R3, R2 ;  /* 0x000000020302923e */ /* 0x000fe200000000ff */
[--C-:B------:R-:W-:Y:S02]  /*5c90*/  @!P1 HADD2.F32 R8, -RZ, R5.reuse.H0_H0 ;  /* 0x20000005ff089230 */ /* 0x100fe40000004100 */
[----:B------:R-:W-:Y:S01]  /*5ca0*/  @!P1 HADD2.F32 R7, -RZ, R5.H1_H1 ;  /* 0x30000005ff079230 */ /* 0x000fe20000004100 */
[----:B------:R-:W-:Y:S02]  /*5cb0*/  @!P1 FMUL.FTZ R5, R13, R4 ;  /* 0x000000040d059220 */ /* 0x000fe40000410000 */
[----:B------:R-:W-:Y:S02]  /*5cc0*/  @!P1 FMUL.FTZ R10, R15, R6 ;  /* 0x000000060f0a9220 */ /* 0x000fe40000410000 */
[C---:B------:R-:W-:Y:S02]  /*5cd0*/  @!P1 FMUL.FTZ R4, R8.reuse, R4 ;  /* 0x0000000408049220 */ /* 0x040fe40000410000 */
[----:B------:R-:W-:Y:S01]  /*5ce0*/  @!P1 FFMA.FTZ R59, R8, R14, -R5 ;  /* 0x0000000e083b9223 */ /* 0x000fe20000010805 */
[----:B------:R-:W-:Y:S01]  /*5cf0*/  @!P1 MOV R8, R51 ;  /* 0x0000003300089202 */ /* 0x000fe20000000f00 */
[C---:B------:R-:W-:Y:S01]  /*5d00*/  @!P1 FMUL.FTZ R5, R7.reuse, R6 ;  /* 0x0000000607059220 */ /* 0x040fe20000410000 */
[----:B------:R-:W-:Y:S01]  /*5d10*/  @!P1 HADD2.F32 R6, -RZ, R22.H0_H0 ;  /* 0x20000016ff069230 */ /* 0x000fe20000004100 */
[----:B------:R-:W-:Y:S02]  /*5d20*/  @!P1 FFMA.FTZ R58, R7, R24, -R10 ;  /* 0x00000018073a9223 */ /* 0x000fe4000001080a */
[----:B------:R-:W-:Y:S01]  /*5d30*/  @!P1 IMAD.MOV.U32 R7, RZ, RZ, R19 ;  /* 0x000000ffff079224 */ /* 0x000fe200078e0013 */
[--C-:B------:R-:W-:Y:S01]  /*5d40*/  @!P1 HADD2.F32 R43, -RZ, R8.reuse.H0_H0 ;  /* 0x20000008ff2b9230 */ /* 0x100fe20000004100 */
[----:B------:R-:W-:Y:S01]  /*5d50*/  @!P1 FFMA.FTZ R4, R13, R14, R4 ;  /* 0x0000000e0d049223 */ /* 0x000fe20000010004 */
[----:B------:R-:W-:Y:S01]  /*5d60*/  @!P1 HADD2.F32 R45, -RZ, R8.H1_H1 ;  /* 0x30000008ff2d9230 */ /* 0x000fe20000004100 */
[----:B------:R-:W-:Y:S01]  /*5d70*/  @!P1 FFMA.FTZ R5, R15, R24, R5 ;  /* 0x000000180f059223 */ /* 0x000fe20000010005 */
[--C-:B------:R-:W-:Y:S01]  /*5d80*/  @!P1 HADD2.F32 R10, -RZ, R7.reuse.H0_H0 ;  /* 0x20000007ff0a9230 */ /* 0x100fe20000004100 */
[----:B------:R-:W-:Y:S01]  /*5d90*/  @!P1 FMUL.FTZ R12, R43, R6 ;  /* 0x000000062b0c9220 */ /* 0x000fe20000410000 */
[----:B------:R-:W-:Y:S01]  /*5da0*/  @!P1 HADD2.F32 R7, -RZ, R7.H1_H1 ;  /* 0x30000007ff079230 */ /* 0x000fe20000004100 */
[----:B------:R-:W-:Y:S01]  /*5db0*/  @!P1 IMAD.MOV.U32 R48, RZ, RZ, R2 ;  /* 0x000000ffff309224 */ /* 0x000fe200078e0002 */
[----:B------:R-:W-:Y:S01]  /*5dc0*/  @!P1 F2FP.PACK_AB R4, R5, R4 ;  /* 0x000000040504923e */ /* 0x000fe200000000ff */
[C---:B------:R-:W-:Y:S02]  /*5dd0*/  @!P1 FMUL.FTZ R8, R10.reuse, R6 ;  /* 0x000000060a089220 */ /* 0x040fe40000410000 */
[-C--:B------:R-:W-:Y:S01]  /*5de0*/  @!P1 FMUL.FTZ R6, R45, R9.reuse ;  /* 0x000000092d069220 */ /* 0x080fe20000410000 */
[----:B------:R-:W-:Y:S01]  /*5df0*/  @!P1 MOV R49, R4 ;  /* 0x0000000400319202 */ /* 0x000fe20000000f00 */
[----:B------:R-:W-:Y:S01]  /*5e00*/  @!P1 FFMA.FTZ R54, R10, R44, -R12 ;  /* 0x0000002c0a369223 */ /* 0x000fe2000001080c */
[----:B------:R-:W-:Y:S01]  /*5e10*/  @!P1 MOV R12, R50 ;  /* 0x00000032000c9202 */ /* 0x000fe20000000f00 */
[C---:B------:R-:W-:Y:S01]  /*5e20*/  @!P1 FMUL.FTZ R9, R7.reuse, R9 ;  /* 0x0000000907099220 */ /* 0x040fe20000410000 */
[----:B------:R-:W-:Y:S01]  /*5e30*/  @!P1 HADD2.F32 R10, -RZ, R11.H0_H0 ;  /* 0x2000000bff0a9230 */ /* 0x000fe20000004100 */
[----:B------:R-:W-:Y:S01]  /*5e40*/  @!P1 FFMA.FTZ R53, R7, R46, -R6 ;  /* 0x0000002e07359223 */ /* 0x000fe20000010806 */
[----:B------:R-:W-:Y:S01]  /*5e50*/  @!P1 MOV R7, R18 ;  /* 0x0000001200079202 */ /* 0x000fe20000000f00 */
[----:B------:R-:W-:Y:S02]  /*5e60*/  @!P1 HADD2.F32 R26, -RZ, R12.H1_H1 ;  /* 0x3000000cff1a9230 */ /* 0x000fe40000004100 */
[----:B------:R-:W-:Y:S01]  /*5e70*/  @!P1 HADD2.F32 R6, -RZ, R22.H1_H1 ;  /* 0x30000016ff069230 */ /* 0x000fe20000004100 */
[----:B------:R-:W-:Y:S01]  /*5e80*/  @!P1 F2FP.PACK_AB R13, R53, R54 ;  /* 0x00000036350d923e */ /* 0x000fe200000000ff */
[----:B------:R-:W-:Y:S01]  /*5e90*/  @!P1 HADD2.F32 R22, -RZ, R12.H0_H0 ;  /* 0x2000000cff169230 */ /* 0x000fe20000004100 */
[----:B------:R-:W-:Y:S01]  /*5ea0*/  @!P1 FMUL.FTZ R47, R26, R10 ;  /* 0x0000000a1a2f9220 */ /* 0x000fe20000410000 */
[--C-:B------:R-:W-:Y:S01]  /*5eb0*/  @!P1 HADD2.F32 R12, -RZ, R7.reuse.H0_H0 ;  /* 0x20000007ff0c9230 */ /* 0x100fe20000004100 */
[----:B------:R-:W-:Y:S01]  /*5ec0*/  @!P1 MOV R19, R13 ;  /* 0x0000000d00139202 */ /* 0x000fe20000000f00 */
[----:B------:R-:W-:Y:S01]  /*5ed0*/  @!P1 HADD2.F32 R11, -RZ, R7.H1_H1 ;  /* 0x30000007ff0b9230 */ /* 0x000fe20000004100 */
[-C--:B------:R-:W-:Y:S02]  /*5ee0*/  @!P1 FMUL.FTZ R7, R22, R6.reuse ;  /* 0x0000000616079220 */ /* 0x080fe40000410000 */
[C---:B------:R-:W-:Y:S02]  /*5ef0*/  @!P1 FMUL.FTZ R6, R12.reuse, R6 ;  /* 0x000000060c069220 */ /* 0x040fe40000410000 */
[----:B------:R-:W-:Y:S02]  /*5f00*/  @!P1 FFMA.FTZ R52, R12, R25, -R7 ;  /* 0x000000190c349223 */ /* 0x000fe40000010807 */
[C---:B------:R-:W-:Y:S01]  /*5f10*/  @!P1 FMUL.FTZ R7, R11.reuse, R10 ;  /* 0x0000000a0b079220 */ /* 0x040fe20000410000 */
[----:B------:R-:W-:Y:S01]  /*5f20*/  @!P1 F2FP.PACK_AB R10, R60, R61 ;  /* 0x0000003d3c0a923e */ /* 0x000fe200000000ff */
[----:B------:R-:W-:Y:S01]  /*5f30*/  @!P1 FFMA.FTZ R12, R11, R27, -R47 ;  /* 0x0000001b0b0c9223 */ /* 0x000fe2000001082f */
[----:B------:R-:W-:Y:S01]  /*5f40*/  @!P1 F2FP.PACK_AB R11, R58, R59 ;  /* 0x0000003b3a0b923e */ /* 0x000fe200000000ff */
[----:B------:R-:W-:Y:S02]  /*5f50*/  @!P1 FFMA.FTZ R6, R22, R25, R6 ;  /* 0x0000001916069223 */ /* 0x000fe40000010006 */
[----:B------:R-:W-:Y:S01]  /*5f60*/  @!P1 FFMA.FTZ R7, R26, R27, R7 ;  /* 0x0000001b1a079223 */ /* 0x000fe20000010007 */
[----:B------:R-:W-:Y:S01]  /*5f70*/  @!P1 F2FP.PACK_AB R12, R12, R52 ;  /* 0x000000340c0c923e */ /* 0x000fe200000000ff */
[----:B------:R-:W-:Y:S01]  /*5f80*/  @!P1 FFMA.FTZ R8, R43, R44, R8 ;  /* 0x0000002c2b089223 */ /* 0x000fe20000010008 */
[----:B------:R-:W-:Y:S01]  /*5f90*/  @!P1 MOV R17, R11 ;  /* 0x0000000b00119202 */ /* 0x000fe20000000f00 */
[----:B------:R-:W-:Y:S01]  /*5fa0*/  @!P1 FFMA.FTZ R9, R45, R46, R9 ;  /* 0x0000002e2d099223 */ /* 0x000fe20000010009 */
[----:B------:R-:W-:Y:S01]  /*5fb0*/  @!P1 MOV R18, R12 ;  /* 0x0000000c00129202 */ /* 0x000fe20000000f00 */
[----:B------:R-:W-:Y:S01]  /*5fc0*/  @!P1 IMAD.MOV.U32 R16, RZ, RZ, R10 ;  /* 0x000000ffff109224 */ /* 0x000fe200078e000a */
[----:B------:R-:W-:Y:S02]  /*5fd0*/  @!P1 F2FP.PACK_AB R6, R7, R6 ;  /* 0x000000060706923e */ /* 0x000fe400000000ff */
[----:B------:R-:W-:Y:S02]  /*5fe0*/  @!P1 F2FP.PACK_AB R8, R9, R8 ;  /* 0x000000080908923e */ /* 0x000fe400000000ff */
[----:B------:R1:W-:Y:S01]  /*5ff0*/  ST.E.128 [R56.64], R16 ;  /* 0x0000001038007985 */ /* 0x0003e2000c101d16 */
[----:B------:R-:W-:Y:S02]  /*6000*/  @!P1 MOV R50, R6 ;  /* 0x0000000600329202 */ /* 0x000fe40000000f00 */
[----:B------:R-:W-:Y:S05]  /*6010*/  @!P1 MOV R51, R8 ;  /* 0x0000000800339202 */ /* 0x000fea0000000f00 */
[----:B------:R1:W-:Y:S02]  /*6020*/  @!P0 ST.E.128 [R62.64], R48 ;  /* 0x000000303e008985 */ /* 0x0003e4000c101d16 */
.L_x_85:
[----:B------:R-:W-:Y:S05]  /*6030*/  BSYNC B0 ;  /* 0x0000000000007941 */ /* 0x000fea0003800000 */
.L_x_84:
[----:B---3--:R3:W1:Y:S01]  /*6040*/  SHFL.IDX PT, R5, R88, 0x2, 0x1c1f ;  /* 0x005c1f0058057f89 */ /* 0x00866200000e0000 */
[----:B------:R-:W-:Y:S01]  /*6050*/  ISETP.GE.OR P0, PT, R157, UR9, P6 ;  /* 0x000000099d007c0c */ /* 0x000fe2000b706670 */
[----:B------:R-:W-:Y:S02]  /*6060*/  BSSY B0, `(.L_x_86) ;  /* 0x0000074000007945 */ /* 0x000fe40003800000 */
[----:B----4-:R3:W4:Y:S10]  /*6070*/  SHFL.IDX PT, R4, R89, 0x2, 0x1c1f ;  /* 0x005c1f0059047f89 */ /* 0x01073400000e0000 */
[----:B------:R-:W-:-:S05]  /*6080*/  @P0 BRA `(.L_x_87) ;  /* 0x0000071000000947 */ /* 0x000fca0003800000 */
[----:B------:R-:W-:Y:S01]  /*6090*/  SEL R2, R151, R132, !P5 ;  /* 0x0000008497027207 */ /* 0x000fe20006800000 */
[----:B-1----:R-:W-:Y:S01]  /*60a0*/  LDS.128 R16, [R141+0x3900] ;  /* 0x003900008d107984 */ /* 0x002fe20000000c00 */
[C---:B----4-:R-:W-:Y:S01]  /*60b0*/  LEA R50, P0, R95.reuse, R4, 0x1 ;  /* 0x000000045f327211 */ /* 0x050fe200078008ff */
[----:B------:R-:W-:Y:S01]  /*60c0*/  @!P1 HADD2.F32 R10, -RZ, R72.H0_H0 ;  /* 0x20000048ff0a9230 */ /* 0x000fe20000004100 */
[----:B------:R-:W-:Y:S01]  /*60d0*/  SHF.R.S32.HI R6, RZ, 0x1f, R2 ;  /* 0x0000001fff067819 */ /* 0x000fe20000011402 */
[----:B------:R-:W-:Y:S01]  /*60e0*/  @!P1 HADD2.F32 R25, -RZ, R73.H1_H1 ;  /* 0x30000049ff199230 */ /* 0x000fe20000004100 */
[----:B------:R-:W-:Y:S02]  /*60f0*/  LEA.HI.X R51, R95, R5, R110, 0x1, P0 ;  /* 0x000000055f337211 */ /* 0x000fe400000f0c6e */
[----:B------:R-:W-:Y:S02]  /*6100*/  LEA.HI R6, R6, R2, RZ, 0x4 ;  /* 0x0000000206067211 */ /* 0x000fe400078f20ff */
[----:B------:R-:W-:Y:S02]  /*6110*/  @!P1 SHF.R.U64 R3, R28, 0x10, R29 ;  /* 0x000000101c039819 */ /* 0x000fe4000000121d */
[----:B------:R-:W-:Y:S02]  /*6120*/  LEA.HI.SX32 R6, R6, R115, 0x1c ;  /* 0x0000007306067211 */ /* 0x000fe400078fe2ff */
[----:B------:R-:W-:Y:S01]  /*6130*/  @!P1 SHF.R.U64 R13, R64, 0x10, R65 ;  /* 0x00000010400d9819 */ /* 0x000fe20000001241 */
[----:B------:R-:W-:Y:S01]  /*6140*/  @!P1 HADD2.F32 R3, -RZ, R3.H0_H0 ;  /* 0x20000003ff039230 */ /* 0x000fe20000004100 */
[----:B------:R-:W-:Y:S02]  /*6150*/  SHF.L.U32 R6, R6, 0x3, RZ ;  /* 0x0000000306067819 */ /* 0x000fe400000006ff */
[----:B------:R-:W-:Y:S01]  /*6160*/  @!P1 SHF.R.U32.HI R7, RZ, 0x10, R29 ;  /* 0x00000010ff079819 */ /* 0x000fe2000001161d */
[----:B------:R-:W-:Y:S01]  /*6170*/  @!P1 HADD2.F32 R13, -RZ, R13.H0_H0 ;  /* 0x2000000dff0d9230 */ /* 0x000fe20000004100 */
[----:B------:R-:W-:Y:S01]  /*6180*/  LOP3.LUT R44, R123, 0x38, R6, 0xf8, !PT ;  /* 0x000000387b2c7812 */ /* 0x000fe200078ef806 */
[----:B------:R-:W-:Y:S01]  /*6190*/  @!P1 HADD2.F32 R29, -RZ, R73.H0_H0 ;  /* 0x20000049ff1d9230 */ /* 0x000fe20000004100 */
[----:B------:R-:W-:Y:S02]  /*61a0*/  ISETP.GE.AND P0, PT, R6, c[0x0][0x1d4], PT ;  /* 0x0000750006007a0c */ /* 0x000fe40003f06270 */
[----:B------:R-:W-:Y:S02]  /*61b0*/  LOP3.LUT R44, R44, R160, RZ, 0x3c, !PT ;  /* 0x000000a02c2c7212 */ /* 0x000fe400078e3cff */
[----:B------:R-:W-:Y:S02]  /*61c0*/  @!P1 SHF.R.U64 R11, R30, 0x10, R31 ;  /* 0x000000101e0b9819 */ /* 0x000fe4000000121f */
[----:B------:R-:W-:Y:S02]  /*61d0*/  IADD3 R44, R137, R44, RZ ;  /* 0x0000002c892c7210 */ /* 0x000fe40007ffe0ff */
[----:B------:R-:W-:Y:S02]  /*61e0*/  @!P1 SHF.R.U32.HI R22, RZ, 0x10, R65 ;  /* 0x00000010ff169819 */ /* 0x000fe40000011641 */
[----:B------:R-:W-:Y:S01]  /*61f0*/  @!P1 SHF.R.U32.HI R9, RZ, 0x10, R31 ;  /* 0x00000010ff099819 */ /* 0x000fe2000001161f */
[----:B------:R-:W-:Y:S01]  /*6200*/  IMAD.SHL.U32 R44, R44, 0x2, RZ ;  /* 0x000000022c2c7824 */ /* 0x000fe200078e00ff */
[----:B------:R-:W-:Y:S01]  /*6210*/  @!P1 SHF.R.U32.HI R24, RZ, 0x10, R67 ;  /* 0x00000010ff189819 */ /* 0x000fe20000011643 */
[----:B------:R-:W-:Y:S01]  /*6220*/  @!P0 IMAD.WIDE R56, R6, 0x2, R4 ;  /* 0x0000000206388825 */ /* 0x000fe200078e0204 */
[----:B------:R-:W-:Y:S01]  /*6230*/  @!P1 HADD2.F32 R5, -RZ, R39.H0_H0 ;  /* 0x20000027ff059230 */ /* 0x000fe20000004100 */
[----:B------:R-:W-:Y:S01]  /*6240*/  @!P1 SHF.R.U64 R27, R66, 0x10, R67 ;  /* 0x00000010421b9819 */ /* 0x000fe20000001243 */
[----:B------:R-:W-:Y:S01]  /*6250*/  @!P1 HADD2.F32 R22, -RZ, R22.H0_H0 ;  /* 0x20000016ff169230 */ /* 0x000fe20000004100 */
[----:B------:R-:W1:Y:S01]  /*6260*/  LDS.128 R44, [R44+0x3900] ;  /* 0x003900002c2c7984 */ /* 0x000e620000000c00 */
[----:B------:R-:W-:Y:S02]  /*6270*/  @!P1 HADD2.F32 R9, -RZ, R9.H0_H0 ;  /* 0x20000009ff099230 */ /* 0x000fe40000004100 */
        /* <DEDUP_REMOVED lines=44> */
[----:B------:R-:W-:Y:S02]  /*6540*/  @!P1 FMUL.FTZ R8, R10, R6 ;  /* 0x000000060a089220 */ /* 0x000fe40000410000 */
[----:B------:R-:W-:Y:S01]  /*6550*/  @!P1 FMUL.FTZ R6, R30, R9 ;  /* 0x000000091e069220 */ /* 0x000fe20000410000 */
        /* <DEDUP_REMOVED lines=8> */
[--C-:B------:R-:W-:Y:S01]  /*65e0*/  @!P1 HADD2.F32 R24, -RZ, R12.reuse.H0_H0 ;  /* 0x2000000cff189230 */ /* 0x100fe20000004100 */
[----:B------:R-:W-:Y:S01]  /*65f0*/  @!P1 F2FP.PACK_AB R13, R43, R48 ;  /* 0x000000302b0d923e */ /* 0x000fe200000000ff */
[----:B------:R-:W-:Y:S02]  /*6600*/  @!P1 HADD2.F32 R26, -RZ, R12.H1_H1 ;  /* 0x3000000cff1a9230 */ /* 0x000fe40000004100 */
[--C-:B------:R-:W-:Y:S01]  /*6610*/  @!P1 HADD2.F32 R12, -RZ, R7.reuse.H0_H0 ;  /* 0x20000007ff0c9230 */ /* 0x100fe20000004100 */
[----:B------:R-:W-:Y:S01]  /*6620*/  @!P1 MOV R19, R13 ;  /* 0x0000000d00139202 */ /* 0x000fe20000000f00 */
[----:B------:R-:W-:Y:S01]  /*6630*/  @!P1 HADD2.F32 R11, -RZ, R7.H1_H1 ;  /* 0x30000007ff0b9230 */ /* 0x000fe20000004100 */
[----:B------:R-:W-:Y:S02]  /*6640*/  @!P1 FMUL.FTZ R7, R24, R6 ;  /* 0x0000000618079220 */ /* 0x000fe40000410000 */
[----:B------:R-:W-:Y:S02]  /*6650*/  @!P1 FMUL.FTZ R39, R26, R10 ;  /* 0x0000000a1a279220 */ /* 0x000fe40000410000 */
[C---:B------:R-:W-:Y:S02]  /*6660*/  @!P1 FMUL.FTZ R6, R12.reuse, R6 ;  /* 0x000000060c069220 */ /* 0x040fe40000410000 */
[----:B------:R-:W-:Y:S02]  /*6670*/  @!P1 FFMA.FTZ R40, R12, R25, -R7 ;  /* 0x000000190c289223 */ /* 0x000fe40000010807 */
[----:B------:R-:W-:Y:S01]  /*6680*/  @!P1 FMUL.FTZ R7, R11, R10 ;  /* 0x0000000a0b079220 */ /* 0x000fe20000410000 */
        /* <DEDUP_REMOVED lines=17> */
.L_x_87:
[----:B------:R-:W-:Y:S05]  /*67a0*/  BSYNC B0 ;  /* 0x0000000000007941 */ /* 0x000fea0003800000 */
.L_x_86:
[----:B-1----:R1:W2:Y:S01]  /*67b0*/  SHFL.IDX PT, R49, R88, 0x3, 0x1c1f ;  /* 0x007c1f0058317f89 */ /* 0x0022a200000e0000 */
[----:B------:R-:W-:Y:S03]  /*67c0*/  ISETP.GE.OR P0, PT, R156, UR9, P6 ;  /* 0x000000099c007c0c */ /* 0x000fe6000b706670 */
[----:B------:R1:W3:Y:S10]  /*67d0*/  SHFL.IDX PT, R48, R89, 0x3, 0x1c1f ;  /* 0x007c1f0059307f89 */ /* 0x0002f400000e0000 */
[----:B------:R-:W-:-:S05]  /*67e0*/  @P0 BRA `(.L_x_79) ;  /* 0x00000bf000000947 */ /* 0x000fca0003800000 */
[----:B------:R-:W-:Y:S01]  /*67f0*/  SEL R2, R151, R132, !P5 ;  /* 0x0000008497027207 */ /* 0x000fe20006800000 */
[----:B------:R-:W5:Y:S01]  /*6800*/  LDS.128 R16, [R140+0x3900] ;  /* 0x003900008c107984 */ /* 0x000f620000000c00 */
[C---:B---3--:R-:W-:Y:S01]  /*6810*/  LEA R52, P0, R95.reuse, R48, 0x1 ;  /* 0x000000305f347211 */ /* 0x048fe200078008ff */
[--C-:B------:R-:W-:Y:S01]  /*6820*/  @!P1 HADD2.F32 R26, -RZ, R74.reuse.H0_H0 ;  /* 0x2000004aff1a9230 */ /* 0x100fe20000004100 */
[----:B------:R-:W-:Y:S01]  /*6830*/  SHF.R.S32.HI R3, RZ, 0x1f, R2 ;  /* 0x0000001fff037819 */ /* 0x000fe20000011402 */
[----:B------:R-:W-:Y:S01]  /*6840*/  @!P1 HADD2.F32 R15, -RZ, R74.H1_H1 ;  /* 0x3000004aff0f9230 */ /* 0x000fe20000004100 */
[----:B--2---:R-:W-:Y:S01]  /*6850*/  LEA.HI.X R53, R95, R49, R110, 0x1, P0 ;  /* 0x000000315f357211 */ /* 0x004fe200000f0c6e */
[----:B------:R-:W-:Y:S01]  /*6860*/  @!P1 HADD2.F32 R30, -RZ, R75.H1_H1 ;  /* 0x3000004bff1e9230 */ /* 0x000fe20000004100 */
[----:B------:R-:W-:Y:S02]  /*6870*/  LEA.HI R2, R3, R2, RZ, 0x4 ;  /* 0x0000000203027211 */ /* 0x000fe400078f20ff */
[----:B------:R-:W-:Y:S02]  /*6880*/  @!P1 SHF.R.U32.HI R10, RZ, 0x10, R69 ;  /* 0x00000010ff0a9819 */ /* 0x000fe40000011645 */
[----:B------:R-:W-:Y:S02]  /*6890*/  LEA.HI.SX32 R2, R2, R115, 0x1c ;  /* 0x0000007302027211 */ /* 0x000fe400078fe2ff */
[--C-:B------:R-:W-:Y:S01]  /*68a0*/  @!P1 SHF.R.U32.HI R11, RZ, 0x10, R35.reuse ;  /* 0x00000010ff0b9819 */ /* 0x100fe20000011623 */
[----:B------:R-:W-:Y:S01]  /*68b0*/  @!P1 HADD2.F32 R28, -RZ, R10.H0_H0 ;  /* 0x2000000aff1c9230 */ /* 0x000fe20000004100 */
[----:B------:R-:W-:Y:S01]  /*68c0*/  SHF.L.U32 R43, R2, 0x3, RZ ;  /* 0x00000003022b7819 */ /* 0x000fe200000006ff */
[----:B------:R-:W-:Y:S01]  /*68d0*/  @!P1 HADD2.F32 R2, -RZ, R41.H0_H0 ;  /* 0x20000029ff029230 */ /* 0x000fe20000004100 */
[----:B------:R-:W-:Y:S01]  /*68e0*/  @!P1 SHF.R.U64 R12, R34, 0x10, R35 ;  /* 0x00000010220c9819 */ /* 0x000fe20000001223 */
[----:B------:R-:W-:Y:S01]  /*68f0*/  @!P1 HADD2.F32 R34, -RZ, R75.H0_H0 ;  /* 0x2000004bff229230 */ /* 0x000fe20000004100 */
[----:B------:R-:W-:Y:S02]  /*6900*/  LOP3.LUT R44, R122, 0x38, R43, 0xf8, !PT ;  /* 0x000000387a2c7812 */ /* 0x000fe400078ef82b */
[--C-:B------:R-:W-:Y:S02]  /*6910*/  @!P1 SHF.R.U32.HI R6, RZ, 0x10, R33.reuse ;  /* 0x00000010ff069819 */ /* 0x100fe40000011621 */
[----:B------:R-:W-:Y:S02]  /*6920*/  LOP3.LUT R44, R44, R159, RZ, 0x3c, !PT ;  /* 0x0000009f2c2c7212 */ /* 0x000fe400078e3cff */
[----:B------:R-:W-:Y:S02]  /*6930*/  @!P1 SHF.R.U64 R9, R32, 0x10, R33 ;  /* 0x0000001020099819 */ /* 0x000fe40000001221 */
[----:B------:R-:W-:Y:S02]  /*6940*/  IADD3 R44, R136, R44, RZ ;  /* 0x0000002c882c7210 */ /* 0x000fe40007ffe0ff */
[----:B------:R-:W-:Y:S02]  /*6950*/  @!P1 SHF.R.U64 R24, R68, 0x10, R69 ;  /* 0x0000001044189819 */ /* 0x000fe40000001245 */
[--C-:B------:R-:W-:Y:S01]  /*6960*/  @!P1 SHF.R.U64 R32, R70, 0x10, R71.reuse ;  /* 0x0000001046209819 */ /* 0x100fe20000001247 */
[----:B------:R-:W-:Y:S01]  /*6970*/  IMAD.SHL.U32 R44, R44, 0x2, RZ ;  /* 0x000000022c2c7824 */ /* 0x000fe200078e00ff */
[----:B------:R-:W-:Y:S01]  /*6980*/  @!P1 SHF.R.U32.HI R39, RZ, 0x10, R71 ;  /* 0x00000010ff279819 */ /* 0x000fe20000011647 */
[----:B------:R-:W-:Y:S01]  /*6990*/  @!P1 HADD2.F32 R24, -RZ, R24.H0_H0 ;  /* 0x20000018ff189230 */ /* 0x000fe20000004100 */
[----:B------:R-:W-:Y:S01]  /*69a0*/  ISETP.GE.AND P0, PT, R43, c[0x0][0x1d4], PT ;  /* 0x000075002b007a0c */ /* 0x000fe20003f06270 */
[----:B------:R-:W-:Y:S02]  /*69b0*/  @!P1 HADD2.F32 R32, -RZ, R32.H0_H0 ;  /* 0x20000020ff209230 */ /* 0x000fe40000004100 */
[----:B------:R-:W2:Y:S01]  /*69c0*/  LDS.128 R44, [R44+0x3900] ;  /* 0x003900002c2c7984 */ /* 0x000ea20000000c00 */
[----:B------:R-:W-:Y:S01]  /*69d0*/  @!P1 HADD2.F32 R39, -RZ, R39.H0_H0 ;  /* 0x20000027ff279230 */ /* 0x000fe20000004100 */
[----:B-----5:R-:W-:Y:S05]  /*69e0*/  @!P1 IMAD.MOV.U32 R5, RZ, RZ, R17 ;  /* 0x000000ffff059224 */ /* 0x020fea00078e0011 */
[----:B------:R-:W-:Y:S05]  /*69f0*/  @!P1 HADD2.F32 R3, -RZ, R5.H0_H0 ;  /* 0x20000005ff039230 */ /* 0x000fea0000004100 */
[----:B----4-:R-:W-:Y:S02]  /*6a00*/  @!P1 FMUL.FTZ R4, R3, R2 ;  /* 0x0000000203049220 */ /* 0x010fe40000410000 */
[----:B--2---:R-:W-:Y:S01]  /*6a10*/  @!P1 IMAD.MOV.U32 R35, RZ, RZ, R47 ;  /* 0x000000ffff239224 */ /* 0x004fe200078e002f */
[----:B------:R-:W-:Y:S01]  /*6a20*/  @!P1 MOV R7, R45 ;  /* 0x0000002d00079202 */ /* 0x000fe20000000f00 */
[----:B------:R-:W-:Y:S01]  /*6a30*/  @!P1 IMAD.MOV.U32 R31, RZ, RZ, R46 ;  /* 0x000000ffff1f9224 */ /* 0x000fe200078e002e */
[----:B------:R-:W-:Y:S02]  /*6a40*/  @!P1 MOV R13, R44 ;  /* 0x0000002c000d9202 */ /* 0x000fe40000000f00 */
[----:B------:R-:W-:Y:S02]  /*6a50*/  @!P1 HADD2.F32 R33, -RZ, R35.H0_H0 ;  /* 0x20000023ff219230 */ /* 0x000fe40000004100 */
[--C-:B------:R-:W-:Y:S02]  /*6a60*/  @!P1 HADD2.F32 R25, -RZ, R7.reuse.H0_H0 ;  /* 0x20000007ff199230 */ /* 0x100fe40000004100 */
[----:B------:R-:W-:Y:S02]  /*6a70*/  @!P1 HADD2.F32 R27, -RZ, R7.H1_H1 ;  /* 0x30000007ff1b9230 */ /* 0x000fe40000004100 */
[----:B------:R-:W-:Y:S01]  /*6a80*/  @!P1 HADD2.F32 R35, -RZ, R35.H1_H1 ;  /* 0x30000023ff239230 */ /* 0x000fe20000004100 */
[----:B------:R-:W-:Y:S01]  /*6a90*/  @!P1 FMUL.FTZ R8, R25, R2 ;  /* 0x0000000219089220 */ /* 0x000fe20000410000 */
[----:B------:R-:W-:Y:S02]  /*6aa0*/  @!P1 HADD2.F32 R2, -RZ, R6.H0_H0 ;  /* 0x20000006ff029230 */ /* 0x000fe40000004100 */
[----:B------:R-:W-:Y:S01]  /*6ab0*/  @!P1 HADD2.F32 R6, -RZ, R5.H1_H1 ;  /* 0x30000005ff069230 */ /* 0x000fe20000004100 */
[----:B------:R-:W-:Y:S01]  /*6ac0*/  @!P1 FFMA.FTZ R56, R3, R26, -R8 ;  /* 0x0000001a03389223 */ /* 0x000fe20000010808 */
[----:B------:R-:W-:Y:S01]  /*6ad0*/  @!P1 MOV R8, R16 ;  /* 0x0000001000089202 */ /* 0x000fe20000000f00 */
[-C--:B------:R-:W-:Y:S01]  /*6ae0*/  @!P1 FMUL.FTZ R10, R27, R2.reuse ;  /* 0x000000021b0a9220 */ /* 0x080fe20000410000 */
[----:B------:R-:W-:Y:S01]  /*6af0*/  @!P1 HADD2.F32 R3, -RZ, R41.H1_H1 ;  /* 0x30000029ff039230 */ /* 0x000fe20000004100 */
[C---:B------:R-:W-:Y:S01]  /*6b00*/  @!P1 FMUL.FTZ R5, R6.reuse, R2 ;  /* 0x0000000206059220 */ /* 0x040fe20000410000 */
[----:B------:R-:W-:Y:S01]  /*6b10*/  @!P1 HADD2.F32 R14, -RZ, R13.H0_H0 ;  /* 0x2000000dff0e9230 */ /* 0x000fe20000004100 */
[----:B------:R-:W-:Y:S01]  /*6b20*/  @!P1 FFMA.FTZ R55, R6, R28, -R10 ;  /* 0x0000001c06379223 */ /* 0x000fe2000001080a */
[----:B------:R-:W-:Y:S01]  /*6b30*/  @!P1 HADD2.F32 R7, -RZ, R8.H0_H0 ;  /* 0x20000008ff079230 */ /* 0x000fe20000004100 */
[----:B------:R-:W-:Y:S01]  /*6b40*/  @!P1 MOV R10, R19 ;  /* 0x00000013000a9202 */ /* 0x000fe20000000f00 */
[----:B------:R-:W-:Y:S01]  /*6b50*/  @!P1 HADD2.F32 R6, -RZ, R42.H0_H0 ;  /* 0x2000002aff069230 */ /* 0x000fe20000004100 */
[CC--:B------:R-:W-:Y:S01]  /*6b60*/  @!P1 FMUL.FTZ R22, R14.reuse, R3.reuse ;  /* 0x000000030e169220 */ /* 0x0c0fe20000410000 */
[----:B------:R-:W-:Y:S01]  /*6b70*/  @!P1 HADD2.F32 R29, -RZ, R31.H0_H0 ;  /* 0x2000001fff1d9230 */ /* 0x000fe20000004100 */
[C---:B------:R-:W-:Y:S01]  /*6b80*/  @!P1 FMUL.FTZ R2, R7.reuse, R3 ;  /* 0x0000000307029220 */ /* 0x040fe20000410000 */
[----:B------:R-:W-:Y:S01]  /*6b90*/  @!P1 HADD2.F32 R3, -RZ, R9.H0_H0 ;  /* 0x20000009ff039230 */ /* 0x000fe20000004100 */
[-C--:B------:R-:W-:Y:S01]  /*6ba0*/  @!P1 FFMA.FTZ R54, R7, R15.reuse, -R22 ;  /* 0x0000000f07369223 */ /* 0x080fe20000010816 */
[----:B------:R-:W-:Y:S01]  /*6bb0*/  @!P1 HADD2.F32 R22, -RZ, R13.H1_H1 ;  /* 0x3000000dff169230 */ /* 0x000fe20000004100 */
[----:B------:R-:W-:Y:S01]  /*6bc0*/  @!P1 FMUL.FTZ R13, R33, R6 ;  /* 0x00000006210d9220 */ /* 0x000fe20000410000 */
[----:B------:R-:W-:Y:S01]  /*6bd0*/  @!P1 HADD2.F32 R7, -RZ, R8.H1_H1 ;  /* 0x30000008ff079230 */ /* 0x000fe20000004100 */
[----:B------:R-:W-:Y:S01]  /*6be0*/  @!P1 FFMA.FTZ R2, R14, R15, R2 ;  /* 0x0000000f0e029223 */ /* 0x000fe20000010002 */
[--C-:B------:R-:W-:Y:S01]  /*6bf0*/  @!P1 HADD2.F32 R9, -RZ, R10.reuse.H0_H0 ;  /* 0x2000000aff099230 */ /* 0x100fe20000004100 */
[CC--:B------:R-:W-:Y:S01]  /*6c00*/  @!P1 FMUL.FTZ R8, R22.reuse, R3.reuse ;  /* 0x0000000316089220 */ /* 0x0c0fe20000410000 */
[----:B------:R-:W-:Y:S01]  /*6c10*/  @!P1 HADD2.F32 R10, -RZ, R10.H1_H1 ;  /* 0x3000000aff0a9230 */ /* 0x000fe20000004100 */
[C---:B------:R-:W-:Y:S01]  /*6c20*/  @!P1 FMUL.FTZ R3, R7.reuse, R3 ;  /* 0x0000000307039220 */ /* 0x040fe20000410000 */
[----:B------:R-:W-:Y:S01]  /*6c30*/  @!P1 HADD2.F32 R31, -RZ, R31.H1_H1 ;  /* 0x3000001fff1f9230 */ /* 0x000fe20000004100 */
[----:B------:R-:W-:Y:S01]  /*6c40*/  @!P1 FFMA.FTZ R51, R7, R24, -R8 ;  /* 0x0000001807339223 */ /* 0x000fe20000010808 */
[----:B------:R-:W-:Y:S01]  /*6c50*/  @!P1 MOV R7, R18 ;  /* 0x0000001200079202 */ /* 0x000fe20000000f00 */
[C---:B------:R-:W-:Y:S01]  /*6c60*/  @!P1 FMUL.FTZ R8, R9.reuse, R6 ;  /* 0x0000000609089220 */ /* 0x040fe20000410000 */
[----:B------:R-:W-:Y:S01]  /*6c70*/  @!P1 HADD2.F32 R6, -RZ, R42.H1_H1 ;  /* 0x3000002aff069230 */ /* 0x000fe20000004100 */
[----:B------:R-:W-:Y:S01]  /*6c80*/  @!P1 FFMA.FTZ R50, R9, R34, -R13 ;  /* 0x0000002209329223 */ /* 0x000fe2000001080d */
[----:B------:R-:W-:Y:S01]  /*6c90*/  @!P1 HADD2.F32 R9, -RZ, R12.H0_H0 ;  /* 0x2000000cff099230 */ /* 0x000fe20000004100 */
[----:B------:R-:W-:Y:S01]  /*6ca0*/  @!P1 FFMA.FTZ R3, R22, R24, R3 ;  /* 0x0000001816039223 */ /* 0x000fe20000010003 */
[----:B------:R-:W-:Y:S01]  /*6cb0*/  @!P1 HADD2.F32 R13, -RZ, R11.H0_H0 ;  /* 0x2000000bff0d9230 */ /* 0x000fe20000004100 */
[----:B------:R-:W-:Y:S01]  /*6cc0*/  @!P1 FFMA.FTZ R4, R25, R26, R4 ;  /* 0x0000001a19049223 */ /* 0x000fe20000010004 */
[--C-:B------:R-:W-:Y:S01]  /*6cd0*/  @!P1 HADD2.F32 R12, -RZ, R7.reuse.H0_H0 ;  /* 0x20000007ff0c9230 */ /* 0x100fe20000004100 */
[----:B------:R-:W-:Y:S01]  /*6ce0*/  @!P1 FMUL.FTZ R41, R31, R9 ;  /* 0x000000091f299220 */ /* 0x000fe20000410000 */
[----:B------:R-:W-:Y:S01]  /*6cf0*/  @!P1 HADD2.F32 R11, -RZ, R7.H1_H1 ;  /* 0x30000007ff0b9230 */ /* 0x000fe20000004100 */
[----:B------:R-:W-:Y:S01]  /*6d00*/  @!P1 FMUL.FTZ R7, R29, R6 ;  /* 0x000000061d079220 */ /* 0x000fe20000410000 */
[----:B------:R-:W-:Y:S01]  /*6d10*/  @!P1 F2FP.PACK_AB R2, R3, R2 ;  /* 0x000000020302923e */ /* 0x000fe200000000ff */
[----:B------:R-:W-:Y:S02]  /*6d20*/  @!P1 FMUL.FTZ R40, R35, R13 ;  /* 0x0000000d23289220 */ /* 0x000fe40000410000 */
[----:B------:R-:W-:Y:S01]  /*6d30*/  @!P1 FFMA.FTZ R42, R12, R30, -R7 ;  /* 0x0000001e0c2a9223 */ /* 0x000fe20000010807 */
[----:B------:R-:W-:Y:S01]  /*6d40*/  @!P1 MOV R44, R2 ;  /* 0x00000002002c9202 */ /* 0x000fe20000000f00 */
[C---:B------:R-:W-:Y:S02]  /*6d50*/  @!P1 FFMA.FTZ R41, R11.reuse, R32, -R41 ;  /* 0x000000200b299223 */ /* 0x040fe40000010829 */
[C---:B------:R-:W-:Y:S02]  /*6d60*/  @!P1 FFMA.FTZ R40, R10.reuse, R39, -R40 ;  /* 0x000000270a289223 */ /* 0x040fe40000010828 */
[----:B------:R-:W-:Y:S02]  /*6d70*/  @!P1 FMUL.FTZ R7, R11, R9 ;  /* 0x000000090b079220 */ /* 0x000fe40000410000 */
[----:B------:R-:W-:Y:S01]  /*6d80*/  @!P1 FMUL.FTZ R9, R10, R13 ;  /* 0x0000000d0a099220 */ /* 0x000fe20000410000 */
[----:B------:R-:W-:Y:S01]  /*6d90*/  @!P1 F2FP.PACK_AB R10, R41, R42 ;  /* 0x0000002a290a923e */ /* 0x000fe200000000ff */
[----:B------:R-:W-:Y:S01]  /*6da0*/  @!P1 FMUL.FTZ R6, R12, R6 ;  /* 0x000000060c069220 */ /* 0x000fe20000410000 */
[----:B------:R-:W-:Y:S01]  /*6db0*/  @!P1 F2FP.PACK_AB R13, R55, R56 ;  /* 0x00000038370d923e */ /* 0x000fe200000000ff */
[----:B------:R-:W-:Y:S01]  /*6dc0*/  @!P1 FFMA.FTZ R5, R27, R28, R5 ;  /* 0x0000001c1b059223 */ /* 0x000fe20000010005 */
[----:B------:R-:W-:Y:S01]  /*6dd0*/  @!P1 F2FP.PACK_AB R12, R51, R54 ;  /* 0x00000036330c923e */ /* 0x000fe200000000ff */
[----:B------:R-:W-:Y:S01]  /*6de0*/  @!P1 IMAD.MOV.U32 R18, RZ, RZ, R10 ;  /* 0x000000ffff129224 */ /* 0x000fe200078e000a */
[----:B------:R-:W-:Y:S01]  /*6df0*/  @!P1 F2FP.PACK_AB R11, R40, R50 ;  /* 0x00000032280b923e */ /* 0x000fe200000000ff */
[----:B------:R-:W-:Y:S01]  /*6e00*/  @!P1 FFMA.FTZ R6, R29, R30, R6 ;  /* 0x0000001e1d069223 */ /* 0x000fe20000010006 */
[----:B------:R-:W-:Y:S01]  /*6e10*/  @!P1 MOV R16, R12 ;  /* 0x0000000c00109202 */ /* 0x000fe20000000f00 */
[----:B------:R-:W-:Y:S01]  /*6e20*/  @!P1 FFMA.FTZ R7, R31, R32, R7 ;  /* 0x000000201f079223 */ /* 0x000fe20000010007 */
[----:B------:R-:W-:Y:S01]  /*6e30*/  @!P1 MOV R17, R13 ;  /* 0x0000000d00119202 */ /* 0x000fe20000000f00 */
[----:B------:R-:W-:Y:S01]  /*6e40*/  @!P1 FFMA.FTZ R8, R33, R34, R8 ;  /* 0x0000002221089223 */ /* 0x000fe20000010008 */
[----:B------:R-:W-:Y:S01]  /*6e50*/  @!P1 MOV R19, R11 ;  /* 0x0000000b00139202 */ /* 0x000fe20000000f00 */
[----:B------:R-:W-:Y:S01]  /*6e60*/  @!P1 FFMA.FTZ R9, R35, R39, R9 ;  /* 0x0000002723099223 */ /* 0x000fe20000010009 */
[----:B------:R-:W-:Y:S02]  /*6e70*/  @!P1 F2FP.PACK_AB R4, R5, R4 ;  /* 0x000000040504923e */ /* 0x000fe400000000ff */
[----:B------:R-:W-:Y:S01]  /*6e80*/  @!P1 F2FP.PACK_AB R6, R7, R6 ;  /* 0x000000060706923e */ /* 0x000fe200000000ff */
[----:B------:R2:W-:Y:S01]  /*6e90*/  ST.E.128 [R52.64], R16 ;  /* 0x0000001034007985 */ /* 0x0005e2000c101d16 */
[----:B------:R-:W-:Y:S01]  /*6ea0*/  @!P1 F2FP.PACK_AB R8, R9, R8 ;  /* 0x000000080908923e */ /* 0x000fe200000000ff */
[----:B------:R-:W-:Y:S01]  /*6eb0*/  @!P1 IMAD.MOV.U32 R45, RZ, RZ, R4 ;  /* 0x000000ffff2d9224 */ /* 0x000fe200078e0004 */
[----:B------:R-:W-:Y:S02]  /*6ec0*/  @!P1 MOV R46, R6 ;  /* 0x00000006002e9202 */ /* 0x000fe40000000f00 */
[----:B------:R-:W-:Y:S01]  /*6ed0*/  @!P1 MOV R47, R8 ;  /* 0x00000008002f9202 */ /* 0x000fe20000000f00 */
[----:B------:R-:W-:-:S05]  /*6ee0*/  @P0 BRA `(.L_x_79) ;  /* 0x000004f000000947 */ /* 0x000fca0003800000 */
[C---:B------:R-:W-:Y:S04]  /*6ef0*/  LEA R2, P0, R43.reuse, R48, 0x1 ;  /* 0x000000302b027211 */ /* 0x040fe800078008ff */
[----:B------:R-:W-:Y:S05]  /*6f00*/  LEA.HI.X.SX32 R3, R43, R49, 0x1, P0 ;  /* 0x000000312b037211 */ /* 0x000fea00000f0eff */
[----:B------:R3:W-:Y:S01]  /*6f10*/  ST.E.128 [R2.64], R44 ;  /* 0x0000002c02007985 */ /* 0x0007e2000c101d16 */
[----:B------:R-:W-:-:S05]  /*6f20*/  BRA `(.L_x_79) ;  /* 0x000004b000007947 */ /* 0x000fca0003800000 */
.L_x_57:
[----:B------:R1:W2:Y:S01]  /*6f30*/  SHFL.IDX PT, R3, R88, RZ, 0x1c1f ;  /* 0x001c1fff58037589 */ /* 0x0002a200000e0000 */
[----:B------:R-:W-:Y:S01]  /*6f40*/  UIMAD UR5, UR6, -0x70, UR4 ;  /* 0xffffff90060578a4 */ /* 0x000fe2000f8e0204 */
[----:B------:R-:W-:Y:S02]  /*6f50*/  BSSY B0, `(.L_x_88) ;  /* 0x0000014000007945 */ /* 0x000fe40003800000 */
[----:B------:R1:W3:Y:S01]  /*6f60*/  SHFL.IDX PT, R2, R89, RZ, 0x1c1f ;  /* 0x001c1fff59027589 */ /* 0x0002e200000e0000 */
[----:B------:R-:W-:Y:S04]  /*6f70*/  UISETP.LT.AND UP0, UPT, UR5, 0x70, UPT ;  /* 0x000000700500788c */ /* 0x000fe8000bf01270 */
[----:B------:R-:W-:Y:S06]  /*6f80*/  USEL UR9, UR5, 0x70, UP0 ;  /* 0x0000007005097887 */ /* 0x000fec0008000000 */
[----:B------:R-:W-:Y:S04]  /*6f90*/  IADD3 R12, -R38, UR9, RZ ;  /* 0x00000009260c7c10 */ /* 0x000fe8000fffe1ff */
[----:B------:R-:W-:Y:S11]  /*6fa0*/  ISETP.GE.AND P0, PT, R12, 0x1, PT ;  /* 0x000000010c00780c */ /* 0x000ff60003f06270 */
[----:B------:R-:W-:Y:S02]  /*6fb0*/  @!UPT UIADD3 URZ, URZ, URZ, URZ ;  /* 0x0000003f3f3ff290 */ /* 0x000fe4000fffe03f */
[----:B------:R-:W-:-:S05]  /*6fc0*/  @!P0 BRA `(.L_x_89) ;  /* 0x000000c000008947 */ /* 0x000fca0003800000 */
[C---:B-123--:R-:W-:Y:S11]  /*6fd0*/  ISETP.GE.AND P1, PT, R20.reuse, c[0x0][0x1d4], PT ;  /* 0x0000750014007a0c */ /* 0x04eff60003f26270 */
[----:B------:R-:W-:Y:S02]  /*6fe0*/  @!UPT UIADD3 URZ, URZ, URZ, URZ ;  /* 0x0000003f3f3ff290 */ /* 0x000fe4000fffe03f */
[----:B------:R-:W1:Y:S01]  /*6ff0*/  @!P1 LDS.128 R8, [R91+0x3800] ;  /* 0x003800005b089984 */ /* 0x000e620000000c00 */
[CC--:B------:R-:W-:Y:S04]  /*7000*/  @!P1 LEA R4, P0, R20.reuse, R2.reuse, 0x1 ;  /* 0x0000000214049211 */ /* 0x0c0fe800078008ff */
[-C--:B------:R-:W-:Y:S02]  /*7010*/  @!P1 LEA.HI.X R5, R20, R3.reuse, R21, 0x1, P0 ;  /* 0x0000000314059211 */ /* 0x080fe400000f0c15 */
[----:B------:R-:W-:Y:S11]  /*7020*/  ISETP.GE.AND P0, PT, R94, c[0x0][0x1d4], PT ;  /* 0x000075005e007a0c */ /* 0x000ff60003f06270 */
[----:B------:R-:W-:Y:S02]  /*7030*/  @!UPT UIADD3 URZ, URZ, URZ, URZ ;  /* 0x0000003f3f3ff290 */ /* 0x000fe4000fffe03f */
[C---:B------:R-:W-:Y:S04]  /*7040*/  @!P0 LEA R2, P2, R83.reuse, R2, 0x1 ;  /* 0x0000000253028211 */ /* 0x040fe800078408ff */
[----:B------:R-:W-:Y:S01]  /*7050*/  @!P0 LEA.HI.X R3, R83, R3, R93, 0x1, P2 ;  /* 0x0000000353038211 */ /* 0x000fe200010f0c5d */
[----:B-1----:R-:W-:Y:S04]  /*7060*/  @!P1 ST.E.128 [R4.64], R8 ;  /* 0x0000000804009985 */ /* 0x002fe8000c101d16 */
[----:B------:R-:W1:Y:S04]  /*7070*/  @!P0 LDS.128 R4, [R92+0x3800] ;  /* 0x003800005c048984 */ /* 0x000e680000000c00 */
[----:B-1----:R1:W-:Y:S02]  /*7080*/  @!P0 ST.E.128 [R2.64], R4 ;  /* 0x0000000402008985 */ /* 0x0023e4000c101d16 */
.L_x_89:
[----:B-123--:R-:W-:Y:S05]  /*7090*/  BSYNC B0 ;  /* 0x0000000000007941 */ /* 0x00efea0003800000 */
.L_x_88:
[----:B------:R1:W2:Y:S01]  /*70a0*/  SHFL.IDX PT, R3, R88, 0x1, 0x1c1f ;  /* 0x003c1f0058037f89 */ /* 0x0002a200000e0000 */
[----:B------:R-:W-:Y:S01]  /*70b0*/  ISETP.GE.AND P0, PT, R12, 0x21, PT ;  /* 0x000000210c00780c */ /* 0x000fe20003f06270 */
[----:B------:R-:W-:Y:S02]  /*70c0*/  BSSY B0, `(.L_x_90) ;  /* 0x000000f000007945 */ /* 0x000fe40003800000 */
[----:B------:R1:W3:Y:S10]  /*70d0*/  SHFL.IDX PT, R2, R89, 0x1, 0x1c1f ;  /* 0x003c1f0059027f89 */ /* 0x0002f400000e0000 */
[----:B------:R-:W-:-:S05]  /*70e0*/  @!P0 BRA `(.L_x_91) ;  /* 0x000000c000008947 */ /* 0x000fca0003800000 */
[C---:B------:R-:W-:Y:S11]  /*70f0*/  ISETP.GE.AND P1, PT, R20.reuse, c[0x0][0x1d4], PT ;  /* 0x0000750014007a0c */ /* 0x040ff60003f26270 */
[----:B------:R-:W-:Y:S02]  /*7100*/  @!UPT UIADD3 URZ, URZ, URZ, URZ ;  /* 0x0000003f3f3ff290 */ /* 0x000fe4000fffe03f */
[----:B------:R-:W4:Y:S01]  /*7110*/  @!P1 LDS.128 R8, [R91+0x4800] ;  /* 0x004800005b089984 */ /* 0x000f220000000c00 */
[CC--:B---3--:R-:W-:Y:S04]  /*7120*/  @!P1 LEA R4, P0, R20.reuse, R2.reuse, 0x1 ;  /* 0x0000000214049211 */ /* 0x0c8fe800078008ff */
[-C--:B--2---:R-:W-:Y:S02]  /*7130*/  @!P1 LEA.HI.X R5, R20, R3.reuse, R21, 0x1, P0 ;  /* 0x0000000314059211 */ /* 0x084fe400000f0c15 */
[----:B------:R-:W-:Y:S11]  /*7140*/  ISETP.GE.AND P0, PT, R94, c[0x0][0x1d4], PT ;  /* 0x000075005e007a0c */ /* 0x000ff60003f06270 */
[----:B------:R-:W-:Y:S02]  /*7150*/  @!UPT UIADD3 URZ, URZ, URZ, URZ ;  /* 0x0000003f3f3ff290 */ /* 0x000fe4000fffe03f */
[C---:B------:R-:W-:Y:S04]  /*7160*/  @!P0 LEA R2, P2, R83.reuse, R2, 0x1 ;  /* 0x0000000253028211 */ /* 0x040fe800078408ff */
[----:B------:R-:W-:Y:S01]  /*7170*/  @!P0 LEA.HI.X R3, R83, R3, R93, 0x1, P2 ;  /* 0x0000000353038211 */ /* 0x000fe200010f0c5d */
[----:B----4-:R-:W-:Y:S04]  /*7180*/  @!P1 ST.E.128 [R4.64], R8 ;  /* 0x0000000804009985 */ /* 0x010fe8000c101d16 */
[----:B------:R-:W2:Y:S04]  /*7190*/  @!P0 LDS.128 R4, [R92+0x4800] ;  /* 0x004800005c048984 */ /* 0x000ea80000000c00 */
[----:B--2---:R2:W-:Y:S02]  /*71a0*/  @!P0 ST.E.128 [R2.64], R4 ;  /* 0x0000000402008985 */ /* 0x0045e4000c101d16 */
.L_x_91:
[----:B------:R-:W-:Y:S05]  /*71b0*/  BSYNC B0 ;  /* 0x0000000000007941 */ /* 0x000fea0003800000 */
.L_x_90:
[----:B--2---:R2:W4:Y:S01]  /*71c0*/  SHFL.IDX PT, R3, R88, 0x2, 0x1c1f ;  /* 0x005c1f0058037f89 */ /* 0x00452200000e0000 */
[----:B------:R-:W-:Y:S01]  /*71d0*/  ISETP.GE.AND P0, PT, R12, 0x41, PT ;  /* 0x000000410c00780c */ /* 0x000fe20003f06270 */
[----:B------:R-:W-:Y:S02]  /*71e0*/  BSSY B0, `(.L_x_92) ;  /* 0x000000f000007945 */ /* 0x000fe40003800000 */
[----:B---3--:R2:W3:Y:S10]  /*71f0*/  SHFL.IDX PT, R2, R89, 0x2, 0x1c1f ;  /* 0x005c1f0059027f89 */ /* 0x0084f400000e0000 */
[----:B------:R-:W-:-:S05]  /*7200*/  @!P0 BRA `(.L_x_93) ;  /* 0x000000c000008947 */ /* 0x000fca0003800000 */
[C---:B------:R-:W-:Y:S11]  /*7210*/  ISETP.GE.AND P1, PT, R20.reuse, c[0x0][0x1d4], PT ;  /* 0x0000750014007a0c */ /* 0x040ff60003f26270 */
[----:B------:R-:W-:Y:S02]  /*7220*/  @!UPT UIADD3 URZ, URZ, URZ, URZ ;  /* 0x0000003f3f3ff290 */ /* 0x000fe4000fffe03f */
[----:B------:R-:W5:Y:S01]  /*7230*/  @!P1 LDS.128 R8, [R91+0x5800] ;  /* 0x005800005b089984 */ /* 0x000f620000000c00 */
[CC--:B---3--:R-:W-:Y:S04]  /*7240*/  @!P1 LEA R4, P0, R20.reuse, R2.reuse, 0x1 ;  /* 0x0000000214049211 */ /* 0x0c8fe800078008ff */
[-C--:B----4-:R-:W-:Y:S02]  /*7250*/  @!P1 LEA.HI.X R5, R20, R3.reuse, R21, 0x1, P0 ;  /* 0x0000000314059211 */ /* 0x090fe400000f0c15 */
[----:B------:R-:W-:Y:S11]  /*7260*/  ISETP.GE.AND P0, PT, R94, c[0x0][0x1d4], PT ;  /* 0x000075005e007a0c */ /* 0x000ff60003f06270 */
[----:B------:R-:W-:Y:S02]  /*7270*/  @!UPT UIADD3 URZ, URZ, URZ, URZ ;  /* 0x0000003f3f3ff290 */ /* 0x000fe4000fffe03f */
[C---:B------:R-:W-:Y:S04]  /*7280*/  @!P0 LEA R2, P2, R83.reuse, R2, 0x1 ;  /* 0x0000000253028211 */ /* 0x040fe800078408ff */
[----:B------:R-:W-:Y:S01]  /*7290*/  @!P0 LEA.HI.X R3, R83, R3, R93, 0x1, P2 ;  /* 0x0000000353038211 */ /* 0x000fe200010f0c5d */
[----:B-----5:R-:W-:Y:S04]  /*72a0*/  @!P1 ST.E.128 [R4.64], R8 ;  /* 0x0000000804009985 */ /* 0x020fe8000c101d16 */
[----:B------:R-:W3:Y:S04]  /*72b0*/  @!P0 LDS.128 R4, [R92+0x5800] ;  /* 0x005800005c048984 */ /* 0x000ee80000000c00 */
[----:B---3--:R3:W-:Y:S02]  /*72c0*/  @!P0 ST.E.128 [R2.64], R4 ;  /* 0x0000000402008985 */ /* 0x0087e4000c101d16 */
.L_x_93:
[----:B------:R-:W-:Y:S05]  /*72d0*/  BSYNC B0 ;  /* 0x0000000000007941 */ /* 0x000fea0003800000 */
.L_x_92:
[----:B---34-:R3:W4:Y:S01]  /*72e0*/  SHFL.IDX PT, R3, R88, 0x3, 0x1c1f ;  /* 0x007c1f0058037f89 */ /* 0x01872200000e0000 */
[----:B------:R-:W-:Y:S03]  /*72f0*/  ISETP.GE.AND P0, PT, R12, 0x61, PT ;  /* 0x000000610c00780c */ /* 0x000fe60003f06270 */
[----:B------:R3:W1:Y:S10]  /*7300*/  SHFL.IDX PT, R2, R89, 0x3, 0x1c1f ;  /* 0x007c1f0059027f89 */ /* 0x00067400000e0000 */
[----:B------:R-:W-:-:S05]  /*7310*/  @!P0 BRA `(.L_x_79) ;  /* 0x000000c000008947 */ /* 0x000fca0003800000 */
[C---:B------:R-:W-:Y:S11]  /*7320*/  ISETP.GE.AND P1, PT, R20.reuse, c[0x0][0x1d4], PT ;  /* 0x0000750014007a0c */ /* 0x040ff60003f26270 */
[----:B------:R-:W-:Y:S02]  /*7330*/  @!UPT UIADD3 URZ, URZ, URZ, URZ ;  /* 0x0000003f3f3ff290 */ /* 0x000fe4000fffe03f */
[----:B------:R-:W5:Y:S01]  /*7340*/  @!P1 LDS.128 R8, [R91+0x6800] ;  /* 0x006800005b089984 */ /* 0x000f620000000c00 */
[CC--:B-1----:R-:W-:Y:S04]  /*7350*/  @!P1 LEA R4, P0, R20.reuse, R2.reuse, 0x1 ;  /* 0x0000000214049211 */ /* 0x0c2fe800078008ff */
[-C--:B----4-:R-:W-:Y:S02]  /*7360*/  @!P1 LEA.HI.X R5, R20, R3.reuse, R21, 0x1, P0 ;  /* 0x0000000314059211 */ /* 0x090fe400000f0c15 */
[----:B------:R-:W-:Y:S11]  /*7370*/  ISETP.GE.AND P0, PT, R94, c[0x0][0x1d4], PT ;  /* 0x000075005e007a0c */ /* 0x000ff60003f06270 */
[----:B------:R-:W-:Y:S02]  /*7380*/  @!UPT UIADD3 URZ, URZ, URZ, URZ ;  /* 0x0000003f3f3ff290 */ /* 0x000fe4000fffe03f */
[C---:B------:R-:W-:Y:S04]  /*7390*/  @!P0 LEA R2, P2, R83.reuse, R2, 0x1 ;  /* 0x0000000253028211 */ /* 0x040fe800078408ff */
[----:B------:R-:W-:Y:S01]  /*73a0*/  @!P0 LEA.HI.X R3, R83, R3, R93, 0x1, P2 ;  /* 0x0000000353038211 */ /* 0x000fe200010f0c5d */
[----:B-----5:R-:W-:Y:S04]  /*73b0*/  @!P1 ST.E.128 [R4.64], R8 ;  /* 0x0000000804009985 */ /* 0x020fe8000c101d16 */
[----:B------:R-:W1:Y:S04]  /*73c0*/  @!P0 LDS.128 R4, [R92+0x6800] ;  /* 0x006800005c048984 */ /* 0x000e680000000c00 */
[----:B-1----:R1:W-:Y:S02]  /*73d0*/  @!P0 ST.E.128 [R2.64], R4 ;  /* 0x0000000402008985 */ /* 0x0023e4000c101d16 */
.L_x_79:
[----:B------:R-:W-:Y:S05]  /*73e0*/  BSYNC B2 ;  /* 0x0000000000027941 */ /* 0x000fea0003800000 */
.L_x_56:
[----:B-1-3--:R-:W-:Y:S01]  /*73f0*/  IMAD.U32 R2, RZ, RZ, UR6 ;  /* 0x00000006ff027e24 */ /* 0x00afe2000f8e00ff */
[----:B------:R-:W-:Y:S01]  /*7400*/  UIMAD UR5, UR6, -0x70, URZ ;  /* 0xffffff90060578a4 */ /* 0x000fe2000f8e023f */
[----:B------:R-:W-:Y:S02]  /*7410*/  BSSY B0, `(.L_x_94) ;  /* 0x0000085000007945 */ /* 0x000fe40003800000 */
[----:B----4-:R-:W-:Y:S03]  /*7420*/  IMAD.WIDE R2, R2, 0x70, R128 ;  /* 0x0000007002027825 */ /* 0x010fe600078e0280 */
[----:B------:R-:W-:Y:S01]  /*7430*/  IADD3 R4, R125, UR5, RZ ;  /* 0x000000057d047c10 */ /* 0x000fe2000fffe0ff */
[----:B------:R-:W-:Y:S03]  /*7440*/  UIADD3 UR5, UR5, UR4, URZ ;  /* 0x0000000405057290 */ /* 0x000fe6000fffe03f */
[C---:B------:R-:W-:Y:S01]  /*7450*/  ISETP.GE.AND P5, PT, R4.reuse, 0x11, PT ;  /* 0x000000110400780c */ /* 0x040fe20003fa6270 */
[----:B------:R-:W-:Y:S01]  /*7460*/  UISETP.LT.AND UP0, UPT, UR5, 0x70, UPT ;  /* 0x000000700500788c */ /* 0x000fe2000bf01270 */
[C---:B------:R-:W-:Y:S02]  /*7470*/  ISETP.GE.AND P4, PT, R4.reuse, 0x21, PT ;  /* 0x000000210400780c */ /* 0x040fe40003f86270 */
[C---:B------:R-:W-:Y:S01]  /*7480*/  ISETP.GE.AND P3, PT, R4.reuse, 0x31, PT ;  /* 0x000000310400780c */ /* 0x040fe20003f66270 */
[----:B------:R-:W-:Y:S01]  /*7490*/  USEL UR5, UR5, 0x70, UP0 ;  /* 0x0000007005057887 */ /* 0x000fe20008000000 */
[C---:B------:R-:W-:Y:S02]  /*74a0*/  ISETP.GE.AND P2, PT, R4.reuse, 0x41, PT ;  /* 0x000000410400780c */ /* 0x040fe40003f46270 */
[----:B------:R-:W-:Y:S02]  /*74b0*/  ISETP.GE.AND P1, PT, R4, 0x51, PT ;  /* 0x000000510400780c */ /* 0x000fe40003f26270 */
[----:B--2---:R-:W-:Y:S03]  /*74c0*/  P2R R8, PR, RZ, 0x20 ;  /* 0x00000020ff087803 */ /* 0x004fe60000000000 */
[C---:B------:R-:W-:Y:S05]  /*74d0*/  @P5 IADD3 R6, P0, R2.reuse, 0x10, RZ ;  /* 0x0000001002065810 */ /* 0x040fea0007f1e0ff */
[--C-:B------:R-:W-:Y:S01]  /*74e0*/  @P5 IMAD.X R7, RZ, RZ, R3.reuse, P0 ;  /* 0x000000ffff075224 */ /* 0x100fe200000e0603 */
[C---:B------:R-:W-:Y:S05]  /*74f0*/  @P4 IADD3 R9, P0, R2.reuse, 0x20, RZ ;  /* 0x0000002002094810 */ /* 0x040fea0007f1e0ff */
[--C-:B------:R-:W-:Y:S01]  /*7500*/  @P4 IMAD.X R11, RZ, RZ, R3.reuse, P0 ;  /* 0x000000ffff0b4224 */ /* 0x100fe200000e0603 */
[C---:B------:R-:W-:Y:S04]  /*7510*/  @P3 IADD3 R10, P0, R2.reuse, 0x30, RZ ;  /* 0x00000030020a3810 */ /* 0x040fe80007f1e0ff */
[-C--:B------:R-:W-:Y:S02]  /*7520*/  @P3 IADD3.X R19, RZ, R3.reuse, RZ, P0, !PT ;  /* 0x00000003ff133210 */ /* 0x080fe400007fe4ff */
[C---:B------:R-:W-:Y:S05]  /*7530*/  @P2 IADD3 R18, P0, R2.reuse, 0x40, RZ ;  /* 0x0000004002122810 */ /* 0x040fea0007f1e0ff */
[--C-:B------:R-:W-:Y:S01]  /*7540*/  @P2 IMAD.X R25, RZ, RZ, R3.reuse, P0 ;  /* 0x000000ffff192224 */ /* 0x100fe200000e0603 */
[----:B------:R-:W-:Y:S05]  /*7550*/  @P1 IADD3 R22, P0, R2, 0x50, RZ ;  /* 0x0000005002161810 */ /* 0x000fea0007f1e0ff */
[----:B------:R-:W-:Y:S01]  /*7560*/  @P1 IMAD.X R27, RZ, RZ, R3, P0 ;  /* 0x000000ffff1b1224 */ /* 0x000fe200000e0603 */
[----:B------:R-:W-:Y:S11]  /*7570*/  ISETP.GE.AND P0, PT, R4, 0x61, PT ;  /* 0x000000610400780c */ /* 0x000ff60003f06270 */
[----:B------:R-:W-:Y:S02]  /*7580*/  @!UPT UIADD3 URZ, URZ, URZ, URZ ;  /* 0x0000003f3f3ff290 */ /* 0x000fe4000fffe03f */
[----:B------:R-:W-:Y:S04]  /*7590*/  @P0 IADD3 R24, P6, R2, 0x60, RZ ;  /* 0x0000006002180810 */ /* 0x000fe80007fde0ff */
[----:B------:R-:W-:Y:S02]  /*75a0*/  @P0 IADD3.X R29, RZ, R3, RZ, P6, !PT ;  /* 0x00000003ff1d0210 */ /* 0x000fe400037fe4ff */
[----:B------:R-:W-:Y:S04]  /*75b0*/  ISETP.GE.AND P6, PT, R4, 0x1, PT ;  /* 0x000000010400780c */ /* 0x000fe80003fc6270 */
[----:B------:R-:W-:Y:S09]  /*75c0*/  P2R R28, PR, RZ, 0x40 ;  /* 0x00000040ff1c7803 */ /* 0x000ff20000000000 */
[----:B------:R-:W-:Y:S02]  /*75d0*/  @P6 IMAD R3, R3, c[0x0][0x258], RZ ;  /* 0x0000960003036a24 */ /* 0x000fe400078e02ff */
[----:B------:R-:W-:Y:S02]  /*75e0*/  @P6 IMAD.MOV.U32 R4, RZ, RZ, R96 ;  /* 0x000000ffff046224 */ /* 0x000fe400078e0060 */
[----:B------:R-:W-:Y:S04]  /*75f0*/  @P6 IMAD.MOV.U32 R5, RZ, RZ, R98 ;  /* 0x000000ffff056224 */ /* 0x000fe800078e0062 */
[C---:B------:R-:W-:Y:S04]  /*7600*/  @P6 IMAD.WIDE.U32 R4, R2.reuse, c[0x0][0x258], R4 ;  /* 0x0000960002046a25 */ /* 0x040fe800078e0004 */
[----:B------:R-:W-:Y:S01]  /*7610*/  @P6 IMAD R2, R2, c[0x0][0x25c], R3 ;  /* 0x0000970002026a24 */ /* 0x000fe200078e0203 */
[C---:B------:R-:W-:Y:S04]  /*7620*/  @P6 LEA R16, P5, R4.reuse, c[0x0][0x250], 0x1 ;  /* 0x0000940004106a11 */ /* 0x040fe800078a08ff */
[----:B------:R-:W-:Y:S04]  /*7630*/  @P6 IADD3 R2, R5, R2, RZ ;  /* 0x0000000205026210 */ /* 0x000fe80007ffe0ff */
[----:B------:R-:W-:Y:S02]  /*7640*/  @P6 LEA.HI.X R17, R4, c[0x0][0x254], R2, 0x1, P5 ;  /* 0x0000950004116a11 */ /* 0x000fe400028f0c02 */
[----:B------:R-:W-:Y:S04]  /*7650*/  ISETP.NE.AND P5, PT, R8, RZ, PT ;  /* 0x000000ff0800720c */ /* 0x000fe80003fa5270 */
[----:B------:R-:W-:Y:S09]  /*7660*/  P2R R26, PR, RZ, 0x20 ;  /* 0x00000020ff1a7803 */ /* 0x000ff20000000000 */
[----:B------:R-:W-:Y:S02]  /*7670*/  @P5 IMAD R4, R7, c[0x0][0x258], RZ ;  /* 0x0000960007045a24 */ /* 0x000fe400078e02ff */
[----:B------:R-:W-:Y:S02]  /*7680*/  @P5 IMAD.MOV.U32 R2, RZ, RZ, R96 ;  /* 0x000000ffff025224 */ /* 0x000fe400078e0060 */
[----:B------:R-:W-:Y:S02]  /*7690*/  @P5 IMAD.MOV.U32 R3, RZ, RZ, R98 ;  /* 0x000000ffff035224 */ /* 0x000fe400078e0062 */
[C---:B------:R-:W-:Y:S02]  /*76a0*/  @P5 IMAD R4, R6.reuse, c[0x0][0x25c], R4 ;  /* 0x0000970006045a24 */ /* 0x040fe400078e0204 */
[----:B------:R-:W-:Y:S04]  /*76b0*/  @P5 IMAD.WIDE.U32 R2, R6, c[0x0][0x258], R2 ;  /* 0x0000960006025a25 */ /* 0x000fe800078e0002 */
[----:B------:R-:W-:Y:S01]  /*76c0*/  @P0 IMAD R6, R29, c[0x0][0x258], RZ ;  /* 0x000096001d060a24 */ /* 0x000fe200078e02ff */
[----:B------:R-:W-:Y:S02]  /*76d0*/  @P5 LEA R14, P6, R2, c[0x0][0x250], 0x1 ;  /* 0x00009400020e5a11 */ /* 0x000fe400078c08ff */
[----:B------:R-:W-:Y:S01]  /*76e0*/  @P5 IADD3 R4, R3, R4, RZ ;  /* 0x0000000403045210 */ /* 0x000fe20007ffe0ff */
[----:B------:R-:W-:Y:S02]  /*76f0*/  @P4 IMAD.MOV.U32 R3, RZ, RZ, R98 ;  /* 0x000000ffff034224 */ /* 0x000fe400078e0062 */
[----:B------:R-:W-:Y:S01]  /*7700*/  @P0 IMAD R6, R24, c[0x0][0x25c], R6 ;  /* 0x0000970018060a24 */ /* 0x000fe200078e0206 */
[----:B------:R-:W-:Y:S01]  /*7710*/  @P5 LEA.HI.X R15, R2, c[0x0][0x254], R4, 0x1, P6 ;  /* 0x00009500020f5a11 */ /* 0x000fe200030f0c04 */
[----:B------:R-:W-:Y:S02]  /*7720*/  @P4 IMAD R4, R11, c[0x0][0x258], RZ ;  /* 0x000096000b044a24 */ /* 0x000fe400078e02ff */
[----:B------:R-:W-:Y:S02]  /*7730*/  @P4 IMAD.MOV.U32 R2, RZ, RZ, R96 ;  /* 0x000000ffff024224 */ /* 0x000fe400078e0060 */
[C---:B------:R-:W-:Y:S02]  /*7740*/  @P4 IMAD R4, R9.reuse, c[0x0][0x25c], R4 ;  /* 0x0000970009044a24 */ /* 0x040fe400078e0204 */
[----:B------:R-:W-:Y:S05]  /*7750*/  @P4 IMAD.WIDE.U32 R2, R9, c[0x0][0x258], R2 ;  /* 0x0000960009024a25 */ /* 0x000fea00078e0002 */
[C---:B------:R-:W-:Y:S02]  /*7760*/  @P4 LEA R12, P6, R2.reuse, c[0x0][0x250], 0x1 ;  /* 0x00009400020c4a11 */ /* 0x040fe400078c08ff */
[----:B------:R-:W-:Y:S01]  /*7770*/  @P4 IADD3 R4, R3, R4, RZ ;  /* 0x0000000403044210 */ /* 0x000fe20007ffe0ff */
[----:B------:R-:W-:Y:S03]  /*7780*/  @P3 IMAD.MOV.U32 R3, RZ, RZ, R98 ;  /* 0x000000ffff033224 */ /* 0x000fe600078e0062 */
        /* <DEDUP_REMOVED lines=9> */
[----:B------:R-:W-:Y:S01]  /*7820*/  @P2 IMAD.MOV.U32 R2, RZ, RZ, R96 ;  /* 0x000000ffff022224 */ /* 0x000fe200078e0060 */
[----:B------:R-:W-:Y:S01]  /*7830*/  ISETP.NE.AND P5, PT, R121, RZ, PT ;  /* 0x000000ff7900720c */ /* 0x000fe20003fa5270 */
[----:B------:R-:W-:Y:S02]  /*7840*/  @P2 IMAD R4, R25, c[0x0][0x258], RZ ;  /* 0x0000960019042a24 */ /* 0x000fe400078e02ff */
[C---:B------:R-:W-:Y:S04]  /*7850*/  @P2 IMAD.WIDE.U32 R2, R18.reuse, c[0x0][0x258], R2 ;  /* 0x0000960012022a25 */ /* 0x040fe800078e0002 */
[----:B------:R-:W-:Y:S01]  /*7860*/  @P2 IMAD R4, R18, c[0x0][0x25c], R4 ;  /* 0x0000970012042a24 */ /* 0x000fe200078e0204 */
[C---:B------:R-:W-:Y:S04]  /*7870*/  @P2 LEA R8, P6, R2.reuse, c[0x0][0x250], 0x1 ;  /* 0x0000940002082a11 */ /* 0x040fe800078c08ff */
[----:B------:R-:W-:Y:S01]  /*7880*/  @P2 IADD3 R4, R3, R4, RZ ;  /* 0x0000000403042210 */ /* 0x000fe20007ffe0ff */
[----:B------:R-:W-:Y:S03]  /*7890*/  @P1 IMAD.MOV.U32 R3, RZ, RZ, R98 ;  /* 0x000000ffff031224 */ /* 0x000fe600078e0062 */
[----:B------:R-:W-:Y:S01]  /*78a0*/  @P2 LEA.HI.X R9, R2, c[0x0][0x254], R4, 0x1, P6 ;  /* 0x0000950002092a11 */ /* 0x000fe200030f0c04 */
[----:B------:R-:W-:Y:S02]  /*78b0*/  @P1 IMAD R4, R27, c[0x0][0x258], RZ ;  /* 0x000096001b041a24 */ /* 0x000fe400078e02ff */
[----:B------:R-:W-:Y:S02]  /*78c0*/  @P1 IMAD.MOV.U32 R2, RZ, RZ, R96 ;  /* 0x000000ffff021224 */ /* 0x000fe400078e0060 */
[C---:B------:R-:W-:Y:S02]  /*78d0*/  @P1 IMAD R4, R22.reuse, c[0x0][0x25c], R4 ;  /* 0x0000970016041a24 */ /* 0x040fe400078e0204 */
[----:B------:R-:W-:Y:S05]  /*78e0*/  @P1 IMAD.WIDE.U32 R2, R22, c[0x0][0x258], R2 ;  /* 0x0000960016021a25 */ /* 0x000fea00078e0002 */
[----:B------:R-:W-:Y:S02]  /*78f0*/  @P1 IADD3 R3, R3, R4, RZ ;  /* 0x0000000403031210 */ /* 0x000fe40007ffe0ff */
[C---:B------:R-:W-:Y:S04]  /*7900*/  @P1 LEA R4, P6, R2.reuse, c[0x0][0x250], 0x1 ;  /* 0x0000940002041a11 */ /* 0x040fe800078c08ff */
[----:B------:R-:W-:Y:S01]  /*7910*/  @P1 LEA.HI.X R5, R2, c[0x0][0x254], R3, 0x1, P6 ;  /* 0x0000950002051a11 */ /* 0x000fe200030f0c03 */
[----:B------:R-:W-:Y:S02]  /*7920*/  @P0 IMAD.MOV.U32 R2, RZ, RZ, R96 ;  /* 0x000000ffff020224 */ /* 0x000fe400078e0060 */
[----:B------:R-:W-:Y:S04]  /*7930*/  @P0 IMAD.MOV.U32 R3, RZ, RZ, R98 ;  /* 0x000000ffff030224 */ /* 0x000fe800078e0062 */
[----:B------:R-:W-:Y:S05]  /*7940*/  @P0 IMAD.WIDE.U32 R2, R24, c[0x0][0x258], R2 ;  /* 0x0000960018020a25 */ /* 0x000fea00078e0002 */
[----:B------:R-:W-:Y:S02]  /*7950*/  @P0 IADD3 R3, R3, R6, RZ ;  /* 0x0000000603030210 */ /* 0x000fe40007ffe0ff */
[C---:B------:R-:W-:Y:S04]  /*7960*/  @P0 LEA R6, P6, R2.reuse, c[0x0][0x250], 0x1 ;  /* 0x0000940002060a11 */ /* 0x040fe800078c08ff */
[----:B------:R-:W-:Y:S01]  /*7970*/  @P0 LEA.HI.X R7, R2, c[0x0][0x254], R3, 0x1, P6 ;  /* 0x0000950002070a11 */ /* 0x000fe200030f0c03 */
[----:B------:R-:W-:Y:S01]  /*7980*/  IMAD R2, R117, c[0x0][0x208], RZ ;  /* 0x0000820075027a24 */ /* 0x000fe200078e02ff */
[----:B------:R-:W-:Y:S11]  /*7990*/  ISETP.NE.AND P6, PT, R28, RZ, PT ;  /* 0x000000ff1c00720c */ /* 0x000ff60003fc5270 */
[----:B------:R-:W-:Y:S02]  /*79a0*/  @!UPT UIADD3 URZ, URZ, URZ, URZ ;  /* 0x0000003f3f3ff290 */ /* 0x000fe4000fffe03f */
[----:B------:R-:W-:Y:S01]  /*79b0*/  @!PT LDS RZ, [RZ] ;  /* 0x00000000fffff984 */ /* 0x000fe20000000800 */
[----:B------:R-:W-:Y:S01]  /*79c0*/  @!PT LDS RZ, [RZ] ;  /* 0x00000000fffff984 */ /* 0x000fe20000000800 */
[----:B------:R-:W-:Y:S01]  /*79d0*/  @!PT LDS RZ, [RZ] ;  /* 0x00000000fffff984 */ /* 0x000fe20000000800 */
[----:B------:R1:W-:Y:S01]  /*79e0*/  @P6 LDGSTS.E.BYPASS.LTC128B.128 [R90+0x100], [R16.64], !P5 ;  /* 0x00100000105a6fae */ /* 0x0003e2000e901d56 */
[----:B------:R-:W-:Y:S02]  /*79f0*/  ISETP.NE.AND P5, PT, R26, RZ, PT ;  /* 0x000000ff1a00720c */ /* 0x000fe40003fa5270 */
[----:B------:R-:W-:Y:S11]  /*7a00*/  ISETP.NE.AND P6, PT, R121, RZ, PT ;  /* 0x000000ff7900720c */ /* 0x000ff60003fc5270 */
[----:B------:R-:W-:Y:S02]  /*7a10*/  @!UPT UIADD3 URZ, URZ, URZ, URZ ;  /* 0x0000003f3f3ff290 */ /* 0x000fe4000fffe03f */
[----:B------:R2:W-:Y:S08]  /*7a20*/  @P5 LDGSTS.E.BYPASS.LTC128B.128 [R90+0x900], [R14.64], !P6 ;  /* 0x009000000e5a5fae */ /* 0x0005f0000f101d56 */
[----:B------:R3:W-:Y:S08]  /*7a30*/  @P4 LDGSTS.E.BYPASS.LTC128B.128 [R90+0x1100], [R12.64], !P6 ;  /* 0x011000000c5a4fae */ /* 0x0007f0000f101d56 */
[----:B------:R1:W-:Y:S08]  /*7a40*/  @P3 LDGSTS.E.BYPASS.LTC128B.128 [R90+0x1900], [R10.64], !P6 ;  /* 0x019000000a5a3fae */ /* 0x0003f0000f101d56 */
[----:B------:R1:W-:Y:S08]  /*7a50*/  @P2 LDGSTS.E.BYPASS.LTC128B.128 [R90+0x2100], [R8.64], !P6 ;  /* 0x02100000085a2fae */ /* 0x0003f0000f101d56 */
[----:B------:R4:W-:Y:S01]  /*7a60*/  @P1 LDGSTS.E.BYPASS.LTC128B.128 [R90+0x2900], [R4.64], !P6 ;  /* 0x02900000045a1fae */ /* 0x0009e2000f101d56 */
[----:B---3--:R-:W-:Y:S07]  /*7a70*/  IADD3 R12, -R38, UR5, RZ ;  /* 0x00000005260c7c10 */ /* 0x008fee000fffe1ff */
[----:B------:R1:W-:Y:S08]  /*7a80*/  @P0 LDGSTS.E.BYPASS.LTC128B.128 [R90+0x3100], [R6.64], !P6 ;  /* 0x03100000065a0fae */ /* 0x0003f0000f101d56 */
[----:B------:R-:W0:Y:S01]  /*7a90*/  LDGDEPBAR ;  /* 0x00000000000079af */ /* 0x000e220000000000 */
[C---:B----4-:R-:W-:Y:S02]  /*7aa0*/  IMAD R4, R100.reuse, c[0x0][0x20c], R2 ;  /* 0x0000830064047a24 */ /* 0x050fe400078e0202 */
[----:B------:R-:W-:Y:S04]  /*7ab0*/  IMAD.WIDE.U32 R2, R100, c[0x0][0x208], RZ ;  /* 0x0000820064027a25 */ /* 0x000fe800078e00ff */
[----:B------:R-:W-:Y:S02]  /*7ac0*/  IMAD.IADD R3, R3, 0x1, R4 ;  /* 0x0000000103037824 */ /* 0x000fe400078e0204 */
[----:B------:R-:W-:Y:S02]  /*7ad0*/  IMAD R4, R118, c[0x0][0x218], RZ ;  /* 0x0000860076047a24 */ /* 0x000fe400078e02ff */
[C---:B------:R-:W-:Y:S01]  /*7ae0*/  IMAD.WIDE.U32 R2, R99.reuse, c[0x0][0x218], R2 ;  /* 0x0000860063027a25 */ /* 0x040fe200078e0002 */
[----:B------:R-:W-:Y:S04]  /*7af0*/  DEPBAR.LE SB0, 0x0 ;  /* 0x000080000000791a */ /* 0x000fe80000000000 */
[----:B------:R-:W-:Y:S01]  /*7b00*/  BAR.SYNC.DEFER_BLOCKING 0x0 ;  /* 0x0000000000007b1d */ /* 0x000fe20000010000 */
[----:B------:R-:W-:Y:S01]  /*7b10*/  IMAD R4, R99, c[0x0][0x21c], R4 ;  /* 0x0000870063047a24 */ /* 0x000fe200078e0204 */
[----:B------:R-:W-:Y:S04]  /*7b20*/  IADD3 R2, P0, R2, UR30, RZ ;  /* 0x0000001e02027c10 */ /* 0x000fe8000ff1e0ff */
[----:B------:R-:W-:Y:S02]  /*7b30*/  IADD3.X R3, R3, UR29, R4, P0, !PT ;  /* 0x0000001d03037c10 */ /* 0x000fe400087fe404 */
[C---:B--2---:R-:W-:Y:S04]  /*7b40*/  LEA R14, P0, R2.reuse, c[0x0][0x1f8], 0x1 ;  /* 0x00007e00020e7a11 */ /* 0x044fe800078008ff */
[----:B------:R-:W-:Y:S02]  /*7b50*/  LEA.HI.X R13, R2, c[0x0][0x1fc], R3, 0x1, P0 ;  /* 0x00007f00020d7a11 */ /* 0x000fe400000f0c03 */
[----:B------:R1:W2:Y:S01]  /*7b60*/  SHFL.IDX PT, R2, R14, RZ, 0x1c1f ;  /* 0x001c1fff0e027589 */ /* 0x0002a200000e0000 */
[----:B------:R-:W-:Y:S07]  /*7b70*/  ISETP.GE.AND P0, PT, R12, 0x1, PT ;  /* 0x000000010c00780c */ /* 0x000fee0003f06270 */
[----:B------:R1:W3:Y:S06]  /*7b80*/  SHFL.IDX PT, R3, R13, RZ, 0x1c1f ;  /* 0x001c1fff0d037589 */ /* 0x0002ec00000e0000 */
[----:B------:R-:W-:-:S05]  /*7b90*/  @!P0 BRA `(.L_x_95) ;  /* 0x000000c000008947 */ /* 0x000fca0003800000 */
[C---:B------:R-:W-:Y:S11]  /*7ba0*/  ISETP.GE.AND P1, PT, R20.reuse, c[0x0][0x1d4], PT ;  /* 0x0000750014007a0c */ /* 0x040ff60003f26270 */
[----:B------:R-:W-:Y:S02]  /*7bb0*/  @!UPT UIADD3 URZ, URZ, URZ, URZ ;  /* 0x0000003f3f3ff290 */ /* 0x000fe4000fffe03f */
[----:B-1----:R-:W1:Y:S01]  /*7bc0*/  @!P1 LDS.128 R8, [R91] ;  /* 0x000000005b089984 */ /* 0x002e620000000c00 */
[CC--:B--2---:R-:W-:Y:S04]  /*7bd0*/  @!P1 LEA R4, P0, R20.reuse, R2.reuse, 0x1 ;  /* 0x0000000214049211 */ /* 0x0c4fe800078008ff */
[-C--:B---3--:R-:W-:Y:S02]  /*7be0*/  @!P1 LEA.HI.X R5, R20, R3.reuse, R21, 0x1, P0 ;  /* 0x0000000314059211 */ /* 0x088fe400000f0c15 */
[----:B------:R-:W-:Y:S11]  /*7bf0*/  ISETP.GE.AND P0, PT, R94, c[0x0][0x1d4], PT ;  /* 0x000075005e007a0c */ /* 0x000ff60003f06270 */
[----:B------:R-:W-:Y:S02]  /*7c00*/  @!UPT UIADD3 URZ, URZ, URZ, URZ ;  /* 0x0000003f3f3ff290 */ /* 0x000fe4000fffe03f */
[C---:B------:R-:W-:Y:S04]  /*7c10*/  @!P0 LEA R2, P2, R83.reuse, R2, 0x1 ;  /* 0x0000000253028211 */ /* 0x040fe800078408ff */
[----:B------:R-:W-:Y:S01]  /*7c20*/  @!P0 LEA.HI.X R3, R83, R3, R93, 0x1, P2 ;  /* 0x0000000353038211 */ /* 0x000fe200010f0c5d */
[----:B-1----:R-:W-:Y:S04]  /*7c30*/  @!P1 ST.E.128 [R4.64], R8 ;  /* 0x0000000804009985 */ /* 0x002fe8000c101d16 */
[----:B------:R-:W1:Y:S04]  /*7c40*/  @!P0 LDS.128 R4, [R92] ;  /* 0x000000005c048984 */ /* 0x000e680000000c00 */
[----:B-1----:R1:W-:Y:S02]  /*7c50*/  @!P0 ST.E.128 [R2.64], R4 ;  /* 0x0000000402008985 */ /* 0x0023e4000c101d16 */
.L_x_95:
[----:B------:R-:W-:Y:S05]  /*7c60*/  BSYNC B0 ;  /* 0x0000000000007941 */ /* 0x000fea0003800000 */
.L_x_94:
[----:B-1-3--:R1:W3:Y:S01]  /*7c70*/  SHFL.IDX PT, R3, R13, 0x1, 0x1c1f ;  /* 0x003c1f000d037f89 */ /* 0x00a2e200000e0000 */
[----:B------:R-:W-:Y:S01]  /*7c80*/  ISETP.GE.AND P0, PT, R12, 0x21, PT ;  /* 0x000000210c00780c */ /* 0x000fe20003f06270 */
[----:B------:R-:W-:Y:S02]  /*7c90*/  BSSY B0, `(.L_x_96) ;  /* 0x000000f000007945 */ /* 0x000fe40003800000 */
[----:B--2---:R1:W2:Y:S10]  /*7ca0*/  SHFL.IDX PT, R2, R14, 0x1, 0x1c1f ;  /* 0x003c1f000e027f89 */ /* 0x0042b400000e0000 */
[----:B------:R-:W-:-:S05]  /*7cb0*/  @!P0 BRA `(.L_x_97) ;  /* 0x000000c000008947 */ /* 0x000fca0003800000 */
[C---:B------:R-:W-:Y:S11]  /*7cc0*/  ISETP.GE.AND P1, PT, R20.reuse, c[0x0][0x1d4], PT ;  /* 0x0000750014007a0c */ /* 0x040ff60003f26270 */
[----:B------:R-:W-:Y:S02]  /*7cd0*/  @!UPT UIADD3 URZ, URZ, URZ, URZ ;  /* 0x0000003f3f3ff290 */ /* 0x000fe4000fffe03f */
[----:B------:R-:W4:Y:S01]  /*7ce0*/  @!P1 LDS.128 R8, [R91+0x1000] ;  /* 0x001000005b089984 */ /* 0x000f220000000c00 */
[CC--:B--2---:R-:W-:Y:S04]  /*7cf0*/  @!P1 LEA R4, P0, R20.reuse, R2.reuse, 0x1 ;  /* 0x0000000214049211 */ /* 0x0c4fe800078008ff */
[-C--:B---3--:R-:W-:Y:S02]  /*7d00*/  @!P1 LEA.HI.X R5, R20, R3.reuse, R21, 0x1, P0 ;  /* 0x0000000314059211 */ /* 0x088fe400000f0c15 */
[----:B------:R-:W-:Y:S11]  /*7d10*/  ISETP.GE.AND P0, PT, R94, c[0x0][0x1d4], PT ;  /* 0x000075005e007a0c */ /* 0x000ff60003f06270 */
[----:B------:R-:W-:Y:S02]  /*7d20*/  @!UPT UIADD3 URZ, URZ, URZ, URZ ;  /* 0x0000003f3f3ff290 */ /* 0x000fe4000fffe03f */
[C---:B------:R-:W-:Y:S04]  /*7d30*/  @!P0 LEA R2, P2, R83.reuse, R2, 0x1 ;  /* 0x0000000253028211 */ /* 0x040fe800078408ff */
[----:B------:R-:W-:Y:S01]  /*7d40*/  @!P0 LEA.HI.X R3, R83, R3, R93, 0x1, P2 ;  /* 0x0000000353038211 */ /* 0x000fe200010f0c5d */
[----:B----4-:R-:W-:Y:S04]  /*7d50*/  @!P1 ST.E.128 [R4.64], R8 ;  /* 0x0000000804009985 */ /* 0x010fe8000c101d16 */
[----:B------:R-:W2:Y:S04]  /*7d60*/  @!P0 LDS.128 R4, [R92+0x1000] ;  /* 0x001000005c048984 */ /* 0x000ea80000000c00 */
[----:B--2---:R2:W-:Y:S02]  /*7d70*/  @!P0 ST.E.128 [R2.64], R4 ;  /* 0x0000000402008985 */ /* 0x0045e4000c101d16 */
.L_x_97:
[----:B------:R-:W-:Y:S05]  /*7d80*/  BSYNC B0 ;  /* 0x0000000000007941 */ /* 0x000fea0003800000 */
.L_x_96:
[----:B--23--:R2:W3:Y:S01]  /*7d90*/  SHFL.IDX PT, R3, R13, 0x2, 0x1c1f ;  /* 0x005c1f000d037f89 */ /* 0x00c4e200000e0000 */
[----:B------:R-:W-:Y:S01]  /*7da0*/  ISETP.GE.AND P0, PT, R12, 0x41, PT ;  /* 0x000000410c00780c */ /* 0x000fe20003f06270 */
[----:B------:R-:W-:Y:S02]  /*7db0*/  BSSY B0, `(.L_x_98) ;  /* 0x000000f000007945 */ /* 0x000fe40003800000 */
[----:B------:R2:W4:Y:S10]  /*7dc0*/  SHFL.IDX PT, R2, R14, 0x2, 0x1c1f ;  /* 0x005c1f000e027f89 */ /* 0x00053400000e0000 */
[----:B------:R-:W-:-:S05]  /*7dd0*/  @!P0 BRA `(.L_x_99) ;  /* 0x000000c000008947 */ /* 0x000fca0003800000 */
[C---:B------:R-:W-:Y:S11]  /*7de0*/  ISETP.GE.AND P1, PT, R20.reuse, c[0x0][0x1d4], PT ;  /* 0x0000750014007a0c */ /* 0x040ff60003f26270 */
[----:B------:R-:W-:Y:S02]  /*7df0*/  @!UPT UIADD3 URZ, URZ, URZ, URZ ;  /* 0x0000003f3f3ff290 */ /* 0x000fe4000fffe03f */
[----:B------:R-:W5:Y:S01]  /*7e00*/  @!P1 LDS.128 R8, [R91+0x2000] ;  /* 0x002000005b089984 */ /* 0x000f620000000c00 */
[CC--:B----4-:R-:W-:Y:S04]  /*7e10*/  @!P1 LEA R4, P0, R20.reuse, R2.reuse, 0x1 ;  /* 0x0000000214049211 */ /* 0x0d0fe800078008ff */
[-C--:B---3--:R-:W-:Y:S02]  /*7e20*/  @!P1 LEA.HI.X R5, R20, R3.reuse, R21, 0x1, P0 ;  /* 0x0000000314059211 */ /* 0x088fe400000f0c15 */
[----:B------:R-:W-:Y:S11]  /*7e30*/  ISETP.GE.AND P0, PT, R94, c[0x0][0x1d4], PT ;  /* 0x000075005e007a0c */ /* 0x000ff60003f06270 */
[----:B------:R-:W-:Y:S02]  /*7e40*/  @!UPT UIADD3 URZ, URZ, URZ, URZ ;  /* 0x0000003f3f3ff290 */ /* 0x000fe4000fffe03f */
[C---:B------:R-:W-:Y:S04]  /*7e50*/  @!P0 LEA R2, P2, R83.reuse, R2, 0x1 ;  /* 0x0000000253028211 */ /* 0x040fe800078408ff */
[----:B------:R-:W-:Y:S01]  /*7e60*/  @!P0 LEA.HI.X R3, R83, R3, R93, 0x1, P2 ;  /* 0x0000000353038211 */ /* 0x000fe200010f0c5d */
[----:B-----5:R-:W-:Y:S04]  /*7e70*/  @!P1 ST.E.128 [R4.64], R8 ;  /* 0x0000000804009985 */ /* 0x020fe8000c101d16 */
[----:B------:R-:W3:Y:S04]  /*7e80*/  @!P0 LDS.128 R4, [R92+0x2000] ;  /* 0x002000005c048984 */ /* 0x000ee80000000c00 */
[----:B---3--:R3:W-:Y:S02]  /*7e90*/  @!P0 ST.E.128 [R2.64], R4 ;  /* 0x0000000402008985 */ /* 0x0087e4000c101d16 */
.L_x_99:
[----:B------:R-:W-:Y:S05]  /*7ea0*/  BSYNC B0 ;  /* 0x0000000000007941 */ /* 0x000fea0003800000 */
.L_x_98:
[----:B---3--:R3:W1:Y:S01]  /*7eb0*/  SHFL.IDX PT, R3, R13, 0x3, 0x1c1f ;  /* 0x007c1f000d037f89 */ /* 0x00866200000e0000 */
[----:B------:R-:W-:Y:S01]  /*7ec0*/  ISETP.GE.AND P0, PT, R12, 0x61, PT ;  /* 0x000000610c00780c */ /* 0x000fe20003f06270 */
[----:B------:R-:W-:Y:S02]  /*7ed0*/  BSSY B0, `(.L_x_100) ;  /* 0x000000f000007945 */ /* 0x000fe40003800000 */
[----:B----4-:R3:W4:Y:S10]  /*7ee0*/  SHFL.IDX PT, R2, R14, 0x3, 0x1c1f ;  /* 0x007c1f000e027f89 */ /* 0x01073400000e0000 */
[----:B------:R-:W-:-:S05]  /*7ef0*/  @!P0 BRA `(.L_x_101) ;  /* 0x000000c000008947 */ /* 0x000fca0003800000 */
[C---:B------:R-:W-:Y:S11]  /*7f00*/  ISETP.GE.AND P1, PT, R20.reuse, c[0x0][0x1d4], PT ;  /* 0x0000750014007a0c */ /* 0x040ff60003f26270 */
[----:B------:R-:W-:Y:S02]  /*7f10*/  @!UPT UIADD3 URZ, URZ, URZ, URZ ;  /* 0x0000003f3f3ff290 */ /* 0x000fe4000fffe03f */
[----:B------:R-:W5:Y:S01]  /*7f20*/  @!P1 LDS.128 R8, [R91+0x3000] ;  /* 0x003000005b089984 */ /* 0x000f620000000c00 */
[CC--:B----4-:R-:W-:Y:S04]  /*7f30*/  @!P1 LEA R4, P0, R20.reuse, R2.reuse, 0x1 ;  /* 0x0000000214049211 */ /* 0x0d0fe800078008ff */
[-C--:B-1----:R-:W-:Y:S02]  /*7f40*/  @!P1 LEA.HI.X R5, R20, R3.reuse, R21, 0x1, P0 ;  /* 0x0000000314059211 */ /* 0x082fe400000f0c15 */
[----:B------:R-:W-:Y:S11]  /*7f50*/  ISETP.GE.AND P0, PT, R94, c[0x0][0x1d4], PT ;  /* 0x000075005e007a0c */ /* 0x000ff60003f06270 */
[----:B------:R-:W-:Y:S02]  /*7f60*/  @!UPT UIADD3 URZ, URZ, URZ, URZ ;  /* 0x0000003f3f3ff290 */ /* 0x000fe4000fffe03f */
[C---:B------:R-:W-:Y:S04]  /*7f70*/  @!P0 LEA R2, P2, R83.reuse, R2, 0x1 ;  /* 0x0000000253028211 */ /* 0x040fe800078408ff */
[----:B------:R-:W-:Y:S01]  /*7f80*/  @!P0 LEA.HI.X R3, R83, R3, R93, 0x1, P2 ;  /* 0x0000000353038211 */ /* 0x000fe200010f0c5d */
[----:B-----5:R-:W-:Y:S04]  /*7f90*/  @!P1 ST.E.128 [R4.64], R8 ;  /* 0x0000000804009985 */ /* 0x020fe8000c101d16 */
[----:B------:R-:W1:Y:S04]  /*7fa0*/  @!P0 LDS.128 R4, [R92+0x3000] ;  /* 0x003000005c048984 */ /* 0x000e680000000c00 */
[----:B-1----:R1:W-:Y:S02]  /*7fb0*/  @!P0 ST.E.128 [R2.64], R4 ;  /* 0x0000000402008985 */ /* 0x0023e4000c101d16 */
.L_x_101:
[----:B------:R-:W-:Y:S05]  /*7fc0*/  BSYNC B0 ;  /* 0x0000000000007941 */ /* 0x000fea0003800000 */
.L_x_100:
[----:B------:R-:W-:Y:S02]  /*7fd0*/  UISETP.GT.AND UP0, UPT, UR6, UR7, UPT ;  /* 0x000000070600728c */ /* 0x000fe4000bf04270 */
[----:B------:R-:W-:Y:S04]  /*7fe0*/  UIADD3 UR6, UR6, -0x1, URZ ;  /* 0xffffffff06067890 */ /* 0x000fe8000fffe03f */
[----:B------:R-:W-:Y:S05]  /*7ff0*/  PLOP3.LUT P0, PT, PT, PT, UP0, 0x80, 0x0 ;  /* 0x000000000000781c */ /* 0x000fea0003f0f008 */
[----:B------:R-:W-:Y:S02]  /*8000*/  @UP0 USHF.R.S32.HI UR9, URZ, 0x1f, UR6 ;  /* 0x0000001f3f090899 */ /* 0x000fe40008011406 */
[----:B------:R-:W-:Y:S04]  /*8010*/  @UP0 UIMAD UR5, UR11, UR6, URZ ;  /* 0x000000060b0502a4 */ /* 0x000fe8000f8e023f */
[----:B------:R-:W-:Y:S02]  /*8020*/  @UP0 UIMAD UR5, UR9, UR24, UR5 ;  /* 0x00000018090502a4 */ /* 0x000fe4000f8e0205 */
[----:B-1--4-:R-:W-:Y:S02]  /*8030*/  @P0 IMAD.MOV.U32 R2, RZ, RZ, R130 ;  /* 0x000000ffff020224 */ /* 0x012fe400078e0082 */
[----:B------:R-:W-:Y:S04]  /*8040*/  @P0 IMAD.MOV.U32 R3, RZ, RZ, R127 ;  /* 0x000000ffff030224 */ /* 0x000fe800078e007f */
[----:B------:R-:W-:Y:S05]  /*8050*/  @P0 IMAD.WIDE.U32 R2, R145, UR6, R2 ;  /* 0x0000000691020c25 */ /* 0x000fea000f8e0002 */
[C---:B------:R-:W-:Y:S02]  /*8060*/  @P0 LEA R12, P1, R2.reuse, c[0x0][0x220], 0x1 ;  /* 0x00008800020c0a11 */ /* 0x040fe400078208ff */
[----:B------:R-:W-:Y:S04]  /*8070*/  @P0 IADD3 R3, R3, UR5, RZ ;  /* 0x0000000503030c10 */ /* 0x000fe8000fffe0ff */
[----:B--23--:R-:W-:Y:S02]  /*8080*/  @P0 LEA.HI.X R13, R2, c[0x0][0x224], R3, 0x1, P1 ;  /* 0x00008900020d0a11 */ /* 0x00cfe400008f0c03 */
[-C--:B------:R-:W-:Y:S03]  /*8090*/  @P0 IADD3 R10, P1, R12, R150.reuse, RZ ;  /* 0x000000960c0a0210 */ /* 0x080fe60007f3e0ff */
[----:B------:R-:W-:Y:S01]  /*80a0*/  @!PT LDS RZ, [RZ] ;  /* 0x00000000fffff984 */ /* 0x000fe20000000800 */
[----:B------:R-:W-:Y:S01]  /*80b0*/  @!PT LDS RZ, [RZ] ;  /* 0x00000000fffff984 */ /* 0x000fe20000000800 */
[----:B------:R-:W-:Y:S01]  /*80c0*/  @!PT LDS RZ, [RZ] ;  /* 0x00000000fffff984 */ /* 0x000fe20000000800 */
[----:B------:R1:W-:Y:S02]  /*80d0*/  @P0 LDGSTS.E.BYPASS.LTC128B.128 [R90+0x3900], [R12.64], !P6 ;  /* 0x039000000c5a0fae */ /* 0x0003e4000f101d56 */
[--C-:B------:R-:W-:Y:S01]  /*80e0*/  @P0 IMAD.X R11, R13, 0x1, R148.reuse, P1 ;  /* 0x000000010d0b0824 */ /* 0x100fe200008e0694 */
[-C--:B------:R-:W-:Y:S04]  /*80f0*/  @P0 IADD3 R8, P1, R10, R150.reuse, RZ ;  /* 0x000000960a080210 */ /* 0x080fe80007f3e0ff */
[----:B------:R1:W-:Y:S01]  /*8100*/  @P0 LDGSTS.E.BYPASS.LTC128B.128 [R90+0x4100], [R10.64], !P6 ;  /* 0x041000000a5a0fae */ /* 0x0003e2000f101d56 */
        /* <DEDUP_REMOVED lines=10> */
[----:B------:R-:W-:Y:S04]  /*81b0*/  @P0 IADD3 R14, P1, R2, R150, RZ ;  /* 0x00000096020e0210 */ /* 0x000fe80007f3e0ff */
[----:B------:R1:W-:Y:S01]  /*81c0*/  @P0 LDGSTS.E.BYPASS.LTC128B.128 [R90+0x6100], [R2.64], !P6 ;  /* 0x06100000025a0fae */ /* 0x0003e2000f101d56 */
[----:B------:R-:W-:Y:S05]  /*81d0*/  @P0 IMAD.X R15, R3, 0x1, R148, P1 ;  /* 0x00000001030f0824 */ /* 0x000fea00008e0694 */
[----:B------:R1:W-:Y:S04]  /*81e0*/  @P0 LDGSTS.E.BYPASS.LTC128B.128 [R90+0x6900], [R14.64], !P6 ;  /* 0x069000000e5a0fae */ /* 0x0003e8000f101d56 */
[----:B------:R-:W0:Y:S01]  /*81f0*/  LDGDEPBAR ;  /* 0x00000000000079af */ /* 0x000e220000000000 */
[----:B------:R-:W-:-:S05]  /*8200*/  @P0 BRA `(.L_x_102) ;  /* 0xffff9ce000000947 */ /* 0x000fca000383ffff */
[----:B------:R-:W-:Y:S06]  /*8210*/  BAR.SYNC.DEFER_BLOCKING 0x0 ;  /* 0x0000000000007b1d */ /* 0x000fec0000010000 */
.L_x_55:
[----:B------:R-:W-:Y:S01]  /*8220*/  UISETP.GE.AND UP0, UPT, UR13, 0x1, UPT ;  /* 0x000000010d00788c */ /* 0x000fe2000bf06270 */
[----:B------:R-:W-:Y:S01]  /*8230*/  PLOP3.LUT P4, PT, PT, PT, PT, 0x80, 0x0 ;  /* 0x000000000000781c */ /* 0x000fe20003f8f070 */
[----:B------:R-:W-:Y:S01]  /*8240*/  CS2R R178, SRZ ;  /* 0x0000000000b27805 */ /* 0x000fe2000001ff00 */
[----:B------:R-:W-:Y:S01]  /*8250*/  CS2R R176, SRZ ;  /* 0x0000000000b07805 */ /* 0x000fe2000001ff00 */
[----:B------:R-:W-:Y:S01]  /*8260*/  CS2R R182, SRZ ;  /* 0x0000000000b67805 */ /* 0x000fe2000001ff00 */
[----:B------:R-:W-:Y:S01]  /*8270*/  CS2R R180, SRZ ;  /* 0x0000000000b47805 */ /* 0x000fe2000001ff00 */
[----:B------:R-:W-:Y:S01]  /*8280*/  PLOP3.LUT P0, PT, PT, PT, UP0, 0x80, 0x0 ;  /* 0x000000000000781c */ /* 0x000fe20003f0f008 */
[----:B-1----:R-:W-:Y:S01]  /*8290*/  IMAD.MOV.U32 R15, RZ, RZ, RZ ;  /* 0x000000ffff0f7224 */ /* 0x002fe200078e00ff */
[----:B------:R-:W-:Y:S01]  /*82a0*/  CS2R R172, SRZ ;  /* 0x0000000000ac7805 */ /* 0x000fe2000001ff00 */
[----:B------:R-:W-:Y:S01]  /*82b0*/  IMAD.MOV.U32 R174, RZ, RZ, RZ ;  /* 0x000000ffffae7224 */ /* 0x000fe200078e00ff */
        /* <DEDUP_REMOVED lines=10> */
[----:B-----5:R-:W-:Y:S01]  /*8360*/  CS2R R22, SRZ ;  /* 0x0000000000167805 */ /* 0x020fe2000001ff00 */
[----:B------:R-:W-:Y:S01]  /*8370*/  MOV R156, RZ ;  /* 0x000000ff009c7202 */ /* 0x000fe20000000f00 */
[----:B------:R-:W-:Y:S01]  /*8380*/  IMAD.MOV.U32 R154, RZ, RZ, RZ ;  /* 0x000000ffff9a7224 */ /* 0x000fe200078e00ff */
[----:B------:R-:W-:Y:S01]  /*8390*/  CS2R R24, SRZ ;  /* 0x0000000000187805 */ /* 0x000fe2000001ff00 */
        /* <DEDUP_REMOVED lines=26> */
[----:B------:R-:W-:-:S02]  /*8540*/  UISETP.NE.U32.AND UP1, UPT, URZ, UR4, UPT ;  /* 0x000000043f00728c */ /* 0x000fc4000bf25070 */
[----:B------:R-:W-:Y:S02]  /*8550*/  ULDC.64 UR6, c[0x0][0x340] ;  /* 0x0000d00000067ab9 */ /* 0x000fe40000000a00 */
[----:B------:R-:W-:-:S06]  /*8560*/  UISETP.NE.AND.EX UP1, UPT, URZ, UR5, UPT, UP1 ;  /* 0x000000053f00728c */ /* 0x000fcc000bf25310 */
[----:B------:R-:W-:-:S05]  /*8570*/  PLOP3.LUT P6, PT, PT, PT, UP1, 0x80, 0x0 ;  /* 0x000000000000781c */ /* 0x000fca0003fcf018 */
[----:B------:R-:W-:Y:S02]  /*8580*/  @UP1 UMOV UR4, 0x4 ;  /* 0x0000000400041882 */ /* 0x000fe40000000000 */
[----:B------:R-:W-:-:S06]  /*8590*/  @UP1 UIMAD.WIDE UR4, UR20, UR4, UR6 ;  /* 0x00000004140412a5 */ /* 0x000fcc000f8e0206 */
[----:B------:R-:W-:Y:S02]  /*85a0*/  IMAD.U32 R2, RZ, RZ, UR4 ;  /* 0x00000004ff027e24 */ /* 0x000fe4000f8e00ff */
[----:B------:R-:W-:Y:S01]  /*85b0*/  IMAD.U32 R3, RZ, RZ, UR5 ;  /* 0x00000005ff037e24 */ /* 0x000fe2000f8e00ff */
[----:B------:R-:W1:Y:S01]  /*85c0*/  S2R R20, SR_CTAID.X ;  /* 0x0000000000147919 */ /* 0x000e620000002500 */
[----:B------:R-:W-:Y:S01]  /*85d0*/  SHF.R.S32.HI R17, RZ, 0x1f, R194 ;  /* 0x0000001fff117819 */ /* 0x000fe200000114c2 */
[----:B------:R-:W-:Y:S02]  /*85e0*/  USHF.R.S32.HI UR6, URZ, 0x1f, UR18 ;  /* 0x0000001f3f067899 */ /* 0x000fe40008011412 */
[----:B------:R3:W4:Y:S01]  /*85f0*/  @P6 LDG.E R16, [R2.64] ;  /* 0x0000001602106981 */ /* 0x000722000c1e1900 */
[----:B------:R-:W-:Y:S01]  /*8600*/  ULDC.64 UR4, c[0x0][0x178] ;  /* 0x00005e0000047ab9 */ /* 0x000fe20000000a00 */
[----:B------:R-:W-:Y:S01]  /*8610*/  LEA.HI R9, R17, R194, RZ, 0x6 ;  /* 0x000000c211097211 */ /* 0x000fe200078f30ff */
[----:B------:R-:W-:Y:S01]  /*8620*/  UIMAD UR6, UR6, UR4, URZ ;  /* 0x00000004060672a4 */ /* 0x000fe2000f8e023f */
[----:B------:R-:W-:Y:S01]  /*8630*/  IMAD.MOV.U32 R197, RZ, RZ, c[0x0][0x2b8] ;  /* 0x0000ae00ffc57624 */ /* 0x000fe200078e00ff */
[----:B------:R-:W-:Y:S01]  /*8640*/  UIMAD.WIDE.U32 UR8, UR18, UR4, URZ ;  /* 0x00000004120872a5 */ /* 0x000fe2000f8e003f */
[----:B------:R-:W-:Y:S01]  /*8650*/  IMAD.MOV.U32 R50, RZ, RZ, RZ ;  /* 0x000000ffff327224 */ /* 0x000fe200078e00ff */
[----:B------:R-:W-:-:S03]  /*8660*/  UIMAD UR18, UR18, UR5, UR6 ;  /* 0x00000005121272a4 */ /* 0x000fc6000f8e0206 */
[----:B------:R-:W-:Y:S02]  /*8670*/  ULDC.64 UR6, c[0x0][0x348] ;  /* 0x0000d20000067ab9 */ /* 0x000fe40000000a00 */
[----:B------:R-:W-:Y:S02]  /*8680*/  UISETP.NE.U32.AND UP0, UPT, URZ, UR6, UPT ;  /* 0x000000063f00728c */ /* 0x000fe4000bf05070 */
[----:B------:R-:W-:Y:S02]  /*8690*/  ULDC.64 UR4, c[0x0][0x1b8] ;  /* 0x00006e0000047ab9 */ /* 0x000fe40000000a00 */
[----:B------:R-:W-:Y:S02]  /*86a0*/  UISETP.NE.AND.EX UP0, UPT, URZ, UR7, UPT, UP0 ;  /* 0x000000073f00728c */ /* 0x000fe4000bf05300 */
[----:B------:R-:W-:Y:S02]  /*86b0*/  USHF.R.S32.HI UR7, URZ, 0x1f, UR20 ;  /* 0x0000001f3f077899 */ /* 0x000fe40008011414 */
[----:B------:R-:W-:-:S02]  /*86c0*/  UIMAD UR6, UR14, UR4, URZ ;  /* 0x000000040e0672a4 */ /* 0x000fc4000f8e023f */
[----:B------:R-:W-:Y:S02]  /*86d0*/  UIADD3 UR9, UR9, UR18, URZ ;  /* 0x0000001209097290 */ /* 0x000fe4000fffe03f */
[----:B------:R-:W-:Y:S01]  /*86e0*/  USEL UR7, UR7, URZ, !UP0 ;  /* 0x0000003f07077287 */ /* 0x000fe2000c000000 */
[----:B---3--:R-:W-:Y:S01]  /*86f0*/  LEA.HI R2, R17, R194, RZ, 0x3 ;  /* 0x000000c211027211 */ /* 0x008fe200078f18ff */
[----:B------:R-:W-:Y:S01]  /*8700*/  IMAD.MOV.U32 R3, RZ, RZ, c[0x0][0x2c4] ;  /* 0x0000b100ff037624 */ /* 0x000fe200078e00ff */
[----:B------:R-:W-:Y:S02]  /*8710*/  UIMAD UR6, UR15, UR5, UR6 ;  /* 0x000000050f0672a4 */ /* 0x000fe4000f8e0206 */
[----:B------:R-:W-:Y:S01]  /*8720*/  LOP3.LUT R0, R2, 0xfffffff8, RZ, 0xc0, !PT ;  /* 0xfffffff802007812 */ /* 0x000fe200078ec0ff */
[----:B------:R-:W-:Y:S01]  /*8730*/  UIMAD.WIDE.U32 UR10, UR15, UR4, UR8 ;  /* 0x000000040f0a72a5 */ /* 0x000fe2000f8e0008 */
[----:B------:R-:W-:Y:S01]  /*8740*/  ISETP.NE.AND P0, PT, R3, 0x1, PT ;  /* 0x000000010300780c */ /* 0x000fe20003f05270 */
[----:B------:R-:W-:Y:S01]  /*8750*/  USEL UR8, UR20, URZ, !UP0 ;  /* 0x0000003f14087287 */ /* 0x000fe2000c000000 */
[----:B------:R-:W-:Y:S01]  /*8760*/  SHF.R.S32.HI R42, RZ, 0x3, R2 ;  /* 0x00000003ff2a7819 */ /* 0x000fe20000011402 */
[----:B------:R-:W-:Y:S01]  /*8770*/  IMAD.IADD R43, R194, 0x1, -R0 ;  /* 0x00000001c22b7824 */ /* 0x000fe200078e0a00 */
[----:B------:R-:W-:-:S02]  /*8780*/  ULDC.64 UR4, c[0x0][0x1c0] ;  /* 0x0000700000047ab9 */ /* 0x000fc40000000a00 */
[----:B------:R-:W-:Y:S01]  /*8790*/  UIMAD UR7, UR7, UR4, URZ ;  /* 0x00000004070772a4 */ /* 0x000fe2000f8e023f */
[C-C-:B------:R-:W-:Y:S01]  /*87a0*/  IMAD R196, R43.reuse, 0x10, R42.reuse ;  /* 0x000000102bc47824 */ /* 0x140fe200078e022a */
[----:B------:R-:W-:Y:S01]  /*87b0*/  UIADD3 UR11, UR11, UR6, URZ ;  /* 0x000000060b0b7290 */ /* 0x000fe2000fffe03f */
[C---:B-1----:R-:W-:Y:S01]  /*87c0*/  IMAD R15, R20.reuse, 0x80, R42 ;  /* 0x00000080140f7824 */ /* 0x042fe200078e022a */
[----:B------:R-:W-:Y:S01]  /*87d0*/  UIMAD UR5, UR8, UR5, UR7 ;  /* 0x00000005080572a4 */ /* 0x000fe2000f8e0207 */
[----:B------:R-:W-:Y:S01]  /*87e0*/  IMAD R4, R20, 0x80, R196 ;  /* 0x0000008014047824 */ /* 0x000fe200078e02c4 */
[----:B------:R-:W-:Y:S01]  /*87f0*/  UIMAD.WIDE.U32 UR8, UR8, UR4, UR10 ;  /* 0x00000004080872a5 */ /* 0x000fe2000f8e000a */
[----:B------:R-:W-:Y:S01]  /*8800*/  IMAD.SHL.U32 R242, R43, 0x8, RZ ;  /* 0x000000082bf27824 */ /* 0x000fe200078e00ff */
[----:B------:R-:W-:Y:S01]  /*8810*/  UMOV UR6, 0x70 ;  /* 0x0000007000067882 */ /* 0x000fe20000000000 */
[----:B------:R-:W-:Y:S01]  /*8820*/  @P0 IMAD.HI.U32 R2, R4, c[0x0][0x2c8], RZ ;  /* 0x0000b20004020a27 */ /* 0x000fe200078e00ff */
[----:B------:R-:W-:Y:S01]  /*8830*/  UIADD3 UR5, UR9, UR5, URZ ;  /* 0x0000000509057290 */ /* 0x000fe2000fffe03f */
[----:B------:R-:W-:Y:S01]  /*8840*/  LEA.HI R48, R17, R194, RZ, 0x4 ;  /* 0x000000c211307211 */ /* 0x000fe200078f20ff */
[----:B------:R-:W-:Y:S01]  /*8850*/  ULDC UR4, c[0x0][0x2c4] ;  /* 0x0000b10000047ab9 */ /* 0x000fe20000000800 */
[----:B------:R-:W-:Y:S01]  /*8860*/  IMAD.MOV.U32 R0, RZ, RZ, R4 ;  /* 0x000000ffff007224 */ /* 0x000fe200078e0004 */
[----:B------:R-:W-:Y:S01]  /*8870*/  @P0 SHF.R.U32.HI R0, RZ, c[0x0][0x2cc], R2 ;  /* 0x0000b300ff000a19 */ /* 0x000fe20000011602 */
[----:B------:R-:W-:Y:S01]  /*8880*/  IMAD.U32 R3, RZ, RZ, UR9 ;  /* 0x00000009ff037e24 */ /* 0x000fe2000f8e00ff */
[----:B--2---:R-:W-:Y:S01]  /*8890*/  UIMAD UR19, UR19, UR4, URZ ;  /* 0x00000004131372a4 */ /* 0x004fe2000f8e023f */
[----:B------:R-:W-:Y:S01]  /*88a0*/  IMAD.U32 R2, RZ, RZ, UR8 ;  /* 0x00000008ff027e24 */ /* 0x000fe2000f8e00ff */
[--C-:B------:R-:W-:Y:S01]  /*88b0*/  SHF.R.S32.HI R6, RZ, 0x1f, R0.reuse ;  /* 0x0000001fff067819 */ /* 0x100fe20000011400 */
[----:B------:R-:W-:Y:S01]  /*88c0*/  IMAD.MOV R5, RZ, RZ, -R0 ;  /* 0x000000ffff057224 */ /* 0x000fe200078e0a00 */
[----:B------:R-:W-:Y:S01]  /*88d0*/  ISETP.GE.AND P4, PT, R242, c[0x0][0x198], PT ;  /* 0x00006600f2007a0c */ /* 0x000fe20003f86270 */
[----:B------:R-:W-:Y:S01]  /*88e0*/  IMAD.U32 R3, RZ, RZ, UR5 ;  /* 0x00000005ff037e24 */ /* 0x000fe2000f8e00ff */
[----:B------:R-:W-:Y:S01]  /*88f0*/  ISETP.GE.AND P2, PT, R15, UR19, PT ;  /* 0x000000130f007c0c */ /* 0x000fe2000bf46270 */
[----:B------:R-:W-:Y:S01]  /*8900*/  IMAD R4, R5, c[0x0][0x2c4], R4 ;  /* 0x0000b10005047a24 */ /* 0x000fe200078e0204 */
[----:B------:R-:W-:Y:S01]  /*8910*/  SHF.R.S32.HI R241, RZ, 0x1f, R242 ;  /* 0x0000001ffff17819 */ /* 0x000fe200000114f2 */
[----:B------:R-:W-:Y:S01]  /*8920*/  IMAD R5, R6, c[0x0][0x1b0], RZ ;  /* 0x00006c0006057a24 */ /* 0x000fe200078e02ff */
[----:B------:R-:W-:Y:S01]  /*8930*/  UIMAD UR6, UR12, UR6, -0x70 ;  /* 0xffffff900c0674a4 */ /* 0x000fe2000f8e0206 */
[C---:B------:R-:W-:Y:S01]  /*8940*/  IMAD.WIDE.U32 R2, R0.reuse, c[0x0][0x1b0], R2 ;  /* 0x00006c0000027a25 */ /* 0x040fe200078e0002 */
[----:B------:R-:W-:Y:S01]  /*8950*/  ULDC.64 UR4, c[0x0][0x2b0] ;  /* 0x0000ac0000047ab9 */ /* 0x000fe20000000a00 */
[----:B------:R-:W-:Y:S02]  /*8960*/  STL [R1+0x20], R196 ;  /* 0x000020c401007387 */ /* 0x000fe40000100800 */
[----:B------:R-:W-:Y:S01]  /*8970*/  IMAD R6, R0, c[0x0][0x1b4], R5 ;  /* 0x00006d0000067a24 */ /* 0x000fe200078e0205 */
[----:B------:R-:W-:-:S03]  /*8980*/  SHF.R.S32.HI R5, RZ, 0x1f, R4 ;  /* 0x0000001fff057819 */ /* 0x000fc60000011404 */
[----:B------:R-:W-:Y:S02]  /*8990*/  IMAD.IADD R3, R3, 0x1, R6 ;  /* 0x0000000103037824 */ /* 0x000fe400078e0206 */
[----:B------:R-:W-:Y:S02]  /*89a0*/  IMAD R0, R5, c[0x0][0x1a8], RZ ;  /* 0x00006a0005007a24 */ /* 0x000fe400078e02ff */
[----:B------:R-:W-:-:S04]  /*89b0*/  IMAD.WIDE.U32 R2, R4, c[0x0][0x1a8], R2 ;  /* 0x00006a0004027a25 */ /* 0x000fc800078e0002 */
[----:B------:R-:W-:Y:S01]  /*89c0*/  IMAD R0, R4, c[0x0][0x1ac], R0 ;  /* 0x00006b0004007a24 */ /* 0x000fe200078e0200 */
[----:B------:R-:W-:-:S03]  /*89d0*/  LEA R7, P0, R2, c[0x0][0x160], 0x1 ;  /* 0x0000580002077a11 */ /* 0x000fc600078008ff */
[----:B------:R-:W-:Y:S01]  /*89e0*/  IMAD.IADD R6, R3, 0x1, R0 ;  /* 0x0000000103067824 */ /* 0x000fe200078e0200 */
[----:B------:R-:W-:Y:S01]  /*89f0*/  IADD3 R3, R15, 0x10, RZ ;  /* 0x000000100f037810 */ /* 0x000fe20007ffe0ff */
[----:B------:R-:W1:Y:S01]  /*8a00*/  SHFL.IDX PT, R4, R7, RZ, 0x181f ;  /* 0x00181fff07047589 */ /* 0x000e6200000e0000 */
[----:B------:R-:W-:Y:S02]  /*8a10*/  IMAD.SHL.U32 R0, R42, 0x40, RZ ;  /* 0x000000402a007824 */ /* 0x000fe400078e00ff */
[----:B------:R-:W-:Y:S01]  /*8a20*/  LEA.HI.X R6, R2, c[0x0][0x164], R6, 0x1, P0 ;  /* 0x0000590002067a11 */ /* 0x000fe200000f0c06 */
[----:B------:R-:W-:Y:S01]  /*8a30*/  SHFL.IDX PT, R5, R7, 0x1, 0x181f ;  /* 0x00381f0007057f89 */ /* 0x000fe200000e0000 */
[----:B------:R-:W-:Y:S02]  /*8a40*/  ISETP.GE.AND P1, PT, R3, UR19, PT ;  /* 0x0000001303007c0c */ /* 0x000fe4000bf26270 */
[----:B------:R-:W-:Y:S01]  /*8a50*/  LOP3.LUT R0, R0, 0x1c0, RZ, 0xc0, !PT ;  /* 0x000001c000007812 */ /* 0x000fe200078ec0ff */
[----:B------:R-:W2:Y:S03]  /*8a60*/  SHFL.IDX PT, R8, R6, RZ, 0x181f ;  /* 0x00181fff06087589 */ /* 0x000ea600000e0000 */
[----:B------:R-:W-:Y:S01]  /*8a70*/  SHF.R.U32.HI R2, RZ, 0x3, R0 ;  /* 0x00000003ff027819 */ /* 0x000fe20000011600 */
[----:B------:R-:W3:Y:S01]  /*8a80*/  SHFL.IDX PT, R11, R6, 0x1, 0x181f ;  /* 0x00381f00060b7f89 */ /* 0x000ee200000e0000 */
[----:B------:R-:W-:-:S03]  /*8a90*/  LOP3.LUT R0, R0, 0x38, R242, 0xf8, !PT ;  /* 0x0000003800007812 */ /* 0x000fc600078ef8f2 */
[----:B------:R-:W5:Y:S01]  /*8aa0*/  SHFL.IDX PT, R12, R7, 0x2, 0x181f ;  /* 0x00581f00070c7f89 */ /* 0x000f6200000e0000 */
[----:B------:R-:W-:Y:S01]  /*8ab0*/  LOP3.LUT R3, R0, R2, RZ, 0x3c, !PT ;  /* 0x0000000200037212 */ /* 0x000fe200078e3cff */
[----:B------:R-:W-:Y:S01]  /*8ac0*/  IMAD.SHL.U32 R0, R9, 0x8, RZ ;  /* 0x0000000809007824 */ /* 0x000fe200078e00ff */
[----:B------:R-:W-:Y:S01]  /*8ad0*/  IADD3 R9, R15, 0x20, RZ ;  /* 0x000000200f097810 */ /* 0x000fe20007ffe0ff */
[----:B------:R-:W3:Y:S03]  /*8ae0*/  SHFL.IDX PT, R13, R6, 0x2, 0x181f ;  /* 0x00581f00060d7f89 */ /* 0x000ee600000e0000 */
[----:B------:R-:W-:Y:S01]  /*8af0*/  LOP3.LUT R32, R3, 0xfffffe00, R0, 0xf8, !PT ;  /* 0xfffffe0003207812 */ /* 0x000fe200078ef800 */
[----:B------:R-:W5:Y:S01]  /*8b00*/  SHFL.IDX PT, R10, R7, 0x3, 0x181f ;  /* 0x00781f00070a7f89 */ /* 0x000f6200000e0000 */
[----:B-1----:R-:W-:Y:S02]  /*8b10*/  @!P2 LEA R2, P0, R242, R4, 0x1 ;  /* 0x00000004f202a211 */ /* 0x002fe400078008ff */
[----:B------:R-:W-:Y:S01]  /*8b20*/  IADD3 R4, R15, 0x30, RZ ;  /* 0x000000300f047810 */ /* 0x000fe20007ffe0ff */
[----:B------:R-:W-:Y:S01]  /*8b30*/  @!P2 IMAD.SHL.U32 R0, R32, 0x2, RZ ;  /* 0x000000022000a824 */ /* 0x000fe200078e00ff */
[----:B------:R-:W-:Y:S02]  /*8b40*/  SHFL.IDX PT, R14, R6, 0x5, 0x181f ;  /* 0x00b81f00060e7f89 */ /* 0x000fe400000e0000 */
[----:B------:R-:W-:-:S02]  /*8b50*/  ISETP.GE.AND P3, PT, R4, UR19, PT ;  /* 0x0000001304007c0c */ /* 0x000fc4000bf66270 */
[C---:B--2---:R-:W-:Y:S02]  /*8b60*/  @!P2 LEA.HI.X R3, R242.reuse, R8, R241, 0x1, P0 ;  /* 0x00000008f203a211 */ /* 0x044fe400000f0cf1 */
[----:B------:R-:W-:Y:S01]  /*8b70*/  ISETP.GE.AND P0, PT, R9, UR19, PT ;  /* 0x0000001309007c0c */ /* 0x000fe2000bf06270 */
[----:B------:R-:W-:Y:S04]  /*8b80*/  SHFL.IDX PT, R8, R7, 0x4, 0x181f ;  /* 0x00981f0007087f89 */ /* 0x000fe800000e0000 */
[----:B------:R1:W-:Y:S01]  /*8b90*/  @!P2 LDGSTS.E.BYPASS.LTC128B.128 [R0+0x7100], [R2.64], !P4 ;  /* 0x071000000200afae */ /* 0x0003e2000e101d56 */
[----:B------:R-:W-:-:S03]  /*8ba0*/  @!P1 LEA R4, P2, R242, R5, 0x1 ;  /* 0x00000005f2049211 */ /* 0x000fc600078408ff */
[----:B------:R-:W2:Y:S01]  /*8bb0*/  SHFL.IDX PT, R9, R6, 0x3, 0x181f ;  /* 0x00781f0006097f89 */ /* 0x000ea200000e0000 */
[----:B---3--:R-:W-:-:S03]  /*8bc0*/  @!P1 LEA.HI.X R5, R242, R11, R241, 0x1, P2 ;  /* 0x0000000bf2059211 */ /* 0x008fc600010f0cf1 */
[----:B------:R-:W-:Y:S01]  /*8bd0*/  SHFL.IDX PT, R11, R6, 0x4, 0x181f ;  /* 0x00981f00060b7f89 */ /* 0x000fe200000e0000 */
[----:B-1----:R-:W-:Y:S01]  /*8be0*/  IADD3 R2, R15, 0x40, RZ ;  /* 0x000000400f027810 */ /* 0x002fe20007ffe0ff */
[----:B------:R-:W-:-:S03]  /*8bf0*/  @!P1 IMAD.SHL.U32 R0, R32, 0x2, RZ ;  /* 0x0000000220009824 */ /* 0x000fc600078e00ff */
[----:B------:R-:W-:Y:S02]  /*8c00*/  ISETP.GE.AND P2, PT, R2, UR19, PT ;  /* 0x0000001302007c0c */ /* 0x000fe4000bf46270 */
[C---:B-----5:R-:W-:Y:S01]  /*8c10*/  @!P0 LEA R2, P5, R242.reuse, R12, 0x1 ;  /* 0x0000000cf2028211 */ /* 0x060fe200078a08ff */
[----:B------:R1:W-:Y:S01]  /*8c20*/  @!P1 LDGSTS.E.BYPASS.LTC128B.128 [R0+0x7900], [R4.64], !P4 ;  /* 0x0790000004009fae */ /* 0x0003e2000e101d56 */
[----:B------:R-:W-:Y:S02]  /*8c30*/  ISETP.NE.AND P1, PT, R197, 0x1, PT ;  /* 0x00000001c500780c */ /* 0x000fe40003f25270 */
[----:B------:R-:W-:Y:S01]  /*8c40*/  @!P0 LEA.HI.X R3, R242, R13, R241, 0x1, P5 ;  /* 0x0000000df2038211 */ /* 0x000fe200028f0cf1 */
[----:B------:R-:W-:Y:S04]  /*8c50*/  SHFL.IDX PT, R12, R7, 0x7, 0x181f ;  /* 0x00f81f00070c7f89 */ /* 0x000fe800000e0000 */
[----:B------:R-:W3:Y:S01]  /*8c60*/  SHFL.IDX PT, R13, R7, 0x5, 0x181f ;  /* 0x00b81f00070d7f89 */ /* 0x000ee200000e0000 */
[----:B-1----:R-:W-:Y:S01]  /*8c70*/  @!P0 IMAD.SHL.U32 R0, R32, 0x2, RZ ;  /* 0x0000000220008824 */ /* 0x002fe200078e00ff */
[----:B------:R-:W-:-:S04]  /*8c80*/  IADD3 R4, R15, 0x50, RZ ;  /* 0x000000500f047810 */ /* 0x000fc80007ffe0ff */
[----:B------:R1:W-:Y:S01]  /*8c90*/  @!P0 LDGSTS.E.BYPASS.LTC128B.128 [R0+0x8100], [R2.64], !P4 ;  /* 0x0810000002008fae */ /* 0x0003e2000e101d56 */
[----:B------:R-:W-:Y:S02]  /*8ca0*/  ISETP.GE.AND P5, PT, R4, UR19, PT ;  /* 0x0000001304007c0c */ /* 0x000fe4000bfa6270 */
[----:B------:R-:W-:Y:S02]  /*8cb0*/  IADD3 R4, R15, 0x60, RZ ;  /* 0x000000600f047810 */ /* 0x000fe40007ffe0ff */
[----:B-1----:R-:W-:Y:S01]  /*8cc0*/  @!P3 LEA R2, P0, R242, R10, 0x1 ;  /* 0x0000000af202b211 */ /* 0x002fe200078008ff */
[----:B------:R-:W-:Y:S01]  /*8cd0*/  @!P3 IMAD.SHL.U32 R0, R32, 0x2, RZ ;  /* 0x000000022000b824 */ /* 0x000fe200078e00ff */
[----:B------:R-:W1:Y:S02]  /*8ce0*/  SHFL.IDX PT, R10, R7, 0x6, 0x181f ;  /* 0x00d81f00070a7f89 */ /* 0x000e6400000e0000 */
[----:B--2---:R-:W-:-:S05]  /*8cf0*/  @!P3 LEA.HI.X R3, R242, R9, R241, 0x1, P0 ;  /* 0x00000009f203b211 */ /* 0x004fca00000f0cf1 */
[----:B------:R2:W-:Y:S01]  /*8d00*/  @!P3 LDGSTS.E.BYPASS.LTC128B.128 [R0+0x8900], [R2.64], !P4 ;  /* 0x089000000200bfae */ /* 0x0005e2000e101d56 */
[----:B------:R-:W-:Y:S02]  /*8d10*/  ISETP.NE.AND P3, PT, R197, 0x1, PT ;  /* 0x00000001c500780c */ /* 0x000fe40003f65270 */
[----:B--2---:R-:W-:Y:S02]  /*8d20*/  IADD3 R0, R196, UR6, RZ ;  /* 0x00000006c4007c10 */ /* 0x004fe4000fffe0ff */
[----:B---3--:R-:W-:Y:S02]  /*8d30*/  @!P5 LEA R2, P1, R242, R13, 0x1 ;  /* 0x0000000df202d211 */ /* 0x008fe400078208ff */
[----:B------:R-:W-:Y:S01]  /*8d40*/  SHFL.IDX PT, R13, R6, 0x7, 0x181f ;  /* 0x00f81f00060d7f89 */ /* 0x000fe200000e0000 */
[----:B------:R-:W-:Y:S02]  /*8d50*/  IADD3 R9, R0, UR17, RZ ;  /* 0x0000001100097c10 */ /* 0x000fe4000fffe0ff */
[----:B------:R-:W-:Y:S01]  /*8d60*/  @!P5 LEA.HI.X R3, R242, R14, R241, 0x1, P1 ;  /* 0x0000000ef203d211 */ /* 0x000fe200008f0cf1 */
[----:B----4-:R2:W3:Y:S01]  /*8d70*/  @P6 R2UR UR10, R16 ;  /* 0x00000000100a63c2 */ /* 0x0104e200000e0000 */
[----:B------:R-:W-:Y:S01]  /*8d80*/  ISETP.GE.AND P6, PT, R4, UR19, PT ;  /* 0x0000001304007c0c */ /* 0x000fe2000bfc6270 */
[----:B---3--:R-:W-:Y:S01]  /*8d90*/  @!UP1 UMOV UR10, UR20 ;  /* 0x00000014000a9c82 */ /* 0x008fe20008000000 */
[----:B------:R-:W-:Y:S01]  /*8da0*/  @!P2 LEA R4, P0, R242, R8, 0x1 ;  /* 0x00000008f204a211 */ /* 0x000fe200078008ff */
[----:B------:R-:W-:Y:S01]  /*8db0*/  @!P2 IMAD.SHL.U32 R8, R32, 0x2, RZ ;  /* 0x000000022008a824 */ /* 0x000fe200078e00ff */
[----:B------:R-:W-:-:S02]  /*8dc0*/  USHF.R.S32.HI UR7, URZ, 0x1f, UR10 ;  /* 0x0000001f3f077899 */ /* 0x000fc4000801140a */
[----:B------:R-:W-:Y:S01]  /*8dd0*/  @!P2 LEA.HI.X R5, R242, R11, R241, 0x1, P0 ;  /* 0x0000000bf205a211 */ /* 0x000fe200000f0cf1 */
[----:B------:R-:W-:Y:S01]  /*8de0*/  UIMAD.WIDE.U32 UR8, UR10, UR4, URZ ;  /* 0x000000040a0872a5 */ /* 0x000fe2000f8e003f */
[----:B------:R1:W3:Y:S01]  /*8df0*/  SHFL.IDX PT, R11, R6, 0x6, 0x181f ;  /* 0x00d81f00060b7f89 */ /* 0x0002e200000e0000 */
[----:B------:R-:W-:Y:S01]  /*8e00*/  ISETP.GE.AND P0, PT, R0, UR13, PT ;  /* 0x0000000d00007c0c */ /* 0x000fe2000bf06270 */
[----:B------:R-:W-:Y:S01]  /*8e10*/  UIMAD UR7, UR7, UR4, URZ ;  /* 0x00000004070772a4 */ /* 0x000fe2000f8e023f */
[----:B------:R-:W-:Y:S01]  /*8e20*/  @!P5 IMAD.SHL.U32 R0, R32, 0x2, RZ ;  /* 0x000000022000d824 */ /* 0x000fe200078e00ff */
[----:B------:R4:W-:Y:S01]  /*8e30*/  @!P2 LDGSTS.E.BYPASS.LTC128B.128 [R8+0x9100], [R4.64], !P4 ;  /* 0x091000000408afae */ /* 0x0009e2000e101d56 */
[----:B------:R-:W-:Y:S01]  /*8e40*/  ISETP.GT.OR P0, PT, R196, 0x6f, P0 ;  /* 0x0000006fc400780c */ /* 0x000fe20000704670 */
[----:B------:R-:W-:Y:S02]  /*8e50*/  UIMAD UR7, UR10, UR5, UR7 ;  /* 0x000000050a0772a4 */ /* 0x000fe4000f8e0207 */
[----:B------:R5:W-:Y:S01]  /*8e60*/  @!P5 LDGSTS.E.BYPASS.LTC128B.128 [R0+0x9900], [R2.64], !P4 ;  /* 0x099000000200dfae */ /* 0x000be2000e101d56 */
[----:B------:R-:W-:-:S02]  /*8e70*/  ULDC.64 UR4, c[0x0][0x1e8] ;  /* 0x00007a0000047ab9 */ /* 0x000fc40000000a00 */
[----:B------:R-:W-:Y:S01]  /*8e80*/  UIADD3 UR7, UR9, UR7, URZ ;  /* 0x0000000709077290 */ /* 0x000fe2000fffe03f */
[----:B-1----:R-:W-:Y:S01]  /*8e90*/  @!P6 LEA R6, P2, R242, R10, 0x1 ;  /* 0x0000000af206e211 */ /* 0x002fe200078408ff */
[----:B------:R-:W-:-:S03]  /*8ea0*/  @!P6 IMAD.SHL.U32 R10, R32, 0x2, RZ ;  /* 0x00000002200ae824 */ /* 0x000fc600078e00ff */
[----:B---3--:R-:W-:Y:S02]  /*8eb0*/  @!P6 LEA.HI.X R7, R242, R11, R241, 0x1, P2 ;  /* 0x0000000bf207e211 */ /* 0x008fe400010f0cf1 */
[----:B----4-:R-:W-:Y:S01]  /*8ec0*/  IADD3 R5, R15, 0x70, RZ ;  /* 0x000000700f057810 */ /* 0x010fe20007ffe0ff */
[----:B------:R-:W-:Y:S02]  /*8ed0*/  @P3 IMAD.HI.U32 R4, R9, c[0x0][0x2bc], RZ ;  /* 0x0000af0009043a27 */ /* 0x000fe400078e00ff */
[----:B------:R1:W-:Y:S01]  /*8ee0*/  @!P6 LDGSTS.E.BYPASS.LTC128B.128 [R10+0xa100], [R6.64], !P4 ;  /* 0x0a100000060aefae */ /* 0x0003e2000e101d56 */
[----:B------:R-:W-:Y:S01]  /*8ef0*/  ISETP.GE.AND P1, PT, R5, UR19, PT ;  /* 0x0000001305007c0c */ /* 0x000fe2000bf26270 */
[----:B------:R-:W-:Y:S01]  /*8f00*/  IMAD.MOV.U32 R8, RZ, RZ, R9 ;  /* 0x000000ffff087224 */ /* 0x000fe200078e0009 */
[----:B------:R-:W-:-:S04]  /*8f10*/  @P3 SHF.R.U32.HI R8, RZ, c[0x0][0x2c0], R4 ;  /* 0x0000b000ff083a19 */ /* 0x000fc80000011604 */
[----:B-----5:R-:W-:-:S04]  /*8f20*/  @!P0 IADD3 R0, P3, R8, UR8, RZ ;  /* 0x0000000808008c10 */ /* 0x020fc8000ff7e0ff */
[----:B------:R-:W-:Y:S02]  /*8f30*/  @!P0 LEA R2, P2, R0, c[0x0][0x2a0], 0x2 ;  /* 0x0000a80000028a11 */ /* 0x000fe400078410ff */
[----:B------:R-:W-:Y:S02]  /*8f40*/  @!P0 LEA.HI.X.SX32 R3, R8, UR7, 0x1, P3 ;  /* 0x0000000708038c11 */ /* 0x000fe400098f0eff */
[----:B------:R-:W-:Y:S02]  /*8f50*/  @!P1 LEA R4, P3, R242, R12, 0x1 ;  /* 0x0000000cf2049211 */ /* 0x000fe400078608ff */
[----:B------:R-:W-:Y:S01]  /*8f60*/  @!P0 LEA.HI.X R3, R0, c[0x0][0x2a4], R3, 0x2, P2 ;  /* 0x0000a90000038a11 */ /* 0x000fe200010f1403 */
[----:B------:R-:W-:Y:S01]  /*8f70*/  @!P1 IMAD.SHL.U32 R0, R32, 0x2, RZ ;  /* 0x0000000220009824 */ /* 0x000fe200078e00ff */
[----:B------:R-:W-:-:S05]  /*8f80*/  @!P1 LEA.HI.X R5, R242, R13, R241, 0x1, P3 ;  /* 0x0000000df2059211 */ /* 0x000fca00018f0cf1 */
[----:B------:R3:W-:Y:S04]  /*8f90*/  @!P1 LDGSTS.E.BYPASS.LTC128B.128 [R0+0xa900], [R4.64], !P4 ;  /* 0x0a90000004009fae */ /* 0x0007e8000e101d56 */
[----:B------:R-:W0:Y:S04]  /*8fa0*/  LDGDEPBAR ;  /* 0x00000000000079af */ /* 0x000e280000000000 */
[----:B------:R-:W-:Y:S06]  /*8fb0*/  BAR.SYNC.DEFER_BLOCKING 0x0 ;  /* 0x0000000000007b1d */ /* 0x000fec0000010000 */
[----:B------:R4:W5:Y:S01]  /*8fc0*/  @!P0 LDG.E R50, [R2.64] ;  /* 0x0000001602328981 */ /* 0x000962000c1e1900 */
[----:B---3--:R-:W-:Y:S01]  /*8fd0*/  IMAD.MOV R0, RZ, RZ, -R8 ;  /* 0x000000ffff007224 */ /* 0x008fe200078e0a08 */
[----:B------:R-:W-:Y:S01]  /*8fe0*/  UIMAD UR10, UR14, UR4, URZ ;  /* 0x000000040e0a72a4 */ /* 0x000fe2000f8e023f */
[----:B------:R-:W-:Y:S01]  /*8ff0*/  ISETP.GE.AND P3, PT, R242, c[0x0][0x1d4], PT ;  /* 0x00007500f2007a0c */ /* 0x000fe20003f66270 */
[----:B------:R-:W-:Y:S01]  /*9000*/  UIMAD.WIDE.U32 UR24, UR15, UR4, URZ ;  /* 0x000000040f1872a5 */ /* 0x000fe2000f8e003f */
[----:B------:R-:W-:Y:S01]  /*9010*/  IMAD R51, R0, c[0x0][0x2b8], R9 ;  /* 0x0000ae0000337a24 */ /* 0x000fe200078e0209 */
[----:B------:R-:W-:Y:S01]  /*9020*/  UIMAD UR10, UR15, UR5, UR10 ;  /* 0x000000050f0a72a4 */ /* 0x000fe2000f8e020a */
[----:B------:R-:W-:Y:S01]  /*9030*/  IMAD.U32 R9, RZ, RZ, UR15 ;  /* 0x0000000fff097e24 */ /* 0x000fe2000f8e00ff */
[----:B------:R-:W-:Y:S01]  /*9040*/  UIADD3 UR11, UR12, -0x1, URZ ;  /* 0xffffffff0c0b7890 */ /* 0x000fe2000fffe03f */
[----:B------:R-:W-:Y:S01]  /*9050*/  LEA.HI R193, R17, R194, RZ, 0x5 ;  /* 0x000000c211c17211 */ /* 0x000fe200078f28ff */
[----:B------:R-:W-:Y:S01]  /*9060*/  UIADD3 UR10, UR25, UR10, URZ ;  /* 0x0000000a190a7290 */ /* 0x000fe2000fffe03f */
[----:B------:R-:W-:Y:S01]  /*9070*/  SHF.R.S32.HI R45, RZ, 0x1f, R51 ;  /* 0x0000001fff2d7819 */ /* 0x000fe20000011433 */
[----:B------:R-:W-:Y:S01]  /*9080*/  UIMAD UR11, UR11, -0x70, UR13 ;  /* 0xffffff900b0b78a4 */ /* 0x000fe2000f8e020d */
[----:B------:R-:W-:Y:S01]  /*9090*/  STL [R1+0xc], R51 ;  /* 0x00000c3301007387 */ /* 0x000fe20000100800 */
[----:B------:R-:W-:Y:S01]  /*90a0*/  ULDC.64 UR4, c[0x0][0x210] ;  /* 0x0000840000047ab9 */ /* 0x000fe20000000a00 */
[----:B------:R-:W-:Y:S01]  /*90b0*/  SHF.R.S32.HI R49, RZ, 0x5, R193 ;  /* 0x00000005ff317819 */ /* 0x000fe200000114c1 */
[----:B------:R-:W-:Y:S01]  /*90c0*/  IMAD R0, R45, c[0x0][0x1e0], RZ ;  /* 0x000078002d007a24 */ /* 0x000fe200078e02ff */
[----:B------:R-:W-:Y:S01]  /*90d0*/  UIMAD UR14, UR14, UR4, URZ ;  /* 0x000000040e0e72a4 */ /* 0x000fe2000f8e023f */
[----:B------:R-:W-:Y:S01]  /*90e0*/  IADD3 R40, -R42, UR11, RZ ;  /* 0x0000000b2a287c10 */ /* 0x000fe2000fffe1ff */
[----:B------:R-:W-:Y:S01]  /*90f0*/  UIMAD.WIDE.U32 UR26, UR15, UR4, URZ ;  /* 0x000000040f1a72a5 */ /* 0x000fe2000f8e003f */
[----:B------:R-:W-:Y:S01]  /*9100*/  IMAD R0, R51, c[0x0][0x1e4], R0 ;  /* 0x0000790033007a24 */ /* 0x000fe200078e0200 */
[----:B------:R-:W-:Y:S01]  /*9110*/  UIMAD UR5, UR15, UR5, UR14 ;  /* 0x000000050f0572a4 */ /* 0x000fe2000f8e020e */
[----:B------:R-:W-:-:S02]  /*9120*/  ISETP.GE.AND P4, PT, R40, 0x11, PT ;  /* 0x000000112800780c */ /* 0x000fc40003f86270 */
[C---:B------:R-:W-:Y:S01]  /*9130*/  ISETP.GE.AND P2, PT, R40.reuse, 0x21, PT ;  /* 0x000000212800780c */ /* 0x040fe20003f46270 */
[----:B----4-:R-:W-:Y:S01]  /*9140*/  IMAD.WIDE.U32 R2, R51, c[0x0][0x1e0], RZ ;  /* 0x0000780033027a25 */ /* 0x010fe200078e00ff */
[C---:B------:R-:W-:Y:S01]  /*9150*/  ISETP.GE.AND P5, PT, R40.reuse, 0x31, PT ;  /* 0x000000312800780c */ /* 0x040fe20003fa6270 */
[----:B------:R-:W-:Y:S01]  /*9160*/  UIADD3 UR5, UR27, UR5, URZ ;  /* 0x000000051b057290 */ /* 0x000fe2000fffe03f */
[----:B------:R-:W-:Y:S01]  /*9170*/  ISETP.GE.AND P6, PT, R40, 0x41, PT ;  /* 0x000000412800780c */ /* 0x000fe20003fc6270 */
[----:B------:R-:W-:Y:S01]  /*9180*/  IMAD.IADD R3, R3, 0x1, R0 ;  /* 0x0000000103037824 */ /* 0x000fe200078e0200 */
[----:B-----5:R-:W-:-:S03]  /*9190*/  SHF.R.S32.HI R47, RZ, 0x1f, R50 ;  /* 0x0000001fff2f7819 */ /* 0x020fc60000011432 */
[----:B------:R-:W-:Y:S01]  /*91a0*/  IMAD.WIDE.U32 R2, R50, c[0x0][0x1f0], R2 ;  /* 0x00007c0032027a25 */ /* 0x000fe200078e0002 */
[----:B------:R-:W-:Y:S03]  /*91b0*/  STL [R1+0x8], R50 ;  /* 0x0000083201007387 */ /* 0x000fe60000100800 */
[----:B------:R-:W-:Y:S01]  /*91c0*/  IMAD R0, R47, c[0x0][0x1f0], RZ ;  /* 0x00007c002f007a24 */ /* 0x000fe200078e02ff */
[----:B------:R-:W-:-:S03]  /*91d0*/  IADD3 R4, P1, R2, UR24, RZ ;  /* 0x0000001802047c10 */ /* 0x000fc6000ff3e0ff */
[----:B------:R-:W-:Y:S01]  /*91e0*/  IMAD R0, R50, c[0x0][0x1f4], R0 ;  /* 0x00007d0032007a24 */ /* 0x000fe200078e0200 */
[----:B------:R-:W-:-:S04]  /*91f0*/  LEA R2, P0, R4, c[0x0][0x1c8], 0x1 ;  /* 0x0000720004027a11 */ /* 0x000fc800078008ff */
[----:B------:R-:W-:Y:S01]  /*9200*/  IADD3.X R0, R3, UR10, R0, P1, !PT ;  /* 0x0000000a03007c10 */ /* 0x000fe20008ffe400 */
[----:B------:R-:W3:Y:S01]  /*9210*/  SHFL.IDX PT, R5, R2, RZ, 0x181f ;  /* 0x00181fff02057589 */ /* 0x000ee200000e0000 */
[----:B------:R-:W-:Y:S02]  /*9220*/  IMAD R3, R51, c[0x0][0x1e0], RZ ;  /* 0x0000780033037a24 */ /* 0x000fe400078e02ff */
[----:B------:R-:W-:Y:S01]  /*9230*/  LEA.HI.X R0, R4, c[0x0][0x1cc], R0, 0x1, P0 ;  /* 0x0000730004007a11 */ /* 0x000fe200000f0c00 */
[----:B-1----:R-:W-:Y:S01]  /*9240*/  SHFL.IDX PT, R7, R2, 0x1, 0x181f ;  /* 0x00381f0002077f89 */ /* 0x002fe200000e0000 */
[----:B------:R-:W-:Y:S01]  /*9250*/  ISETP.GE.AND P0, PT, R40, 0x1, PT ;  /* 0x000000012800780c */ /* 0x000fe20003f06270 */
[----:B------:R-:W-:Y:S02]  /*9260*/  IMAD R3, R50, c[0x0][0x1f0], R3 ;  /* 0x00007c0032037a24 */ /* 0x000fe400078e0203 */
[----:B------:R-:W1:Y:S02]  /*9270*/  SHFL.IDX PT, R6, R0, RZ, 0x181f ;  /* 0x00181fff00067589 */ /* 0x000e6400000e0000 */
[----:B------:R-:W-:-:S02]  /*9280*/  IMAD R12, R9, c[0x0][0x1e8], R3 ;  /* 0x00007a00090c7a24 */ /* 0x000fc400078e0203 */
[----:B------:R-:W4:Y:S04]  /*9290*/  SHFL.IDX PT, R8, R0, 0x1, 0x181f ;  /* 0x00381f0000087f89 */ /* 0x000f2800000e0000 */
[----:B------:R-:W5:Y:S02]  /*92a0*/  SHFL.IDX PT, R10, R2, 0x2, 0x181f ;  /* 0x00581f00020a7f89 */ /* 0x000f6400000e0000 */
[----:B------:R-:W-:Y:S02]  /*92b0*/  @P0 IMAD.SHL.U32 R3, R32, 0x2, RZ ;  /* 0x0000000220030824 */ /* 0x000fe400078e00ff */
[----:B------:R-:W2:Y:S04]  /*92c0*/  SHFL.IDX PT, R11, R0, 0x2, 0x181f ;  /* 0x00581f00000b7f89 */ /* 0x000ea800000e0000 */
[----:B------:R-:W5:Y:S01]  /*92d0*/  SHFL.IDX PT, R9, R2, 0x3, 0x181f ;  /* 0x00781f0002097f89 */ /* 0x000f6200000e0000 */
[----:B---3--:R-:W-:-:S03]  /*92e0*/  @P0 LEA R4, P1, R242, R5, 0x1 ;  /* 0x00000005f2040211 */ /* 0x008fc600078208ff */
[----:B------:R-:W-:Y:S04]  /*92f0*/  SHFL.IDX PT, R15, R0, 0x3, 0x181f ;  /* 0x00781f00000f7f89 */ /* 0x000fe800000e0000 */
[----:B------:R-:W3:Y:S01]  /*9300*/  SHFL.IDX PT, R13, R2, 0x4, 0x181f ;  /* 0x00981f00020d7f89 */ /* 0x000ee200000e0000 */
[----:B-1----:R-:W-:Y:S02]  /*9310*/  @P0 LEA.HI.X R5, R242, R6, R241, 0x1, P1 ;  /* 0x00000006f2050211 */ /* 0x002fe400008f0cf1 */
[----:B------:R-:W-:Y:S01]  /*9320*/  ISETP.GE.AND P1, PT, R40, 0x51, PT ;  /* 0x000000512800780c */ /* 0x000fe20003f26270 */
[----:B------:R-:W1:Y:S04]  /*9330*/  SHFL.IDX PT, R14, R0, 0x4, 0x181f ;  /* 0x00981f00000e7f89 */ /* 0x000e6800000e0000 */
[----:B------:R1:W-:Y:S01]  /*9340*/  @P0 LDGSTS.E.BYPASS.LTC128B.128 [R3+0x3900], [R4.64], !P3 ;  /* 0x0390000004030fae */ /* 0x0003e2000d901d56 */
[----:B------:R-:W-:-:S03]  /*9350*/  @P4 LEA R6, P0, R242, R7, 0x1 ;  /* 0x00000007f2064211 */ /* 0x000fc600078008ff */
[----:B--2---:R-:W-:Y:S01]  /*9360*/  SHFL.IDX PT, R16, R0, 0x5, 0x181f ;  /* 0x00b81f0000107f89 */ /* 0x004fe200000e0000 */
[----:B----4-:R-:W-:Y:S02]  /*9370*/  @P4 LEA.HI.X R7, R242, R8, R241, 0x1, P0 ;  /* 0x00000008f2074211 */ /* 0x010fe400000f0cf1 */
[----:B-1----:R-:W-:Y:S02]  /*9380*/  LEA R3, R12, c[0x0][0x1c8], 0x1 ;  /* 0x000072000c037a11 */ /* 0x002fe400078e08ff */
[----:B------:R1:W2:Y:S01]  /*9390*/  SHFL.IDX PT, R12, R2, 0x5, 0x181f ;  /* 0x00b81f00020c7f89 */ /* 0x0002a200000e0000 */
[----:B-----5:R-:W-:-:S03]  /*93a0*/  @P2 LEA R4, P0, R242, R10, 0x1 ;  /* 0x0000000af2042211 */ /* 0x020fc600078008ff */
[----:B------:R4:W5:Y:S01]  /*93b0*/  SHFL.IDX PT, R8, R3, 0x6, 0x181f ;  /* 0x00d81f0003087f89 */ /* 0x00096200000e0000 */
[----:B------:R-:W-:Y:S02]  /*93c0*/  @P2 LEA.HI.X R5, R242, R11, R241, 0x1, P0 ;  /* 0x0000000bf2052211 */ /* 0x000fe400000f0cf1 */
[----:B------:R-:W-:Y:S01]  /*93d0*/  ISETP.GE.AND P0, PT, R40, 0x61, PT ;  /* 0x000000612800780c */ /* 0x000fe20003f06270 */
[----:B------:R2:W3:Y:S01]  /*93e0*/  SHFL.IDX PT, R10, R0, 0x6, 0x181f ;  /* 0x00d81f00000a7f89 */ /* 0x0004e200000e0000 */
[C---:B-1----:R-:W-:Y:S02]  /*93f0*/  @P4 IMAD.SHL.U32 R2, R32.reuse, 0x2, RZ ;  /* 0x0000000220024824 */ /* 0x042fe400078e00ff */
[----:B----4-:R-:W-:-:S03]  /*9400*/  @P2 IMAD.SHL.U32 R3, R32, 0x2, RZ ;  /* 0x0000000220032824 */ /* 0x010fc600078e00ff */
[----:B------:R1:W-:Y:S01]  /*9410*/  @P4 LDGSTS.E.BYPASS.LTC128B.128 [R2+0x4100], [R6.64], !P3 ;  /* 0x0410000006024fae */ /* 0x0003e2000d901d56 */
[----:B--2---:R-:W-:-:S03]  /*9420*/  @P5 IMAD.SHL.U32 R0, R32, 0x2, RZ ;  /* 0x0000000220005824 */ /* 0x004fc600078e00ff */
[----:B------:R2:W-:Y:S01]  /*9430*/  @P2 LDGSTS.E.BYPASS.LTC128B.128 [R3+0x4900], [R4.64], !P3 ;  /* 0x0490000004032fae */ /* 0x0005e2000d901d56 */
[C---:B-1----:R-:W-:Y:S02]  /*9440*/  @P5 LEA R2, P4, R242.reuse, R9, 0x1 ;  /* 0x00000009f2025211 */ /* 0x042fe400078808ff */
[C---:B---3--:R-:W-:Y:S02]  /*9450*/  @P6 LEA R6, P2, R242.reuse, R13, 0x1 ;  /* 0x0000000df2066211 */ /* 0x048fe400078408ff */
[--C-:B--2---:R-:W-:Y:S01]  /*9460*/  @P5 LEA.HI.X R3, R242, R15, R241.reuse, 0x1, P4 ;  /* 0x0000000ff2035211 */ /* 0x104fe200020f0cf1 */
[----:B------:R-:W-:Y:S01]  /*9470*/  @P6 IMAD.SHL.U32 R5, R32, 0x2, RZ ;  /* 0x0000000220056824 */ /* 0x000fe200078e00ff */
[C---:B------:R-:W-:Y:S02]  /*9480*/  @P6 LEA.HI.X R7, R242.reuse, R14, R241, 0x1, P2 ;  /* 0x0000000ef2076211 */ /* 0x040fe400010f0cf1 */
[----:B------:R-:W-:Y:S01]  /*9490*/  @P1 LEA R4, P4, R242, R12, 0x1 ;  /* 0x0000000cf2041211 */ /* 0x000fe200078808ff */
[----:B------:R1:W-:Y:S01]  /*94a0*/  @P5 LDGSTS.E.BYPASS.LTC128B.128 [R0+0x5100], [R2.64], !P3 ;  /* 0x0510000002005fae */ /* 0x0003e2000d901d56 */
[----:B------:R-:W-:-:S03]  /*94b0*/  ISETP.GT.AND P5, PT, R196, 0x6f, PT ;  /* 0x0000006fc400780c */ /* 0x000fc60003fa4270 */
[----:B------:R2:W-:Y:S01]  /*94c0*/  @P6 LDGSTS.E.BYPASS.LTC128B.128 [R5+0x5900], [R6.64], !P3 ;  /* 0x0590000006056fae */ /* 0x0005e2000d901d56 */
[----:B-1----:R-:W-:Y:S02]  /*94d0*/  LOP3.LUT R0, R48, 0xfffffff0, RZ, 0xc0, !PT ;  /* 0xfffffff030007812 */ /* 0x002fe400078ec0ff */
[C---:B-----5:R-:W-:Y:S02]  /*94e0*/  @P0 LEA R2, P2, R242.reuse, R8, 0x1 ;  /* 0x00000008f2020211 */ /* 0x060fe400078408ff */
[--C-:B--2---:R-:W-:Y:S01]  /*94f0*/  @P1 LEA.HI.X R5, R242, R16, R241.reuse, 0x1, P4 ;  /* 0x00000010f2051211 */ /* 0x104fe200020f0cf1 */
[----:B------:R-:W-:Y:S01]  /*9500*/  IMAD.IADD R6, R194, 0x1, -R0 ;  /* 0x00000001c2067824 */ /* 0x000fe200078e0a00 */
[----:B------:R-:W-:Y:S01]  /*9510*/  @P0 LEA.HI.X R3, R242, R10, R241, 0x1, P2 ;  /* 0x0000000af2030211 */ /* 0x000fe200010f0cf1 */
[C---:B------:R-:W-:Y:S02]  /*9520*/  @P1 IMAD.SHL.U32 R7, R32.reuse, 0x2, RZ ;  /* 0x0000000220071824 */ /* 0x040fe400078e00ff */
[----:B------:R-:W-:Y:S01]  /*9530*/  @P0 IMAD.SHL.U32 R0, R32, 0x2, RZ ;  /* 0x0000000220000824 */ /* 0x000fe200078e00ff */
[----:B------:R-:W-:-:S02]  /*9540*/  SHF.R.S32.HI R8, RZ, 0x1f, R6 ;  /* 0x0000001fff087819 */ /* 0x000fc40000011406 */
[----:B------:R1:W-:Y:S02]  /*9550*/  @P1 LDGSTS.E.BYPASS.LTC128B.128 [R7+0x6100], [R4.64], !P3 ;  /* 0x0610000004071fae */ /* 0x0003e4000d901d56 */
[----:B------:R-:W-:Y:S02]  /*9560*/  LEA.HI R46, R8, R6, RZ, 0x3 ;  /* 0x00000006082e7211 */ /* 0x000fe400078f18ff */
[----:B------:R2:W-:Y:S01]  /*9570*/  @P0 LDGSTS.E.BYPASS.LTC128B.128 [R0+0x6900], [R2.64], !P3 ;  /* 0x0690000002000fae */ /* 0x0005e2000d901d56 */
[----:B------:R-:W-:-:S03]  /*9580*/  ISETP.LT.AND P0, PT, RZ, c[0x0][0x27c], PT ;  /* 0x00009f00ff007a0c */ /* 0x000fc60003f01270 */
[----:B------:R-:W0:Y:S01]  /*9590*/  LDGDEPBAR ;  /* 0x00000000000079af */ /* 0x000e220000000000 */
[----:B-1----:R-:W-:Y:S01]  /*95a0*/  IMAD.MOV.U32 R4, RZ, RZ, 0x20 ;  /* 0x00000020ff047424 */ /* 0x002fe200078e00ff */
[----:B--2---:R-:W-:Y:S01]  /*95b0*/  LOP3.LUT R0, R46, 0xfffffff8, RZ, 0xc0, !PT ;  /* 0xfffffff82e007812 */ /* 0x004fe200078ec0ff */
[----:B------:R-:W-:-:S04]  /*95c0*/  IMAD.MOV.U32 R3, RZ, RZ, 0x10 ;  /* 0x00000010ff037424 */ /* 0x000fc800078e00ff */
[----:B------:R-:W-:-:S05]  /*95d0*/  IMAD.IADD R44, R6, 0x1, -R0 ;  /* 0x00000001062c7824 */ /* 0x000fca00078e0a00 */
[----:B------:R-:W-:-:S05]  /*95e0*/  R2P PR, R44, 0x6 ;  /* 0x000000062c007804 */ /* 0x000fca0000000000 */
[----:B------:R-:W-:Y:S02]  /*95f0*/  SEL R3, R3, 0xfffffff0, !P1 ;  /* 0xfffffff003037807 */ /* 0x000fe40004800000 */
[----:B------:R-:W-:Y:S01]  /*9600*/  SEL R4, R4, 0xffffffe0, !P2 ;  /* 0xffffffe004047807 */ /* 0x000fe20005000000 */
[----:B------:R-:W-:Y:S05]  /*9610*/  @P0 BRA `(.L_x_104) ;  /* 0x0000002000000947 */ /* 0x000fea0003800000 */
[----:B------:R-:W-:-:S04]  /*9620*/  DEPBAR.LE SB0, 0x1 ;  /* 0x000080400000791a */ /* 0x000fc80000000000 */
[----:B------:R-:W-:Y:S05]  /*9630*/  BRA `(.L_x_105) ;  /* 0x000035e000007947 */ /* 0x000fea0003800000 */
.L_x_104:
[----:B------:R-:W-:Y:S01]  /*9640*/  SHF.R.S32.HI R0, RZ, 0x1f, R149 ;  /* 0x0000001fff007819 */ /* 0x000fe20000011495 */
[----:B------:R-:W-:Y:S01]  /*9650*/  ULDC.U8 UR4, c[0x0][0x298] ;  /* 0x0000a60000047ab9 */ /* 0x000fe20000000000 */
[----:B------:R-:W-:Y:S01]  /*9660*/  LEA.HI R10, R17, R194, RZ, 0x2 ;  /* 0x000000c2110a7211 */ /* 0x000fe200078f10ff */
[C---:B------:R-:W-:Y:S01]  /*9670*/  IMAD.WIDE.U32 R6, R149.reuse, c[0x0][0x290], RZ ;  /* 0x0000a40095067a25 */ /* 0x040fe200078e00ff */
[----:B------:R-:W-:Y:S01]  /*9680*/  ISETP.NE.AND P2, PT, RZ, UR4, PT ;  /* 0x00000004ff007c0c */ /* 0x000fe2000bf45270 */
[----:B------:R-:W-:Y:S01]  /*9690*/  BSSY B2, `(.L_x_105) ;  /* 0x0000358000027945 */ /* 0x000fe20003800000 */
[----:B------:R-:W-:Y:S01]  /*96a0*/  SHF.R.S32.HI R31, RZ, 0x2, R10 ;  /* 0x00000002ff1f7819 */ /* 0x000fe2000001140a */
[----:B------:R-:W-:Y:S01]  /*96b0*/  IMAD R2, R0, c[0x0][0x280], RZ ;  /* 0x0000a00000027a24 */ /* 0x000fe200078e02ff */
[----:B------:R-:W-:Y:S01]  /*96c0*/  LEA R16, P0, R6, c[0x0][0x288], 0x1 ;  /* 0x0000a20006107a11 */ /* 0x000fe200078008ff */
[----:B------:R-:W-:Y:S02]  /*96d0*/  IMAD R0, R0, c[0x0][0x290], RZ ;  /* 0x0000a40000007a24 */ /* 0x000fe400078e02ff */
[----:B------:R-:W-:-:S02]  /*96e0*/  IMAD R5, R149, c[0x0][0x284], R2 ;  /* 0x0000a10095057a24 */ /* 0x000fc400078e0202 */
[C---:B------:R-:W-:Y:S01]  /*96f0*/  IMAD R2, R149.reuse, c[0x0][0x294], R0 ;  /* 0x0000a50095027a24 */ /* 0x040fe200078e0200 */
[----:B------:R-:W-:Y:S01]  /*9700*/  LOP3.LUT R0, R10, 0xfffffffc, RZ, 0xc0, !PT ;  /* 0xfffffffc0a007812 */ /* 0x000fe200078ec0ff */
[----:B------:R-:W-:-:S03]  /*9710*/  IMAD.WIDE.U32 R8, R149, c[0x0][0x280], RZ ;  /* 0x0000a00095087a25 */ /* 0x000fc600078e00ff */
[----:B------:R-:W-:Y:S01]  /*9720*/  IADD3 R0, -R0, R194, RZ ;  /* 0x000000c200007210 */ /* 0x000fe20007ffe1ff */
[----:B------:R-:W-:Y:S01]  /*9730*/  IMAD.IADD R2, R2, 0x1, R7 ;  /* 0x0000000102027824 */ /* 0x000fe200078e0207 */
[----:B------:R-:W-:Y:S01]  /*9740*/  LEA R18, P1, R8, c[0x0][0x270], 0x1 ;  /* 0x00009c0008127a11 */ /* 0x000fe200078208ff */
[----:B------:R-:W-:Y:S01]  /*9750*/  IMAD.IADD R5, R5, 0x1, R9 ;  /* 0x0000000105057824 */ /* 0x000fe200078e0209 */
[----:B------:R-:W-:Y:S02]  /*9760*/  SHF.L.U32 R24, R0, 0x3, RZ ;  /* 0x0000000300187819 */ /* 0x000fe400000006ff */
[----:B------:R-:W-:Y:S01]  /*9770*/  LEA.HI.X R17, R6, c[0x0][0x28c], R2, 0x1, P0 ;  /* 0x0000a30006117a11 */ /* 0x000fe200000f0c02 */
[----:B------:R-:W-:Y:S01]  /*9780*/  IMAD R2, R20, 0x80, R31 ;  /* 0x0000008014027824 */ /* 0x000fe200078e021f */
[----:B------:R-:W-:Y:S01]  /*9790*/  LEA.HI.X R19, R8, c[0x0][0x274], R5, 0x1, P1 ;  /* 0x00009d0008137a11 */ /* 0x000fe200008f0c05 */
[----:B------:R-:W-:Y:S05]  /*97a0*/  @!P2 BRA `(.L_x_106) ;  /* 0x00001a300000a947 */ /* 0x000fea0003800000 */
[----:B------:R-:W-:Y:S01]  /*97b0*/  ISETP.GE.AND P0, PT, R2, UR19, PT ;  /* 0x0000001302007c0c */ /* 0x000fe2000bf06270 */
[----:B------:R-:W-:Y:S01]  /*97c0*/  BSSY B0, `(.L_x_107) ;  /* 0x0000017000007945 */ /* 0x000fe20003800000 */
[----:B------:R-:W-:Y:S01]  /*97d0*/  SHF.L.U32 R22, R0, 0x2, RZ ;  /* 0x0000000200167819 */ /* 0x000fe200000006ff */
[----:B------:R-:W-:Y:S01]  /*97e0*/  CS2R R8, SRZ ;  /* 0x0000000000087805 */ /* 0x000fe2000001ff00 */
[----:B------:R-:W-:Y:S01]  /*97f0*/  CS2R R12, SRZ ;  /* 0x00000000000c7805 */ /* 0x000fe2000001ff00 */
[----:B------:R-:W-:Y:S01]  /*9800*/  CS2R R6, SRZ ;  /* 0x0000000000067805 */ /* 0x000fe2000001ff00 */
[----:B------:R-:W-:-:S07]  /*9810*/  CS2R R10, SRZ ;  /* 0x00000000000a7805 */ /* 0x000fce000001ff00 */
[----:B------:R-:W-:Y:S05]  /*9820*/  @P0 BRA `(.L_x_108) ;  /* 0x0000010000000947 */ /* 0x000fea0003800000 */
[C---:B------:R-:W-:Y:S01]  /*9830*/  IADD3 R2, R22.reuse, 0x10, RZ ;  /* 0x0000001016027810 */ /* 0x040fe20007ffe0ff */
[----:B------:R-:W-:Y:S01]  /*9840*/  CS2R R8, SRZ ;  /* 0x0000000000087805 */ /* 0x000fe2000001ff00 */
[----:B------:R-:W-:Y:S01]  /*9850*/  ISETP.GE.AND P1, PT, R22, c[0x0][0x27c], PT ;  /* 0x00009f0016007a0c */ /* 0x000fe20003f26270 */
[----:B------:R-:W-:Y:S01]  /*9860*/  CS2R R6, SRZ ;  /* 0x0000000000067805 */ /* 0x000fe2000001ff00 */
[----:B------:R-:W-:-:S11]  /*9870*/  ISETP.GE.AND P0, PT, R2, c[0x0][0x27c], PT ;  /* 0x00009f0002007a0c */ /* 0x000fd60003f06270 */
[----:B------:R-:W-:Y:S02]  /*9880*/  @!P1 IMAD.WIDE R20, R22, 0x2, R18 ;  /* 0x0000000216149825 */ /* 0x000fe400078e0212 */
[----:B------:R-:W-:-:S03]  /*9890*/  @!P0 SHF.R.S32.HI R0, RZ, 0x1f, R2 ;  /* 0x0000001fff008819 */ /* 0x000fc60000011402 */
[----:B------:R1:W5:Y:S01]  /*98a0*/  @!P1 LD.E.64 R12, [R20.64] ;  /* 0x00000016140c9980 */ /* 0x000362000c101b00 */
[----:B------:R-:W-:-:S04]  /*98b0*/  @!P0 LEA.HI R0, R0, R2, RZ, 0x2 ;  /* 0x0000000200008211 */ /* 0x000fc800078f10ff */
[----:B------:R-:W-:-:S05]  /*98c0*/  @!P0 LOP3.LUT R0, R0, 0xfffffffc, RZ, 0xc0, !PT ;  /* 0xfffffffc00008812 */ /* 0x000fca00078ec0ff */
[----:B------:R-:W-:-:S04]  /*98d0*/  @!P0 IMAD.WIDE R14, R0, 0x2, R16 ;  /* 0x00000002000e8825 */ /* 0x000fc800078e0210 */
[----:B------:R-:W-:Y:S01]  /*98e0*/  @!P0 IMAD.WIDE R18, R0, 0x2, R18 ;  /* 0x0000000200128825 */ /* 0x000fe200078e0212 */
[----:B------:R1:W5:Y:S03]  /*98f0*/  @!P0 LD.E.64 R6, [R14.64] ;  /* 0x000000160e068980 */ /* 0x000366000c101b00 */
[----:B------:R-:W-:Y:S01]  /*9900*/  @!P1 IMAD.WIDE R16, R22, 0x2, R16 ;  /* 0x0000000216109825 */ /* 0x000fe200078e0210 */
[----:B------:R1:W5:Y:S04]  /*9910*/  @!P0 LD.E.64 R8, [R18.64] ;  /* 0x0000001612088980 */ /* 0x000368000c101b00 */
[----:B------:R1:W5:Y:S02]  /*9920*/  @!P1 LD.E.64 R10, [R16.64] ;  /* 0x00000016100a9980 */ /* 0x000364000c101b00 */
.L_x_108:
[----:B------:R-:W-:Y:S05]  /*9930*/  BSYNC B0 ;  /* 0x0000000000007941 */ /* 0x000fea0003800000 */
.L_x_107:
[----:B------:R-:W-:Y:S01]  /*9940*/  SHF.R.S32.HI R2, RZ, 0x1f, R31 ;  /* 0x0000001fff027819 */ /* 0x000fe2000001141f */
[----:B-1---5:R-:W-:Y:S01]  /*9950*/  IMAD.MOV.U32 R17, RZ, RZ, R12 ;  /* 0x000000ffff117224 */ /* 0x022fe200078e000c */
[--C-:B------:R-:W-:Y:S01]  /*9960*/  SHF.R.U64 R0, R12, 0x10, R13.reuse ;  /* 0x000000100c007819 */ /* 0x100fe2000000120d */
[----:B------:R-:W-:Y:S01]  /*9970*/  UIMAD UR4, UR16, -0x80, UR19 ;  /* 0xffffff80100478a4 */ /* 0x000fe2000f8e0213 */
[----:B------:R-:W-:Y:S01]  /*9980*/  LEA.HI R2, R2, R31, RZ, 0x3 ;  /* 0x0000001f02027211 */ /* 0x000fe200078f18ff */
[----:B------:R-:W-:Y:S01]  /*9990*/  IMAD.MOV.U32 R16, RZ, RZ, R13 ;  /* 0x000000ffff107224 */ /* 0x000fe200078e000d */
[----:B------:R-:W-:Y:S01]  /*99a0*/  PRMT R23, R0, 0x5410, R17 ;  /* 0x0000541000177816 */ /* 0x000fe20000000011 */
[----:B------:R-:W-:Y:S01]  /*99b0*/  UISETP.LT.AND UP0, UPT, UR4, 0x80, UPT ;  /* 0x000000800400788c */ /* 0x000fe2000bf01270 */
[----:B------:R-:W-:Y:S01]  /*99c0*/  LOP3.LUT R2, R2, 0xfffffff8, RZ, 0xc0, !PT ;  /* 0xfffffff802027812 */ /* 0x000fe200078ec0ff */
[----:B------:R-:W-:Y:S01]  /*99d0*/  IMAD.MOV.U32 R19, RZ, RZ, R10 ;  /* 0x000000ffff137224 */ /* 0x000fe200078e000a */
[----:B------:R-:W-:Y:S01]  /*99e0*/  SHF.R.U32.HI R12, RZ, 0x10, R13 ;  /* 0x00000010ff0c7819 */ /* 0x000fe2000001160d */
[----:B------:R-:W-:Y:S01]  /*99f0*/  USEL UR4, UR4, 0x80, UP0 ;  /* 0x0000008004047887 */ /* 0x000fe20008000000 */
[--C-:B------:R-:W-:Y:S01]  /*9a00*/  IMAD.MOV.U32 R13, RZ, RZ, R9.reuse ;  /* 0x000000ffff0d7224 */ /* 0x100fe200078e0009 */
[--C-:B------:R-:W-:Y:S01]  /*9a10*/  SHF.R.U64 R15, R8, 0x10, R9.reuse ;  /* 0x00000010080f7819 */ /* 0x100fe20000001209 */
[C---:B------:R-:W-:Y:S01]  /*9a20*/  IMAD.IADD R2, R31.reuse, 0x1, -R2 ;  /* 0x000000011f027824 */ /* 0x040fe200078e0a02 */
[----:B------:R-:W-:Y:S01]  /*9a30*/  SHF.R.U32.HI R18, RZ, 0x10, R9 ;  /* 0x00000010ff127819 */ /* 0x000fe20000011609 */
[----:B------:R-:W-:Y:S01]  /*9a40*/  IMAD.MOV.U32 R14, RZ, RZ, R8 ;  /* 0x000000ffff0e7224 */ /* 0x000fe200078e0008 */
[----:B------:R-:W-:Y:S01]  /*9a50*/  ISETP.GE.AND P0, PT, R31, UR4, PT ;  /* 0x000000041f007c0c */ /* 0x000fe2000bf06270 */
[C---:B------:R-:W-:Y:S01]  /*9a60*/  IMAD.SHL.U32 R0, R2.reuse, 0x40, RZ ;  /* 0x0000004002007824 */ /* 0x040fe200078e00ff */
[----:B------:R-:W-:Y:S01]  /*9a70*/  LOP3.LUT P1, RZ, R2, 0x4, RZ, 0xc0, !PT ;  /* 0x0000000402ff7812 */ /* 0x000fe2000782c0ff */
[--C-:B------:R-:W-:Y:S01]  /*9a80*/  IMAD.MOV.U32 R21, RZ, RZ, R11.reuse ;  /* 0x000000ffff157224 */ /* 0x100fe200078e000b */
[----:B------:R-:W-:Y:S01]  /*9a90*/  SHF.R.U64 R20, R10, 0x10, R11 ;  /* 0x000000100a147819 */ /* 0x000fe2000000120b */
[----:B------:R-:W-:Y:S01]  /*9aa0*/  IMAD.MOV.U32 R10, RZ, RZ, R6 ;  /* 0x000000ffff0a7224 */ /* 0x000fe200078e0006 */
[----:B------:R-:W-:Y:S01]  /*9ab0*/  LOP3.LUT R0, R0, 0x1c0, RZ, 0xc0, !PT ;  /* 0x000001c000007812 */ /* 0x000fe200078ec0ff */
[----:B------:R-:W-:Y:S01]  /*9ac0*/  IMAD.MOV.U32 R9, RZ, RZ, R7 ;  /* 0x000000ffff097224 */ /* 0x000fe200078e0007 */
[----:B------:R-:W-:Y:S01]  /*9ad0*/  SHF.R.U32.HI R8, RZ, 0x10, R11 ;  /* 0x00000010ff087819 */ /* 0x000fe2000001160b */
[----:B------:R-:W-:-:S04]  /*9ae0*/  DEPBAR.LE SB0, 0x1 ;  /* 0x000080400000791a */ /* 0x000fc80000000000 */
[----:B------:R-:W-:Y:S01]  /*9af0*/  LOP3.LUT R2, R0, 0x18, R24, 0xf8, !PT ;  /* 0x0000001800027812 */ /* 0x000fe200078ef818 */
[----:B------:R-:W-:Y:S01]  /*9b00*/  BSSY B1, `(.L_x_109) ;  /* 0x0000066000017945 */ /* 0x000fe20003800000 */
[----:B------:R-:W-:Y:S02]  /*9b10*/  SHF.R.U32.HI R0, RZ, 0x3, R0 ;  /* 0x00000003ff007819 */ /* 0x000fe40000011600 */
[--C-:B------:R-:W-:Y:S02]  /*9b20*/  SHF.R.U64 R6, R6, 0x10, R7.reuse ;  /* 0x0000001006067819 */ /* 0x100fe40000001207 */
[----:B------:R-:W-:Y:S02]  /*9b30*/  LOP3.LUT R0, R2, R0, RZ, 0x3c, !PT ;  /* 0x0000000002007212 */ /* 0x000fe400078e3cff */
[----:B------:R-:W-:Y:S02]  /*9b40*/  SHF.R.U32.HI R5, RZ, 0x10, R7 ;  /* 0x00000010ff057819 */ /* 0x000fe40000011607 */
[----:B------:R-:W-:Y:S01]  /*9b50*/  PRMT R28, R18, 0x5410, R13 ;  /* 0x00005410121c7816 */ /* 0x000fe2000000000d */
[----:B------:R-:W-:Y:S01]  /*9b60*/  IMAD R0, R49, 0x200, R0 ;  /* 0x0000020031007824 */ /* 0x000fe200078e0200 */
[----:B------:R-:W-:-:S02]  /*9b70*/  PRMT R20, R20, 0x5410, R19 ;  /* 0x0000541014147816 */ /* 0x000fc40000000013 */
[----:B------:R-:W-:Y:S02]  /*9b80*/  PRMT R25, R12, 0x5410, R16 ;  /* 0x000054100c197816 */ /* 0x000fe40000000010 */
[C---:B------:R-:W-:Y:S02]  /*9b90*/  IADD3 R2, R0.reuse, 0x20, RZ ;  /* 0x0000002000027810 */ /* 0x040fe40007ffe0ff */
[----:B------:R-:W-:Y:S02]  /*9ba0*/  @P1 IADD3 R2, R0, -0x20, RZ ;  /* 0xffffffe000021810 */ /* 0x000fe40007ffe0ff */
[----:B------:R-:W-:Y:S02]  /*9bb0*/  PRMT R27, R15, 0x5410, R14 ;  /* 0x000054100f1b7816 */ /* 0x000fe4000000000e */
[----:B------:R-:W-:Y:S02]  /*9bc0*/  PRMT R21, R8, 0x5410, R21 ;  /* 0x0000541008157816 */ /* 0x000fe40000000015 */
[----:B------:R-:W-:-:S02]  /*9bd0*/  PRMT R24, R10, 0x5410, R6 ;  /* 0x000054100a187816 */ /* 0x000fc40000000006 */
[----:B------:R-:W-:Y:S02]  /*9be0*/  PRMT R26, R5, 0x5410, R9 ;  /* 0x00005410051a7816 */ /* 0x000fe40000000009 */
[----:B------:R-:W-:Y:S02]  /*9bf0*/  LEA R18, R0, 0x7100, 0x1 ;  /* 0x0000710000127811 */ /* 0x000fe400078e08ff */
[----:B------:R-:W-:Y:S01]  /*9c00*/  LEA R19, R2, 0x7100, 0x1 ;  /* 0x0000710002137811 */ /* 0x000fe200078e08ff */
[----:B------:R-:W-:Y:S06]  /*9c10*/  BAR.SYNC.DEFER_BLOCKING 0x0 ;  /* 0x0000000000007b1d */ /* 0x000fec0000010000 */
[----:B------:R-:W-:Y:S05]  /*9c20*/  @P0 BRA `(.L_x_110) ;  /* 0x0000053000000947 */ /* 0x000fea0003800000 */
[----:B------:R-:W-:Y:S01]  /*9c30*/  ISETP.GE.AND P0, PT, R22, c[0x0][0x27c], PT ;  /* 0x00009f0016007a0c */ /* 0x000fe20003f06270 */
[----:B------:R-:W-:-:S12]  /*9c40*/  BSSY B0, `(.L_x_111) ;  /* 0x0000028000007945 */ /* 0x000fd80003800000 */
[----:B------:R-:W-:Y:S05]  /*9c50*/  @P0 BRA `(.L_x_112) ;  /* 0x0000026000000947 */ /* 0x000fea0003800000 */
[----:B------:R-:W1:Y:S01]  /*9c60*/  LDS.128 R8, [R18] ;  /* 0x0000000012087984 */ /* 0x000e620000000c00 */
[--C-:B------:R-:W-:Y:S02]  /*9c70*/  HADD2.F32 R7, -RZ, R20.reuse.H1_H1 ;  /* 0x30000014ff077230 */ /* 0x100fe40000004100 */
[----:B------:R-:W-:Y:S02]  /*9c80*/  HADD2.F32 R0, -RZ, R20.H0_H0 ;  /* 0x20000014ff007230 */ /* 0x000fe40000004100 */
[--C-:B------:R-:W-:Y:S02]  /*9c90*/  HADD2.F32 R5, -RZ, R23.reuse.H1_H1 ;  /* 0x30000017ff057230 */ /* 0x100fe40000004100 */
[----:B------:R-:W-:Y:S02]  /*9ca0*/  HADD2.F32 R2, -RZ, R23.H0_H0 ;  /* 0x20000017ff027230 */ /* 0x000fe40000004100 */
[--C-:B-1----:R-:W-:Y:S02]  /*9cb0*/  HADD2.F32 R12, -RZ, R8.reuse.H0_H0 ;  /* 0x20000008ff0c7230 */ /* 0x102fe40000004100 */
[----:B------:R-:W-:-:S02]  /*9cc0*/  HADD2.F32 R8, -RZ, R8.H1_H1 ;  /* 0x30000008ff087230 */ /* 0x000fc40000004100 */
[--C-:B------:R-:W-:Y:S02]  /*9cd0*/  HADD2.F32 R6, -RZ, R9.reuse.H0_H0 ;  /* 0x20000009ff067230 */ /* 0x100fe40000004100 */
[----:B------:R-:W-:Y:S02]  /*9ce0*/  HADD2.F32 R9, -RZ, R9.H1_H1 ;  /* 0x30000009ff097230 */ /* 0x000fe40000004100 */
[--C-:B------:R-:W-:Y:S02]  /*9cf0*/  HADD2.F32 R14, -RZ, R10.reuse.H0_H0 ;  /* 0x2000000aff0e7230 */ /* 0x100fe40000004100 */
[----:B------:R-:W-:Y:S01]  /*9d00*/  HADD2.F32 R13, -RZ, R10.H1_H1 ;  /* 0x3000000aff0d7230 */ /* 0x000fe20000004100 */
[-C--:B------:R-:W-:Y:S01]  /*9d10*/  FMUL.FTZ R10, R12, R7.reuse ;  /* 0x000000070c0a7220 */ /* 0x080fe20000410000 */
[--C-:B------:R-:W-:Y:S02]  /*9d20*/  HADD2.F32 R16, -RZ, R11.reuse.H0_H0 ;  /* 0x2000000bff107230 */ /* 0x100fe40000004100 */
[----:B------:R-:W-:Y:S01]  /*9d30*/  HADD2.F32 R15, -RZ, R11.H1_H1 ;  /* 0x3000000bff0f7230 */ /* 0x000fe20000004100 */
[----:B------:R-:W-:-:S02]  /*9d40*/  FMUL.FTZ R11, R8, R7 ;  /* 0x00000007080b7220 */ /* 0x000fc40000410000 */
[CC--:B------:R-:W-:Y:S02]  /*9d50*/  FMUL.FTZ R7, R9.reuse, R0.reuse ;  /* 0x0000000009077220 */ /* 0x0c0fe40000410000 */
[----:B------:R-:W-:Y:S02]  /*9d60*/  FMUL.FTZ R0, R6, R0 ;  /* 0x0000000006007220 */ /* 0x000fe40000410000 */
[-C--:B------:R-:W-:Y:S02]  /*9d70*/  FFMA.FTZ R17, R12, R5.reuse, -R11 ;  /* 0x000000050c117223 */ /* 0x080fe4000001080b */
[-C--:B------:R-:W-:Y:S01]  /*9d80*/  FFMA.FTZ R11, R6, R2.reuse, -R7 ;  /* 0x00000002060b7223 */ /* 0x080fe20000010807 */
[--C-:B------:R-:W-:Y:S01]  /*9d90*/  HADD2.F32 R6, -RZ, R21.reuse.H1_H1 ;  /* 0x30000015ff067230 */ /* 0x100fe20000004100 */
[----:B------:R-:W-:Y:S01]  /*9da0*/  FFMA.FTZ R9, R9, R2, R0 ;  /* 0x0000000209097223 */ /* 0x000fe20000010000 */
[----:B------:R-:W-:Y:S01]  /*9db0*/  HADD2.F32 R0, -RZ, R21.H0_H0 ;  /* 0x20000015ff007230 */ /* 0x000fe20000004100 */
[----:B------:R-:W-:Y:S01]  /*9dc0*/  FFMA.FTZ R12, R8, R5, R10 ;  /* 0x00000005080c7223 */ /* 0x000fe2000001000a */
[--C-:B------:R-:W-:Y:S01]  /*9dd0*/  HADD2.F32 R5, -RZ, R25.reuse.H1_H1 ;  /* 0x30000019ff057230 */ /* 0x100fe20000004100 */
[-C--:B------:R-:W-:Y:S01]  /*9de0*/  FMUL.FTZ R8, R13, R6.reuse ;  /* 0x000000060d087220 */ /* 0x080fe20000410000 */
[----:B------:R-:W-:Y:S01]  /*9df0*/  HADD2.F32 R2, -RZ, R25.H0_H0 ;  /* 0x20000019ff027230 */ /* 0x000fe20000004100 */
[----:B------:R-:W-:Y:S01]  /*9e00*/  FMUL.FTZ R7, R14, R6 ;  /* 0x000000060e077220 */ /* 0x000fe20000410000 */
[----:B------:R-:W-:Y:S01]  /*9e10*/  F2FP.PACK_AB R9, R9, R11 ;  /* 0x0000000b0909723e */ /* 0x000fe200000000ff */
[----:B------:R-:W-:-:S02]  /*9e20*/  FMUL.FTZ R6, R15, R0 ;  /* 0x000000000f067220 */ /* 0x000fc40000410000 */
[----:B------:R-:W-:Y:S02]  /*9e30*/  FMUL.FTZ R0, R16, R0 ;  /* 0x0000000010007220 */ /* 0x000fe40000410000 */
[----:B------:R-:W-:Y:S01]  /*9e40*/  FFMA.FTZ R10, R14, R5, -R8 ;  /* 0x000000050e0a7223 */ /* 0x000fe20000010808 */
[----:B------:R-:W-:Y:S01]  /*9e50*/  F2FP.PACK_AB R8, R12, R17 ;  /* 0x000000110c08723e */ /* 0x000fe200000000ff */
[----:B------:R-:W-:Y:S02]  /*9e60*/  FFMA.FTZ R7, R13, R5, R7 ;  /* 0x000000050d077223 */ /* 0x000fe40000010007 */
[-C--:B------:R-:W-:Y:S02]  /*9e70*/  FFMA.FTZ R6, R16, R2.reuse, -R6 ;  /* 0x0000000210067223 */ /* 0x080fe40000010806 */
[----:B------:R-:W-:Y:S01]  /*9e80*/  FFMA.FTZ R0, R15, R2, R0 ;  /* 0x000000020f007223 */ /* 0x000fe20000010000 */
[----:B------:R-:W-:-:S04]  /*9e90*/  F2FP.PACK_AB R10, R7, R10 ;  /* 0x0000000a070a723e */ /* 0x000fc800000000ff */
[----:B------:R-:W-:-:S05]  /*9ea0*/  F2FP.PACK_AB R11, R0, R6 ;  /* 0x00000006000b723e */ /* 0x000fca00000000ff */
[----:B------:R1:W-:Y:S02]  /*9eb0*/  STS.128 [R18], R8 ;  /* 0x0000000812007388 */ /* 0x0003e40000000c00 */
.L_x_112:
[----:B------:R-:W-:Y:S05]  /*9ec0*/  BSYNC B0 ;  /* 0x0000000000007941 */ /* 0x000fea0003800000 */
.L_x_111:
[----:B------:R-:W-:-:S04]  /*9ed0*/  IADD3 R0, R22, 0x10, RZ ;  /* 0x0000001016007810 */ /* 0x000fc80007ffe0ff */
[----:B------:R-:W-:-:S13]  /*9ee0*/  ISETP.GE.AND P0, PT, R0, c[0x0][0x27c], PT ;  /* 0x00009f0000007a0c */ /* 0x000fda0003f06270 */
[----:B------:R-:W-:Y:S05]  /*9ef0*/  @P0 BRA `(.L_x_110) ;  /* 0x0000026000000947 */ /* 0x000fea0003800000 */
[----:B-1----:R-:W1:Y:S01]  /*9f00*/  LDS.128 R8, [R19] ;  /* 0x0000000013087984 */ /* 0x002e620000000c00 */
[--C-:B------:R-:W-:Y:S02]  /*9f10*/  HADD2.F32 R7, -RZ, R24.reuse.H0_H0 ;  /* 0x20000018ff077230 */ /* 0x100fe40000004100 */
[----:B------:R-:W-:Y:S02]  /*9f20*/  HADD2.F32 R0, -RZ, R24.H1_H1 ;  /* 0x30000018ff007230 */ /* 0x000fe40000004100 */
        /* <DEDUP_REMOVED lines=35> */
.L_x_110:
[----:B------:R-:W-:Y:S05]  /*a160*/  BSYNC B1 ;  /* 0x0000000000017941 */ /* 0x000fea0003800000 */
.L_x_109:
[----:B------:R-:W-:Y:S01]  /*a170*/  IADD3 R0, R31, 0x20, RZ ;  /* 0x000000201f007810 */ /* 0x000fe20007ffe0ff */
[----:B------:R-:W-:Y:S03]  /*a180*/  BSSY B1, `(.L_x_113) ;  /* 0x0000056000017945 */ /* 0x000fe60003800000 */
[----:B------:R-:W-:-:S13]  /*a190*/  ISETP.GE.AND P0, PT, R0, UR4, PT ;  /* 0x0000000400007c0c */ /* 0x000fda000bf06270 */
[----:B------:R-:W-:Y:S05]  /*a1a0*/  @P0 BRA `(.L_x_114) ;  /* 0x0000053000000947 */ /* 0x000fea0003800000 */
[----:B------:R-:W-:Y:S01]  /*a1b0*/  ISETP.GE.AND P0, PT, R22, c[0x0][0x27c], PT ;  /* 0x00009f0016007a0c */ /* 0x000fe20003f06270 */
[----:B------:R-:W-:-:S12]  /*a1c0*/  BSSY B0, `(.L_x_115) ;  /* 0x0000028000007945 */ /* 0x000fd80003800000 */
[----:B------:R-:W-:Y:S05]  /*a1d0*/  @P0 BRA `(.L_x_116) ;  /* 0x0000026000000947 */ /* 0x000fea0003800000 */
[----:B-1----:R-:W1:Y:S01]  /*a1e0*/  LDS.128 R8, [R18+0x1000] ;  /* 0x0010000012087984 */ /* 0x002e620000000c00 */
        /* <DEDUP_REMOVED lines=10> */
[C---:B------:R-:W-:Y:S01]  /*a290*/  FMUL.FTZ R10, R7.reuse, R12 ;  /* 0x0000000c070a7220 */ /* 0x040fe20000410000 */
[--C-:B------:R-:W-:Y:S02]  /*a2a0*/  HADD2.F32 R16, -RZ, R11.reuse.H0_H0 ;  /* 0x2000000bff107230 */ /* 0x100fe40000004100 */
[----:B------:R-:W-:Y:S01]  /*a2b0*/  HADD2.F32 R15, -RZ, R11.H1_H1 ;  /* 0x3000000bff0f7230 */ /* 0x000fe20000004100 */
[----:B------:R-:W-:-:S02]  /*a2c0*/  FMUL.FTZ R11, R7, R8 ;  /* 0x00000008070b7220 */ /* 0x000fc40000410000 */
[CC--:B------:R-:W-:Y:S02]  /*a2d0*/  FMUL.FTZ R7, R0.reuse, R9.reuse ;  /* 0x0000000900077220 */ /* 0x0c0fe40000410000 */
[----:B------:R-:W-:Y:S02]  /*a2e0*/  FMUL.FTZ R0, R0, R6 ;  /* 0x0000000600007220 */ /* 0x000fe40000410000 */
[C---:B------:R-:W-:Y:S02]  /*a2f0*/  FFMA.FTZ R17, R5.reuse, R12, -R11 ;  /* 0x0000000c05117223 */ /* 0x040fe4000001080b */
[C---:B------:R-:W-:Y:S01]  /*a300*/  FFMA.FTZ R11, R2.reuse, R6, -R7 ;  /* 0x00000006020b7223 */ /* 0x040fe20000010807 */
[--C-:B------:R-:W-:Y:S01]  /*a310*/  HADD2.F32 R6, -RZ, R21.reuse.H1_H1 ;  /* 0x30000015ff067230 */ /* 0x100fe20000004100 */
[----:B------:R-:W-:Y:S01]  /*a320*/  FFMA.FTZ R9, R2, R9, R0 ;  /* 0x0000000902097223 */ /* 0x000fe20000010000 */
[----:B------:R-:W-:Y:S01]  /*a330*/  HADD2.F32 R0, -RZ, R21.H0_H0 ;  /* 0x20000015ff007230 */ /* 0x000fe20000004100 */
[----:B------:R-:W-:Y:S01]  /*a340*/  FFMA.FTZ R12, R5, R8, R10 ;  /* 0x00000008050c7223 */ /* 0x000fe2000001000a */
[--C-:B------:R-:W-:Y:S01]  /*a350*/  HADD2.F32 R5, -RZ, R25.reuse.H1_H1 ;  /* 0x30000019ff057230 */ /* 0x100fe20000004100 */
[C---:B------:R-:W-:Y:S01]  /*a360*/  FMUL.FTZ R8, R6.reuse, R13 ;  /* 0x0000000d06087220 */ /* 0x040fe20000410000 */
[----:B------:R-:W-:Y:S01]  /*a370*/  HADD2.F32 R2, -RZ, R25.H0_H0 ;  /* 0x20000019ff027230 */ /* 0x000fe20000004100 */
[----:B------:R-:W-:Y:S01]  /*a380*/  FMUL.FTZ R7, R6, R14 ;  /* 0x0000000e06077220 */ /* 0x000fe20000410000 */
[----:B------:R-:W-:Y:S01]  /*a390*/  F2FP.PACK_AB R9, R9, R11 ;  /* 0x0000000b0909723e */ /* 0x000fe200000000ff */
[----:B------:R-:W-:-:S02]  /*a3a0*/  FMUL.FTZ R6, R0, R15 ;  /* 0x0000000f00067220 */ /* 0x000fc40000410000 */
[----:B------:R-:W-:Y:S02]  /*a3b0*/  FMUL.FTZ R0, R0, R16 ;  /* 0x0000001000007220 */ /* 0x000fe40000410000 */
[C---:B------:R-:W-:Y:S01]  /*a3c0*/  FFMA.FTZ R10, R5.reuse, R14, -R8 ;  /* 0x0000000e050a7223 */ /* 0x040fe20000010808 */
[----:B------:R-:W-:Y:S01]  /*a3d0*/  F2FP.PACK_AB R8, R12, R17 ;  /* 0x000000110c08723e */ /* 0x000fe200000000ff */
[----:B------:R-:W-:Y:S02]  /*a3e0*/  FFMA.FTZ R7, R5, R13, R7 ;  /* 0x0000000d05077223 */ /* 0x000fe40000010007 */
[C---:B------:R-:W-:Y:S02]  /*a3f0*/  FFMA.FTZ R6, R2.reuse, R16, -R6 ;  /* 0x0000001002067223 */ /* 0x040fe40000010806 */
[----:B------:R-:W-:Y:S01]  /*a400*/  FFMA.FTZ R0, R2, R15, R0 ;  /* 0x0000000f02007223 */ /* 0x000fe20000010000 */
[----:B------:R-:W-:-:S04]  /*a410*/  F2FP.PACK_AB R10, R7, R10 ;  /* 0x0000000a070a723e */ /* 0x000fc800000000ff */
[----:B------:R-:W-:-:S05]  /*a420*/  F2FP.PACK_AB R11, R0, R6 ;  /* 0x00000006000b723e */ /* 0x000fca00000000ff */
[----:B------:R1:W-:Y:S02]  /*a430*/  STS.128 [R18+0x1000], R8 ;  /* 0x0010000812007388 */ /* 0x0003e40000000c00 */
.L_x_116:
[----:B------:R-:W-:Y:S05]  /*a440*/  BSYNC B0 ;  /* 0x0000000000007941 */ /* 0x000fea0003800000 */
.L_x_115:
[----:B------:R-:W-:-:S04]  /*a450*/  IADD3 R0, R22, 0x10, RZ ;  /* 0x0000001016007810 */ /* 0x000fc80007ffe0ff */
[----:B------:R-:W-:-:S13]  /*a460*/  ISETP.GE.AND P0, PT, R0, c[0x0][0x27c], PT ;  /* 0x00009f0000007a0c */ /* 0x000fda0003f06270 */
[----:B------:R-:W-:Y:S05]  /*a470*/  @P0 BRA `(.L_x_114) ;  /* 0x0000026000000947 */ /* 0x000fea0003800000 */
[----:B-1----:R-:W1:Y:S01]  /*a480*/  LDS.128 R8, [R19+0x1000] ;  /* 0x0010000013087984 */ /* 0x002e620000000c00 */
        /* <DEDUP_REMOVED lines=37> */
.L_x_114:
[----:B------:R-:W-:Y:S05]  /*a6e0*/  BSYNC B1 ;  /* 0x0000000000017941 */ /* 0x000fea0003800000 */
.L_x_113:
        /* <DEDUP_REMOVED lines=45> */
.L_x_120:
[----:B------:R-:W-:Y:S05]  /*a9c0*/  BSYNC B0 ;  /* 0x0000000000007941 */ /* 0x000fea0003800000 */
.L_x_119:
        /* <DEDUP_REMOVED lines=41> */
.L_x_118:
[----:B------:R-:W-:Y:S05]  /*ac60*/  BSYNC B1 ;  /* 0x0000000000017941 */ /* 0x000fea0003800000 */
.L_x_117:
[----:B------:R-:W-:-:S04]  /*ac70*/  IADD3 R0, R31, 0x60, RZ ;  /* 0x000000601f007810 */ /* 0x000fc80007ffe0ff */
        /* <DEDUP_REMOVED lines=43> */
.L_x_123:
[----:B------:R-:W-:Y:S05]  /*af30*/  BSYNC B0 ;  /* 0x0000000000007941 */ /* 0x000fea0003800000 */
.L_x_122:
        /* <DEDUP_REMOVED lines=40> */
[----:B------:R1:W-:Y:S01]  /*b1c0*/  STS.128 [R19+0x3000], R8 ;  /* 0x0030000813007388 */ /* 0x0003e20000000c00 */
[----:B------:R-:W-:Y:S05]  /*b1d0*/  BRA `(.L_x_121) ;  /* 0x00001a3000007947 */ /* 0x000fea0003800000 */
.L_x_106:
[----:B------:R-:W-:Y:S01]  /*b1e0*/  ISETP.GE.AND P0, PT, R2, UR19, PT ;  /* 0x0000001302007c0c */ /* 0x000fe2000bf06270 */
[----:B------:R-:W-:Y:S01]  /*b1f0*/  BSSY B0, `(.L_x_124) ;  /* 0x000000d000007945 */ /* 0x000fe20003800000 */
[----:B------:R-:W-:Y:S01]  /*b200*/  CS2R R10, SRZ ;  /* 0x00000000000a7805 */ /* 0x000fe2000001ff00 */
[----:B------:R-:W-:Y:S01]  /*b210*/  CS2R R8, SRZ ;  /* 0x0000000000087805 */ /* 0x000fe2000001ff00 */
[----:B------:R-:W-:Y:S01]  /*b220*/  CS2R R14, SRZ ;  /* 0x00000000000e7805 */ /* 0x000fe2000001ff00 */
[----:B------:R-:W-:-:S08]  /*b230*/  CS2R R12, SRZ ;  /* 0x00000000000c7805 */ /* 0x000fd0000001ff00 */
[----:B------:R-:W-:Y:S05]  /*b240*/  @P0 BRA `(.L_x_125) ;  /* 0x0000007000000947 */ /* 0x000fea0003800000 */
[----:B------:R-:W-:Y:S01]  /*b250*/  ISETP.GE.AND P0, PT, R24, c[0x0][0x27c], PT ;  /* 0x00009f0018007a0c */ /* 0x000fe20003f06270 */
[----:B------:R-:W-:-:S12]  /*b260*/  CS2R R10, SRZ ;  /* 0x00000000000a7805 */ /* 0x000fd8000001ff00 */
[----:B------:R-:W-:Y:S05]  /*b270*/  @P0 BRA `(.L_x_125) ;  /* 0x0000004000000947 */ /* 0x000fea0003800000 */
[----:B------:R-:W-:-:S04]  /*b280*/  IMAD.WIDE R12, R24, 0x2, R18 ;  /* 0x00000002180c7825 */ /* 0x000fc800078e0212 */
[----:B------:R-:W-:Y:S02]  /*b290*/  IMAD.WIDE R8, R24, 0x2, R16 ;  /* 0x0000000218087825 */ /* 0x000fe400078e0210 */
[----:B------:R-:W5:Y:S04]  /*b2a0*/  LD.E.128 R12, [R12.64] ;  /* 0x000000160c0c7980 */ /* 0x000f68000c101d00 */
[----:B------:R-:W5:Y:S02]  /*b2b0*/  LD.E.128 R8, [R8.64] ;  /* 0x0000001608087980 */ /* 0x000f64000c101d00 */
.L_x_125:
[----:B------:R-:W-:Y:S05]  /*b2c0*/  BSYNC B0 ;  /* 0x0000000000007941 */ /* 0x000fea0003800000 */
.L_x_124:
[----:B------:R-:W-:Y:S01]  /*b2d0*/  UIMAD UR4, UR16, -0x80, UR19 ;  /* 0xffffff80100478a4 */ /* 0x000fe2000f8e0213 */
[----:B------:R-:W-:Y:S01]  /*b2e0*/  ISETP.GE.AND P0, PT, R24, c[0x0][0x27c], PT ;  /* 0x00009f0018007a0c */ /* 0x000fe20003f06270 */
[--C-:B-----5:R-:W-:Y:S01]  /*b2f0*/  IMAD.MOV.U32 R21, RZ, RZ, R13.reuse ;  /* 0x000000ffff157224 */ /* 0x120fe200078e000d */
[--C-:B------:R-:W-:Y:S01]  /*b300*/  SHF.R.U64 R20, R12, 0x10, R13.reuse ;  /* 0x000000100c147819 */ /* 0x100fe2000000120d */
[----:B------:R-:W-:Y:S01]  /*b310*/  UISETP.LT.AND UP0, UPT, UR4, 0x80, UPT ;  /* 0x000000800400788c */ /* 0x000fe2000bf01270 */
[----:B------:R-:W-:Y:S01]  /*b320*/  SHF.R.U32.HI R17, RZ, 0x10, R13 ;  /* 0x00000010ff117819 */ /* 0x000fe2000001160d */
[----:B------:R-:W-:Y:S01]  /*b330*/  IMAD.MOV.U32 R19, RZ, RZ, R14 ;  /* 0x000000ffff137224 */ /* 0x000fe200078e000e */
[--C-:B------:R-:W-:Y:S01]  /*b340*/  SHF.R.U64 R16, R14, 0x10, R15.reuse ;  /* 0x000000100e107819 */ /* 0x100fe2000000120f */
[----:B------:R-:W-:Y:S01]  /*b350*/  USEL UR4, UR4, 0x80, UP0 ;  /* 0x0000008004047887 */ /* 0x000fe20008000000 */
[----:B------:R-:W-:Y:S01]  /*b360*/  IMAD.MOV.U32 R22, RZ, RZ, R12 ;  /* 0x000000ffff167224 */ /* 0x000fe200078e000c */
[--C-:B------:R-:W-:Y:S01]  /*b370*/  SHF.R.U32.HI R12, RZ, 0x10, R15.reuse ;  /* 0x00000010ff0c7819 */ /* 0x100fe2000001160f */
[----:B------:R-:W-:Y:S01]  /*b380*/  IMAD.MOV.U32 R18, RZ, RZ, R15 ;  /* 0x000000ffff127224 */ /* 0x000fe200078e000f */
[--C-:B------:R-:W-:Y:S01]  /*b390*/  SHF.R.U32.HI R5, RZ, 0x10, R9.reuse ;  /* 0x00000010ff057819 */ /* 0x100fe20000011609 */
[----:B------:R-:W-:Y:S01]  /*b3a0*/  IMAD.MOV.U32 R14, RZ, RZ, R8 ;  /* 0x000000ffff0e7224 */ /* 0x000fe200078e0008 */
[----:B------:R-:W-:Y:S01]  /*b3b0*/  ISETP.GE.OR P1, PT, R31, UR4, P0 ;  /* 0x000000041f007c0c */ /* 0x000fe20008726670 */
[--C-:B------:R-:W-:Y:S01]  /*b3c0*/  IMAD.MOV.U32 R13, RZ, RZ, R9.reuse ;  /* 0x000000ffff0d7224 */ /* 0x100fe200078e0009 */
[----:B------:R-:W-:Y:S01]  /*b3d0*/  SHF.R.U64 R8, R8, 0x10, R9 ;  /* 0x0000001008087819 */ /* 0x000fe20000001209 */
[----:B------:R-:W-:Y:S01]  /*b3e0*/  IMAD.MOV.U32 R7, RZ, RZ, R10 ;  /* 0x000000ffff077224 */ /* 0x000fe200078e000a */
[--C-:B------:R-:W-:Y:S01]  /*b3f0*/  SHF.R.U64 R2, R10, 0x10, R11.reuse ;  /* 0x000000100a027819 */ /* 0x100fe2000000120b */
[--C-:B------:R-:W-:Y:S01]  /*b400*/  IMAD.MOV.U32 R6, RZ, RZ, R11.reuse ;  /* 0x000000ffff067224 */ /* 0x100fe200078e000b */
[----:B------:R-:W-:Y:S01]  /*b410*/  SHF.R.U32.HI R0, RZ, 0x10, R11 ;  /* 0x00000010ff007819 */ /* 0x000fe2000001160b */
[----:B------:R-:W-:-:S04]  /*b420*/  DEPBAR.LE SB0, 0x1 ;  /* 0x000080400000791a */ /* 0x000fc80000000000 */
[----:B------:R-:W-:Y:S01]  /*b430*/  BSSY B0, `(.L_x_126) ;  /* 0x0000062000007945 */ /* 0x000fe20003800000 */
[----:B------:R-:W-:Y:S02]  /*b440*/  PRMT R34, R22, 0x5410, R13 ;  /* 0x0000541016227816 */ /* 0x000fe4000000000d */
[----:B------:R-:W-:Y:S02]  /*b450*/  PRMT R37, R21, 0x5410, R17 ;  /* 0x0000541015257816 */ /* 0x000fe40000000011 */
[----:B------:R-:W-:Y:S02]  /*b460*/  PRMT R35, R5, 0x5410, R20 ;  /* 0x0000541005237816 */ /* 0x000fe40000000014 */
[----:B------:R-:W-:Y:S02]  /*b470*/  PRMT R39, R19, 0x5410, R6 ;  /* 0x0000541013277816 */ /* 0x000fe40000000006 */
[----:B------:R-:W-:Y:S02]  /*b480*/  PRMT R41, R12, 0x5410, R18 ;  /* 0x000054100c297816 */ /* 0x000fe40000000012 */
[----:B------:R-:W-:-:S02]  /*b490*/  PRMT R38, R0, 0x5410, R16 ;  /* 0x0000541000267816 */ /* 0x000fc40000000010 */
[----:B------:R-:W-:Y:S02]  /*b4a0*/  PRMT R33, R8, 0x5410, R14 ;  /* 0x0000541008217816 */ /* 0x000fe4000000000e */
[----:B------:R-:W-:Y:S01]  /*b4b0*/  PRMT R36, R7, 0x5410, R2 ;  /* 0x0000541007247816 */ /* 0x000fe20000000002 */
[----:B------:R-:W-:Y:S06]  /*b4c0*/  BAR.SYNC.DEFER_BLOCKING 0x0 ;  /* 0x0000000000007b1d */ /* 0x000fec0000010000 */
[----:B------:R-:W-:Y:S05]  /*b4d0*/  @P1 BRA `(.L_x_127) ;  /* 0x0000057000001947 */ /* 0x000fea0003800000 */
[----:B------:R-:W-:Y:S02]  /*b4e0*/  SHF.L.U32 R0, R31, 0x6, RZ ;  /* 0x000000061f007819 */ /* 0x000fe400000006ff */
[----:B------:R-:W-:-:S02]  /*b4f0*/  IADD3 R5, R24, c[0x0][0x27c], RZ ;  /* 0x00009f0018057a10 */ /* 0x000fc40007ffe0ff */
[----:B------:R-:W-:Y:S02]  /*b500*/  LOP3.LUT R0, R0, 0x1c0, RZ, 0xc0, !PT ;  /* 0x000001c000007812 */ /* 0x000fe400078ec0ff */
[----:B------:R-:W-:Y:S02]  /*b510*/  SHF.L.U32 R7, R49, 0x9, RZ ;  /* 0x0000000931077819 */ /* 0x000fe400000006ff */
[C---:B------:R-:W-:Y:S02]  /*b520*/  LOP3.LUT R2, R0.reuse, 0x38, R24, 0xf8, !PT ;  /* 0x0000003800027812 */ /* 0x040fe400078ef818 */
[----:B------:R-:W-:Y:S02]  /*b530*/  SHF.R.U32.HI R6, RZ, 0x3, R0 ;  /* 0x00000003ff067819 */ /* 0x000fe40000011600 */
[----:B------:R-:W-:Y:S02]  /*b540*/  LOP3.LUT R0, R0, 0x38, R5, 0xf8, !PT ;  /* 0x0000003800007812 */ /* 0x000fe400078ef805 */
[----:B------:R-:W-:-:S02]  /*b550*/  LOP3.LUT R2, R7, R2, R6, 0xf6, !PT ;  /* 0x0000000207027212 */ /* 0x000fc400078ef606 */
[----:B------:R-:W-:Y:S01]  /*b560*/  LOP3.LUT R0, R7, R0, R6, 0xf6, !PT ;  /* 0x0000000007007212 */ /* 0x000fe200078ef606 */
[--C-:B------:R-:W-:Y:S01]  /*b570*/  HADD2.F32 R7, -RZ, R33.reuse.H0_H0 ;  /* 0x20000021ff077230 */ /* 0x100fe20000004100 */
[----:B------:R-:W-:Y:S01]  /*b580*/  SHF.L.U32 R28, R2, 0x1, RZ ;  /* 0x00000001021c7819 */ /* 0x000fe200000006ff */
[----:B------:R-:W-:Y:S01]  /*b590*/  HADD2.F32 R2, -RZ, R33.H1_H1 ;  /* 0x30000021ff027230 */ /* 0x000fe20000004100 */
[----:B------:R-:W-:-:S03]  /*b5a0*/  SHF.L.U32 R26, R0, 0x1, RZ ;  /* 0x00000001001a7819 */ /* 0x000fc600000006ff */
[----:B------:R-:W1:Y:S04]  /*b5b0*/  LDS.128 R12, [R28+0x7100] ;  /* 0x007100001c0c7984 */ /* 0x000e680000000c00 */
[----:B------:R-:W2:Y:S01]  /*b5c0*/  LDS.128 R8, [R26+0x7100] ;  /* 0x007100001a087984 */ /* 0x000ea20000000c00 */
[--C-:B-1----:R-:W-:Y:S02]  /*b5d0*/  HADD2.F32 R17, -RZ, R13.reuse.H0_H0 ;  /* 0x2000000dff117230 */ /* 0x102fe40000004100 */
[----:B------:R-:W-:Y:S02]  /*b5e0*/  HADD2.F32 R18, -RZ, R13.H1_H1 ;  /* 0x3000000dff127230 */ /* 0x000fe40000004100 */
[----:B--2---:R-:W-:Y:S02]  /*b5f0*/  HADD2.F32 R13, -RZ, R8.H0_H0 ;  /* 0x20000008ff0d7230 */ /* 0x004fe40000004100 */
[----:B------:R-:W-:-:S02]  /*b600*/  HADD2.F32 R5, -RZ, R12.H0_H0 ;  /* 0x2000000cff057230 */ /* 0x000fc40000004100 */
[----:B------:R-:W-:Y:S01]  /*b610*/  HADD2.F32 R16, -RZ, R12.H1_H1 ;  /* 0x3000000cff107230 */ /* 0x000fe20000004100 */
[-C--:B------:R-:W-:Y:S01]  /*b620*/  FMUL.FTZ R0, R13, R2.reuse ;  /* 0x000000020d007220 */ /* 0x080fe20000410000 */
[--C-:B------:R-:W-:Y:S01]  /*b630*/  HADD2.F32 R20, -RZ, R14.reuse.H0_H0 ;  /* 0x2000000eff147230 */ /* 0x100fe20000004100 */
[C---:B------:R-:W-:Y:S01]  /*b640*/  FMUL.FTZ R6, R5.reuse, R2 ;  /* 0x0000000205067220 */ /* 0x040fe20000410000 */
[----:B------:R-:W-:Y:S02]  /*b650*/  HADD2.F32 R21, -RZ, R14.H1_H1 ;  /* 0x3000000eff157230 */ /* 0x000fe40000004100 */
[----:B------:R-:W-:Y:S02]  /*b660*/  HADD2.F32 R12, -RZ, R34.H0_H0 ;  /* 0x20000022ff0c7230 */ /* 0x000fe40000004100 */
[----:B------:R-:W-:Y:S01]  /*b670*/  HADD2.F32 R14, -RZ, R8.H1_H1 ;  /* 0x30000008ff0e7230 */ /* 0x000fe20000004100 */
[-C--:B------:R-:W-:Y:S01]  /*b680*/  FMUL.FTZ R8, R16, R7.reuse ;  /* 0x0000000710087220 */ /* 0x080fe20000410000 */
[--C-:B------:R-:W-:Y:S01]  /*b690*/  HADD2.F32 R23, -RZ, R15.reuse.H0_H0 ;  /* 0x2000000fff177230 */ /* 0x100fe20000004100 */
[-C--:B------:R-:W-:Y:S01]  /*b6a0*/  FFMA.FTZ R30, R5, R12.reuse, -R0 ;  /* 0x0000000c051e7223 */ /* 0x080fe20000010800 */
[----:B------:R-:W-:Y:S01]  /*b6b0*/  HADD2.F32 R25, -RZ, R15.H1_H1 ;  /* 0x3000000fff197230 */ /* 0x000fe20000004100 */
[----:B------:R-:W-:Y:S01]  /*b6c0*/  FMUL.FTZ R5, R14, R7 ;  /* 0x000000070e057220 */ /* 0x000fe20000410000 */
[----:B------:R-:W-:Y:S01]  /*b6d0*/  HADD2.F32 R2, -RZ, R35.H1_H1 ;  /* 0x30000023ff027230 */ /* 0x000fe20000004100 */
[----:B------:R-:W-:Y:S01]  /*b6e0*/  FFMA.FTZ R29, R13, R12, R6 ;  /* 0x0000000c0d1d7223 */ /* 0x000fe20000010006 */
[----:B------:R-:W-:-:S02]  /*b6f0*/  HADD2.F32 R15, -RZ, R9.H0_H0 ;  /* 0x20000009ff0f7230 */ /* 0x000fc40000004100 */
[----:B------:R-:W-:Y:S01]  /*b700*/  HADD2.F32 R0, -RZ, R34.H1_H1 ;  /* 0x30000022ff007230 */ /* 0x000fe20000004100 */
[-C--:B------:R-:W-:Y:S01]  /*b710*/  FFMA.FTZ R12, R16, R2.reuse, -R5 ;  /* 0x00000002100c7223 */ /* 0x080fe20000010805 */
[----:B------:R-:W-:Y:S01]  /*b720*/  HADD2.F32 R6, -RZ, R37.H0_H0 ;  /* 0x20000025ff067230 */ /* 0x000fe20000004100 */
[----:B------:R-:W-:Y:S01]  /*b730*/  FFMA.FTZ R27, R14, R2, R8 ;  /* 0x000000020e1b7223 */ /* 0x000fe20000010008 */
[----:B------:R-:W-:Y:S01]  /*b740*/  HADD2.F32 R9, -RZ, R9.H1_H1 ;  /* 0x30000009ff097230 */ /* 0x000fe20000004100 */
[-C--:B------:R-:W-:Y:S01]  /*b750*/  FMUL.FTZ R7, R15, R0.reuse ;  /* 0x000000000f077220 */ /* 0x080fe20000410000 */
[----:B------:R-:W-:Y:S01]  /*b760*/  HADD2.F32 R5, -RZ, R35.H0_H0 ;  /* 0x20000023ff057230 */ /* 0x000fe20000004100 */
[C---:B------:R-:W-:Y:S01]  /*b770*/  FMUL.FTZ R8, R17.reuse, R0 ;  /* 0x0000000011087220 */ /* 0x040fe20000410000 */
[----:B------:R-:W-:Y:S01]  /*b780*/  HADD2.F32 R0, -RZ, R37.H1_H1 ;  /* 0x30000025ff007230 */ /* 0x000fe20000004100 */
[----:B------:R-:W-:Y:S01]  /*b790*/  FFMA.FTZ R17, R17, R6, -R7 ;  /* 0x0000000611117223 */ /* 0x000fe20000010807 */
[--C-:B------:R-:W-:Y:S01]  /*b7a0*/  HADD2.F32 R19, -RZ, R10.reuse.H0_H0 ;  /* 0x2000000aff137230 */ /* 0x100fe20000004100 */
[CC--:B------:R-:W-:Y:S01]  /*b7b0*/  FMUL.FTZ R7, R9.reuse, R5.reuse ;  /* 0x0000000509077220 */ /* 0x0c0fe20000410000 */
[----:B------:R-:W-:Y:S01]  /*b7c0*/  HADD2.F32 R10, -RZ, R10.H1_H1 ;  /* 0x3000000aff0a7230 */ /* 0x000fe20000004100 */
[C---:B------:R-:W-:Y:S01]  /*b7d0*/  FMUL.FTZ R2, R18.reuse, R5 ;  /* 0x0000000512027220 */ /* 0x040fe20000410000 */
[--C-:B------:R-:W-:Y:S01]  /*b7e0*/  HADD2.F32 R5, -RZ, R36.reuse.H0_H0 ;  /* 0x20000024ff057230 */ /* 0x100fe20000004100 */
[-C--:B------:R-:W-:Y:S01]  /*b7f0*/  FFMA.FTZ R13, R18, R0.reuse, -R7 ;  /* 0x00000000120d7223 */ /* 0x080fe20000010807 */
[----:B------:R-:W-:Y:S01]  /*b800*/  HADD2.F32 R22, -RZ, R11.H0_H0 ;  /* 0x2000000bff167230 */ /* 0x000fe20000004100 */
[----:B------:R-:W-:Y:S01]  /*b810*/  FFMA.FTZ R9, R9, R0, R2 ;  /* 0x0000000009097223 */ /* 0x000fe20000010002 */
[----:B------:R-:W-:Y:S01]  /*b820*/  HADD2.F32 R0, -RZ, R36.H1_H1 ;  /* 0x30000024ff007230 */ /* 0x000fe20000004100 */
[----:B------:R-:W-:Y:S01]  /*b830*/  FFMA.FTZ R16, R15, R6, R8 ;  /* 0x000000060f107223 */ /* 0x000fe20000010008 */
[----:B------:R-:W-:Y:S01]  /*b840*/  HADD2.F32 R2, -RZ, R39.H0_H0 ;  /* 0x20000027ff027230 */ /* 0x000fe20000004100 */
[-C--:B------:R-:W-:Y:S01]  /*b850*/  FMUL.FTZ R8, R19, R5.reuse ;  /* 0x0000000513087220 */ /* 0x080fe20000410000 */
[--C-:B------:R-:W-:Y:S01]  /*b860*/  HADD2.F32 R6, -RZ, R38.reuse.H1_H1 ;  /* 0x30000026ff067230 */ /* 0x100fe20000004100 */
[----:B------:R-:W-:Y:S01]  /*b870*/  FMUL.FTZ R7, R20, R5 ;  /* 0x0000000514077220 */ /* 0x000fe20000410000 */
[----:B------:R-:W-:Y:S01]  /*b880*/  HADD2.F32 R11, -RZ, R11.H1_H1 ;  /* 0x3000000bff0b7230 */ /* 0x000fe20000004100 */
[----:B------:R-:W-:Y:S01]  /*b890*/  FMUL.FTZ R5, R10, R0 ;  /* 0x000000000a057220 */ /* 0x000fe20000410000 */
[----:B------:R-:W-:Y:S01]  /*b8a0*/  F2FP.PACK_AB R12, R12, R30 ;  /* 0x0000001e0c0c723e */ /* 0x000fe200000000ff */
[----:B------:R-:W-:Y:S01]  /*b8b0*/  FMUL.FTZ R0, R21, R0 ;  /* 0x0000000015007220 */ /* 0x000fe20000410000 */
[----:B------:R-:W-:Y:S01]  /*b8c0*/  F2FP.PACK_AB R13, R13, R17 ;  /* 0x000000110d0d723e */ /* 0x000fe200000000ff */
[----:B------:R-:W-:Y:S01]  /*b8d0*/  FFMA.FTZ R20, R20, R2, -R8 ;  /* 0x0000000214147223 */ /* 0x000fe20000010808 */
[----:B------:R-:W-:Y:S01]  /*b8e0*/  F2FP.PACK_AB R9, R9, R16 ;  /* 0x000000100909723e */ /* 0x000fe200000000ff */
[----:B------:R-:W-:Y:S01]  /*b8f0*/  FFMA.FTZ R19, R19, R2, R7 ;  /* 0x0000000213137223 */ /* 0x000fe20000010007 */
[----:B------:R-:W-:Y:S01]  /*b900*/  HADD2.F32 R2, -RZ, R39.H1_H1 ;  /* 0x30000027ff027230 */ /* 0x000fe20000004100 */
[-C--:B------:R-:W-:Y:S01]  /*b910*/  FFMA.FTZ R10, R10, R6.reuse, R0 ;  /* 0x000000060a0a7223 */ /* 0x080fe20000010000 */
[----:B------:R-:W-:Y:S01]  /*b920*/  HADD2.F32 R0, -RZ, R38.H0_H0 ;  /* 0x20000026ff007230 */ /* 0x000fe20000004100 */
[----:B------:R-:W-:Y:S01]  /*b930*/  FFMA.FTZ R14, R21, R6, -R5 ;  /* 0x00000006150e7223 */ /* 0x000fe20000010805 */
[--C-:B------:R-:W-:Y:S01]  /*b940*/  HADD2.F32 R6, -RZ, R41.reuse.H1_H1 ;  /* 0x30000029ff067230 */ /* 0x100fe20000004100 */
[-C--:B------:R-:W-:Y:S01]  /*b950*/  FMUL.FTZ R8, R22, R2.reuse ;  /* 0x0000000216087220 */ /* 0x080fe20000410000 */
[----:B------:R-:W-:Y:S01]  /*b960*/  HADD2.F32 R5, -RZ, R41.H0_H0 ;  /* 0x20000029ff057230 */ /* 0x000fe20000004100 */
[----:B------:R-:W-:Y:S01]  /*b970*/  FMUL.FTZ R7, R23, R2 ;  /* 0x0000000217077220 */ /* 0x000fe20000410000 */
[----:B------:R-:W-:Y:S01]  /*b980*/  F2FP.PACK_AB R14, R14, R20 ;  /* 0x000000140e0e723e */ /* 0x000fe200000000ff */
[-C--:B------:R-:W-:Y:S01]  /*b990*/  FMUL.FTZ R2, R11, R0.reuse ;  /* 0x000000000b027220 */ /* 0x080fe20000410000 */
[----:B------:R-:W-:Y:S01]  /*b9a0*/  F2FP.PACK_AB R10, R10, R19 ;  /* 0x000000130a0a723e */ /* 0x000fe200000000ff */
[----:B------:R-:W-:-:S02]  /*b9b0*/  FMUL.FTZ R0, R25, R0 ;  /* 0x0000000019007220 */ /* 0x000fc40000410000 */
[-C--:B------:R-:W-:Y:S01]  /*b9c0*/  FFMA.FTZ R15, R23, R6.reuse, -R8 ;  /* 0x00000006170f7223 */ /* 0x080fe20000010808 */
[----:B------:R-:W-:Y:S01]  /*b9d0*/  F2FP.PACK_AB R8, R27, R29 ;  /* 0x0000001d1b08723e */ /* 0x000fe200000000ff */
[-C--:B------:R-:W-:Y:S02]  /*b9e0*/  FFMA.FTZ R2, R25, R5.reuse, -R2 ;  /* 0x0000000519027223 */ /* 0x080fe40000010802 */
[----:B------:R-:W-:Y:S02]  /*b9f0*/  FFMA.FTZ R7, R22, R6, R7 ;  /* 0x0000000616077223 */ /* 0x000fe40000010007 */
[----:B------:R-:W-:Y:S01]  /*ba00*/  FFMA.FTZ R0, R11, R5, R0 ;  /* 0x000000050b007223 */ /* 0x000fe20000010000 */
[----:B------:R-:W-:-:S04]  /*ba10*/  F2FP.PACK_AB R15, R2, R15 ;  /* 0x0000000f020f723e */ /* 0x000fc800000000ff */
[----:B------:R-:W-:Y:S01]  /*ba20*/  F2FP.PACK_AB R11, R0, R7 ;  /* 0x00000007000b723e */ /* 0x000fe200000000ff */
[----:B------:R1:W-:Y:S04]  /*ba30*/  STS.128 [R28+0x7100], R12 ;  /* 0x0071000c1c007388 */ /* 0x0003e80000000c00 */
[----:B------:R1:W-:Y:S02]  /*ba40*/  STS.128 [R26+0x7100], R8 ;  /* 0x007100081a007388 */ /* 0x0003e40000000c00 */
.L_x_127:
[----:B------:R-:W-:Y:S05]  /*ba50*/  BSYNC B0 ;  /* 0x0000000000007941 */ /* 0x000fea0003800000 */
.L_x_126:
[----:B------:R-:W-:Y:S01]  /*ba60*/  IADD3 R0, R31, 0x20, RZ ;  /* 0x000000201f007810 */ /* 0x000fe20007ffe0ff */
[----:B------:R-:W-:Y:S03]  /*ba70*/  BSSY B0, `(.L_x_128) ;  /* 0x000005d000007945 */ /* 0x000fe60003800000 */
[----:B------:R-:W-:-:S13]  /*ba80*/  ISETP.GE.OR P1, PT, R0, UR4, P0 ;  /* 0x0000000400007c0c */ /* 0x000fda0008726670 */
[----:B------:R-:W-:Y:S05]  /*ba90*/  @P1 BRA `(.L_x_129) ;  /* 0x000005a000001947 */ /* 0x000fea0003800000 */
[----:B------:R-:W-:Y:S02]  /*baa0*/  SHF.R.S32.HI R2, RZ, 0x1f, R0 ;  /* 0x0000001fff027819 */ /* 0x000fe40000011400 */
[----:B------:R-:W-:Y:S02]  /*bab0*/  SHF.L.U32 R5, R0, 0x6, RZ ;  /* 0x0000000600057819 */ /* 0x000fe400000006ff */
[----:B------:R-:W-:Y:S02]  /*bac0*/  LEA.HI R2, R2, R0, RZ, 0x3 ;  /* 0x0000000002027211 */ /* 0x000fe400078f18ff */
[----:B------:R-:W-:Y:S02]  /*bad0*/  LOP3.LUT R0, R5, 0x1c0, RZ, 0xc0, !PT ;  /* 0x000001c005007812 */ /* 0x000fe400078ec0ff */
[----:B------:R-:W-:Y:S02]  /*bae0*/  SHF.L.U32 R2, R2, 0x6, RZ ;  /* 0x0000000602027819 */ /* 0x000fe400000006ff */
[----:B------:R-:W-:-:S02]  /*baf0*/  IADD3 R6, R24, c[0x0][0x27c], RZ ;  /* 0x00009f0018067a10 */ /* 0x000fc40007ffe0ff */
[----:B------:R-:W-:Y:S02]  /*bb00*/  LOP3.LUT R5, R0, 0x38, R24, 0xf8, !PT ;  /* 0x0000003800057812 */ /* 0x000fe400078ef818 */
[----:B------:R-:W-:Y:S02]  /*bb10*/  SHF.R.U32.HI R7, RZ, 0x3, R0 ;  /* 0x00000003ff077819 */ /* 0x000fe40000011600 */
[----:B------:R-:W-:Y:S02]  /*bb20*/  LOP3.LUT R2, R2, 0xfffffe00, RZ, 0xc0, !PT ;  /* 0xfffffe0002027812 */ /* 0x000fe400078ec0ff */
[----:B------:R-:W-:Y:S02]  /*bb30*/  LOP3.LUT R0, R0, 0x38, R6, 0xf8, !PT ;  /* 0x0000003800007812 */ /* 0x000fe400078ef806 */
[C-C-:B------:R-:W-:Y:S02]  /*bb40*/  LOP3.LUT R5, R2.reuse, R5, R7.reuse, 0xf6, !PT ;  /* 0x0000000502057212 */ /* 0x140fe400078ef607 */
[----:B------:R-:W-:Y:S01]  /*bb50*/  LOP3.LUT R2, R2, R0, R7, 0xf6, !PT ;  /* 0x0000000002027212 */ /* 0x000fe200078ef607 */
[----:B------:R-:W-:Y:S01]  /*bb60*/  HADD2.F32 R7, -RZ, R33.H0_H0 ;  /* 0x20000021ff077230 */ /* 0x000fe20000004100 */
[----:B-1----:R-:W-:-:S02]  /*bb70*/  SHF.L.U32 R28, R5, 0x1, RZ ;  /* 0x00000001051c7819 */ /* 0x002fc400000006ff */
[----:B------:R-:W-:Y:S01]  /*bb80*/  SHF.L.U32 R26, R2, 0x1, RZ ;  /* 0x00000001021a7819 */ /* 0x000fe200000006ff */
[----:B------:R-:W-:Y:S02]  /*bb90*/  HADD2.F32 R2, -RZ, R33.H1_H1 ;  /* 0x30000021ff027230 */ /* 0x000fe40000004100 */
[----:B------:R-:W1:Y:S04]  /*bba0*/  LDS.128 R12, [R28+0x7100] ;  /* 0x007100001c0c7984 */ /* 0x000e680000000c00 */
[----:B------:R-:W2:Y:S01]  /*bbb0*/  LDS.128 R8, [R26+0x7100] ;  /* 0x007100001a087984 */ /* 0x000ea20000000c00 */
[--C-:B-1----:R-:W-:Y:S02]  /*bbc0*/  HADD2.F32 R17, -RZ, R13.reuse.H0_H0 ;  /* 0x2000000dff117230 */ /* 0x102fe40000004100 */
[----:B------:R-:W-:-:S02]  /*bbd0*/  HADD2.F32 R18, -RZ, R13.H1_H1 ;  /* 0x3000000dff127230 */ /* 0x000fc40000004100 */
[----:B--2---:R-:W-:Y:S02]  /*bbe0*/  HADD2.F32 R13, -RZ, R8.H0_H0 ;  /* 0x20000008ff0d7230 */ /* 0x004fe40000004100 */
[--C-:B------:R-:W-:Y:S02]  /*bbf0*/  HADD2.F32 R5, -RZ, R12.reuse.H0_H0 ;  /* 0x2000000cff057230 */ /* 0x100fe40000004100 */
[----:B------:R-:W-:Y:S01]  /*bc00*/  HADD2.F32 R16, -RZ, R12.H1_H1 ;  /* 0x3000000cff107230 */ /* 0x000fe20000004100 */
[C---:B------:R-:W-:Y:S01]  /*bc10*/  FMUL.FTZ R0, R2.reuse, R13 ;  /* 0x0000000d02007220 */ /* 0x040fe20000410000 */
[--C-:B------:R-:W-:Y:S01]  /*bc20*/  HADD2.F32 R20, -RZ, R14.reuse.H0_H0 ;  /* 0x2000000eff147230 */ /* 0x100fe20000004100 */
[----:B------:R-:W-:Y:S01]  /*bc30*/  FMUL.FTZ R6, R2, R5 ;  /* 0x0000000502067220 */ /* 0x000fe20000410000 */
[----:B------:R-:W-:Y:S02]  /*bc40*/  HADD2.F32 R21, -RZ, R14.H1_H1 ;  /* 0x3000000eff157230 */ /* 0x000fe40000004100 */
[----:B------:R-:W-:-:S02]  /*bc50*/  HADD2.F32 R12, -RZ, R34.H0_H0 ;  /* 0x20000022ff0c7230 */ /* 0x000fc40000004100 */
[----:B------:R-:W-:Y:S01]  /*bc60*/  HADD2.F32 R14, -RZ, R8.H1_H1 ;  /* 0x30000008ff0e7230 */ /* 0x000fe20000004100 */
[C---:B------:R-:W-:Y:S01]  /*bc70*/  FMUL.FTZ R8, R7.reuse, R16 ;  /* 0x0000001007087220 */ /* 0x040fe20000410000 */
[--C-:B------:R-:W-:Y:S01]  /*bc80*/  HADD2.F32 R23, -RZ, R15.reuse.H0_H0 ;  /* 0x2000000fff177230 */ /* 0x100fe20000004100 */
[C---:B------:R-:W-:Y:S01]  /*bc90*/  FFMA.FTZ R30, R12.reuse, R5, -R0 ;  /* 0x000000050c1e7223 */ /* 0x040fe20000010800 */
[----:B------:R-:W-:Y:S01]  /*bca0*/  HADD2.F32 R25, -RZ, R15.H1_H1 ;  /* 0x3000000fff197230 */ /* 0x000fe20000004100 */
[----:B------:R-:W-:Y:S01]  /*bcb0*/  FMUL.FTZ R5, R7, R14 ;  /* 0x0000000e07057220 */ /* 0x000fe20000410000 */
[----:B------:R-:W-:Y:S01]  /*bcc0*/  HADD2.F32 R2, -RZ, R35.H1_H1 ;  /* 0x30000023ff027230 */ /* 0x000fe20000004100 */
[----:B------:R-:W-:Y:S01]  /*bcd0*/  FFMA.FTZ R29, R12, R13, R6 ;  /* 0x0000000d0c1d7223 */ /* 0x000fe20000010006 */
[----:B------:R-:W-:Y:S02]  /*bce0*/  HADD2.F32 R15, -RZ, R9.H0_H0 ;  /* 0x20000009ff0f7230 */ /* 0x000fe40000004100 */
[----:B------:R-:W-:Y:S01]  /*bcf0*/  HADD2.F32 R0, -RZ, R34.H1_H1 ;  /* 0x30000022ff007230 */ /* 0x000fe20000004100 */
[C---:B------:R-:W-:Y:S01]  /*bd00*/  FFMA.FTZ R12, R2.reuse, R16, -R5 ;  /* 0x00000010020c7223 */ /* 0x040fe20000010805 */
[----:B------:R-:W-:Y:S01]  /*bd10*/  HADD2.F32 R6, -RZ, R37.H0_H0 ;  /* 0x20000025ff067230 */ /* 0x000fe20000004100 */
[----:B------:R-:W-:Y:S01]  /*bd20*/  FFMA.FTZ R27, R2, R14, R8 ;  /* 0x0000000e021b7223 */ /* 0x000fe20000010008 */
[----:B------:R-:W-:Y:S01]  /*bd30*/  HADD2.F32 R9, -RZ, R9.H1_H1 ;  /* 0x30000009ff097230 */ /* 0x000fe20000004100 */
[C---:B------:R-:W-:Y:S01]  /*bd40*/  FMUL.FTZ R7, R0.reuse, R15 ;  /* 0x0000000f00077220 */ /* 0x040fe20000410000 */
[----:B------:R-:W-:Y:S01]  /*bd50*/  HADD2.F32 R5, -RZ, R35.H0_H0 ;  /* 0x20000023ff057230 */ /* 0x000fe20000004100 */
[-C--:B------:R-:W-:Y:S01]  /*bd60*/  FMUL.FTZ R8, R0, R17.reuse ;  /* 0x0000001100087220 */ /* 0x080fe20000410000 */
[----:B------:R-:W-:Y:S01]  /*bd70*/  HADD2.F32 R0, -RZ, R37.H1_H1 ;  /* 0x30000025ff007230 */ /* 0x000fe20000004100 */
[----:B------:R-:W-:Y:S01]  /*bd80*/  FFMA.FTZ R17, R6, R17, -R7 ;  /* 0x0000001106117223 */ /* 0x000fe20000010807 */
[--C-:B------:R-:W-:Y:S01]  /*bd90*/  HADD2.F32 R19, -RZ, R10.reuse.H0_H0 ;  /* 0x2000000aff137230 */ /* 0x100fe20000004100 */
[CC--:B------:R-:W-:Y:S01]  /*bda0*/  FMUL.FTZ R7, R5.reuse, R9.reuse ;  /* 0x0000000905077220 */ /* 0x0c0fe20000410000 */
[----:B------:R-:W-:Y:S01]  /*bdb0*/  HADD2.F32 R10, -RZ, R10.H1_H1 ;  /* 0x3000000aff0a7230 */ /* 0x000fe20000004100 */
[-C--:B------:R-:W-:Y:S01]  /*bdc0*/  FMUL.FTZ R2, R5, R18.reuse ;  /* 0x0000001205027220 */ /* 0x080fe20000410000 */
[--C-:B------:R-:W-:Y:S01]  /*bdd0*/  HADD2.F32 R5, -RZ, R36.reuse.H0_H0 ;  /* 0x20000024ff057230 */ /* 0x100fe20000004100 */
[C---:B------:R-:W-:Y:S01]  /*bde0*/  FFMA.FTZ R13, R0.reuse, R18, -R7 ;  /* 0x00000012000d7223 */ /* 0x040fe20000010807 */
[----:B------:R-:W-:Y:S01]  /*bdf0*/  HADD2.F32 R22, -RZ, R11.H0_H0 ;  /* 0x2000000bff167230 */ /* 0x000fe20000004100 */
[----:B------:R-:W-:Y:S01]  /*be00*/  FFMA.FTZ R9, R0, R9, R2 ;  /* 0x0000000900097223 */ /* 0x000fe20000010002 */
[----:B------:R-:W-:Y:S01]  /*be10*/  HADD2.F32 R0, -RZ, R36.H1_H1 ;  /* 0x30000024ff007230 */ /* 0x000fe20000004100 */
[----:B------:R-:W-:Y:S01]  /*be20*/  FFMA.FTZ R16, R6, R15, R8 ;  /* 0x0000000f06107223 */ /* 0x000fe20000010008 */
[----:B------:R-:W-:Y:S01]  /*be30*/  HADD2.F32 R2, -RZ, R39.H0_H0 ;  /* 0x20000027ff027230 */ /* 0x000fe20000004100 */
[C---:B------:R-:W-:Y:S01]  /*be40*/  FMUL.FTZ R8, R5.reuse, R19 ;  /* 0x0000001305087220 */ /* 0x040fe20000410000 */
[--C-:B------:R-:W-:Y:S01]  /*be50*/  HADD2.F32 R6, -RZ, R38.reuse.H1_H1 ;  /* 0x30000026ff067230 */ /* 0x100fe20000004100 */
[----:B------:R-:W-:Y:S01]  /*be60*/  FMUL.FTZ R7, R5, R20 ;  /* 0x0000001405077220 */ /* 0x000fe20000410000 */
[----:B------:R-:W-:Y:S01]  /*be70*/  HADD2.F32 R11, -RZ, R11.H1_H1 ;  /* 0x3000000bff0b7230 */ /* 0x000fe20000004100 */
[----:B------:R-:W-:Y:S01]  /*be80*/  FMUL.FTZ R5, R0, R10 ;  /* 0x0000000a00057220 */ /* 0x000fe20000410000 */
[----:B------:R-:W-:Y:S01]  /*be90*/  F2FP.PACK_AB R12, R12, R30 ;  /* 0x0000001e0c0c723e */ /* 0x000fe200000000ff */
[----:B------:R-:W-:Y:S01]  /*bea0*/  FMUL.FTZ R0, R0, R21 ;  /* 0x0000001500007220 */ /* 0x000fe20000410000 */
[----:B------:R-:W-:Y:S01]  /*beb0*/  F2FP.PACK_AB R13, R13, R17 ;  /* 0x000000110d0d723e */ /* 0x000fe200000000ff */
[C---:B------:R-:W-:Y:S01]  /*bec0*/  FFMA.FTZ R20, R2.reuse, R20, -R8 ;  /* 0x0000001402147223 */ /* 0x040fe20000010808 */
[----:B------:R-:W-:Y:S01]  /*bed0*/  F2FP.PACK_AB R9, R9, R16 ;  /* 0x000000100909723e */ /* 0x000fe200000000ff */
[----:B------:R-:W-:Y:S01]  /*bee0*/  FFMA.FTZ R19, R2, R19, R7 ;  /* 0x0000001302137223 */ /* 0x000fe20000010007 */
[----:B------:R-:W-:Y:S01]  /*bef0*/  HADD2.F32 R2, -RZ, R39.H1_H1 ;  /* 0x30000027ff027230 */ /* 0x000fe20000004100 */
[C---:B------:R-:W-:Y:S01]  /*bf00*/  FFMA.FTZ R10, R6.reuse, R10, R0 ;  /* 0x0000000a060a7223 */ /* 0x040fe20000010000 */
[----:B------:R-:W-:Y:S01]  /*bf10*/  HADD2.F32 R0, -RZ, R38.H0_H0 ;  /* 0x20000026ff007230 */ /* 0x000fe20000004100 */
[----:B------:R-:W-:Y:S01]  /*bf20*/  FFMA.FTZ R14, R6, R21, -R5 ;  /* 0x00000015060e7223 */ /* 0x000fe20000010805 */
[--C-:B------:R-:W-:Y:S01]  /*bf30*/  HADD2.F32 R6, -RZ, R41.reuse.H1_H1 ;  /* 0x30000029ff067230 */ /* 0x100fe20000004100 */
[C---:B------:R-:W-:Y:S01]  /*bf40*/  FMUL.FTZ R8, R2.reuse, R22 ;  /* 0x0000001602087220 */ /* 0x040fe20000410000 */
[----:B------:R-:W-:Y:S01]  /*bf50*/  HADD2.F32 R5, -RZ, R41.H0_H0 ;  /* 0x20000029ff057230 */ /* 0x000fe20000004100 */
[----:B------:R-:W-:Y:S01]  /*bf60*/  FMUL.FTZ R7, R2, R23 ;  /* 0x0000001702077220 */ /* 0x000fe20000410000 */
[----:B------:R-:W-:Y:S01]  /*bf70*/  F2FP.PACK_AB R14, R14, R20 ;  /* 0x000000140e0e723e */ /* 0x000fe200000000ff */
[----:B------:R-:W-:Y:S01]  /*bf80*/  FMUL.FTZ R2, R0, R11 ;  /* 0x0000000b00027220 */ /* 0x000fe20000410000 */
[----:B------:R-:W-:Y:S01]  /*bf90*/  F2FP.PACK_AB R10, R10, R19 ;  /* 0x000000130a0a723e */ /* 0x000fe200000000ff */
[----:B------:R-:W-:-:S02]  /*bfa0*/  FMUL.FTZ R0, R0, R25 ;  /* 0x0000001900007220 */ /* 0x000fc40000410000 */
[C---:B------:R-:W-:Y:S01]  /*bfb0*/  FFMA.FTZ R15, R6.reuse, R23, -R8 ;  /* 0x00000017060f7223 */ /* 0x040fe20000010808 */
[----:B------:R-:W-:Y:S01]  /*bfc0*/  F2FP.PACK_AB R8, R27, R29 ;  /* 0x0000001d1b08723e */ /* 0x000fe200000000ff */
[C---:B------:R-:W-:Y:S02]  /*bfd0*/  FFMA.FTZ R2, R5.reuse, R25, -R2 ;  /* 0x0000001905027223 */ /* 0x040fe40000010802 */
[----:B------:R-:W-:Y:S02]  /*bfe0*/  FFMA.FTZ R7, R6, R22, R7 ;  /* 0x0000001606077223 */ /* 0x000fe40000010007 */
[----:B------:R-:W-:Y:S01]  /*bff0*/  FFMA.FTZ R0, R5, R11, R0 ;  /* 0x0000000b05007223 */ /* 0x000fe20000010000 */
[----:B------:R-:W-:-:S04]  /*c000*/  F2FP.PACK_AB R15, R2, R15 ;  /* 0x0000000f020f723e */ /* 0x000fc800000000ff */
[----:B------:R-:W-:Y:S01]  /*c010*/  F2FP.PACK_AB R11, R0, R7 ;  /* 0x00000007000b723e */ /* 0x000fe200000000ff */
[----:B------:R1:W-:Y:S04]  /*c020*/  STS.128 [R28+0x7100], R12 ;  /* 0x0071000c1c007388 */ /* 0x0003e80000000c00 */
[----:B------:R1:W-:Y:S02]  /*c030*/  STS.128 [R26+0x7100], R8 ;  /* 0x007100081a007388 */ /* 0x0003e40000000c00 */
.L_x_129:
[----:B------:R-:W-:Y:S05]  /*c040*/  BSYNC B0 ;  /* 0x0000000000007941 */ /* 0x000fea0003800000 */
.L_x_128:
        /* <DEDUP_REMOVED lines=94> */
.L_x_131:
[----:B------:R-:W-:Y:S05]  /*c630*/  BSYNC B0 ;  /* 0x0000000000007941 */ /* 0x000fea0003800000 */
.L_x_130:
[----:B------:R-:W-:-:S04]  /*c640*/  IADD3 R0, R31, 0x60, RZ ;  /* 0x000000601f007810 */ /* 0x000fc80007ffe0ff */
        /* <DEDUP_REMOVED lines=15> */
[----:B------:R-:W-:-:S02]  /*c740*/  SHF.L.U32 R27, R5, 0x1, RZ ;  /* 0x00000001051b7819 */ /* 0x000fc400000006ff */
[----:B------:R-:W-:Y:S01]  /*c750*/  SHF.L.U32 R25, R2, 0x1, RZ ;  /* 0x0000000102197819 */ /* 0x000fe200000006ff */
[----:B------:R-:W-:Y:S02]  /*c760*/  HADD2.F32 R2, -RZ, R33.H1_H1 ;  /* 0x30000021ff027230 */ /* 0x000fe40000004100 */
[----:B-1----:R-:W1:Y:S04]  /*c770*/  LDS.128 R12, [R27+0x7100] ;  /* 0x007100001b0c7984 */ /* 0x002e680000000c00 */
        /* <DEDUP_REMOVED lines=64> */
[----:B------:R-:W-:Y:S01]  /*cb80*/  FFMA.FTZ R15, R6, R23, -R8 ;  /* 0x00000017060f7223 */ /* 0x000fe20000010808 */
        /* <DEDUP_REMOVED lines=8> */
.L_x_121:
[----:B------:R-:W-:Y:S05]  /*cc10*/  BSYNC B2 ;  /* 0x0000000000027941 */ /* 0x000fea0003800000 */
.L_x_105:
[----:B------:R-:W-:Y:S01]  /*cc20*/  IMAD R0, R45, c[0x0][0x208], RZ ;  /* 0x000082002d007a24 */ /* 0x000fe200078e02ff */
[----:B------:R-:W-:Y:S01]  /*cc30*/  SHF.L.U32 R5, R43, 0x6, RZ ;  /* 0x000000062b057819 */ /* 0x000fe200000006ff */
[----:B------:R-:W-:Y:S01]  /*cc40*/  IMAD.WIDE.U32 R6, R51, c[0x0][0x208], RZ ;  /* 0x0000820033067a25 */ /* 0x000fe200078e00ff */
[----:B-1----:R-:W-:Y:S01]  /*cc50*/  SHF.R.S32.HI R10, RZ, 0x4, R48 ;  /* 0x00000004ff0a7819 */ /* 0x002fe20000011430 */
[----:B------:R-:W-:-:S04]  /*cc60*/  DEPBAR.LE SB0, 0x0 ;  /* 0x000080000000791a */ /* 0x000fc80000000000 */
[----:B------:R-:W-:Y:S01]  /*cc70*/  IMAD R2, R51, c[0x0][0x20c], R0 ;  /* 0x0000830033027a24 */ /* 0x000fe200078e0200 */
[----:B------:R-:W-:Y:S01]  /*cc80*/  SHF.L.U32 R9, R42, 0x3, RZ ;  /* 0x000000032a097819 */ /* 0x000fe200000006ff */
[----:B------:R-:W-:Y:S01]  /*cc90*/  IMAD R8, R47, c[0x0][0x218], RZ ;  /* 0x000086002f087a24 */ /* 0x000fe200078e02ff */
[----:B------:R-:W-:Y:S01]  /*cca0*/  LOP3.LUT R0, R5, 0x1c0, RZ, 0xc0, !PT ;  /* 0x000001c005007812 */ /* 0x000fe200078ec0ff */
[----:B------:R-:W-:Y:S01]  /*ccb0*/  UISETP.GE.AND UP0, UPT, UR13, 0x71, UPT ;  /* 0x000000710d00788c */ /* 0x000fe2000bf06270 */
[----:B------:R-:W-:Y:S02]  /*ccc0*/  LEA.HI R5, R48, R10, RZ, 0x1 ;  /* 0x0000000a30057211 */ /* 0x000fe400078f08ff */
[----:B------:R-:W-:Y:S02]  /*ccd0*/  IADD3 R7, R7, R2, RZ ;  /* 0x0000000207077210 */ /* 0x000fe40007ffe0ff */
[----:B------:R-:W-:Y:S02]  /*cce0*/  LOP3.LUT R9, R0, 0x8, R9, 0xf8, !PT ;  /* 0x0000000800097812 */ /* 0x000fe400078ef809 */
[----:B------:R-:W-:Y:S01]  /*ccf0*/  SHF.R.U32.HI R0, RZ, 0x3, R0 ;  /* 0x00000003ff007819 */ /* 0x000fe20000011600 */
[----:B------:R-:W-:Y:S01]  /*cd00*/  IMAD.WIDE.U32 R6, R50, c[0x0][0x218], R6 ;  /* 0x0000860032067a25 */ /* 0x000fe200078e0006 */
[----:B------:R-:W-:-:S02]  /*cd10*/  LOP3.LUT R5, R5, 0xfffffffe, RZ, 0xc0, !PT ;  /* 0xfffffffe05057812 */ /* 0x000fc400078ec0ff */
[----:B------:R-:W-:Y:S02]  /*cd20*/  LOP3.LUT R9, R9, R0, RZ, 0x3c, !PT ;  /* 0x0000000009097212 */ /* 0x000fe400078e3cff */
[----:B------:R-:W-:Y:S02]  /*cd30*/  SHF.L.U32 R2, R44, 0x6, RZ ;  /* 0x000000062c027819 */ /* 0x000fe400000006ff */
[----:B------:R-:W-:Y:S01]  /*cd40*/  IADD3 R0, R10, -R5, RZ ;  /* 0x800000050a007210 */ /* 0x000fe20007ffe0ff */
[----:B------:R-:W-:Y:S01]  /*cd50*/  IMAD R5, R50, c[0x0][0x21c], R8 ;  /* 0x0000870032057a24 */ /* 0x000fe200078e0208 */
[----:B------:R-:W-:Y:S01]  /*cd60*/  BAR.SYNC.DEFER_BLOCKING 0x0 ;  /* 0x0000000000007b1d */ /* 0x000fe20000010000 */
[----:B------:R-:W-:Y:S02]  /*cd70*/  IADD3 R6, P0, R6, UR26, RZ ;  /* 0x0000001a06067c10 */ /* 0x000fe4000ff1e0ff */
[----:B------:R-:W-:Y:S02]  /*cd80*/  LOP3.LUT R2, R2, 0x1c0, RZ, 0xc0, !PT ;  /* 0x000001c002027812 */ /* 0x000fe400078ec0ff */
[----:B------:R-:W-:-:S02]  /*cd90*/  SHF.L.U32 R8, R0, 0x3, RZ ;  /* 0x0000000300087819 */ /* 0x000fc400000006ff */
[----:B------:R-:W-:Y:S02]  /*cda0*/  LEA R0, R0, R9, 0x9 ;  /* 0x0000000900007211 */ /* 0x000fe400078e48ff */
[----:B------:R-:W-:Y:S02]  /*cdb0*/  LOP3.LUT P1, RZ, R43, 0x2, RZ, 0xc0, !PT ;  /* 0x000000022bff7812 */ /* 0x000fe4000782c0ff */
[----:B------:R-:W-:Y:S02]  /*cdc0*/  IADD3.X R7, R7, UR5, R5, P0, !PT ;  /* 0x0000000507077c10 */ /* 0x000fe400087fe405 */
[----:B------:R-:W-:Y:S02]  /*cdd0*/  LOP3.LUT R8, R2, 0x8, R8, 0xf8, !PT ;  /* 0x0000000802087812 */ /* 0x000fe400078ef808 */
[----:B------:R-:W-:Y:S02]  /*cde0*/  SHF.R.U32.HI R5, RZ, 0x3, R2 ;  /* 0x00000003ff057819 */ /* 0x000fe40000011602 */
[----:B------:R-:W-:-:S02]  /*cdf0*/  LEA R2, P0, R6, c[0x0][0x1f8], 0x1 ;  /* 0x00007e0006027a11 */ /* 0x000fc400078008ff */
[----:B------:R-:W-:Y:S02]  /*ce00*/  SHF.L.U32 R119, R0, 0x1, RZ ;  /* 0x0000000100777819 */ /* 0x000fe400000006ff */
[----:B------:R-:W-:Y:S01]  /*ce10*/  LOP3.LUT R117, R8, R5, RZ, 0x3c, !PT ;  /* 0x0000000508757212 */ /* 0x000fe200078e3cff */
[----:B------:R-:W1:Y:S01]  /*ce20*/  SHFL.IDX PT, R11, R2, 0x1, 0x181f ;  /* 0x00381f00020b7f89 */ /* 0x000e6200000e0000 */
[----:B------:R-:W-:Y:S02]  /*ce30*/  LEA.HI.X R5, R6, c[0x0][0x1fc], R7, 0x1, P0 ;  /* 0x00007f0006057a11 */ /* 0x000fe400000f0c07 */
[C---:B------:R-:W-:Y:S01]  /*ce40*/  IADD3 R0, R119.reuse, 0x3900, RZ ;  /* 0x0000390077007810 */ /* 0x040fe20007ffe0ff */
[----:B------:R-:W2:Y:S01]  /*ce50*/  SHFL.IDX PT, R12, R2, RZ, 0x181f ;  /* 0x00181fff020c7589 */ /* 0x000ea200000e0000 */
[----:B------:R-:W-:Y:S02]  /*ce60*/  IADD3 R234, R119, 0x3920, RZ ;  /* 0x0000392077ea7810 */ /* 0x000fe40007ffe0ff */
[----:B------:R-:W-:Y:S01]  /*ce70*/  @P1 IADD3 R234, R0, -0x20, RZ ;  /* 0xffffffe000ea1810 */ /* 0x000fe20007ffe0ff */
[----:B------:R-:W3:Y:S01]  /*ce80*/  SHFL.IDX PT, R8, R5, 0x1, 0x181f ;  /* 0x00381f0005087f89 */ /* 0x000ee200000e0000 */
[----:B------:R-:W-:-:S02]  /*ce90*/  SHF.L.U64.HI R241, R242, 0x1, R241 ;  /* 0x00000001f2f17819 */ /* 0x000fc400000102f1 */
[C---:B------:R-:W-:Y:S01]  /*cea0*/  ISETP.GE.AND P0, PT, R242.reuse, c[0x0][0x1d4], PT ;  /* 0x00007500f2007a0c */ /* 0x040fe20003f06270 */
[----:B------:R-:W4:Y:S01]  /*ceb0*/  SHFL.IDX PT, R13, R5, RZ, 0x181f ;  /* 0x00181fff050d7589 */ /* 0x000f2200000e0000 */
[----:B------:R-:W-:Y:S02]  /*cec0*/  SHF.L.U32 R242, R242, 0x1, RZ ;  /* 0x00000001f2f27819 */ /* 0x000fe400000006ff */
[----:B------:R-:W-:Y:S01]  /*ced0*/  SHF.L.U32 R9, R46, 0x6, RZ ;  /* 0x000000062e097819 */ /* 0x000fe200000006ff */
[----:B------:R-:W5:Y:S01]  /*cee0*/  SHFL.IDX PT, R6, R2, 0x3, 0x181f ;  /* 0x00781f0002067f89 */ /* 0x000f6200000e0000 */
[----:B------:R-:W-:Y:S02]  /*cef0*/  ISETP.LT.OR P6, PT, R40, 0x1, P0 ;  /* 0x000000012800780c */ /* 0x000fe400007c1670 */
[----:B------:R-:W-:Y:S01]  /*cf00*/  LOP3.LUT R116, R9, 0xfffffe00, RZ, 0xc0, !PT ;  /* 0xfffffe0009747812 */ /* 0x000fe200078ec0ff */
[----:B------:R-:W5:Y:S01]  /*cf10*/  SHFL.IDX PT, R0, R2, 0x4, 0x181f ;  /* 0x00981f0002007f89 */ /* 0x000f6200000e0000 */
[----:B------:R-:W-:-:S02]  /*cf20*/  SHF.L.U32 R195, R32, 0x1, RZ ;  /* 0x0000000120c37819 */ /* 0x000fc400000006ff */
[C---:B------:R-:W-:Y:S01]  /*cf30*/  IADD3 R240, R234.reuse, 0x800, RZ ;  /* 0x00000800eaf07810 */ /* 0x040fe20007ffe0ff */
[----:B------:R-:W5:Y:S01]  /*cf40*/  SHFL.IDX PT, R10, R2, 0x2, 0x181f ;  /* 0x00581f00020a7f89 */ /* 0x000f6200000e0000 */
[-C--:B-1----:R-:W-:Y:S02]  /*cf50*/  IADD3 R14, P1, R11, R242.reuse, RZ ;  /* 0x000000f20b0e7210 */ /* 0x082fe40007f3e0ff */
[----:B------:R-:W-:Y:S01]  /*cf60*/  IADD3 R239, R234, 0x1000, RZ ;  /* 0x00001000eaef7810 */ /* 0x000fe20007ffe0ff */
[----:B------:R-:W1:Y:S01]  /*cf70*/  SHFL.IDX PT, R19, R5, 0x3, 0x181f ;  /* 0x00781f0005137f89 */ /* 0x000e6200000e0000 */
[----:B--2---:R-:W-:Y:S02]  /*cf80*/  IADD3 R16, P2, R12, R242, RZ ;  /* 0x000000f20c107210 */ /* 0x004fe40007f5e0ff */
[----:B------:R-:W-:Y:S01]  /*cf90*/  IADD3 R238, R234, 0x1800, RZ ;  /* 0x00001800eaee7810 */ /* 0x000fe20007ffe0ff */
[----:B------:R-:W2:Y:S01]  /*cfa0*/  SHFL.IDX PT, R18, R2, 0x5, 0x181f ;  /* 0x00b81f0002127f89 */ /* 0x000ea200000e0000 */
[----:B---3--:R-:W-:-:S02]  /*cfb0*/  IADD3.X R15, R8, R241, RZ, P1, !PT ;  /* 0x000000f1080f7210 */ /* 0x008fc40000ffe4ff */
[C---:B------:R-:W-:Y:S01]  /*cfc0*/  IADD3 R237, R234.reuse, 0x2000, RZ ;  /* 0x00002000eaed7810 */ /* 0x040fe20007ffe0ff */
[----:B------:R-:W3:Y:S01]  /*cfd0*/  SHFL.IDX PT, R7, R5, 0x2, 0x181f ;  /* 0x00581f0005077f89 */ /* 0x000ee200000e0000 */
[----:B----4-:R-:W-:Y:S02]  /*cfe0*/  IADD3.X R17, R13, R241, RZ, P2, !PT ;  /* 0x000000f10d117210 */ /* 0x010fe400017fe4ff */
[----:B------:R-:W-:Y:S01]  /*cff0*/  IADD3 R236, R234, 0x2800, RZ ;  /* 0x00002800eaec7810 */ /* 0x000fe20007ffe0ff */
[----:B------:R-:W4:Y:S01]  /*d000*/  SHFL.IDX PT, R20, R5, 0x4, 0x181f ;  /* 0x00981f0005147f89 */ /* 0x000f2200000e0000 */
[-C--:B-----5:R-:W-:Y:S02]  /*d010*/  IADD3 R8, P1, R6, R242.reuse, RZ ;  /* 0x000000f206087210 */ /* 0x0a0fe40007f3e0ff */
[----:B------:R-:W-:Y:S01]  /*d020*/  IADD3 R235, R234, 0x3000, RZ ;  /* 0x00003000eaeb7810 */ /* 0x000fe20007ffe0ff */
[----:B------:R-:W5:Y:S01]  /*d030*/  SHFL.IDX PT, R21, R5, 0x5, 0x181f ;  /* 0x00b81f0005157f89 */ /* 0x000f6200000e0000 */
[----:B------:R-:W-:-:S02]  /*d040*/  IADD3 R6, P2, R0, R242, RZ ;  /* 0x000000f200067210 */ /* 0x000fc40007f5e0ff */
[----:B------:R-:W-:Y:S01]  /*d050*/  LEA R0, R49, R116, 0xa ;  /* 0x0000007431007211 */ /* 0x000fe200078e50ff */
[----:B------:R-:W-:Y:S01]  /*d060*/  SHFL.IDX PT, R2, R2, 0x6, 0x181f ;  /* 0x00d81f0002027f89 */ /* 0x000fe200000e0000 */
[----:B------:R-:W-:Y:S02]  /*d070*/  IADD3 R12, P4, R10, R242, RZ ;  /* 0x000000f20a0c7210 */ /* 0x000fe40007f9e0ff */
[----:B------:R-:W-:Y:S01]  /*d080*/  IADD3 R0, R117, R0, RZ ;  /* 0x0000000075007210 */ /* 0x000fe20007ffe0ff */
[----:B------:R-:W-:Y:S01]  /*d090*/  LDSM.16.M88.4 R48, [R119+0x3900] ;  /* 0x003900007730783b */ /* 0x000fe20000000200 */
[----:B-1----:R-:W-:Y:S02]  /*d0a0*/  IADD3.X R9, R19, R241, RZ, P1, !PT ;  /* 0x000000f113097210 */ /* 0x002fe40000ffe4ff */
[----:B------:R-:W-:Y:S01]  /*d0b0*/  SHF.L.U32 R230, R0, 0x1, RZ ;  /* 0x0000000100e67819 */ /* 0x000fe200000006ff */
[----:B------:R-:W-:Y:S01]  /*d0c0*/  SHFL.IDX PT, R5, R5, 0x6, 0x181f ;  /* 0x00d81f0005057f89 */ /* 0x000fe200000e0000 */
[----:B--2---:R-:W-:-:S02]  /*d0d0*/  IADD3 R10, P1, R18, R242, RZ ;  /* 0x000000f2120a7210 */ /* 0x004fc40007f3e0ff */
[----:B------:R-:W-:Y:S01]  /*d0e0*/  LEA R233, R3, R230, 0x1 ;  /* 0x000000e603e97211 */ /* 0x000fe200078e08ff */
[----:B------:R-:W1:Y:S01]  /*d0f0*/  LDSM.16.M88.4 R36, [R230+0x7100] ;  /* 0x00710000e624783b */ /* 0x000e620000000200 */
[-C--:B---3--:R-:W-:Y:S02]  /*d100*/  IADD3.X R13, R7, R241.reuse, RZ, P4, !PT ;  /* 0x000000f1070d7210 */ /* 0x088fe400027fe4ff */
[----:B------:R-:W-:Y:S01]  /*d110*/  ISETP.LT.OR P4, PT, R40, 0x11, P0 ;  /* 0x000000112800780c */ /* 0x000fe20000781670 */
[----:B------:R-:W2:Y:S01]  /*d120*/  LDSM.16.M88.4 R32, [R230+0x9100] ;  /* 0x00910000e620783b */ /* 0x000ea20000000200 */
[-C--:B----4-:R-:W-:Y:S02]  /*d130*/  IADD3.X R7, R20, R241.reuse, RZ, P2, !PT ;  /* 0x000000f114077210 */ /* 0x090fe400017fe4ff */
[----:B------:R-:W-:Y:S01]  /*d140*/  ISETP.LT.OR P2, PT, R40, 0x21, P0 ;  /* 0x000000212800780c */ /* 0x000fe20000741670 */
[----:B------:R-:W-:Y:S01]  /*d150*/  LDSM.16.M88.4 R80, [R119+0x4100] ;  /* 0x004100007750783b */ /* 0x000fe20000000200 */
[----:B-----5:R-:W-:-:S02]  /*d160*/  IADD3.X R11, R21, R241, RZ, P1, !PT ;  /* 0x000000f1150b7210 */ /* 0x020fc40000ffe4ff */
[----:B------:R-:W-:Y:S01]  /*d170*/  ISETP.LT.OR P1, PT, R40, 0x31, P0 ;  /* 0x000000312800780c */ /* 0x000fe20000721670 */
[----:B------:R-:W-:Y:S01]  /*d180*/  LDSM.16.M88.4 R88, [R119+0x4900] ;  /* 0x004900007758783b */ /* 0x000fe20000000200 */
[----:B------:R-:W-:Y:S02]  /*d190*/  MOV R0, 0x40 ;  /* 0x0000004000007802 */ /* 0x000fe40000000f00 */
[----:B------:R-:W-:Y:S01]  /*d1a0*/  LEA R231, R4, R230, 0x1 ;  /* 0x000000e604e77211 */ /* 0x000fe200078e08ff */
[----:B------:R-:W-:Y:S03]  /*d1b0*/  LDSM.16.M88.4 R96, [R119+0x5100] ;  /* 0x005100007760783b */ /* 0x000fe60000000200 */
[----:B------:R-:W-:Y:S01]  /*d1c0*/  LEA R232, R3, R231, 0x1 ;  /* 0x000000e703e87211 */ /* 0x000fe200078e08ff */
[----:B------:R-:W-:Y:S04]  /*d1d0*/  LDSM.16.M88.4 R104, [R119+0x5900] ;  /* 0x005900007768783b */ /* 0x000fe80000000200 */
[----:B------:R-:W-:Y:S04]  /*d1e0*/  LDSM.16.M88.4 R112, [R119+0x6100] ;  /* 0x006100007770783b */ /* 0x000fe80000000200 */
[----:B------:R-:W-:Y:S04]  /*d1f0*/  LDSM.16.M88.4 R124, [R119+0x6900] ;  /* 0x00690000777c783b */ /* 0x000fe80000000200 */
[----:B------:R-:W-:Y:S04]  /*d200*/  LDSM.16.M88.4 R52, [R234] ;  /* 0x00000000ea34783b */ /* 0x000fe80000000200 */
[----:B------:R-:W-:Y:S04]  /*d210*/  LDSM.16.M88.4 R84, [R234+0x800] ;  /* 0x00080000ea54783b */ /* 0x000fe80000000200 */
[----:B------:R-:W-:Y:S01]  /*d220*/  LDSM.16.M88.4 R92, [R234+0x1000] ;  /* 0x00100000ea5c783b */ /* 0x000fe20000000200 */
[----:B-1----:R-:W-:Y:S03]  /*d230*/  HMMA.16816.F32 R68, R36, R50, RZ ;  /* 0x000000322444723c */ /* 0x002fe600000018ff */
[----:B------:R-:W-:Y:S04]  /*d240*/  LDSM.16.M88.4 R100, [R234+0x1800] ;  /* 0x00180000ea64783b */ /* 0x000fe80000000200 */
[----:B------:R-:W-:Y:S01]  /*d250*/  LDSM.16.M88.4 R108, [R234+0x2000] ;  /* 0x00200000ea6c783b */ /* 0x000fe20000000200 */
[----:B--2---:R-:W-:Y:S03]  /*d260*/  HMMA.16816.F32 R56, R32, R48, RZ ;  /* 0x000000302038723c */ /* 0x004fe600000018ff */
[----:B------:R-:W-:Y:S04]  /*d270*/  LDSM.16.M88.4 R120, [R234+0x2800] ;  /* 0x00280000ea78783b */ /* 0x000fe80000000200 */
[----:B------:R-:W-:Y:S04]  /*d280*/  LDSM.16.M88.4 R128, [R234+0x3000] ;  /* 0x00300000ea80783b */ /* 0x000fe80000000200 */
[----:B------:R-:W-:Y:S04]  /*d290*/  LDSM.16.M88.4 R28, [R233+0x7100] ;  /* 0x00710000e91c783b */ /* 0x000fe80000000200 */
[----:B------:R-:W1:Y:S04]  /*d2a0*/  LDSM.16.M88.4 R24, [R233+0x9100] ;  /* 0x00910000e918783b */ /* 0x000e680000000200 */
        /* <DEDUP_REMOVED lines=8> */
[----:B------:R-:W-:Y:S02]  /*d330*/  ISETP.LT.OR P2, PT, R40, 0x51, P0 ;  /* 0x000000512800780c */ /* 0x000fe40000741670 */
[----:B------:R-:W-:Y:S01]  /*d340*/  SEL R0, R0, 0xffffffc0, !P4 ;  /* 0xffffffc000007807 */ /* 0x000fe20006000000 */
[----:B------:R4:W-:Y:S01]  /*d350*/  LDGSTS.E.BYPASS.LTC128B.128 [R195+0x1900], [R8.64], !P1 ;  /* 0x0190000008c37fae */ /* 0x0009e2000c901d56 */
[----:B------:R-:W-:Y:S02]  /*d360*/  ISETP.LT.OR P1, PT, R40, 0x61, P0 ;  /* 0x000000612800780c */ /* 0x000fe40000721670 */
[----:B------:R-:W-:Y:S01]  /*d370*/  IADD3 R229, R119, R0, RZ ;  /* 0x0000000077e57210 */ /* 0x000fe20007ffe0ff */
[----:B------:R5:W-:Y:S01]  /*d380*/  LDGSTS.E.BYPASS.LTC128B.128 [R195+0x2100], [R6.64], !P6 ;  /* 0x0210000006c37fae */ /* 0x000be2000f101d56 */
[----:B------:R-:W-:Y:S02]  /*d390*/  IADD3 R228, R0, R234, RZ ;  /* 0x000000ea00e47210 */ /* 0x000fe40007ffe0ff */
[----:B------:R-:W-:Y:S01]  /*d3a0*/  PLOP3.LUT P6, PT, PT, PT, UP0, 0x80, 0x0 ;  /* 0x000000000000781c */ /* 0x000fe20003fcf008 */
[----:B------:R-:W-:Y:S04]  /*d3b0*/  STL [R1], R195 ;  /* 0x000000c301007387 */ /* 0x000fe80000100800 */
[----:B------:R4:W-:Y:S01]  /*d3c0*/  LDGSTS.E.BYPASS.LTC128B.128 [R195+0x2900], [R10.64], !P2 ;  /* 0x029000000ac37fae */ /* 0x0009e2000d101d56 */
[----:B---3--:R-:W-:Y:S01]  /*d3d0*/  HMMA.16816.F32 R12, R36, R48, RZ ;  /* 0x00000030240c723c */ /* 0x008fe200000018ff */
[----:B-----5:R-:W-:-:S07]  /*d3e0*/  IADD3 R6, P0, R2, R242, RZ ;  /* 0x000000f202067210 */ /* 0x020fce0007f1e0ff */
[----:B-1----:R-:W-:Y:S01]  /*d3f0*/  HMMA.16816.F32 R56, R24, R52, R56 ;  /* 0x000000341838723c */ /* 0x002fe20000001838 */
[----:B------:R-:W-:-:S05]  /*d400*/  IADD3.X R7, R5, R241, RZ, P0, !PT ;  /* 0x000000f105077210 */ /* 0x000fca00007fe4ff */
[----:B------:R1:W-:Y:S04]  /*d410*/  LDGSTS.E.BYPASS.LTC128B.128 [R195+0x3100], [R6.64], !P1 ;  /* 0x0310000006c37fae */ /* 0x0003e8000c901d56 */
[----:B------:R-:W-:Y:S06]  /*d420*/  LDSM.16.M88.4 R40, [R229+0x3900] ;  /* 0x00390000e528783b */ /* 0x000fec0000000200 */
[----:B------:R-:W-:Y:S01]  /*d430*/  HMMA.16816.F32 R60, R28, R52, R12 ;  /* 0x000000341c3c723c */ /* 0x000fe2000000180c */
[----:B------:R-:W3:Y:S04]  /*d440*/  LDSM.16.M88.4 R20, [R231+0x7100] ;  /* 0x00710000e714783b */ /* 0x000ee80000000200 */
[----:B--2---:R-:W2:Y:S04]  /*d450*/  LDSM.16.M88.4 R16, [R231+0x9100] ;  /* 0x00910000e710783b */ /* 0x004ea80000000200 */
[----:B------:R-:W-:Y:S04]  /*d460*/  LDSM.16.M88.4 R44, [R228] ;  /* 0x00000000e42c783b */ /* 0x000fe80000000200 */
[----:B------:R-:W5:Y:S04]  /*d470*/  LDSM.16.M88.4 R12, [R232+0x7100] ;  /* 0x00710000e80c783b */ /* 0x000f680000000200 */
[----:B----4-:R-:W4:Y:S04]  /*d480*/  LDSM.16.M88.4 R8, [R232+0x9100] ;  /* 0x00910000e808783b */ /* 0x010f280000000200 */
[----:B------:R-:W0:Y:S03]  /*d490*/  LDGDEPBAR ;  /* 0x00000000000079af */ /* 0x000e260000000000 */
[----:B---3--:R-:W-:Y:S08]  /*d4a0*/  HMMA.16816.F32 R64, R20, R40, R60 ;  /* 0x000000281440723c */ /* 0x008ff0000000183c */
[----:B------:R-:W-:Y:S08]  /*d4b0*/  HMMA.16816.F32 R60, R32, R50, RZ ;  /* 0x00000032203c723c */ /* 0x000ff000000018ff */
[----:B--2---:R-:W-:Y:S08]  /*d4c0*/  HMMA.16816.F32 R48, R16, R40, R56 ;  /* 0x000000281030723c */ /* 0x004ff00000001838 */
[----:B------:R-:W-:Y:S08]  /*d4d0*/  HMMA.16816.F32 R56, R28, R54, R68 ;  /* 0x000000361c38723c */ /* 0x000ff00000001844 */
[----:B-----5:R-:W-:Y:S08]  /*d4e0*/  HMMA.16816.F32 R68, R12, R44, R64 ;  /* 0x0000002c0c44723c */ /* 0x020ff00000001840 */
[----:B------:R-:W-:Y:S08]  /*d4f0*/  HMMA.16816.F32 R64, R24, R54, R60 ;  /* 0x000000361840723c */ /* 0x000ff0000000183c */
[----:B------:R-:W-:Y:S08]  /*d500*/  HMMA.16816.F32 R60, R36, R80, RZ ;  /* 0x00000050243c723c */ /* 0x000ff000000018ff */
[----:B----4-:R-:W-:Y:S01]  /*d510*/  HMMA.16816.F32 R76, R8, R44, R48 ;  /* 0x0000002c084c723c */ /* 0x010fe20000001830 */
[----:B------:R-:W2:Y:S01]  /*d520*/  LDSM.16.M88.4 R48, [R229+0x4100] ;  /* 0x00410000e530783b */ /* 0x000ea20000000200 */
        /* <DEDUP_REMOVED lines=10> */
[----:B------:R3:W1:Y:S10]  /*d5d0*/  MUFU.TANH R190, R0 ;  /* 0x0000000000be7308 */ /* 0x0006740000002400 */
[----:B--2---:R-:W-:Y:S08]  /*d5e0*/  HMMA.16816.F32 R60, R20, R48, R60 ;  /* 0x00000030143c723c */ /* 0x004ff0000000183c */
[----:B------:R-:W-:Y:S01]  /*d5f0*/  HMMA.16816.F32 R72, R8, R46, R64 ;  /* 0x0000002e0848723c */ /* 0x000fe20000001840 */
[----:B---3--:R-:W-:-:S07]  /*d600*/  FMUL.FTZ R0, R71, c[0x0][0x320] ;  /* 0x0000c80047007a20 */ /* 0x008fce0000410000 */
[----:B------:R-:W-:Y:S01]  /*d610*/  HMMA.16816.F32 R68, R12, R46, R52 ;  /* 0x0000002e0c44723c */ /* 0x000fe20000001834 */
[----:B------:R2:W3:Y:S07]  /*d620*/  MUFU.TANH R189, R0 ;  /* 0x0000000000bd7308 */ /* 0x0004ee0000002400 */
[----:B------:R-:W-:Y:S08]  /*d630*/  HMMA.16816.F32 R52, R24, R84, R56 ;  /* 0x000000541834723c */ /* 0x000ff00000001838 */
[----:B------:R-:W-:Y:S01]  /*d640*/  HMMA.16816.F32 R56, R36, R82, RZ ;  /* 0x000000522438723c */ /* 0x000fe200000018ff */
[----:B--2---:R-:W-:-:S04]  /*d650*/  FMUL.FTZ R0, R76, c[0x0][0x320] ;  /* 0x0000c8004c007a20 */ /* 0x004fc80000410000 */
[----:B------:R2:W1:Y:S03]  /*d660*/  MUFU.TANH R188, R0 ;  /* 0x0000000000bc7308 */ /* 0x0004660000002400 */
[----:B------:R-:W-:Y:S08]  /*d670*/  HMMA.16816.F32 R64, R32, R82, RZ ;  /* 0x000000522040723c */ /* 0x000ff000000018ff */
[----:B------:R-:W-:Y:S01]  /*d680*/  HMMA.16816.F32 R44, R16, R48, R52 ;  /* 0x00000030102c723c */ /* 0x000fe20000001834 */
[----:B--2---:R-:W-:-:S07]  /*d690*/  FMUL.FTZ R0, R77, c[0x0][0x320] ;  /* 0x0000c8004d007a20 */ /* 0x004fce0000410000 */
[-C--:B------:R-:W-:Y:S01]  /*d6a0*/  HMMA.16816.F32 R52, R28, R86.reuse, R56 ;  /* 0x000000561c34723c */ /* 0x080fe20000001838 */
[----:B------:R2:W1:Y:S07]  /*d6b0*/  MUFU.TANH R187, R0 ;  /* 0x0000000000bb7308 */ /* 0x00046e0000002400 */
[----:B------:R-:W-:Y:S08]  /*d6c0*/  HMMA.16816.F32 R64, R24, R86, R64 ;  /* 0x000000561840723c */ /* 0x000ff00000001840 */
[----:B------:R-:W-:Y:S01]  /*d6d0*/  HMMA.16816.F32 R56, R32, R88, RZ ;  /* 0x000000582038723c */ /* 0x000fe200000018ff */
[----:B--2---:R-:W-:-:S04]  /*d6e0*/  FMUL.FTZ R0, R78, c[0x0][0x320] ;  /* 0x0000c8004e007a20 */ /* 0x004fc80000410000 */
[----:B------:R2:W1:Y:S03]  /*d6f0*/  MUFU.TANH R183, R0 ;  /* 0x0000000000b77308 */ /* 0x0004660000002400 */
[-C--:B------:R-:W-:Y:S08]  /*d700*/  HMMA.16816.F32 R52, R20, R50.reuse, R52 ;  /* 0x000000321434723c */ /* 0x080ff00000001834 */
[----:B------:R-:W-:Y:S01]  /*d710*/  HMMA.16816.F32 R64, R16, R50, R64 ;  /* 0x000000321040723c */ /* 0x000fe20000001840 */
[----:B------:R-:W-:Y:S01]  /*d720*/  LDSM.16.M88.4 R48, [R228+0x1000] ;  /* 0x00100000e430783b */ /* 0x000fe20000000200 */
[----:B--2---:R-:W-:-:S06]  /*d730*/  FMUL.FTZ R0, R79, c[0x0][0x320] ;  /* 0x0000c8004f007a20 */ /* 0x004fcc0000410000 */
[----:B-----5:R-:W-:Y:S01]  /*d740*/  HMMA.16816.F32 R76, R8, R40, R44 ;  /* 0x00000028084c723c */ /* 0x020fe2000000182c */
[----:B------:R-:W2:Y:S01]  /*d750*/  LDSM.16.M88.4 R44, [R229+0x4900] ;  /* 0x00490000e52c783b */ /* 0x000ea20000000200 */
        /* <DEDUP_REMOVED lines=18> */
[----:B--2---:R-:W-:Y:S01]  /*d880*/  HMMA.16816.F32 R60, R20, R44, R60 ;  /* 0x0000002c143c723c */ /* 0x004fe2000000183c */
[----:B-----5:R-:W-:-:S04]  /*d890*/  FMUL.FTZ R0, R74, c[0x0][0x320] ;  /* 0x0000c8004a007a20 */ /* 0x020fc80000410000 */
[----:B------:R2:W1:Y:S02]  /*d8a0*/  MUFU.TANH R175, R0 ;  /* 0x0000000000af7308 */ /* 0x0004640000002400 */
[----:B--2---:R-:W-:Y:S02]  /*d8b0*/  FMUL.FTZ R0, R75, c[0x0][0x320] ;  /* 0x0000c8004b007a20 */ /* 0x004fe40000410000 */
[----:B------:R-:W-:Y:S04]  /*d8c0*/  HMMA.16816.F32 R72, R8, R42, R64 ;  /* 0x0000002a0848723c */ /* 0x000fe80000001840 */
[----:B------:R2:W1:Y:S04]  /*d8d0*/  MUFU.TANH R176, R0 ;  /* 0x0000000000b07308 */ /* 0x0004680000002400 */
[----:B------:R-:W-:Y:S01]  /*d8e0*/  HMMA.16816.F32 R64, R32, R90, RZ ;  /* 0x0000005a2040723c */ /* 0x000fe200000018ff */
[----:B--2---:R-:W-:-:S04]  /*d8f0*/  FMUL.FTZ R0, R68, c[0x0][0x320] ;  /* 0x0000c80044007a20 */ /* 0x004fc80000410000 */
[----:B------:R2:W1:Y:S11]  /*d900*/  MUFU.TANH R178, R0 ;  /* 0x0000000000b27308 */ /* 0x0004760000002400 */
[----:B------:R-:W-:Y:S08]  /*d910*/  @!UPT UIADD3 URZ, URZ, URZ, URZ ;  /* 0x0000003f3f3ff290 */ /* 0x000ff0000fffe03f */
[----:B------:R-:W-:Y:S01]  /*d920*/  HMMA.16816.F32 R64, R24, R94, R64 ;  /* 0x0000005e1840723c */ /* 0x000fe20000001840 */
[----:B--2---:R-:W-:-:S04]  /*d930*/  FMUL.FTZ R0, R69, c[0x0][0x320] ;  /* 0x0000c80045007a20 */ /* 0x004fc80000410000 */
[----:B------:R2:W1:Y:S11]  /*d940*/  MUFU.TANH R177, R0 ;  /* 0x0000000000b17308 */ /* 0x0004760000002400 */
[----:B------:R-:W-:Y:S08]  /*d950*/  @!UPT UIADD3 URZ, URZ, URZ, URZ ;  /* 0x0000003f3f3ff290 */ /* 0x000ff0000fffe03f */
[----:B------:R-:W-:Y:S01]  /*d960*/  HMMA.16816.F32 R64, R16, R46, R64 ;  /* 0x0000002e1040723c */ /* 0x000fe20000001840 */
[----:B--2---:R-:W-:-:S04]  /*d970*/  FMUL.FTZ R0, R70, c[0x0][0x320] ;  /* 0x0000c80046007a20 */ /* 0x004fc80000410000 */
[----:B------:R2:W1:Y:S02]  /*d980*/  MUFU.TANH R174, R0 ;  /* 0x0000000000ae7308 */ /* 0x0004640000002400 */
[----:B--2---:R-:W-:Y:S02]  /*d990*/  FMUL.FTZ R0, R71, c[0x0][0x320] ;  /* 0x0000c80047007a20 */ /* 0x004fe40000410000 */
[----:B------:R-:W-:Y:S04]  /*d9a0*/  HMMA.16816.F32 R68, R12, R42, R52 ;  /* 0x0000002a0c44723c */ /* 0x000fe80000001834 */
[----:B------:R2:W1:Y:S04]  /*d9b0*/  MUFU.TANH R173, R0 ;  /* 0x0000000000ad7308 */ /* 0x0004680000002400 */
[----:B------:R-:W-:Y:S08]  /*d9c0*/  HMMA.16816.F32 R52, R24, R92, R56 ;  /* 0x0000005c1834723c */ /* 0x000ff00000001838 */
[----:B------:R-:W-:Y:S01]  /*d9d0*/  HMMA.16816.F32 R56, R36, R90, RZ ;  /* 0x0000005a2438723c */ /* 0x000fe200000018ff */
[----:B--2---:R-:W-:-:S04]  /*d9e0*/  FMUL.FTZ R0, R76, c[0x0][0x320] ;  /* 0x0000c8004c007a20 */ /* 0x004fc80000410000 */
[----:B------:R2:W1:Y:S11]  /*d9f0*/  MUFU.TANH R172, R0 ;  /* 0x0000000000ac7308 */ /* 0x0004760000002400 */
[----:B------:R-:W-:Y:S01]  /*da00*/  HMMA.16816.F32 R40, R16, R44, R52 ;  /* 0x0000002c1028723c */ /* 0x000fe20000001834 */
[----:B--2---:R-:W-:-:S07]  /*da10*/  FMUL.FTZ R0, R77, c[0x0][0x320] ;  /* 0x0000c8004d007a20 */ /* 0x004fce0000410000 */
[----:B------:R-:W-:Y:S01]  /*da20*/  HMMA.16816.F32 R52, R28, R94, R56 ;  /* 0x0000005e1c34723c */ /* 0x000fe20000001838 */
[----:B------:R2:W1:Y:S07]  /*da30*/  MUFU.TANH R171, R0 ;  /* 0x0000000000ab7308 */ /* 0x00046e0000002400 */
[----:B------:R-:W-:Y:S01]  /*da40*/  HMMA.16816.F32 R56, R32, R96, RZ ;  /* 0x000000602038723c */ /* 0x000fe200000018ff */
[----:B--2---:R-:W-:-:S04]  /*da50*/  FMUL.FTZ R0, R78, c[0x0][0x320] ;  /* 0x0000c8004e007a20 */ /* 0x004fc80000410000 */
[----:B------:R2:W1:Y:S02]  /*da60*/  MUFU.TANH R93, R0 ;  /* 0x00000000005d7308 */ /* 0x0004640000002400 */
[----:B--2---:R-:W-:Y:S02]  /*da70*/  FMUL.FTZ R0, R79, c[0x0][0x320] ;  /* 0x0000c8004f007a20 */ /* 0x004fe40000410000 */
[----:B------:R-:W-:Y:S04]  /*da80*/  HMMA.16816.F32 R76, R8, R48, R40 ;  /* 0x00000030084c723c */ /* 0x000fe80000001828 */
[----:B------:R2:W1:Y:S04]  /*da90*/  MUFU.TANH R168, R0 ;  /* 0x0000000000a87308 */ /* 0x0004680000002400 */
[----:B------:R-:W-:Y:S01]  /*daa0*/  HMMA.16816.F32 R40, R20, R46, R52 ;  /* 0x0000002e1428723c */ /* 0x000fe20000001834 */
[----:B------:R-:W5:Y:S07]  /*dab0*/  LDSM.16.M88.4 R52, [R229+0x5100] ;  /* 0x00510000e534783b */ /* 0x000f6e0000000200 */
[----:B------:R-:W-:Y:S01]  /*dac0*/  HMMA.16816.F32 R44, R24, R100, R56 ;  /* 0x00000064182c723c */ /* 0x000fe20000001838 */
[----:B--2---:R-:W-:-:S04]  /*dad0*/  FMUL.FTZ R0, R68, c[0x0][0x320] ;  /* 0x0000c80044007a20 */ /* 0x004fc80000410000 */
[----:B------:R2:W1:Y:S02]  /*dae0*/  MUFU.TANH R170, R0 ;  /* 0x0000000000aa7308 */ /* 0x0004640000002400 */
[----:B--2---:R-:W-:-:S06]  /*daf0*/  FMUL.FTZ R0, R69, c[0x0][0x320] ;  /* 0x0000c80045007a20 */ /* 0x004fcc0000410000 */
[----:B------:R2:W1:Y:S11]  /*db00*/  MUFU.TANH R169, R0 ;  /* 0x0000000000a97308 */ /* 0x0004760000002400 */
[----:B-----5:R-:W-:Y:S01]  /*db10*/  HMMA.16816.F32 R44, R16, R52, R44 ;  /* 0x00000034102c723c */ /* 0x020fe2000000182c */
[----:B--2---:R-:W-:-:S04]  /*db20*/  FMUL.FTZ R0, R70, c[0x0][0x320] ;  /* 0x0000c80046007a20 */ /* 0x004fc80000410000 */
        /* <DEDUP_REMOVED lines=14> */
[----:B------:R2:W1:Y:S03]  /*dc10*/  MUFU.TANH R92, R0 ;  /* 0x00000000005c7308 */ /* 0x0004660000002400 */
[----:B------:R-:W-:Y:S01]  /*dc20*/  HMMA.16816.F32 R60, R32, R98, RZ ;  /* 0x00000062203c723c */ /* 0x000fe200000018ff */
[----:B--2---:R-:W-:-:S07]  /*dc30*/  FMUL.FTZ R0, R75, c[0x0][0x320] ;  /* 0x0000c8004b007a20 */ /* 0x004fce0000410000 */
[----:B------:R-:W-:Y:S01]  /*dc40*/  HMMA.16816.F32 R72, R8, R50, R64 ;  /* 0x000000320848723c */ /* 0x000fe20000001840 */
[----:B------:R2:W1:Y:S11]  /*dc50*/  MUFU.TANH R118, R0 ;  /* 0x0000000000767308 */ /* 0x0004760000002400 */
[----:B------:R-:W-:Y:S04]  /*dc60*/  @!UPT UIADD3 URZ, URZ, URZ, URZ ;  /* 0x0000003f3f3ff290 */ /* 0x000fe8000fffe03f */
[----:B------:R-:W-:Y:S08]  /*dc70*/  HMMA.16816.F32 R64, R24, R102, R60 ;  /* 0x000000661840723c */ /* 0x000ff0000000183c */
[----:B------:R-:W-:Y:S01]  /*dc80*/  HMMA.16816.F32 R60, R36, R104, RZ ;  /* 0x00000068243c723c */ /* 0x000fe200000018ff */
[----:B--2---:R-:W-:-:S04]  /*dc90*/  FMUL.FTZ R0, R68, c[0x0][0x320] ;  /* 0x0000c80044007a20 */ /* 0x004fc80000410000 */
[----:B------:R2:W1:Y:S11]  /*dca0*/  MUFU.TANH R161, R0 ;  /* 0x0000000000a17308 */ /* 0x0004760000002400 */
[----:B------:R-:W-:Y:S01]  /*dcb0*/  HMMA.16816.F32 R64, R16, R54, R64 ;  /* 0x000000361040723c */ /* 0x000fe20000001840 */
[----:B--2---:R-:W-:-:S07]  /*dcc0*/  FMUL.FTZ R0, R69, c[0x0][0x320] ;  /* 0x0000c80045007a20 */ /* 0x004fce0000410000 */
[----:B------:R-:W-:Y:S01]  /*dcd0*/  HMMA.16816.F32 R60, R28, R108, R60 ;  /* 0x0000006c1c3c723c */ /* 0x000fe2000000183c */
[----:B------:R2:W1:Y:S02]  /*dce0*/  MUFU.TANH R158, R0 ;  /* 0x00000000009e7308 */ /* 0x0004640000002400 */
[----:B--2---:R-:W-:-:S06]  /*dcf0*/  FMUL.FTZ R0, R70, c[0x0][0x320] ;  /* 0x0000c80046007a20 */ /* 0x004fcc0000410000 */
[----:B------:R2:W1:Y:S02]  /*dd00*/  MUFU.TANH R157, R0 ;  /* 0x00000000009d7308 */ /* 0x0004640000002400 */
[----:B--2---:R-:W-:Y:S02]  /*dd10*/  FMUL.FTZ R0, R71, c[0x0][0x320] ;  /* 0x0000c80047007a20 */ /* 0x004fe40000410000 */
[----:B------:R-:W-:Y:S01]  /*dd20*/  HMMA.16816.F32 R68, R12, R50, R40 ;  /* 0x000000320c44723c */ /* 0x000fe20000001828 */
[----:B------:R-:W2:Y:S03]  /*dd30*/  LDSM.16.M88.4 R40, [R228+0x1800] ;  /* 0x00180000e428783b */ /* 0x000ea60000000200 */
        /* <DEDUP_REMOVED lines=13> */
[----:B--2---:R-:W-:Y:S01]  /*de10*/  HMMA.16816.F32 R76, R8, R40, R44 ;  /* 0x00000028084c723c */ /* 0x004fe2000000182c */
[----:B------:R-:W2:Y:S03]  /*de20*/  LDSM.16.M88.4 R44, [R229+0x5900] ;  /* 0x00590000e52c783b */ /* 0x000ea60000000200 */
[----:B------:R5:W1:Y:S02]  /*de30*/  MUFU.TANH R134, R0 ;  /* 0x0000000000867308 */ /* 0x000a640000002400 */
[----:B-----5:R-:W-:-:S06]  /*de40*/  FMUL.FTZ R0, R68, c[0x0][0x320] ;  /* 0x0000c80044007a20 */ /* 0x020fcc0000410000 */
[----:B------:R5:W1:Y:S02]  /*de50*/  MUFU.TANH R153, R0 ;  /* 0x0000000000997308 */ /* 0x000a640000002400 */
[----:B-----5:R-:W-:Y:S01]  /*de60*/  FMUL.FTZ R0, R69, c[0x0][0x320] ;  /* 0x0000c80045007a20 */ /* 0x020fe20000410000 */
[----:B--2---:R-:W-:Y:S05]  /*de70*/  HMMA.16816.F32 R60, R20, R44, R60 ;  /* 0x0000002c143c723c */ /* 0x004fea000000183c */
[----:B------:R2:W1:Y:S02]  /*de80*/  MUFU.TANH R139, R0 ;  /* 0x00000000008b7308 */ /* 0x0004640000002400 */
[----:B--2---:R-:W-:-:S06]  /*de90*/  FMUL.FTZ R0, R70, c[0x0][0x320] ;  /* 0x0000c80046007a20 */ /* 0x004fcc0000410000 */
        /* <DEDUP_REMOVED lines=9> */
[----:B--2---:R-:W-:-:S07]  /*df30*/  FMUL.FTZ R0, R73, c[0x0][0x320] ;  /* 0x0000c80049007a20 */ /* 0x004fce0000410000 */
[----:B------:R-:W-:Y:S01]  /*df40*/  HMMA.16816.F32 R56, R36, R106, RZ ;  /* 0x0000006a2438723c */ /* 0x000fe200000018ff */
        /* <DEDUP_REMOVED lines=18> */
[----:B------:R-:W-:Y:S01]  /*e070*/  HMMA.16816.F32 R68, R12, R42, R48 ;  /* 0x0000002a0c44723c */ /* 0x000fe20000001830 */
[----:B------:R-:W2:Y:S03]  /*e080*/  LDSM.16.M88.4 R48, [R228+0x2000] ;  /* 0x00200000e430783b */ /* 0x000ea60000000200 */
        /* <DEDUP_REMOVED lines=11> */
[----:B--2---:R-:W-:Y:S04]  /*e140*/  HMMA.16816.F32 R76, R8, R48, R40 ;  /* 0x00000030084c723c */ /* 0x004fe80000001828 */
        /* <DEDUP_REMOVED lines=33> */
[----:B------:R2:W1:Y:S02]  /*e360*/  MUFU.TANH R156, R0 ;  /* 0x00000000009c7308 */ /* 0x0004640000002400 */
[----:B--2---:R-:W-:Y:S11]  /*e370*/  FMUL.FTZ R0, R69, c[0x0][0x320] ;  /* 0x0000c80045007a20 */ /* 0x004ff60000410000 */
[----:B------:R-:W-:Y:S06]  /*e380*/  @!UPT UIADD3 URZ, URZ, URZ, URZ ;  /* 0x0000003f3f3ff290 */ /* 0x000fec000fffe03f */
        /* <DEDUP_REMOVED lines=22> */
[C---:B--2---:R-:W-:Y:S01]  /*e4f0*/  HMMA.16816.F32 R76, R8.reuse, R40, R44 ;  /* 0x00000028084c723c */ /* 0x044fe2000000182c */
[----:B------:R-:W2:Y:S01]  /*e500*/  LDSM.16.M88.4 R44, [R229+0x6900] ;  /* 0x00690000e52c783b */ /* 0x000ea20000000200 */
        /* <DEDUP_REMOVED lines=32> */
[----:B------:R5:W1:Y:S11]  /*e710*/  MUFU.TANH R85, R0 ;  /* 0x0000000000557308 */ /* 0x000a760000002400 */
[----:B------:R-:W-:Y:S08]  /*e720*/  @!UPT UIADD3 URZ, URZ, URZ, URZ ;  /* 0x0000003f3f3ff290 */ /* 0x000ff0000fffe03f */
[----:B--2---:R-:W-:Y:S01]  /*e730*/  HMMA.16816.F32 R32, R16, R44, R56 ;  /* 0x0000002c1020723c */ /* 0x004fe20000001838 */
[----:B-----5:R-:W-:-:S07]  /*e740*/  FMUL.FTZ R0, R74, c[0x0][0x320] ;  /* 0x0000c8004a007a20 */ /* 0x020fce0000410000 */
[----:B------:R-:W-:Y:S01]  /*e750*/  HMMA.16816.F32 R16, R16, R46, R36 ;  /* 0x0000002e1010723c */ /* 0x000fe20000001824 */
[----:B------:R2:W1:Y:S02]  /*e760*/  MUFU.TANH R84, R0 ;  /* 0x0000000000547308 */ /* 0x0004640000002400 */
[----:B--2---:R-:W-:-:S06]  /*e770*/  FMUL.FTZ R0, R75, c[0x0][0x320] ;  /* 0x0000c8004b007a20 */ /* 0x004fcc0000410000 */
[----:B------:R2:W1:Y:S02]  /*e780*/  MUFU.TANH R83, R0 ;  /* 0x0000000000537308 */ /* 0x0004640000002400 */
[----:B--2---:R-:W-:-:S06]  /*e790*/  FMUL.FTZ R0, R68, c[0x0][0x320] ;  /* 0x0000c80044007a20 */ /* 0x004fcc0000410000 */
[----:B------:R2:W1:Y:S02]  /*e7a0*/  MUFU.TANH R82, R0 ;  /* 0x0000000000527308 */ /* 0x0004640000002400 */
[----:B--2---:R-:W-:-:S06]  /*e7b0*/  FMUL.FTZ R0, R69, c[0x0][0x320] ;  /* 0x0000c80045007a20 */ /* 0x004fcc0000410000 */
[----:B------:R2:W1:Y:S02]  /*e7c0*/  MUFU.TANH R81, R0 ;  /* 0x0000000000517308 */ /* 0x0004640000002400 */
[----:B--2---:R-:W-:-:S06]  /*e7d0*/  FMUL.FTZ R0, R70, c[0x0][0x320] ;  /* 0x0000c80046007a20 */ /* 0x004fcc0000410000 */
[----:B------:R2:W1:Y:S02]  /*e7e0*/  MUFU.TANH R80, R0 ;  /* 0x0000000000507308 */ /* 0x0004640000002400 */
[----:B--2---:R-:W-:Y:S02]  /*e7f0*/  FMUL.FTZ R0, R71, c[0x0][0x320] ;  /* 0x0000c80047007a20 */ /* 0x004fe40000410000 */
[----:B------:R-:W-:Y:S01]  /*e800*/  HMMA.16816.F32 R68, R12, R42, R48 ;  /* 0x0000002a0c44723c */ /* 0x000fe20000001830 */
[----:B------:R-:W2:Y:S03]  /*e810*/  LDSM.16.M88.4 R48, [R228+0x3000] ;  /* 0x00300000e430783b */ /* 0x000ea60000000200 */
        /* <DEDUP_REMOVED lines=10> */
[----:B------:R-:W1:Y:S01]  /*e8c0*/  MUFU.TANH R62, R68 ;  /* 0x00000044003e7308 */ /* 0x000e620000002400 */
[----:B-----5:R-:W-:-:S07]  /*e8d0*/  FMUL.FTZ R0, R67, c[0x0][0x320] ;  /* 0x0000c80043007a20 */ /* 0x020fce0000410000 */
[----:B------:R-:W1:Y:S01]  /*e8e0*/  MUFU.TANH R61, R69 ;  /* 0x00000045003d7308 */ /* 0x000e620000002400 */
[-C--:B--2---:R-:W-:Y:S07]  /*e8f0*/  HMMA.16816.F32 R40, R12, R48.reuse, R40 ;  /* 0x000000300c28723c */ /* 0x084fee0000001828 */
[----:B------:R-:W2:Y:S01]  /*e900*/  MUFU.TANH R60, R70 ;  /* 0x00000046003c7308 */ /* 0x000ea20000002400 */
        /* <DEDUP_REMOVED lines=10> */
[----:B------:R-:W-:Y:S01]  /*e9b0*/  FMUL.FTZ R24, R24, c[0x0][0x320] ;  /* 0x0000c80018187a20 */ /* 0x000fe20000410000 */
[----:B------:R-:W-:Y:S01]  /*e9c0*/  P2R R19, PR, RZ, 0x40 ;  /* 0x00000040ff137803 */ /* 0x000fe20000000000 */
        /* <DEDUP_REMOVED lines=14> */
[----:B------:R1:W1:Y:S08]  /*eab0*/  MUFU.TANH R48, R41 ;  /* 0x0000002900307308 */ /* 0x0002700000002400 */
[----:B------:R-:W1:Y:S08]  /*eac0*/  MUFU.TANH R43, R43 ;  /* 0x0000002b002b7308 */ /* 0x000e700000002400 */
[----:B------:R-:W1:Y:S08]  /*ead0*/  MUFU.TANH R24, R24 ;  /* 0x0000001800187308 */ /* 0x000e700000002400 */
        /* <DEDUP_REMOVED lines=12> */
[----:B--234-:R-:W-:Y:S01]  /*eba0*/  IMAD.U32 R2, RZ, RZ, UR17 ;  /* 0x00000011ff027e24 */ /* 0x01cfe2000f8e00ff */
[----:B------:R-:W-:Y:S01]  /*ebb0*/  ISETP.NE.AND P6, PT, R197, 0x1, PT ;  /* 0x00000001c500780c */ /* 0x000fe20003fc5270 */
[----:B-1----:R-:W-:-:S03]  /*ebc0*/  IMAD.MOV.U32 R9, RZ, RZ, RZ ;  /* 0x000000ffff097224 */ /* 0x002fc600078e00ff */
[----:B------:R-:W-:-:S04]  /*ebd0*/  IADD3 R2, R196, UR6, R2 ;  /* 0x00000006c4027c10 */ /* 0x000fc8000fffe002 */
[----:B------:R-:W-:-:S05]  /*ebe0*/  IADD3 R5, R2, -0x70, RZ ;  /* 0xffffff9002057810 */ /* 0x000fca0007ffe0ff */
[----:B------:R-:W-:-:S04]  /*ebf0*/  @P6 IMAD.HI.U32 R6, R5, c[0x0][0x2bc], RZ ;  /* 0x0000af0005066a27 */ /* 0x000fc800078e00ff */
[----:B------:R-:W-:Y:S01]  /*ec00*/  IMAD.MOV.U32 R2, RZ, RZ, R5 ;  /* 0x000000ffff027224 */ /* 0x000fe200078e0005 */
[----:B------:R-:W-:-:S04]  /*ec10*/  @P6 SHF.R.U32.HI R2, RZ, c[0x0][0x2c0], R6 ;  /* 0x0000b000ff026a19 */ /* 0x000fc80000011606 */
[----:B------:R-:W-:-:S04]  /*ec20*/  @!P5 IADD3 R7, P0, R2, UR8, RZ ;  /* 0x000000080207dc10 */ /* 0x000fc8000ff1e0ff */
[----:B------:R-:W-:Y:S02]  /*ec30*/  @!P5 LEA.HI.X.SX32 R8, R2, UR7, 0x1, P0 ;  /* 0x000000070208dc11 */ /* 0x000fe400080f0eff */
        /* <DEDUP_REMOVED lines=12> */
[----:B------:R-:W-:Y:S01]  /*ed00*/  IMAD.WIDE.U32 R6, R9, c[0x0][0x1f0], R6 ;  /* 0x00007c0009067a25 */ /* 0x000fe200078e0006 */
[----:B------:R-:W-:Y:S03]  /*ed10*/  STL [R1+0x8], R9 ;  /* 0x0000080901007387 */ /* 0x000fe60000100800 */
        /* <DEDUP_REMOVED lines=18> */
[----:B---3--:R-:W-:-:S03]  /*ee40*/  IMAD.X R9, R9, 0x1, R241, P1 ;  /* 0x0000000109097824 */ /* 0x008fc600008e06f1 */
[----:B------:R-:W-:Y:S01]  /*ee50*/  SHFL.IDX PT, R18, R2, 0x3, 0x181f ;  /* 0x00781f0002127f89 */ /* 0x000fe200000e0000 */
[----:B----4-:R-:W-:Y:S01]  /*ee60*/  IMAD.X R7, R7, 0x1, R241, P0 ;  /* 0x0000000107077824 */ /* 0x010fe200000e06f1 */
[-C--:B------:R-:W-:Y:S02]  /*ee70*/  IADD3 R14, P0, R14, R242.reuse, RZ ;  /* 0x000000f20e0e7210 */ /* 0x080fe40007f1e0ff */
[----:B------:R-:W2:Y:S01]  /*ee80*/  SHFL.IDX PT, R17, R2, 0x4, 0x181f ;  /* 0x00981f0002117f89 */ /* 0x000ea200000e0000 */
[----:B-----5:R-:W-:-:S03]  /*ee90*/  IADD3 R12, P4, R12, R242, RZ ;  /* 0x000000f20c0c7210 */ /* 0x020fc60007f9e0ff */
[----:B------:R-:W3:Y:S01]  /*eea0*/  SHFL.IDX PT, R16, R2, 0x5, 0x181f ;  /* 0x00b81f0002107f89 */ /* 0x000ee200000e0000 */
[----:B------:R-:W-:-:S03]  /*eeb0*/  IADD3 R10, P2, R10, R242, RZ ;  /* 0x000000f20a0a7210 */ /* 0x000fc60007f5e0ff */
[----:B------:R-:W4:Y:S01]  /*eec0*/  SHFL.IDX PT, R2, R2, 0x6, 0x181f ;  /* 0x00d81f0002027f89 */ /* 0x000f2200000e0000 */
[----:B-1----:R-:W-:-:S03]  /*eed0*/  IMAD.X R15, R11, 0x1, R241, P0 ;  /* 0x000000010b0f7824 */ /* 0x002fc600000e06f1 */
        /* <DEDUP_REMOVED lines=13> */
.L_x_132:
        /* <DEDUP_REMOVED lines=13> */
[C---:B------:R-:W-:Y:S02]  /*f080*/  ISETP.GT.AND P0, PT, R2.reuse, RZ, PT ;  /* 0x000000ff0200720c */ /* 0x040fe40003f04270 */
[C---:B------:R-:W-:Y:S02]  /*f090*/  ISETP.GT.AND P1, PT, R2.reuse, 0x1, PT ;  /* 0x000000010200780c */ /* 0x040fe40003f24270 */
[----:B------:R-:W-:Y:S02]  /*f0a0*/  ISETP.GT.AND P2, PT, R2, 0x8, PT ;  /* 0x000000080200780c */ /* 0x000fe40003f44270 */
[----:B------:R-:W-:Y:S02]  /*f0b0*/  FSEL R10, R192, -INF , P0 ;  /* 0xff800000c00a7808 */ /* 0x000fe40000000000 */
[----:B------:R-:W-:Y:S02]  /*f0c0*/  FSEL R29, R191, -INF , P1 ;  /* 0xff800000bf1d7808 */ /* 0x000fe40000800000 */
[----:B------:R-:W-:-:S02]  /*f0d0*/  FSEL R16, R183, -INF , P0 ;  /* 0xff800000b7107808 */ /* 0x000fc40000000000 */
[----:B------:R-:W-:Y:S02]  /*f0e0*/  FSEL R12, R188, -INF , P0 ;  /* 0xff800000bc0c7808 */ /* 0x000fe40000000000 */
[----:B------:R-:W-:Y:S02]  /*f0f0*/  FSEL R32, R190, -INF , P0 ;  /* 0xff800000be207808 */ /* 0x000fe40000000000 */
[----:B------:R-:W-:Y:S02]  /*f100*/  ISETP.GT.AND P0, PT, R2, 0x9, PT ;  /* 0x000000090200780c */ /* 0x000fe40003f04270 */
[----:B------:R-:W-:Y:S02]  /*f110*/  FSEL R13, R187, -INF , P1 ;  /* 0xff800000bb0d7808 */ /* 0x000fe40000800000 */
[----:B------:R-:W-:Y:S02]  /*f120*/  FSEL R30, R186, -INF , P2 ;  /* 0xff800000ba1e7808 */ /* 0x000fe40001000000 */
[----:B------:R-:W-:-:S02]  /*f130*/  FMNMX.FTZ R5, R10, R29, !PT ;  /* 0x0000001d0a057209 */ /* 0x000fc40007810000 */
[----:B------:R-:W-:Y:S02]  /*f140*/  FSEL R17, R184, -INF , P1 ;  /* 0xff800000b8117808 */ /* 0x000fe40000800000 */
[----:B------:R-:W-:Y:S02]  /*f150*/  FSEL R33, R189, -INF , P1 ;  /* 0xff800000bd217808 */ /* 0x000fe40000800000 */
[----:B------:R-:W-:Y:S02]  /*f160*/  ISETP.GT.AND P1, PT, R2, 0x10, PT ;  /* 0x000000100200780c */ /* 0x000fe40003f24270 */
[----:B------:R-:W-:Y:S02]  /*f170*/  FSEL R14, R180, -INF , P2 ;  /* 0xff800000b40e7808 */ /* 0x000fe40001000000 */
[----:B------:R-:W-:Y:S02]  /*f180*/  FSEL R31, R185, -INF , P0 ;  /* 0xff800000b91f7808 */ /* 0x000fe40000000000 */
[----:B------:R-:W-:-:S02]  /*f190*/  FMNMX.FTZ R6, R12, R13, !PT ;  /* 0x0000000d0c067209 */ /* 0x000fc40007810000 */
[----:B------:R-:W-:Y:S02]  /*f1a0*/  FMNMX.FTZ R5, R30, R5, !PT ;  /* 0x000000051e057209 */ /* 0x000fe40007810000 */
[----:B------:R-:W-:Y:S02]  /*f1b0*/  FSEL R18, R175, -INF , P2 ;  /* 0xff800000af127808 */ /* 0x000fe40001000000 */
[----:B------:R-:W-:Y:S02]  /*f1c0*/  FSEL R34, R182, -INF , P2 ;  /* 0xff800000b6227808 */ /* 0x000fe40001000000 */
[----:B------:R-:W-:Y:S02]  /*f1d0*/  FSEL R70, R93, -INF , P1 ;  /* 0xff8000005d467808 */ /* 0x000fe40000800000 */
[----:B------:R-:W-:Y:S02]  /*f1e0*/  ISETP.GT.AND P2, PT, R2, 0x11, PT ;  /* 0x000000110200780c */ /* 0x000fe40003f44270 */
[----:B------:R-:W-:-:S02]  /*f1f0*/  FSEL R15, R179, -INF , P0 ;  /* 0xff800000b30f7808 */ /* 0x000fc40000000000 */
[----:B------:R-:W-:Y:S02]  /*f200*/  FSEL R93, R178, -INF , P1 ;  /* 0xff800000b25d7808 */ /* 0x000fe40000800000 */
[----:B------:R-:W-:Y:S02]  /*f210*/  FMNMX.FTZ R6, R14, R6, !PT ;  /* 0x000000060e067209 */ /* 0x000fe40007810000 */
[----:B------:R-:W-:Y:S02]  /*f220*/  FMNMX.FTZ R5, R31, R5, !PT ;  /* 0x000000051f057209 */ /* 0x000fe40007810000 */
[----:B------:R-:W-:Y:S02]  /*f230*/  FSEL R28, R176, -INF , P0 ;  /* 0xff800000b01c7808 */ /* 0x000fe40000000000 */
[----:B------:R-:W-:Y:S02]  /*f240*/  FSEL R35, R181, -INF , P0 ;  /* 0xff800000b5237808 */ /* 0x000fe40000000000 */
[----:B------:R-:W-:-:S02]  /*f250*/  ISETP.GT.AND P0, PT, R2, 0x18, PT ;  /* 0x000000180200780c */ /* 0x000fc40003f04270 */
[----:B------:R-:W-:Y:S02]  /*f260*/  FSEL R40, R172, -INF , P1 ;  /* 0xff800000ac287808 */ /* 0x000fe40000800000 */
[----:B------:R-:W-:Y:S02]  /*f270*/  FSEL R94, R177, -INF , P2 ;  /* 0xff800000b15e7808 */ /* 0x000fe40001000000 */
[----:B------:R-:W-:Y:S02]  /*f280*/  FMNMX.FTZ R6, R15, R6, !PT ;  /* 0x000000060f067209 */ /* 0x000fe40007810000 */
[----:B------:R-:W-:Y:S02]  /*f290*/  FMNMX.FTZ R5, R93, R5, !PT ;  /* 0x000000055d057209 */ /* 0x000fe40007810000 */
[----:B------:R-:W-:Y:S02]  /*f2a0*/  FSEL R97, R174, -INF , P1 ;  /* 0xff800000ae617808 */ /* 0x000fe40000800000 */
[----:B------:R-:W-:-:S02]  /*f2b0*/  ISETP.GT.AND P1, PT, R2, 0x19, PT ;  /* 0x000000190200780c */ /* 0x000fc40003f24270 */
[----:B------:R-:W-:Y:S02]  /*f2c0*/  FSEL R41, R171, -INF , P2 ;  /* 0xff800000ab297808 */ /* 0x000fe40001000000 */
[----:B------:R-:W-:Y:S02]  /*f2d0*/  FSEL R95, R170, -INF , P0 ;  /* 0xff800000aa5f7808 */ /* 0x000fe40000000000 */
[----:B------:R-:W-:Y:S02]  /*f2e0*/  FMNMX.FTZ R6, R40, R6, !PT ;  /* 0x0000000628067209 */ /* 0x000fe40007810000 */
[----:B------:R-:W-:Y:S02]  /*f2f0*/  FMNMX.FTZ R5, R94, R5, !PT ;  /* 0x000000055e057209 */ /* 0x000fe40007810000 */
[----:B------:R-:W-:Y:S02]  /*f300*/  FSEL R74, R168, -INF , P2 ;  /* 0xff800000a84a7808 */ /* 0x000fe40001000000 */
[----:B------:R-:W-:-:S02]  /*f310*/  FSEL R116, R173, -INF , P2 ;  /* 0xff800000ad747808 */ /* 0x000fc40001000000 */
[----:B------:R-:W-:Y:S02]  /*f320*/  ISETP.GT.AND P2, PT, R2, 0x20, PT ;  /* 0x000000200200780c */ /* 0x000fe40003f44270 */
[----:B------:R-:W-:Y:S02]  /*f330*/  FSEL R68, R165, -INF , P0 ;  /* 0xff800000a5447808 */ /* 0x000fe40000000000 */
[----:B------:R-:W-:Y:S02]  /*f340*/  FSEL R96, R169, -INF , P1 ;  /* 0xff800000a9607808 */ /* 0x000fe40000800000 */
[----:B------:R-:W-:Y:S02]  /*f350*/  FMNMX.FTZ R6, R41, R6, !PT ;  /* 0x0000000629067209 */ /* 0x000fe40007810000 */
[----:B------:R-:W-:Y:S02]  /*f360*/  FMNMX.FTZ R5, R95, R5, !PT ;  /* 0x000000055f057209 */ /* 0x000fe40007810000 */
[----:B------:R-:W-:-:S02]  /*f370*/  FSEL R75, R92, -INF , P0 ;  /* 0xff8000005c4b7808 */ /* 0x000fc40000000000 */
[----:B------:R-:W-:Y:S02]  /*f380*/  FSEL R117, R167, -INF , P0 ;  /* 0xff800000a7757808 */ /* 0x000fe40000000000 */
[----:B------:R-:W-:Y:S02]  /*f390*/  ISETP.GT.AND P0, PT, R2, 0x21, PT ;  /* 0x000000210200780c */ /* 0x000fe40003f04270 */
[----:B------:R-:W-:Y:S02]  /*f3a0*/  FSEL R69, R164, -INF , P1 ;  /* 0xff800000a4457808 */ /* 0x000fe40000800000 */
[----:B------:R-:W-:Y:S02]  /*f3b0*/  FSEL R128, R161, -INF , P2 ;  /* 0xff800000a1807808 */ /* 0x000fe40001000000 */
[----:B------:R-:W-:Y:S02]  /*f3c0*/  FMNMX.FTZ R6, R68, R6, !PT ;  /* 0x0000000644067209 */ /* 0x000fe40007810000 */
[----:B------:R-:W-:-:S02]  /*f3d0*/  FMNMX.FTZ R5, R96, R5, !PT ;  /* 0x0000000560057209 */ /* 0x000fc40007810000 */
[----:B------:R-:W-:Y:S02]  /*f3e0*/  FSEL R92, R118, -INF , P1 ;  /* 0xff800000765c7808 */ /* 0x000fe40000800000 */
[----:B------:R-:W-:Y:S02]  /*f3f0*/  FSEL R118, R166, -INF , P1 ;  /* 0xff800000a6767808 */ /* 0x000fe40000800000 */
[----:B------:R-:W-:Y:S02]  /*f400*/  ISETP.GT.AND P1, PT, R2, 0x28, PT ;  /* 0x000000280200780c */ /* 0x000fe40003f24270 */
[----:B------:R-:W-:Y:S02]  /*f410*/  FSEL R130, R137, -INF , P0 ;  /* 0xff80000089827808 */ /* 0x000fe40000000000 */
[----:B------:R-:W-:Y:S02]  /*f420*/  FSEL R129, R141, -INF , P2 ;  /* 0xff8000008d817808 */ /* 0x000fe40001000000 */
[----:B------:R-:W-:-:S02]  /*f430*/  FSEL R137, R158, -INF , P0 ;  /* 0xff8000009e897808 */ /* 0x000fc40000000000 */
[----:B------:R-:W-:Y:S02]  /*f440*/  FMNMX.FTZ R6, R69, R6, !PT ;  /* 0x0000000645067209 */ /* 0x000fe40007810000 */
[----:B------:R-:W-:Y:S02]  /*f450*/  FMNMX.FTZ R5, R128, R5, !PT ;  /* 0x0000000580057209 */ /* 0x000fe40007810000 */
[----:B------:R-:W-:Y:S02]  /*f460*/  FSEL R134, R134, -INF , P0 ;  /* 0xff80000086867808 */ /* 0x000fe40000000000 */
[----:B------:R-:W-:Y:S02]  /*f470*/  FSEL R142, R142, -INF , P0 ;  /* 0xff8000008e8e7808 */ /* 0x000fe40000000000 */
[----:B------:R-:W-:Y:S02]  /*f480*/  FMNMX.FTZ R7, R16, R17, !PT ;  /* 0x0000001110077209 */ /* 0x000fe40007810000 */
[----:B------:R-:W-:-:S02]  /*f490*/  FSEL R133, R133, -INF , P2 ;  /* 0xff80000085857808 */ /* 0x000fc40001000000 */
[----:B------:R-:W-:Y:S02]  /*f4a0*/  FSEL R141, R157, -INF , P2 ;  /* 0xff8000009d8d7808 */ /* 0x000fe40001000000 */
[----:B------:R-:W-:Y:S02]  /*f4b0*/  ISETP.GT.AND P0, PT, R2, 0x30, PT ;  /* 0x000000300200780c */ /* 0x000fe40003f04270 */
[----:B------:R-:W-:Y:S02]  /*f4c0*/  FSEL R131, R138, -INF , P1 ;  /* 0xff8000008a837808 */ /* 0x000fe40000800000 */
[----:B------:R-:W-:Y:S02]  /*f4d0*/  ISETP.GT.AND P2, PT, R2, 0x29, PT ;  /* 0x000000290200780c */ /* 0x000fe40003f44270 */
[----:B------:R-:W-:Y:S02]  /*f4e0*/  FSEL R138, R153, -INF , P1 ;  /* 0xff800000998a7808 */ /* 0x000fe40000800000 */
        /* <DEDUP_REMOVED lines=26> */
[----:B------:R-:W-:Y:S02]  /*f690*/  FMNMX.FTZ R6, R131, R6, !PT ;  /* 0x0000000683067209 */ /* 0x000fe40007810000 */
[----:B------:R-:W-:Y:S02]  /*f6a0*/  FMNMX.FTZ R5, R139, R5, !PT ;  /* 0x000000058b057209 */ /* 0x000fe40007810000 */
[C---:B------:R-:W-:Y:S02]  /*f6b0*/  ISETP.GT.AND P2, PT, R2.reuse, 0x38, PT ;  /* 0x000000380200780c */ /* 0x040fe40003f44270 */
[C---:B------:R-:W-:Y:S02]  /*f6c0*/  ISETP.GT.AND P1, PT, R2.reuse, 0x40, PT ;  /* 0x000000400200780c */ /* 0x040fe40003f24270 */
[----:B------:R-:W-:-:S02]  /*f6d0*/  ISETP.GT.AND P4, PT, R2, 0x41, PT ;  /* 0x000000410200780c */ /* 0x000fc40003f84270 */
[----:B------:R-:W-:Y:S02]  /*f6e0*/  ISETP.GT.AND P0, PT, R2, 0x48, PT ;  /* 0x000000480200780c */ /* 0x000fe40003f04270 */
[----:B------:R-:W-:Y:S02]  /*f6f0*/  FMNMX.FTZ R7, R70, R7, !PT ;  /* 0x0000000746077209 */ /* 0x000fe40007810000 */
        /* <DEDUP_REMOVED lines=18> */
[C---:B------:R-:W-:Y:S02]  /*f820*/  ISETP.GT.AND P2, PT, R2.reuse, 0x49, PT ;  /* 0x000000490200780c */ /* 0x040fe40003f44270 */
[C---:B------:R-:W-:Y:S02]  /*f830*/  ISETP.GT.AND P4, PT, R2.reuse, 0x50, PT ;  /* 0x000000500200780c */ /* 0x040fe40003f84270 */
        /* <DEDUP_REMOVED lines=22> */
[C---:B------:R-:W-:Y:S02]  /*f9a0*/  ISETP.GT.AND P6, PT, R2.reuse, 0x59, PT ;  /* 0x000000590200780c */ /* 0x040fe40003fc4270 */
[C---:B------:R-:W-:Y:S02]  /*f9b0*/  ISETP.GT.AND P4, PT, R2.reuse, 0x60, PT ;  /* 0x000000600200780c */ /* 0x040fe40003f84270 */
[C---:B------:R-:W-:Y:S02]  /*f9c0*/  ISETP.GT.AND P2, PT, R2.reuse, 0x61, PT ;  /* 0x000000610200780c */ /* 0x040fe40003f44270 */
[----:B------:R-:W-:-:S02]  /*f9d0*/  ISETP.GT.AND P1, PT, R2, 0x68, PT ;  /* 0x000000680200780c */ /* 0x000fc40003f24270 */
[----:B------:R-:W-:Y:S02]  /*f9e0*/  ISETP.GT.AND P0, PT, R2, 0x69, PT ;  /* 0x000000690200780c */ /* 0x000fe40003f04270 */
        /* <DEDUP_REMOVED lines=41> */
[----:B------:R-:W-:Y:S01]  /*fc80*/  FMNMX.FTZ R5, R185, R5, !PT ;  /* 0x00000005b9057209 */ /* 0x000fe20007810000 */
[----:B------:R-:W-:Y:S01]  /*fc90*/  IMAD.MOV.U32 R4, RZ, RZ, R110 ;  /* 0x000000ffff047224 */ /* 0x000fe200078e006e */
        /* <DEDUP_REMOVED lines=25> */
[----:B------:R-:W-:-:S02]  /*fe30*/  FSEL R181, R44, -INF , P6 ;  /* 0xff8000002cb57808 */ /* 0x000fc40003000000 */
[----:B------:R-:W-:Y:S02]  /*fe40*/  FMNMX.FTZ R6, R182, R6, !PT ;  /* 0x00000006b6067209 */ /* 0x000fe40007810000 */
[----:B------:R-:W-:Y:S02]  /*fe50*/  FMNMX.FTZ R7, R144, R7, !PT ;  /* 0x0000000790077209 */ /* 0x000fe40007810000 */
[----:B------:R-:W-:Y:S02]  /*fe60*/  FSEL R107, R26, -INF , P4 ;  /* 0xff8000001a6b7808 */ /* 0x000fe40002000000 */
[----:B------:R-:W-:Y:S02]  /*fe70*/  FMNMX.FTZ R6, R181, R6, !PT ;  /* 0x00000006b5067209 */ /* 0x000fe40007810000 */
[----:B------:R-:W-:Y:S02]  /*fe80*/  FMNMX.FTZ R7, R159, R7, !PT ;  /* 0x000000079f077209 */ /* 0x000fe40007810000 */
[----:B------:R-:W-:-:S02]  /*fe90*/  FSEL R211, R37, -INF , P2 ;  /* 0xff80000025d37808 */ /* 0x000fc40001000000 */
[----:B------:R-:W-:Y:S02]  /*fea0*/  FMNMX.FTZ R6, R107, R6, !PT ;  /* 0x000000066b067209 */ /* 0x000fe40007810000 */
[----:B------:R-:W-:Y:S02]  /*feb0*/  FMNMX.FTZ R7, R160, R7, !PT ;  /* 0x00000007a0077209 */ /* 0x000fe40007810000 */
[----:B------:R-:W-:Y:S02]  /*fec0*/  FSEL R217, R36, -INF , P1 ;  /* 0xff80000024d97808 */ /* 0x000fe40000800000 */
[----:B------:R-:W-:Y:S02]  /*fed0*/  FMNMX.FTZ R6, R211, R6, !PT ;  /* 0x00000006d3067209 */ /* 0x000fe40007810000 */
[----:B------:R-:W-:Y:S02]  /*fee0*/  FMNMX.FTZ R7, R162, R7, !PT ;  /* 0x00000007a2077209 */ /* 0x000fe40007810000 */
[----:B------:R-:W-:-:S02]  /*fef0*/  FSEL R213, R27, -INF , P0 ;  /* 0xff8000001bd57808 */ /* 0x000fc40000000000 */
[----:B------:R-:W-:Y:S01]  /*ff00*/  FMNMX.FTZ R6, R217, R6, !PT ;  /* 0x00000006d9067209 */ /* 0x000fe20007810000 */
[----:B------:R-:W-:Y:S01]  /*ff10*/  LDSM.16.MT88.4 R24, [R225+0x100] ;  /* 0x00010000e118783b */ /* 0x000fe20000004200 */
[----:B------:R-:W-:Y:S02]  /*ff20*/  FMNMX.FTZ R7, R163, R7, !PT ;  /* 0x00000007a3077209 */ /* 0x000fe40007810000 */
[----:B-1----:R-:W-:Y:S02]  /*ff30*/  FMNMX.FTZ R5, R5, R8, !PT ;  /* 0x0000000805057209 */ /* 0x002fe40007810000 */
[----:B------:R-:W-:Y:S02]  /*ff40*/  FMNMX.FTZ R6, R213, R6, !PT ;  /* 0x00000006d5067209 */ /* 0x000fe40007810000 */
[----:B------:R-:W-:Y:S01]  /*ff50*/  FMNMX.FTZ R7, R173, R7, !PT ;  /* 0x00000007ad077209 */ /* 0x000fe20007810000 */
[----:B------:R-:W1:Y:S01]  /*ff60*/  SHFL.BFLY PT, R73, R5, 0x1, 0x1f ;  /* 0x0c201f0005497f89 */ /* 0x000e6200000e0000 */
[----:B--2---:R-:W-:-:S02]  /*ff70*/  FMNMX.FTZ R2, R2, R9, !PT ;  /* 0x0000000902027209 */ /* 0x004fc40007810000 */
[----:B------:R-:W-:Y:S01]  /*ff80*/  FMNMX.FTZ R7, R172, R7, !PT ;  /* 0x00000007ac077209 */ /* 0x000fe20007810000 */
[----:B------:R-:W2:Y:S01]  /*ff90*/  SHFL.BFLY PT, R9, R6, 0x2, 0x1f ;  /* 0x0c401f0006097f89 */ /* 0x000ea200000e0000 */
[----:B------:R-:W-:Y:S02]  /*ffa0*/  FSEL R184, R71, -INF , P6 ;  /* 0xff80000047b87808 */ /* 0x000fe40003000000 */
[----:B------:R-:W-:Y:S01]  /*ffb0*/  FMNMX.FTZ R7, R174, R7, !PT ;  /* 0x00000007ae077209 */ /* 0x000fe20007810000 */
[----:B------:R-:W3:Y:S01]  /*ffc0*/  SHFL.BFLY PT, R71, R2, 0x1, 0x1f ;  /* 0x0c201f0002477f89 */ /* 0x000ee200000e0000 */
[----:B------:R-:W-:Y:S02]  /*ffd0*/  FSEL R190, R42, -INF , P4 ;  /* 0xff8000002abe7808 */ /* 0x000fe40002000000 */
[----:B------:R-:W-:Y:S02]  /*ffe0*/  FMNMX.FTZ R7, R175, R7, !PT ;  /* 0x00000007af077209 */ /* 0x000fe40007810000 */
[----:B------:R-:W-:-:S02]  /*fff0*/  FSEL R251, R43, -INF , P2 ;  /* 0xff8000002bfb7808 */ /* 0x000fc40001000000 */
[----:B------:R-:W-:Y:S02]  /*10000*/  FMNMX.FTZ R7, R194, R7, !PT ;  /* 0x00000007c2077209 */ /* 0x000fe40007810000 */
[----:B------:R-:W-:Y:S02]  /*10010*/  FSEL R199, R38, -INF , P1 ;  /* 0xff80000026c77808 */ /* 0x000fe40000800000 */
[----:B------:R-:W-:Y:S02]  /*10020*/  FMNMX.FTZ R7, R187, R7, !PT ;  /* 0x00000007bb077209 */ /* 0x000fe40007810000 */
[----:B------:R-:W-:Y:S02]  /*10030*/  FSEL R109, R39, -INF , P0 ;  /* 0xff800000276d7808 */ /* 0x000fe40000000000 */
[----:B------:R-:W-:Y:S01]  /*10040*/  FMNMX.FTZ R7, R192, R7, !PT ;  /* 0x00000007c0077209 */ /* 0x000fe20007810000 */
[----:B------:R-:W-:Y:S01]  /*10050*/  LDSM.16.MT88.4 R36, [R226+0x100] ;  /* 0x00010000e224783b */ /* 0x000fe20000004200 */
[----:B-1----:R-:W-:-:S02]  /*10060*/  FMNMX.FTZ R73, R5, R73, !PT ;  /* 0x0000004905497209 */ /* 0x002fc40007810000 */
[----:B------:R-:W-:Y:S02]  /*10070*/  FMNMX.FTZ R5, R184, R7, !PT ;  /* 0x00000007b8057209 */ /* 0x000fe40007810000 */
[----:B--2---:R-:W-:Y:S01]  /*10080*/  FMNMX.FTZ R9, R6, R9, !PT ;  /* 0x0000000906097209 */ /* 0x004fe20007810000 */
[C---:B------:R-:W-:Y:S01]  /*10090*/  FMUL.FTZ R7, R73.reuse, c[0x0][0x2d0] ;  /* 0x0000b40049077a20 */ /* 0x040fe20000410000 */
[----:B------:R-:W-:Y:S02]  /*100a0*/  FSETP.NEU.FTZ.AND P2, PT, R73, -INF , PT ;  /* 0xff8000004900780b */ /* 0x000fe40003f5d000 */
[----:B---3--:R-:W-:Y:S01]  /*100b0*/  FMNMX.FTZ R71, R2, R71, !PT ;  /* 0x0000004702477209 */ /* 0x008fe20007810000 */
[----:B------:R-:W-:Y:S01]  /*100c0*/  SHFL.BFLY PT, R11, R9, 0x1, 0x1f ;  /* 0x0c201f00090b7f89 */ /* 0x000fe200000e0000 */
[----:B------:R-:W-:Y:S02]  /*100d0*/  FMNMX.FTZ R2, R190, R5, !PT ;  /* 0x00000005be027209 */ /* 0x000fe40007810000 */
[----:B------:R-:W-:Y:S01]  /*100e0*/  FSEL R7, R7, RZ, P2 ;  /* 0x000000ff07077208 */ /* 0x000fe20001000000 */
[----:B------:R-:W-:Y:S01]  /*100f0*/  FMUL.FTZ R6, R71, c[0x0][0x2d0] ;  /* 0x0000b40047067a20 */ /* 0x000fe20000410000 */
[----:B------:R-:W-:-:S02]  /*10100*/  FMNMX.FTZ R2, R251, R2, !PT ;  /* 0x00000002fb027209 */ /* 0x000fc40007810000 */
[----:B------:R-:W-:Y:S02]  /*10110*/  FSETP.NEU.FTZ.AND P1, PT, R71, -INF , PT ;  /* 0xff8000004700780b */ /* 0x000fe40003f3d000 */
[----:B------:R-:W-:Y:S01]  /*10120*/  FMNMX.FTZ R8, R199, R2, !PT ;  /* 0x00000002c7087209 */ /* 0x000fe20007810000 */
[----:B------:R-:W-:Y:S01]  /*10130*/  FFMA.FTZ R2, R10, c[0x0][0x2d0], -R7 ;  /* 0x0000b4000a027a23 */ /* 0x000fe20000010807 */
[----:B------:R-:W-:Y:S02]  /*10140*/  FSEL R6, R6, RZ, P1 ;  /* 0x000000ff06067208 */ /* 0x000fe40000800000 */
[----:B------:R-:W-:Y:S01]  /*10150*/  FMNMX.FTZ R8, R109, R8, !PT ;  /* 0x000000086d087209 */ /* 0x000fe20007810000 */
[----:B------:R1:W-:Y:S01]  /*10160*/  MUFU.EX2 R106, R2 ;  /* 0x00000002006a7308 */ /* 0x0003e20000000800 */
[----:B------:R-:W-:Y:S01]  /*10170*/  ISETP.NE.AND P6, PT, R19, RZ, PT ;  /* 0x000000ff1300720c */ /* 0x000fe20003fc5270 */
[--C-:B------:R-:W-:Y:S02]  /*10180*/  FFMA.FTZ R5, R13, c[0x0][0x2d0], -R6.reuse ;  /* 0x0000b4000d057a23 */ /* 0x100fe40000010806 */
[----:B------:R-:W2:Y:S04]  /*10190*/  SHFL.BFLY PT, R10, R8, 0x2, 0x1f ;  /* 0x0c401f00080a7f89 */ /* 0x000ea800000e0000 */
[----:B------:R-:W-:Y:S01]  /*101a0*/  MUFU.EX2 R105, R5 ;  /* 0x0000000500697308 */ /* 0x000fe20000000800 */
[----:B-1----:R-:W-:-:S07]  /*101b0*/  FFMA.FTZ R2, R12, c[0x0][0x2d0], -R6 ;  /* 0x0000b4000c027a23 */ /* 0x002fce0000010806 */
[----:B------:R1:W-:Y:S01]  /*101c0*/  MUFU.EX2 R111, R2 ;  /* 0x00000002006f7308 */ /* 0x0003e20000000800 */
[----:B--2---:R-:W-:Y:S02]  /*101d0*/  FMNMX.FTZ R8, R8, R10, !PT ;  /* 0x0000000a08087209 */ /* 0x004fe40007810000 */
[----:B-1----:R-:W-:Y:S01]  /*101e0*/  FMNMX.FTZ R2, R11, R9, !PT ;  /* 0x000000090b027209 */ /* 0x002fe20007810000 */
[----:B------:R-:W-:-:S03]  /*101f0*/  FFMA.FTZ R9, R14, c[0x0][0x2d0], -R6 ;  /* 0x0000b4000e097a23 */ /* 0x000fc60000010806 */
[C---:B------:R-:W-:Y:S01]  /*10200*/  FSETP.NEU.FTZ.AND P0, PT, R2.reuse, -INF , PT ;  /* 0xff8000000200780b */ /* 0x040fe20003f1d000 */
[----:B------:R-:W-:Y:S01]  /*10210*/  FMUL.FTZ R5, R2, c[0x0][0x2d0] ;  /* 0x0000b40002057a20 */ /* 0x000fe20000410000 */
[----:B------:R1:W-:Y:S04]  /*10220*/  MUFU.EX2 R201, R9 ;  /* 0x0000000900c97308 */ /* 0x0003e80000000800 */
[----:B------:R-:W-:-:S05]  /*10230*/  FSEL R5, R5, RZ, P0 ;  /* 0x000000ff05057208 */ /* 0x000fca0000000000 */
[----:B------:R-:W-:-:S04]  /*10240*/  FFMA.FTZ R0, R17, c[0x0][0x2d0], -R5 ;  /* 0x0000b40011007a23 */ /* 0x000fc80000010805 */
[----:B------:R2:W-:Y:S01]  /*10250*/  MUFU.EX2 R246, R0 ;  /* 0x0000000000f67308 */ /* 0x0005e20000000800 */
[----:B-1----:R-:W-:-:S07]  /*10260*/  FFMA.FTZ R9, R15, c[0x0][0x2d0], -R6 ;  /* 0x0000b4000f097a23 */ /* 0x002fce0000010806 */
[----:B------:R1:W3:Y:S01]  /*10270*/  MUFU.EX2 R197, R9 ;  /* 0x0000000900c57308 */ /* 0x0002e20000000800 */
[----:B--2---:R-:W-:-:S07]  /*10280*/  FFMA.FTZ R0, R18, c[0x0][0x2d0], -R5 ;  /* 0x0000b40012007a23 */ /* 0x004fce0000010805 */
[----:B------:R2:W-:Y:S01]  /*10290*/  MUFU.EX2 R108, R0 ;  /* 0x00000000006c7308 */ /* 0x0005e20000000800 */
[--C-:B-1----:R-:W-:Y:S01]  /*102a0*/  FFMA.FTZ R9, R16, c[0x0][0x2d0], -R5.reuse ;  /* 0x0000b40010097a23 */ /* 0x102fe20000010805 */
[----:B---3--:R-:W-:Y:S01]  /*102b0*/  F2FP.PACK_AB R10, R197, R201 ;  /* 0x000000c9c50a723e */ /* 0x008fe200000000ff */
[----:B------:R-:W-:Y:S05]  /*102c0*/  LDSM.16.MT88.4 R16, [R227+0x100] ;  /* 0x00010000e310783b */ /* 0x000fea0000004200 */
[----:B------:R1:W-:Y:S01]  /*102d0*/  MUFU.EX2 R202, R9 ;  /* 0x0000000900ca7308 */ /* 0x0003e20000000800 */
[----:B--2---:R-:W-:-:S07]  /*102e0*/  FFMA.FTZ R0, R28, c[0x0][0x2d0], -R5 ;  /* 0x0000b4001c007a23 */ /* 0x004fce0000010805 */
[----:B------:R2:W3:Y:S01]  /*102f0*/  MUFU.EX2 R198, R0 ;  /* 0x0000000000c67308 */ /* 0x0004e20000000800 */
[----:B-1----:R-:W1:Y:S01]  /*10300*/  SHFL.BFLY PT, R9, R8, 0x1, 0x1f ;  /* 0x0c201f0008097f89 */ /* 0x002e6200000e0000 */
[----:B--2---:R-:W-:Y:S01]  /*10310*/  FFMA.FTZ R0, R29, c[0x0][0x2d0], -R7 ;  /* 0x0000b4001d007a23 */ /* 0x004fe20000010807 */
[----:B---3--:R-:W-:-:S05]  /*10320*/  F2FP.PACK_AB R11, R198, R108 ;  /* 0x0000006cc60b723e */ /* 0x008fca00000000ff */
[----:B------:R2:W3:Y:S01]  /*10330*/  MUFU.EX2 R245, R0 ;  /* 0x0000000000f57308 */ /* 0x0004e20000000800 */
[----:B-1----:R-:W-:Y:S02]  /*10340*/  FMNMX.FTZ R72, R8, R9, !PT ;  /* 0x0000000908487209 */ /* 0x002fe40007810000 */
[----:B------:R-:W-:Y:S02]  /*10350*/  F2FP.PACK_AB R8, R105, R111 ;  /* 0x0000006f6908723e */ /* 0x000fe400000000ff */
[C---:B------:R-:W-:Y:S01]  /*10360*/  FSETP.NEU.FTZ.AND P0, PT, R72.reuse, -INF , PT ;  /* 0xff8000004800780b */ /* 0x040fe20003f1d000 */
[----:B------:R-:W-:Y:S01]  /*10370*/  FMUL.FTZ R3, R72, c[0x0][0x2d0] ;  /* 0x0000b40048037a20 */ /* 0x000fe20000410000 */
[----:B------:R-:W-:Y:S01]  /*10380*/  F2FP.PACK_AB R9, R246, R202 ;  /* 0x000000caf609723e */ /* 0x000fe200000000ff */
[----:B--2---:R-:W-:Y:S01]  /*10390*/  FFMA.FTZ R0, R30, c[0x0][0x2d0], -R7 ;  /* 0x0000b4001e007a23 */ /* 0x004fe20000010807 */
[----:B---3--:R-:W-:-:S03]  /*103a0*/  F2FP.PACK_AB R12, R245, R106 ;  /* 0x0000006af50c723e */ /* 0x008fc600000000ff */
[----:B------:R1:W-:Y:S02]  /*103b0*/  MUFU.EX2 R244, R0 ;  /* 0x0000000000f47308 */ /* 0x0003e40000000800 */
        /* <DEDUP_REMOVED lines=11> */
[----:B------:R1:W-:Y:S03]  /*10470*/  MUFU.EX2 R220, R3 ;  /* 0x0000000300dc7308 */ /* 0x0003e60000000800 */
[C---:B------:R-:W-:Y:S08]  /*10480*/  HMMA.16816.F32 R52, R8.reuse, R24, RZ ;  /* 0x000000180834723c */ /* 0x040ff000000018ff */
        /* <DEDUP_REMOVED lines=11> */
[----:B------:R1:W2:Y:S02]  /*10540*/  MUFU.EX2 R113, R3 ;  /* 0x0000000300717308 */ /* 0x0002a40000000800 */
[C---:B------:R-:W-:Y:S08]  /*10550*/  HMMA.16816.F32 R88, R12.reuse, R20, RZ ;  /* 0x000000140c58723c */ /* 0x040ff000000018ff */
[----:B------:R-:W-:Y:S01]  /*10560*/  HMMA.16816.F32 R100, R12, R22, RZ ;  /* 0x000000160c64723c */ /* 0x000fe200000018ff */
[----:B------:R-:W3:Y:S01]  /*10570*/  LDSM.16.MT88.4 R20, [R224+0x900] ;  /* 0x00090000e014783b */ /* 0x000ee20000004200 */
[----:B-1----:R-:W-:-:S04]  /*10580*/  FFMA.FTZ R3, R41, c[0x0][0x2d0], -R6 ;  /* 0x0000b40029037a23 */ /* 0x002fc80000010806 */
[----:B------:R1:W4:Y:S02]  /*10590*/  MUFU.EX2 R112, R3 ;  /* 0x0000000300707308 */ /* 0x0003240000000800 */
[----:B------:R-:W-:Y:S08]  /*105a0*/  HMMA.16816.F32 R84, R12, R16, RZ ;  /* 0x000000100c54723c */ /* 0x000ff000000018ff */
[----:B------:R-:W-:Y:S01]  /*105b0*/  HMMA.16816.F32 R40, R8, R38, RZ ;  /* 0x000000260828723c */ /* 0x000fe200000018ff */
[----:B-1----:R-:W-:-:S07]  /*105c0*/  FFMA.FTZ R3, R68, c[0x0][0x2d0], -R6 ;  /* 0x0000b40044037a23 */ /* 0x002fce0000010806 */
[C---:B------:R-:W-:Y:S01]  /*105d0*/  HMMA.16816.F32 R80, R12.reuse, R24, RZ ;  /* 0x000000180c50723c */ /* 0x040fe200000018ff */
[----:B--2---:R-:W-:Y:S01]  /*105e0*/  IMAD.MOV.U32 R68, RZ, RZ, R113 ;  /* 0x000000ffff447224 */ /* 0x004fe200078e0071 */
[----:B------:R1:W-:Y:S06]  /*105f0*/  MUFU.EX2 R200, R3 ;  /* 0x0000000300c87308 */ /* 0x0003ec0000000800 */
[C---:B------:R-:W-:Y:S08]  /*10600*/  HMMA.16816.F32 R124, R12.reuse, R26, RZ ;  /* 0x0000001a0c7c723c */ /* 0x040ff000000018ff */
[----:B------:R-:W-:Y:S01]  /*10610*/  HMMA.16816.F32 R24, R12, R36, RZ ;  /* 0x000000240c18723c */ /* 0x000fe200000018ff */
[----:B-1----:R-:W-:-:S04]  /*10620*/  FFMA.FTZ R3, R69, c[0x0][0x2d0], -R6 ;  /* 0x0000b40045037a23 */ /* 0x002fc80000010806 */
[----:B------:R1:W2:Y:S02]  /*10630*/  MUFU.EX2 R196, R3 ;  /* 0x0000000300c47308 */ /* 0x0002a40000000800 */
[----:B------:R-:W-:Y:S02]  /*10640*/  IMAD.MOV.U32 R37, RZ, RZ, R109 ;  /* 0x000000ffff257224 */ /* 0x000fe400078e006d */
[----:B------:R-:W-:Y:S02]  /*10650*/  IMAD.MOV.U32 R36, RZ, RZ, R107 ;  /* 0x000000ffff247224 */ /* 0x000fe400078e006b */
[----:B-1----:R-:W-:Y:S01]  /*10660*/  FFMA.FTZ R3, R70, c[0x0][0x2d0], -R5 ;  /* 0x0000b40046037a23 */ /* 0x002fe20000010805 */
[----:B----4-:R-:W-:Y:S02]  /*10670*/  MOV R70, R112 ;  /* 0x0000007000467202 */ /* 0x010fe40000000f00 */
[----:B------:R-:W-:Y:S01]  /*10680*/  HMMA.16816.F32 R112, R12, R18, RZ ;  /* 0x000000120c70723c */ /* 0x000fe200000018ff */
[----:B------:R1:W-:Y:S01]  /*10690*/  MUFU.EX2 R249, R3 ;  /* 0x0000000300f97308 */ /* 0x0003e20000000800 */
[----:B------:R-:W4:Y:S01]  /*106a0*/  LDSM.16.MT88.4 R16, [R225+0x900] ;  /* 0x00090000e110783b */ /* 0x000f220000004200 */
[----:B------:R-:W-:-:S02]  /*106b0*/  F2FP.PACK_AB R8, R70, R68 ;  /* 0x000000444608723e */ /* 0x000fc400000000ff */
[----:B--2---:R-:W-:Y:S01]  /*106c0*/  F2FP.PACK_AB R10, R196, R200 ;  /* 0x000000c8c40a723e */ /* 0x004fe200000000ff */
[----:B-1----:R-:W-:Y:S02]  /*106d0*/  FFMA.FTZ R3, R74, c[0x0][0x2d0], -R5 ;  /* 0x0000b4004a037a23 */ /* 0x002fe40000010805 */
[----:B------:R-:W-:Y:S02]  /*106e0*/  IMAD.MOV.U32 R74, RZ, RZ, R111 ;  /* 0x000000ffff4a7224 */ /* 0x000fe400078e006f */
[----:B------:R1:W2:Y:S02]  /*106f0*/  MUFU.EX2 R248, R3 ;  /* 0x0000000300f87308 */ /* 0x0002a40000000800 */
[----:B-1----:R-:W-:Y:S01]  /*10700*/  FFMA.FTZ R3, R75, c[0x0][0x2d0], -R5 ;  /* 0x0000b4004b037a23 */ /* 0x002fe20000010805 */
[----:B--2---:R-:W-:Y:S01]  /*10710*/  F2FP.PACK_AB R9, R248, R249 ;  /* 0x000000f9f809723e */ /* 0x004fe200000000ff */
[----:B------:R-:W-:-:S04]  /*10720*/  IMAD.MOV.U32 R75, RZ, RZ, R108 ;  /* 0x000000ffff4b7224 */ /* 0x000fc800078e006c */
[----:B------:R1:W-:Y:S01]  /*10730*/  MUFU.EX2 R69, R3 ;  /* 0x0000000300457308 */ /* 0x0003e20000000800 */
[----:B------:R-:W-:Y:S01]  /*10740*/  HMMA.16816.F32 R108, R12, R38, RZ ;  /* 0x000000260c6c723c */ /* 0x000fe200000018ff */
[----:B------:R-:W2:Y:S06]  /*10750*/  LDSM.16.MT88.4 R12, [R224+0x1100] ;  /* 0x00110000e00c783b */ /* 0x000eac0000004200 */
[----:B------:R-:W-:Y:S02]  /*10760*/  IMAD.MOV.U32 R39, RZ, RZ, R106 ;  /* 0x000000ffff277224 */ /* 0x000fe400078e006a */
[----:B------:R-:W-:-:S02]  /*10770*/  IMAD.MOV.U32 R38, RZ, RZ, R105 ;  /* 0x000000ffff267224 */ /* 0x000fc400078e0069 */
[----:B-1----:R-:W-:-:S04]  /*10780*/  FFMA.FTZ R3, R92, c[0x0][0x2d0], -R5 ;  /* 0x0000b4005c037a23 */ /* 0x002fc80000010805 */
[----:B------:R1:W5:Y:S02]  /*10790*/  MUFU.EX2 R193, R3 ;  /* 0x0000000300c17308 */ /* 0x0003640000000800 */
[----:B-1----:R-:W-:Y:S01]  /*107a0*/  FFMA.FTZ R3, R93, c[0x0][0x2d0], -R7 ;  /* 0x0000b4005d037a23 */ /* 0x002fe20000010807 */
[----:B-----5:R-:W-:-:S05]  /*107b0*/  F2FP.PACK_AB R11, R193, R69 ;  /* 0x00000045c10b723e */ /* 0x020fca00000000ff */
[----:B------:R1:W-:Y:S02]  /*107c0*/  MUFU.EX2 R216, R3 ;  /* 0x0000000300d87308 */ /* 0x0003e40000000800 */
[C---:B---3--:R-:W-:Y:S08]  /*107d0*/  HMMA.16816.F32 R120, R8.reuse, R20, R76 ;  /* 0x000000140878723c */ /* 0x048ff0000000184c */
[----:B------:R-:W-:Y:S01]  /*107e0*/  HMMA.16816.F32 R104, R8, R32, R60 ;  /* 0x000000200868723c */ /* 0x000fe2000000183c */
[----:B-1----:R-:W-:-:S04]  /*107f0*/  FFMA.FTZ R3, R94, c[0x0][0x2d0], -R7 ;  /* 0x0000b4005e037a23 */ /* 0x002fc80000010807 */
[----:B------:R1:W3:Y:S03]  /*10800*/  MUFU.EX2 R215, R3 ;  /* 0x0000000300d77308 */ /* 0x0002e60000000800 */
[C---:B------:R-:W-:Y:S08]  /*10810*/  HMMA.16816.F32 R76, R8.reuse, R22, R64 ;  /* 0x00000016084c723c */ /* 0x040ff00000001840 */
[----:B------:R-:W-:Y:S01]  /*10820*/  HMMA.16816.F32 R64, R8, R34, R56 ;  /* 0x000000220840723c */ /* 0x000fe20000001838 */
[----:B-1----:R-:W-:-:S07]  /*10830*/  FFMA.FTZ R3, R95, c[0x0][0x2d0], -R7 ;  /* 0x0000b4005f037a23 */ /* 0x002fce0000010807 */
[C---:B----4-:R-:W-:Y:S01]  /*10840*/  HMMA.16816.F32 R60, R8.reuse, R18, R48 ;  /* 0x00000012083c723c */ /* 0x050fe20000001830 */
[----:B------:R1:W-:Y:S07]  /*10850*/  MUFU.EX2 R212, R3 ;  /* 0x0000000300d47308 */ /* 0x0003ee0000000800 */
[C---:B------:R-:W-:Y:S08]  /*10860*/  HMMA.16816.F32 R92, R8.reuse, R28, R44 ;  /* 0x0000001c085c723c */ /* 0x040ff0000000182c */
[----:B------:R-:W-:Y:S01]  /*10870*/  HMMA.16816.F32 R44, R8, R30, R40 ;  /* 0x0000001e082c723c */ /* 0x000fe20000001828 */
[----:B-1----:R-:W-:-:S04]  /*10880*/  FFMA.FTZ R3, R96, c[0x0][0x2d0], -R7 ;  /* 0x0000b40060037a23 */ /* 0x002fc80000010807 */
[----:B------:R1:W4:Y:S02]  /*10890*/  MUFU.EX2 R214, R3 ;  /* 0x0000000300d67308 */ /* 0x0003240000000800 */
[----:B-1----:R-:W-:Y:S02]  /*108a0*/  FFMA.FTZ R3, R97, c[0x0][0x2d0], -R0 ;  /* 0x0000b40061037a23 */ /* 0x002fe40000010800 */
[----:B------:R-:W-:Y:S04]  /*108b0*/  HMMA.16816.F32 R96, R8, R16, R52 ;  /* 0x000000100860723c */ /* 0x000fe80000001834 */
[----:B------:R1:W-:Y:S03]  /*108c0*/  MUFU.EX2 R206, R3 ;  /* 0x0000000300ce7308 */ /* 0x0003e60000000800 */
[----:B---3--:R-:W-:-:S02]  /*108d0*/  F2FP.PACK_AB R8, R215, R216 ;  /* 0x000000d8d708723e */ /* 0x008fc400000000ff */
[----:B----4-:R-:W-:Y:S01]  /*108e0*/  F2FP.PACK_AB R10, R214, R212 ;  /* 0x000000d4d60a723e */ /* 0x010fe200000000ff */
[--C-:B-1----:R-:W-:Y:S02]  /*108f0*/  FFMA.FTZ R3, R116, c[0x0][0x2d0], -R0.reuse ;  /* 0x0000b40074037a23 */ /* 0x102fe40000010800 */
[----:B------:R-:W-:Y:S02]  /*10900*/  IMAD.MOV.U32 R116, RZ, RZ, R37 ;  /* 0x000000ffff747224 */ /* 0x000fe400078e0025 */
[----:B------:R1:W3:Y:S02]  /*10910*/  MUFU.EX2 R208, R3 ;  /* 0x0000000300d07308 */ /* 0x0002e40000000800 */
[----:B-1----:R-:W-:Y:S01]  /*10920*/  FFMA.FTZ R3, R117, c[0x0][0x2d0], -R0 ;  /* 0x0000b40075037a23 */ /* 0x002fe20000010800 */
[----:B---3--:R-:W-:Y:S01]  /*10930*/  F2FP.PACK_AB R9, R208, R206 ;  /* 0x000000ced009723e */ /* 0x008fe200000000ff */
[----:B------:R-:W-:-:S04]  /*10940*/  IMAD.MOV.U32 R117, RZ, RZ, R202 ;  /* 0x000000ffff757224 */ /* 0x000fc800078e00ca */
[----:B------:R1:W-:Y:S02]  /*10950*/  MUFU.EX2 R210, R3 ;  /* 0x0000000300d27308 */ /* 0x0003e40000000800 */
[----:B-1----:R-:W-:Y:S02]  /*10960*/  FFMA.FTZ R3, R118, c[0x0][0x2d0], -R0 ;  /* 0x0000b40076037a23 */ /* 0x002fe40000010800 */
[----:B------:R-:W-:-:S04]  /*10970*/  IMAD.MOV.U32 R118, RZ, RZ, R201 ;  /* 0x000000ffff767224 */ /* 0x000fc800078e00c9 */
[----:B------:R1:W3:Y:S02]  /*10980*/  MUFU.EX2 R207, R3 ;  /* 0x0000000300cf7308 */ /* 0x0002e40000000800 */
[----:B-1----:R-:W-:Y:S01]  /*10990*/  FFMA.FTZ R3, R128, c[0x0][0x2d0], -R7 ;  /* 0x0000b40080037a23 */ /* 0x002fe20000010807 */
[----:B---3--:R-:W-:-:S05]  /*109a0*/  F2FP.PACK_AB R11, R207, R210 ;  /* 0x000000d2cf0b723e */ /* 0x008fca00000000ff */
[----:B------:R1:W-:Y:S02]  /*109b0*/  MUFU.EX2 R209, R3 ;  /* 0x0000000300d17308 */ /* 0x0003e40000000800 */
[C---:B------:R-:W-:Y:S07]  /*109c0*/  HMMA.16816.F32 R52, R8.reuse, R32, R84 ;  /* 0x000000200834723c */ /* 0x040fee0000001854 */
[----:B------:R-:W-:Y:S01]  /*109d0*/  IMAD.MOV.U32 R84, RZ, RZ, R200 ;  /* 0x000000ffff547224 */ /* 0x000fe200078e00c8 */
[----:B------:R-:W-:Y:S01]  /*109e0*/  HMMA.16816.F32 R80, R8, R16, R80 ;  /* 0x000000100850723c */ /* 0x000fe20000001850 */
[----:B------:R-:W-:Y:S01]  /*109f0*/  MOV R87, R38 ;  /* 0x0000002600577202 */ /* 0x000fe20000000f00 */
[----:B------:R-:W-:-:S02]  /*10a00*/  IMAD.MOV.U32 R86, RZ, RZ, R39 ;  /* 0x000000ffff567224 */ /* 0x000fc400078e0027 */
[----:B-1----:R-:W-:Y:S02]  /*10a10*/  FFMA.FTZ R3, R129, c[0x0][0x2d0], -R6 ;  /* 0x0000b40081037a23 */ /* 0x002fe40000010806 */
[----:B------:R-:W-:Y:S01]  /*10a20*/  IMAD.MOV.U32 R85, RZ, RZ, R36 ;  /* 0x000000ffff557224 */ /* 0x000fe200078e0024 */
[----:B------:R-:W-:Y:S01]  /*10a30*/  MOV R16, R198 ;  /* 0x000000c600107202 */ /* 0x000fe20000000f00 */
[----:B------:R1:W-:Y:S01]  /*10a40*/  MUFU.EX2 R204, R3 ;  /* 0x0000000300cc7308 */ /* 0x0003e20000000800 */
[----:B------:R-:W-:Y:S01]  /*10a50*/  IMAD.MOV.U32 R17, RZ, RZ, R197 ;  /* 0x000000ffff117224 */ /* 0x000fe200078e00c5 */
[C---:B------:R-:W-:Y:S01]  /*10a60*/  HMMA.16816.F32 R36, R8.reuse, R34, R112 ;  /* 0x000000220824723c */ /* 0x040fe20000001870 */
[----:B------:R-:W-:Y:S06]  /*10a70*/  LDSM.16.MT88.4 R32, [R226+0x1100] ;  /* 0x00110000e220783b */ /* 0x000fec0000004200 */
[----:B------:R-:W-:Y:S01]  /*10a80*/  IMAD.MOV.U32 R114, RZ, RZ, R196 ;  /* 0x000000ffff727224 */ /* 0x000fe200078e00c4 */
[----:B------:R-:W-:Y:S01]  /*10a90*/  MOV R113, R195 ;  /* 0x000000c300717202 */ /* 0x000fe20000000f00 */
[----:B------:R-:W-:Y:S01]  /*10aa0*/  HMMA.16816.F32 R48, R8, R20, R88 ;  /* 0x000000140830723c */ /* 0x000fe20000001858 */
[----:B------:R-:W-:-:S02]  /*10ab0*/  IMAD.MOV.U32 R115, RZ, RZ, R193 ;  /* 0x000000ffff737224 */ /* 0x000fc400078e00c1 */
[----:B-1----:R-:W-:-:S05]  /*10ac0*/  FFMA.FTZ R3, R130, c[0x0][0x2d0], -R6 ;  /* 0x0000b40082037a23 */ /* 0x002fca0000010806 */
[C---:B------:R-:W-:Y:S01]  /*10ad0*/  HMMA.16816.F32 R40, R8.reuse, R22, R100 ;  /* 0x000000160828723c */ /* 0x040fe20000001864 */
[----:B------:R1:W3:Y:S01]  /*10ae0*/  MUFU.EX2 R205, R3 ;  /* 0x0000000300cd7308 */ /* 0x0002e20000000800 */
[----:B------:R-:W4:Y:S06]  /*10af0*/  LDSM.16.MT88.4 R20, [R227+0x1100] ;  /* 0x00110000e314783b */ /* 0x000f2c0000004200 */
[C---:B------:R-:W-:Y:S07]  /*10b00*/  HMMA.16816.F32 R88, R8.reuse, R30, R108 ;  /* 0x0000001e0858723c */ /* 0x040fee000000186c */
[----:B------:R-:W-:Y:S01]  /*10b10*/  IMAD.MOV.U32 R110, RZ, RZ, R16 ;  /* 0x000000ffff6e7224 */ /* 0x000fe200078e0010 */
[----:B------:R-:W-:Y:S01]  /*10b20*/  HMMA.16816.F32 R56, R8, R18, R124 ;  /* 0x000000120838723c */ /* 0x000fe2000000187c */
[----:B-1----:R-:W-:-:S02]  /*10b30*/  FFMA.FTZ R3, R131, c[0x0][0x2d0], -R6 ;  /* 0x0000b40083037a23 */ /* 0x002fc40000010806 */
[----:B------:R-:W-:Y:S02]  /*10b40*/  IMAD.MOV.U32 R16, RZ, RZ, R85 ;  /* 0x000000ffff107224 */ /* 0x000fe400078e0055 */
[----:B------:R1:W-:Y:S01]  /*10b50*/  MUFU.EX2 R203, R3 ;  /* 0x0000000300cb7308 */ /* 0x0003e20000000800 */
[----:B------:R-:W-:Y:S02]  /*10b60*/  IMAD.MOV.U32 R108, RZ, RZ, R17 ;  /* 0x000000ffff6c7224 */ /* 0x000fe400078e0011 */
[----:B------:R-:W-:Y:S01]  /*10b70*/  HMMA.16816.F32 R128, R8, R28, R24 ;  /* 0x0000001c0880723c */ /* 0x000fe20000001818 */
[----:B------:R-:W5:Y:S01]  /*10b80*/  LDSM.16.MT88.4 R24, [R225+0x1100] ;  /* 0x00110000e118783b */ /* 0x000f620000004200 */
[----:B------:R-:W-:Y:S02]  /*10b90*/  IMAD.MOV.U32 R127, RZ, RZ, R115 ;  /* 0x000000ffff7f7224 */ /* 0x000fe400078e0073 */
[----:B------:R-:W-:-:S03]  /*10ba0*/  IMAD.MOV.U32 R17, RZ, RZ, R84 ;  /* 0x000000ffff117224 */ /* 0x000fc600078e0054 */
[----:B------:R-:W-:Y:S01]  /*10bb0*/  MOV R28, R74 ;  /* 0x0000004a001c7202 */ /* 0x000fe20000000f00 */
[----:B------:R-:W-:Y:S01]  /*10bc0*/  IMAD.MOV.U32 R74, RZ, RZ, R191 ;  /* 0x000000ffff4a7224 */ /* 0x000fe200078e00bf */
[----:B---3--:R-:W-:Y:S01]  /*10bd0*/  F2FP.PACK_AB R8, R205, R204 ;  /* 0x000000cccd08723e */ /* 0x008fe200000000ff */
[----:B------:R-:W-:Y:S02]  /*10be0*/  IMAD.MOV.U32 R29, RZ, RZ, R87 ;  /* 0x000000ffff1d7224 */ /* 0x000fe400078e0057 */
[----:B-1----:R-:W-:Y:S02]  /*10bf0*/  FFMA.FTZ R3, R132, c[0x0][0x2d0], -R6 ;  /* 0x0000b40084037a23 */ /* 0x002fe40000010806 */
        /* <DEDUP_REMOVED lines=8> */
[----:B------:R1:W3:Y:S01]  /*10c80*/  MUFU.EX2 R200, R3 ;  /* 0x0000000300c87308 */ /* 0x0002e20000000800 */
[----:B------:R-:W-:Y:S01]  /*10c90*/  IMAD.MOV.U32 R70, RZ, RZ, R192 ;  /* 0x000000ffff467224 */ /* 0x000fe200078e00c0 */
[----:B------:R-:W-:Y:S01]  /*10ca0*/  MOV R115, R134 ;  /* 0x0000008600737202 */ /* 0x000fe20000000f00 */
[----:B------:R-:W-:Y:S02]  /*10cb0*/  IMAD.MOV.U32 R134, RZ, RZ, R29 ;  /* 0x000000ffff867224 */ /* 0x000fe400078e001d */
[----:B------:R-:W-:Y:S02]  /*10cc0*/  IMAD.MOV.U32 R29, RZ, RZ, R16 ;  /* 0x000000ffff1d7224 */ /* 0x000fe400078e0010 */
[----:B------:R-:W-:Y:S01]  /*10cd0*/  IMAD.MOV.U32 R16, RZ, RZ, R132 ;  /* 0x000000ffff107224 */ /* 0x000fe200078e0084 */
[----:B------:R-:W-:Y:S01]  /*10ce0*/  MOV R132, R117 ;  /* 0x0000007500847202 */ /* 0x000fe20000000f00 */
[----:B------:R-:W-:Y:S02]  /*10cf0*/  IMAD.MOV.U32 R117, RZ, RZ, R75 ;  /* 0x000000ffff757224 */ /* 0x000fe400078e004b */
[----:B------:R-:W-:-:S02]  /*10d00*/  IMAD.MOV.U32 R75, RZ, RZ, R188 ;  /* 0x000000ffff4b7224 */ /* 0x000fc400078e00bc */
[----:B------:R-:W-:Y:S02]  /*10d10*/  IMAD.MOV.U32 R124, RZ, RZ, R16 ;  /* 0x000000ffff7c7224 */ /* 0x000fe400078e0010 */
[--C-:B-1----:R-:W-:Y:S01]  /*10d20*/  FFMA.FTZ R3, R135, c[0x0][0x2d0], -R5.reuse ;  /* 0x0000b40087037a23 */ /* 0x102fe20000010805 */
[----:B---3--:R-:W-:Y:S01]  /*10d30*/  F2FP.PACK_AB R9, R200, R201 ;  /* 0x000000c9c809723e */ /* 0x008fe200000000ff */
[----:B------:R-:W-:Y:S02]  /*10d40*/  IMAD.MOV.U32 R135, RZ, RZ, R68 ;  /* 0x000000ffff877224 */ /* 0x000fe400078e0044 */
[----:B------:R1:W-:Y:S01]  /*10d50*/  MUFU.EX2 R199, R3 ;  /* 0x0000000300c77308 */ /* 0x0003e20000000800 */
[----:B------:R-:W-:Y:S02]  /*10d60*/  IMAD.MOV.U32 R68, RZ, RZ, R194 ;  /* 0x000000ffff447224 */ /* 0x000fe400078e00c2 */
[----:B-1----:R-:W-:Y:S02]  /*10d70*/  FFMA.FTZ R3, R136, c[0x0][0x2d0], -R5 ;  /* 0x0000b40088037a23 */ /* 0x002fe40000010805 */
[----:B------:R-:W-:-:S03]  /*10d80*/  IMAD.MOV.U32 R136, RZ, RZ, R114 ;  /* 0x000000ffff887224 */ /* 0x000fc600078e0072 */
[----:B------:R-:W1:Y:S01]  /*10d90*/  MUFU.EX2 R198, R3 ;  /* 0x0000000300c67308 */ /* 0x000e620000000800 */
[----:B------:R-:W-:Y:S02]  /*10da0*/  IMAD.MOV.U32 R114, RZ, RZ, R135 ;  /* 0x000000ffff727224 */ /* 0x000fe400078e0087 */
[----:B------:R-:W-:Y:S02]  /*10db0*/  IMAD.MOV.U32 R135, RZ, RZ, R28 ;  /* 0x000000ffff877224 */ /* 0x000fe400078e001c */
[----:B------:R-:W-:Y:S02]  /*10dc0*/  IMAD.MOV.U32 R28, RZ, RZ, R133 ;  /* 0x000000ffff1c7224 */ /* 0x000fe400078e0085 */
[----:B------:R-:W-:Y:S02]  /*10dd0*/  IMAD.MOV.U32 R133, RZ, RZ, R17 ;  /* 0x000000ffff857224 */ /* 0x000fe400078e0011 */
[----:B------:R-:W-:Y:S02]  /*10de0*/  IMAD.MOV.U32 R17, RZ, RZ, R118 ;  /* 0x000000ffff117224 */ /* 0x000fe400078e0076 */
[----:B------:R-:W-:-:S02]  /*10df0*/  IMAD.MOV.U32 R118, RZ, RZ, R116 ;  /* 0x000000ffff767224 */ /* 0x000fc400078e0074 */
[----:B------:R-:W-:Y:S02]  /*10e00*/  IMAD.MOV.U32 R116, RZ, RZ, R186 ;  /* 0x000000ffff747224 */ /* 0x000fe400078e00ba */
[----:B------:R-:W-:Y:S01]  /*10e10*/  IMAD.MOV.U32 R125, RZ, RZ, R133 ;  /* 0x000000ffff7d7224 */ /* 0x000fe200078e0085 */
[----:B-1----:R-:W-:Y:S01]  /*10e20*/  F2FP.PACK_AB R11, R198, R199 ;  /* 0x000000c7c60b723e */ /* 0x002fe200000000ff */
[----:B------:R-:W-:Y:S02]  /*10e30*/  FFMA.FTZ R3, R137, c[0x0][0x2d0], -R7 ;  /* 0x0000b40089037a23 */ /* 0x000fe40000010807 */
[----:B------:R-:W-:Y:S02]  /*10e40*/  IMAD.MOV.U32 R133, RZ, RZ, R117 ;  /* 0x000000ffff857224 */ /* 0x000fe400078e0075 */
[----:B------:R1:W3:Y:S01]  /*10e50*/  MUFU.EX2 R197, R3 ;  /* 0x0000000300c57308 */ /* 0x0002e20000000800 */
[----:B------:R-:W-:Y:S01]  /*10e60*/  IMAD.MOV.U32 R137, RZ, RZ, R29 ;  /* 0x000000ffff897224 */ /* 0x000fe200078e001d */
[----:B--2---:R-:W-:Y:S01]  /*10e70*/  HMMA.16816.F32 R84, R8, R14, R76 ;  /* 0x0000000e0854723c */ /* 0x004fe2000000184c */
[----:B------:R-:W-:-:S02]  /*10e80*/  IMAD.MOV.U32 R126, RZ, RZ, R17 ;  /* 0x000000ffff7e7224 */ /* 0x000fc400078e0011 */
[----:B------:R-:W-:Y:S05]  /*10e90*/  LDSM.16.MT88.4 R16, [R224+0x1900] ;  /* 0x00190000e010783b */ /* 0x000fea0000004200 */
[----:B----4-:R-:W-:Y:S01]  /*10ea0*/  HMMA.16816.F32 R76, R8, R22, R64 ;  /* 0x00000016084c723c */ /* 0x010fe20000001840 */
[----:B-1----:R-:W-:Y:S01]  /*10eb0*/  FFMA.FTZ R3, R138, c[0x0][0x2d0], -R7 ;  /* 0x0000b4008a037a23 */ /* 0x002fe20000010807 */
[----:B------:R-:W-:-:S06]  /*10ec0*/  MOV R138, R115 ;  /* 0x00000073008a7202 */ /* 0x000fcc0000000f00 */
[C---:B-----5:R-:W-:Y:S01]  /*10ed0*/  HMMA.16816.F32 R64, R8.reuse, R26, R60 ;  /* 0x0000001a0840723c */ /* 0x060fe2000000183c */
[----:B------:R1:W-:Y:S07]  /*10ee0*/  MUFU.EX2 R196, R3 ;  /* 0x0000000300c47308 */ /* 0x0003ee0000000800 */
[C---:B------:R-:W-:Y:S08]  /*10ef0*/  HMMA.16816.F32 R120, R8.reuse, R12, R120 ;  /* 0x0000000c0878723c */ /* 0x040ff00000001878 */
[----:B------:R-:W-:Y:S01]  /*10f00*/  HMMA.16816.F32 R104, R8, R20, R104 ;  /* 0x000000140868723c */ /* 0x000fe20000001868 */
[----:B-1----:R-:W-:-:S02]  /*10f10*/  FFMA.FTZ R3, R139, c[0x0][0x2d0], -R7 ;  /* 0x0000b4008b037a23 */ /* 0x002fc40000010807 */
[----:B------:R-:W-:Y:S01]  /*10f20*/  IMAD.MOV.U32 R139, RZ, RZ, R135 ;  /* 0x000000ffff8b7224 */ /* 0x000fe200078e0087 */
[----:B------:R-:W-:Y:S01]  /*10f30*/  MOV R135, R132 ;  /* 0x0000008400877202 */ /* 0x000fe20000000f00 */
[----:B------:R1:W2:Y:S01]  /*10f40*/  MUFU.EX2 R195, R3 ;  /* 0x0000000300c37308 */ /* 0x0002a20000000800 */
[----:B------:R-:W-:Y:S02]  /*10f50*/  IMAD.MOV.U32 R132, RZ, RZ, R116 ;  /* 0x000000ffff847224 */ /* 0x000fe400078e0074 */
[C---:B------:R-:W-:Y:S08]  /*10f60*/  HMMA.16816.F32 R96, R8.reuse, R24, R96 ;  /* 0x000000180860723c */ /* 0x040ff00000001860 */
[----:B------:R-:W-:Y:S01]  /*10f70*/  HMMA.16816.F32 R100, R8, R32, R92 ;  /* 0x000000200864723c */ /* 0x000fe2000000185c */
[----:B-1----:R-:W-:-:S07]  /*10f80*/  FFMA.FTZ R3, R140, c[0x0][0x2d0], -R7 ;  /* 0x0000b4008c037a23 */ /* 0x002fce0000010807 */
[----:B------:R-:W-:Y:S01]  /*10f90*/  HMMA.16816.F32 R60, R8, R34, R44 ;  /* 0x00000022083c723c */ /* 0x000fe2000000182c */
[----:B------:R1:W-:Y:S06]  /*10fa0*/  MUFU.EX2 R194, R3 ;  /* 0x0000000300c27308 */ /* 0x0003ec0000000800 */
[----:B---3--:R-:W-:Y:S02]  /*10fb0*/  F2FP.PACK_AB R8, R197, R209 ;  /* 0x000000d1c508723e */ /* 0x008fe400000000ff */
        /* <DEDUP_REMOVED lines=8> */
[----:B-1----:R-:W-:Y:S02]  /*11040*/  FFMA.FTZ R3, R144, c[0x0][0x2d0], -R0 ;  /* 0x0000b40090037a23 */ /* 0x002fe40000010800 */
[----:B------:R-:W-:Y:S02]  /*11050*/  IMAD.MOV.U32 R144, RZ, RZ, R4 ;  /* 0x000000ffff907224 */ /* 0x000fe400078e0004 */
[----:B------:R-:W-:Y:S02]  /*11060*/  IMAD.MOV.U32 R4, RZ, RZ, R189 ;  /* 0x000000ffff047224 */ /* 0x000fe400078e00bd */
[----:B------:R1:W2:Y:S02]  /*11070*/  MUFU.EX2 R189, R3 ;  /* 0x0000000300bd7308 */ /* 0x0002a40000000800 */
[----:B------:R-:W-:-:S02]  /*11080*/  FFMA.FTZ R4, R4, c[0x0][0x2d0], -R7 ;  /* 0x0000b40004047a23 */ /* 0x000fc40000010807 */
[--C-:B-1----:R-:W-:Y:S01]  /*11090*/  FFMA.FTZ R3, R145, c[0x0][0x2d0], -R7.reuse ;  /* 0x0000b40091037a23 */ /* 0x102fe20000010807 */
[----:B--2---:R-:W-:Y:S01]  /*110a0*/  F2FP.PACK_AB R11, R189, R191 ;  /* 0x000000bfbd0b723e */ /* 0x004fe200000000ff */
[----:B------:R-:W-:Y:S02]  /*110b0*/  IMAD.MOV.U32 R145, RZ, RZ, R190 ;  /* 0x000000ffff917224 */ /* 0x000fe400078e00be */
[----:B------:R1:W-:Y:S04]  /*110c0*/  MUFU.EX2 R190, R3 ;  /* 0x0000000300be7308 */ /* 0x0003e80000000800 */
[C---:B------:R-:W-:Y:S08]  /*110d0*/  HMMA.16816.F32 R44, R8.reuse, R14, R40 ;  /* 0x0000000e082c723c */ /* 0x040ff00000001828 */
[----:B------:R-:W-:Y:S01]  /*110e0*/  HMMA.16816.F32 R40, R8, R20, R52 ;  /* 0x000000140828723c */ /* 0x000fe20000001834 */
[----:B-1----:R-:W-:-:S02]  /*110f0*/  FFMA.FTZ R3, R146, c[0x0][0x2d0], -R7 ;  /* 0x0000b40092037a23 */ /* 0x002fc40000010807 */
[----:B------:R-:W-:Y:S02]  /*11100*/  IMAD.MOV.U32 R146, RZ, RZ, R113 ;  /* 0x000000ffff927224 */ /* 0x000fe400078e0071 */
[----:B------:R1:W-:Y:S02]  /*11110*/  MUFU.EX2 R188, R3 ;  /* 0x0000000300bc7308 */ /* 0x0003e40000000800 */
[----:B------:R-:W-:Y:S01]  /*11120*/  IMAD.MOV.U32 R53, RZ, RZ, R184 ;  /* 0x000000ffff357224 */ /* 0x000fe200078e00b8 */
[----:B------:R-:W-:Y:S01]  /*11130*/  HMMA.16816.F32 R48, R8, R12, R48 ;  /* 0x0000000c0830723c */ /* 0x000fe20000001830 */
[----:B------:R-:W-:Y:S01]  /*11140*/  IMAD.MOV.U32 R55, RZ, RZ, R134 ;  /* 0x000000ffff377224 */ /* 0x000fe200078e0086 */
[----:B------:R-:W2:Y:S01]  /*11150*/  LDSM.16.MT88.4 R12, [R227+0x1900] ;  /* 0x00190000e30c783b */ /* 0x000ea20000004200 */
[----:B------:R-:W-:Y:S02]  /*11160*/  IMAD.MOV.U32 R134, RZ, RZ, R118 ;  /* 0x000000ffff867224 */ /* 0x000fe400078e0076 */
[----:B------:R-:W-:-:S02]  /*11170*/  IMAD.MOV.U32 R54, RZ, RZ, R114 ;  /* 0x000000ffff367224 */ /* 0x000fc400078e0072 */
[----:B------:R-:W-:Y:S01]  /*11180*/  IMAD.MOV.U32 R52, RZ, RZ, R110 ;  /* 0x000000ffff347224 */ /* 0x000fe200078e006e */
[----:B------:R-:W-:Y:S01]  /*11190*/  HMMA.16816.F32 R56, R8, R26, R56 ;  /* 0x0000001a0838723c */ /* 0x000fe20000001838 */
[----:B-1----:R-:W-:Y:S02]  /*111a0*/  FFMA.FTZ R3, R147, c[0x0][0x2d0], -R6 ;  /* 0x0000b40093037a23 */ /* 0x002fe40000010806 */
[----:B------:R-:W-:-:S05]  /*111b0*/  IMAD.MOV.U32 R147, RZ, RZ, R187 ;  /* 0x000000ffff937224 */ /* 0x000fca00078e00bb */
[C---:B------:R-:W-:Y:S01]  /*111c0*/  HMMA.16816.F32 R36, R8.reuse, R22, R36 ;  /* 0x000000160824723c */ /* 0x040fe20000001824 */
[----:B------:R1:W-:Y:S01]  /*111d0*/  MUFU.EX2 R187, R3 ;  /* 0x0000000300bb7308 */ /* 0x0003e20000000800 */
[----:B------:R-:W-:Y:S06]  /*111e0*/  LDSM.16.MT88.4 R20, [R225+0x1900] ;  /* 0x00190000e114783b */ /* 0x000fec0000004200 */
[C---:B------:R-:W-:Y:S08]  /*111f0*/  HMMA.16816.F32 R92, R8.reuse, R32, R128 ;  /* 0x00000020085c723c */ /* 0x040ff00000001880 */
[----:B------:R-:W-:Y:S01]  /*11200*/  HMMA.16816.F32 R88, R8, R34, R88 ;  /* 0x000000220858723c */ /* 0x000fe20000001858 */
[----:B-1----:R-:W-:-:S02]  /*11210*/  FFMA.FTZ R3, R148, c[0x0][0x2d0], -R6 ;  /* 0x0000b40094037a23 */ /* 0x002fc40000010806 */
[----:B------:R-:W-:Y:S02]  /*11220*/  IMAD.MOV.U32 R148, RZ, RZ, R28 ;  /* 0x000000ffff947224 */ /* 0x000fe400078e001c */
[----:B------:R1:W3:Y:S03]  /*11230*/  MUFU.EX2 R186, R3 ;  /* 0x0000000300ba7308 */ /* 0x0002e60000000800 */
[----:B------:R-:W-:Y:S01]  /*11240*/  HMMA.16816.F32 R28, R8, R24, R80 ;  /* 0x00000018081c723c */ /* 0x000fe20000001850 */
[----:B------:R-:W4:Y:S01]  /*11250*/  LDSM.16.MT88.4 R24, [R226+0x1900] ;  /* 0x00190000e218783b */ /* 0x000f220000004200 */
[----:B-1----:R-:W-:-:S05]  /*11260*/  FFMA.FTZ R3, R149, c[0x0][0x2d0], -R6 ;  /* 0x0000b40095037a23 */ /* 0x002fca0000010806 */
[----:B---3--:R-:W-:Y:S01]  /*11270*/  F2FP.PACK_AB R8, R186, R187 ;  /* 0x000000bbba08723e */ /* 0x008fe200000000ff */
[----:B------:R-:W-:Y:S02]  /*11280*/  IMAD.MOV.U32 R149, RZ, RZ, R185 ;  /* 0x000000ffff957224 */ /* 0x000fe400078e00b9 */
[----:B------:R1:W-:Y:S02]  /*11290*/  MUFU.EX2 R185, R3 ;  /* 0x0000000300b97308 */ /* 0x0003e40000000800 */
[----:B-1----:R-:W-:Y:S02]  /*112a0*/  FFMA.FTZ R3, R150, c[0x0][0x2d0], -R6 ;  /* 0x0000b40096037a23 */ /* 0x002fe40000010806 */
[----:B------:R-:W-:-:S04]  /*112b0*/  IMAD.MOV.U32 R150, RZ, RZ, R145 ;  /* 0x000000ffff967224 */ /* 0x000fc800078e0091 */
        /* <DEDUP_REMOVED lines=19> */
[C---:B--2---:R-:W-:Y:S08]  /*113f0*/  HMMA.16816.F32 R140, R8.reuse, R12, R104 ;  /* 0x0000000c088c723c */ /* 0x044ff00000001868 */
[----:B----4-:R-:W-:Y:S01]  /*11400*/  HMMA.16816.F32 R80, R8, R24, R100 ;  /* 0x000000180850723c */ /* 0x010fe20000001864 */
[----:B-1----:R-:W-:-:S04]  /*11410*/  FFMA.FTZ R3, R156, c[0x0][0x2d0], -R7 ;  /* 0x0000b4009c037a23 */ /* 0x002fc80000010807 */
[----:B------:R1:W-:Y:S03]  /*11420*/  MUFU.EX2 R113, R3 ;  /* 0x0000000300717308 */ /* 0x0003e60000000800 */
[C---:B------:R-:W-:Y:S08]  /*11430*/  HMMA.16816.F32 R128, R8.reuse, R18, R84 ;  /* 0x000000120880723c */ /* 0x040ff00000001854 */
[----:B------:R-:W-:Y:S01]  /*11440*/  HMMA.16816.F32 R120, R8, R16, R120 ;  /* 0x000000100878723c */ /* 0x000fe20000001878 */
[----:B-1----:R-:W-:-:S07]  /*11450*/  FFMA.FTZ R3, R157, c[0x0][0x2d0], -R7 ;  /* 0x0000b4009d037a23 */ /* 0x002fce0000010807 */
[----:B------:R-:W-:Y:S01]  /*11460*/  HMMA.16816.F32 R84, R8, R22, R64 ;  /* 0x000000160854723c */ /* 0x000fe20000001840 */
[----:B------:R1:W-:Y:S02]  /*11470*/  MUFU.EX2 R112, R3 ;  /* 0x0000000300707308 */ /* 0x0003e40000000800 */
[----:B-1----:R-:W-:-:S06]  /*11480*/  FFMA.FTZ R3, R158, c[0x0][0x2d0], -R7 ;  /* 0x0000b4009e037a23 */ /* 0x002fcc0000010807 */
[----:B------:R1:W-:Y:S02]  /*11490*/  MUFU.EX2 R111, R3 ;  /* 0x00000003006f7308 */ /* 0x0003e40000000800 */
[--C-:B-1----:R-:W-:Y:S02]  /*114a0*/  FFMA.FTZ R3, R159, c[0x0][0x2d0], -R0.reuse ;  /* 0x0000b4009f037a23 */ /* 0x102fe40000010800 */
[----:B------:R-:W-:Y:S04]  /*114b0*/  HMMA.16816.F32 R156, R8, R20, R96 ;  /* 0x00000014089c723c */ /* 0x000fe80000001860 */
[----:B------:R1:W-:Y:S02]  /*114c0*/  MUFU.EX2 R109, R3 ;  /* 0x00000003006d7308 */ /* 0x0003e40000000800 */
[----:B-1----:R-:W-:-:S02]  /*114d0*/  FFMA.FTZ R3, R160, c[0x0][0x2d0], -R0 ;  /* 0x0000b400a0037a23 */ /* 0x002fc40000010800 */
[----:B------:R-:W-:-:S04]  /*114e0*/  IMAD.MOV.U32 R160, RZ, RZ, R53 ;  /* 0x000000ffffa07224 */ /* 0x000fc800078e0035 */
[----:B------:R1:W2:Y:S01]  /*114f0*/  MUFU.EX2 R108, R3 ;  /* 0x00000003006c7308 */ /* 0x0002a20000000800 */
[----:B------:R-:W-:Y:S01]  /*11500*/  IMAD.MOV.U32 R53, RZ, RZ, R149 ;  /* 0x000000ffff357224 */ /* 0x000fe200078e0095 */
[----:B------:R-:W-:Y:S02]  /*11510*/  MOV R149, R146 ;  /* 0x0000009200957202 */ /* 0x000fe40000000f00 */
[C---:B------:R-:W-:Y:S08]  /*11520*/  HMMA.16816.F32 R144, R8.reuse, R14, R76 ;  /* 0x0000000e0890723c */ /* 0x040ff0000000184c */
[----:B------:R-:W-:Y:S01]  /*11530*/  HMMA.16816.F32 R76, R8, R26, R60 ;  /* 0x0000001a084c723c */ /* 0x000fe2000000183c */
[----:B-1----:R-:W-:-:S02]  /*11540*/  FFMA.FTZ R3, R162, c[0x0][0x2d0], -R0 ;  /* 0x0000b400a2037a23 */ /* 0x002fc40000010800 */
[----:B------:R-:W-:-:S04]  /*11550*/  IMAD.MOV.U32 R162, RZ, RZ, R152 ;  /* 0x000000ffffa27224 */ /* 0x000fc800078e0098 */
[----:B------:R-:W-:Y:S01]  /*11560*/  F2FP.PACK_AB R8, R190, R194 ;  /* 0x000000c2be08723e */ /* 0x000fe200000000ff */
[----:B------:R1:W-:Y:S01]  /*11570*/  MUFU.EX2 R107, R3 ;  /* 0x00000003006b7308 */ /* 0x0003e20000000800 */
[----:B--2---:R-:W-:Y:S01]  /*11580*/  F2FP.PACK_AB R9, R108, R109 ;  /* 0x0000006d6c09723e */ /* 0x004fe200000000ff */
[----:B------:R-:W-:Y:S01]  /*11590*/  IMAD.MOV.U32 R152, RZ, RZ, R55 ;  /* 0x000000ffff987224 */ /* 0x000fe200078e0037 */
[----:B------:R-:W-:Y:S01]  /*115a0*/  F2FP.PACK_AB R10, R114, R188 ;  /* 0x000000bc720a723e */ /* 0x000fe200000000ff */
[----:B-1----:R-:W-:Y:S01]  /*115b0*/  FFMA.FTZ R3, R163, c[0x0][0x2d0], -R0 ;  /* 0x0000b400a3037a23 */ /* 0x002fe20000010800 */
[----:B------:R-:W-:-:S03]  /*115c0*/  MOV R163, R53 ;  /* 0x0000003500a37202 */ /* 0x000fc60000000f00 */
[----:B------:R1:W2:Y:S02]  /*115d0*/  MUFU.EX2 R106, R3 ;  /* 0x00000003006a7308 */ /* 0x0002a40000000800 */
[----:B-1----:R-:W-:Y:S01]  /*115e0*/  FFMA.FTZ R3, R161, c[0x0][0x2d0], -R7 ;  /* 0x0000b400a1037a23 */ /* 0x002fe20000010807 */
[----:B--2---:R-:W-:Y:S01]  /*115f0*/  F2FP.PACK_AB R11, R106, R107 ;  /* 0x0000006b6a0b723e */ /* 0x004fe200000000ff */
[----:B------:R-:W-:Y:S01]  /*11600*/  IMAD.MOV.U32 R161, RZ, RZ, R137 ;  /* 0x000000ffffa17224 */ /* 0x000fe200078e0089 */
[----:B------:R-:W-:-:S03]  /*11610*/  MOV R137, R135 ;  /* 0x0000008700897202 */ /* 0x000fc60000000f00 */
[----:B------:R1:W-:Y:S01]  /*11620*/  MUFU.EX2 R110, R3 ;  /* 0x00000003006e7308 */ /* 0x0003e20000000800 */
[----:B------:R-:W-:Y:S02]  /*11630*/  IMAD.MOV.U32 R135, RZ, RZ, R134 ;  /* 0x000000ffff877224 */ /* 0x000fe400078e0086 */
[----:B------:R-:W-:Y:S01]  /*11640*/  IMAD.MOV.U32 R134, RZ, RZ, R133 ;  /* 0x000000ffff867224 */ /* 0x000fe200078e0085 */
[----:B------:R-:W-:Y:S01]  /*11650*/  HMMA.16816.F32 R60, R8, R18, R44 ;  /* 0x00000012083c723c */ /* 0x000fe2000000182c */
[----:B------:R-:W-:Y:S02]  /*11660*/  IMAD.MOV.U32 R133, RZ, RZ, R132 ;  /* 0x000000ffff857224 */ /* 0x000fe400078e0084 */
[----:B------:R-:W-:-:S05]  /*11670*/  IMAD.MOV.U32 R132, RZ, RZ, R75 ;  /* 0x000000ffff847224 */ /* 0x000fca00078e004b */
[C---:B------:R-:W-:Y:S01]  /*11680*/  HMMA.16816.F32 R44, R8.reuse, R24, R92 ;  /* 0x00000018082c723c */ /* 0x040fe2000000185c */
[----:B-1----:R-:W-:Y:S02]  /*11690*/  FFMA.FTZ R3, R164, c[0x0][0x2d0], -R6 ;  /* 0x0000b400a4037a23 */ /* 0x002fe40000010806 */
[----:B------:R-:W-:Y:S02]  /*116a0*/  IMAD.MOV.U32 R164, RZ, RZ, R74 ;  /* 0x000000ffffa47224 */ /* 0x000fe400078e004a */
[----:B------:R1:W-:Y:S03]  /*116b0*/  MUFU.EX2 R104, R3 ;  /* 0x0000000300687308 */ /* 0x0003e60000000800 */
[C---:B------:R-:W-:Y:S01]  /*116c0*/  HMMA.16816.F32 R64, R8.reuse, R16, R48 ;  /* 0x000000100840723c */ /* 0x040fe20000001830 */
[----:B------:R-:W2:Y:S07]  /*116d0*/  LDSM.16.MT88.4 R16, [R224+0x2100] ;  /* 0x00210000e010783b */ /* 0x000eae0000004200 */
[----:B------:R-:W-:Y:S01]  /*116e0*/  HMMA.16816.F32 R48, R8, R14, R36 ;  /* 0x0000000e0830723c */ /* 0x000fe20000001824 */
[----:B-1----:R-:W-:-:S07]  /*116f0*/  FFMA.FTZ R3, R165, c[0x0][0x2d0], -R6 ;  /* 0x0000b400a5037a23 */ /* 0x002fce0000010806 */
[C---:B------:R-:W-:Y:S01]  /*11700*/  HMMA.16816.F32 R52, R8.reuse, R12, R40 ;  /* 0x0000000c0834723c */ /* 0x040fe20000001828 */
[----:B------:R-:W1:Y:S01]  /*11710*/  LDSM.16.MT88.4 R12, [R227+0x2100] ;  /* 0x00210000e30c783b */ /* 0x000e620000004200 */
[----:B------:R-:W-:Y:S01]  /*11720*/  IMAD.MOV.U32 R165, RZ, RZ, R70 ;  /* 0x000000ffffa57224 */ /* 0x000fe200078e0046 */
[----:B------:R3:W4:Y:S05]  /*11730*/  MUFU.EX2 R105, R3 ;  /* 0x0000000300697308 */ /* 0x00072a0000000800 */
[C---:B------:R-:W-:Y:S01]  /*11740*/  HMMA.16816.F32 R32, R8.reuse, R20, R28 ;  /* 0x000000140820723c */ /* 0x040fe2000000181c */
[----:B------:R-:W-:Y:S07]  /*11750*/  LDSM.16.MT88.4 R28, [R226+0x2100] ;  /* 0x00210000e21c783b */ /* 0x000fee0000004200 */
[----:B------:R-:W-:Y:S01]  /*11760*/  HMMA.16816.F32 R36, R8, R22, R56 ;  /* 0x000000160824723c */ /* 0x000fe20000001838 */
[----:B------:R-:W5:Y:S01]  /*11770*/  LDSM.16.MT88.4 R20, [R225+0x2100] ;  /* 0x00210000e114783b */ /* 0x000f620000004200 */
[----:B---3--:R-:W-:-:S02]  /*11780*/  FFMA.FTZ R3, R166, c[0x0][0x2d0], -R6 ;  /* 0x0000b400a6037a23 */ /* 0x008fc40000010806 */
[----:B------:R-:W-:Y:S02]  /*11790*/  IMAD.MOV.U32 R166, RZ, RZ, R153 ;  /* 0x000000ffffa67224 */ /* 0x000fe400078e0099 */
[----:B------:R3:W-:Y:S02]  /*117a0*/  MUFU.EX2 R103, R3 ;  /* 0x0000000300677308 */ /* 0x0007e40000000800 */
[----:B------:R-:W-:Y:S01]  /*117b0*/  HMMA.16816.F32 R40, R8, R26, R88 ;  /* 0x0000001a0828723c */ /* 0x000fe20000001858 */
[----:B------:R-:W-:Y:S01]  /*117c0*/  IMAD.MOV.U32 R153, RZ, RZ, R148 ;  /* 0x000000ffff997224 */ /* 0x000fe200078e0094 */
[----:B------:R-:W1:Y:S01]  /*117d0*/  LDSM.16.MT88.4 R24, [R224+0x2900] ;  /* 0x00290000e018783b */ /* 0x000e620000004200 */
[----:B------:R-:W-:Y:S02]  /*117e0*/  IMAD.MOV.U32 R148, RZ, RZ, R124 ;  /* 0x000000ffff947224 */ /* 0x000fe400078e007c */
[----:B------:R-:W-:Y:S01]  /*117f0*/  IMAD.MOV.U32 R124, RZ, RZ, R126 ;  /* 0x000000ffff7c7224 */ /* 0x000fe200078e007e */
[----:B------:R-:W-:-:S02]  /*11800*/  MOV R126, R69 ;  /* 0x00000045007e7202 */ /* 0x000fc40000000f00 */
[----:B----4-:R-:W-:Y:S01]  /*11810*/  F2FP.PACK_AB R8, R105, R104 ;  /* 0x000000686908723e */ /* 0x010fe200000000ff */
[----:B---3--:R-:W-:Y:S02]  /*11820*/  FFMA.FTZ R3, R167, c[0x0][0x2d0], -R6 ;  /* 0x0000b400a7037a23 */ /* 0x008fe40000010806 */
[----:B------:R-:W-:Y:S02]  /*11830*/  IMAD.MOV.U32 R167, RZ, RZ, R68 ;  /* 0x000000ffffa77224 */ /* 0x000fe400078e0044 */
[----:B------:R3:W4:Y:S02]  /*11840*/  MUFU.EX2 R102, R3 ;  /* 0x0000000300667308 */ /* 0x0007240000000800 */
[----:B---3--:R-:W-:Y:S01]  /*11850*/  FFMA.FTZ R3, R168, c[0x0][0x2d0], -R5 ;  /* 0x0000b400a8037a23 */ /* 0x008fe20000010805 */
[----:B----4-:R-:W-:-:S05]  /*11860*/  F2FP.PACK_AB R10, R102, R103 ;  /* 0x00000067660a723e */ /* 0x010fca00000000ff */
[----:B------:R3:W-:Y:S02]  /*11870*/  MUFU.EX2 R101, R3 ;  /* 0x0000000300657308 */ /* 0x0007e40000000800 */
[----:B---3--:R-:W-:Y:S02]  /*11880*/  FFMA.FTZ R3, R169, c[0x0][0x2d0], -R5 ;  /* 0x0000b400a9037a23 */ /* 0x008fe40000010805 */
[----:B------:R-:W-:-:S04]  /*11890*/  IMAD.MOV.U32 R169, RZ, RZ, R132 ;  /* 0x000000ffffa97224 */ /* 0x000fc800078e0084 */
[----:B------:R3:W4:Y:S02]  /*118a0*/  MUFU.EX2 R100, R3 ;  /* 0x0000000300647308 */ /* 0x0007240000000800 */
[----:B---3--:R-:W-:Y:S01]  /*118b0*/  FFMA.FTZ R3, R170, c[0x0][0x2d0], -R5 ;  /* 0x0000b400aa037a23 */ /* 0x008fe20000010805 */
[----:B----4-:R-:W-:Y:S02]  /*118c0*/  F2FP.PACK_AB R9, R100, R101 ;  /* 0x000000656409723e */ /* 0x010fe400000000ff */
[----:B------:R-:W-:-:S03]  /*118d0*/  MOV R170, R133 ;  /* 0x0000008500aa7202 */ /* 0x000fc60000000f00 */
[----:B------:R3:W-:Y:S02]  /*118e0*/  MUFU.EX2 R99, R3 ;  /* 0x0000000300637308 */ /* 0x0007e40000000800 */
[----:B---3--:R-:W-:Y:S02]  /*118f0*/  FFMA.FTZ R3, R171, c[0x0][0x2d0], -R5 ;  /* 0x0000b400ab037a23 */ /* 0x008fe40000010805 */
[----:B------:R-:W-:-:S04]  /*11900*/  IMAD.MOV.U32 R171, RZ, RZ, R134 ;  /* 0x000000ffffab7224 */ /* 0x000fc800078e0086 */
[----:B------:R3:W4:Y:S02]  /*11910*/  MUFU.EX2 R98, R3 ;  /* 0x0000000300627308 */ /* 0x0007240000000800 */
[----:B---3--:R-:W-:Y:S01]  /*11920*/  FFMA.FTZ R3, R173, c[0x0][0x2d0], -R0 ;  /* 0x0000b400ad037a23 */ /* 0x008fe20000010800 */
[----:B----4-:R-:W-:Y:S01]  /*11930*/  F2FP.PACK_AB R11, R98, R99 ;  /* 0x00000063620b723e */ /* 0x010fe200000000ff */
[----:B------:R-:W-:-:S04]  /*11940*/  IMAD.MOV.U32 R173, RZ, RZ, R135 ;  /* 0x000000ffffad7224 */ /* 0x000fc800078e0087 */
[----:B------:R3:W-:Y:S01]  /*11950*/  MUFU.EX2 R97, R3 ;  /* 0x0000000300617308 */ /* 0x0007e20000000800 */
[----:B------:R-:W-:Y:S01]  /*11960*/  LDSM.16.MT88.4 R132, [R224+0x3100] ;  /* 0x00310000e084783b */ /* 0x000fe20000004200 */
[C---:B--2---:R-:W-:Y:S08]  /*11970*/  HMMA.16816.F32 R120, R8.reuse, R16, R120 ;  /* 0x000000100878723c */ /* 0x044ff00000001878 */
[----:B------:R-:W-:Y:S01]  /*11980*/  HMMA.16816.F32 R128, R8, R18, R128 ;  /* 0x000000120880723c */ /* 0x000fe20000001880 */
[----:B---3--:R-:W-:-:S02]  /*11990*/  FFMA.FTZ R3, R172, c[0x0][0x2d0], -R0 ;  /* 0x0000b400ac037a23 */ /* 0x008fc40000010800 */
[----:B------:R-:W-:Y:S02]  /*119a0*/  IMAD.MOV.U32 R172, RZ, RZ, R148 ;  /* 0x000000ffffac7224 */ /* 0x000fe400078e0094 */
[----:B------:R2:W3:Y:S03]  /*119b0*/  MUFU.EX2 R96, R3 ;  /* 0x0000000300607308 */ /* 0x0004e60000000800 */
[C---:B-1----:R-:W-:Y:S08]  /*119c0*/  HMMA.16816.F32 R140, R8.reuse, R12, R140 ;  /* 0x0000000c088c723c */ /* 0x042ff0000000188c */
[----:B------:R-:W-:Y:S01]  /*119d0*/  HMMA.16816.F32 R144, R8, R14, R144 ;  /* 0x0000000e0890723c */ /* 0x000fe20000001890 */
[----:B--2---:R-:W-:-:S07]  /*119e0*/  FFMA.FTZ R3, R174, c[0x0][0x2d0], -R0 ;  /* 0x0000b400ae037a23 */ /* 0x004fce0000010800 */
[C---:B-----5:R-:W-:Y:S01]  /*119f0*/  HMMA.16816.F32 R156, R8.reuse, R20, R156 ;  /* 0x00000014089c723c */ /* 0x060fe2000000189c */
[----:B------:R-:W-:Y:S01]  /*11a00*/  IMAD.MOV.U32 R174, RZ, RZ, R150 ;  /* 0x000000ffffae7224 */ /* 0x000fe200078e0096 */
[----:B------:R1:W-:Y:S06]  /*11a10*/  MUFU.EX2 R95, R3 ;  /* 0x00000003005f7308 */ /* 0x0003ec0000000800 */
[C---:B------:R-:W-:Y:S08]  /*11a20*/  HMMA.16816.F32 R84, R8.reuse, R22, R84 ;  /* 0x000000160854723c */ /* 0x040ff00000001854 */
[----:B------:R-:W-:Y:S01]  /*11a30*/  HMMA.16816.F32 R80, R8, R28, R80 ;  /* 0x0000001c0850723c */ /* 0x000fe20000001850 */
[----:B-1----:R-:W-:-:S02]  /*11a40*/  FFMA.FTZ R3, R175, c[0x0][0x2d0], -R0 ;  /* 0x0000b400af037a23 */ /* 0x002fc40000010800 */
[----:B------:R-:W-:Y:S02]  /*11a50*/  IMAD.MOV.U32 R175, RZ, RZ, R149 ;  /* 0x000000ffffaf7224 */ /* 0x000fe400078e0095 */
[----:B------:R1:W2:Y:S03]  /*11a60*/  MUFU.EX2 R94, R3 ;  /* 0x00000003005e7308 */ /* 0x0002a60000000800 */
[----:B------:R-:W-:Y:S07]  /*11a70*/  HMMA.16816.F32 R76, R8, R30, R76 ;  /* 0x0000001e084c723c */ /* 0x000fee000000184c */
[----:B------:R-:W-:-:S02]  /*11a80*/  F2FP.PACK_AB R8, R112, R113 ;  /* 0x000000717008723e */ /* 0x000fc400000000ff */
[----:B---3--:R-:W-:Y:S02]  /*11a90*/  F2FP.PACK_AB R9, R96, R97 ;  /* 0x000000616009723e */ /* 0x008fe400000000ff */
[----:B------:R-:W-:Y:S01]  /*11aa0*/  F2FP.PACK_AB R10, R110, R111 ;  /* 0x0000006f6e0a723e */ /* 0x000fe200000000ff */
[--C-:B-1----:R-:W-:Y:S01]  /*11ab0*/  FFMA.FTZ R3, R178, c[0x0][0x2d0], -R6.reuse ;  /* 0x0000b400b2037a23 */ /* 0x102fe20000010806 */
[----:B--2---:R-:W-:Y:S01]  /*11ac0*/  F2FP.PACK_AB R11, R94, R95 ;  /* 0x0000005f5e0b723e */ /* 0x004fe200000000ff */
[----:B------:R-:W-:Y:S02]  /*11ad0*/  IMAD.MOV.U32 R178, RZ, RZ, R151 ;  /* 0x000000ffffb27224 */ /* 0x000fe400078e0097 */
[----:B------:R1:W-:Y:S01]  /*11ae0*/  MUFU.EX2 R93, R3 ;  /* 0x00000003005d7308 */ /* 0x0003e20000000800 */
[----:B------:R-:W-:Y:S03]  /*11af0*/  LDSM.16.MT88.4 R148, [R227+0x3100] ;  /* 0x00310000e394783b */ /* 0x000fe60000004200 */
[C---:B------:R-:W-:Y:S08]  /*11b00*/  HMMA.16816.F32 R64, R8.reuse, R16, R64 ;  /* 0x000000100840723c */ /* 0x040ff00000001840 */
[----:B------:R-:W-:Y:S01]  /*11b10*/  HMMA.16816.F32 R60, R8, R18, R60 ;  /* 0x00000012083c723c */ /* 0x000fe2000000183c */
[----:B------:R-:W-:Y:S01]  /*11b20*/  LDSM.16.MT88.4 R16, [R225+0x2900] ;  /* 0x00290000e110783b */ /* 0x000fe20000004200 */
[----:B-1----:R-:W-:-:S04]  /*11b30*/  FFMA.FTZ R3, R179, c[0x0][0x2d0], -R6 ;  /* 0x0000b400b3037a23 */ /* 0x002fc80000010806 */
[----:B------:R1:W2:Y:S02]  /*11b40*/  MUFU.EX2 R92, R3 ;  /* 0x00000003005c7308 */ /* 0x0002a40000000800 */
[C---:B------:R-:W-:Y:S08]  /*11b50*/  HMMA.16816.F32 R52, R8.reuse, R12, R52 ;  /* 0x0000000c0834723c */ /* 0x040ff00000001834 */
[----:B------:R-:W-:Y:S01]  /*11b60*/  HMMA.16816.F32 R48, R8, R14, R48 ;  /* 0x0000000e0830723c */ /* 0x000fe20000001830 */
[----:B------:R-:W-:Y:S01]  /*11b70*/  LDSM.16.MT88.4 R12, [R226+0x2900] ;  /* 0x00290000e20c783b */ /* 0x000fe20000004200 */
[----:B-1----:R-:W-:-:S06]  /*11b80*/  FFMA.FTZ R3, R177, c[0x0][0x2d0], -R6 ;  /* 0x0000b400b1037a23 */ /* 0x002fcc0000010806 */
[C---:B------:R-:W-:Y:S01]  /*11b90*/  HMMA.16816.F32 R32, R8.reuse, R20, R32 ;  /* 0x000000140820723c */ /* 0x040fe20000001820 */
[----:B------:R1:W-:Y:S07]  /*11ba0*/  MUFU.EX2 R91, R3 ;  /* 0x00000003005b7308 */ /* 0x0003ee0000000800 */
[C---:B------:R-:W-:Y:S01]  /*11bb0*/  HMMA.16816.F32 R36, R8.reuse, R22, R36 ;  /* 0x000000160824723c */ /* 0x040fe20000001824 */
[----:B------:R-:W3:Y:S07]  /*11bc0*/  LDSM.16.MT88.4 R20, [R227+0x2900] ;  /* 0x00290000e314783b */ /* 0x000eee0000004200 */
[----:B------:R-:W-:Y:S01]  /*11bd0*/  HMMA.16816.F32 R40, R8, R30, R40 ;  /* 0x0000001e0828723c */ /* 0x000fe20000001828 */
[----:B-1----:R-:W-:-:S04]  /*11be0*/  FFMA.FTZ R3, R176, c[0x0][0x2d0], -R6 ;  /* 0x0000b400b0037a23 */ /* 0x002fc80000010806 */
[----:B------:R1:W4:Y:S03]  /*11bf0*/  MUFU.EX2 R90, R3 ;  /* 0x00000003005a7308 */ /* 0x0003260000000800 */
[----:B------:R-:W-:Y:S07]  /*11c00*/  HMMA.16816.F32 R44, R8, R28, R44 ;  /* 0x0000001c082c723c */ /* 0x000fee000000182c */
[----:B--2---:R-:W-:Y:S01]  /*11c10*/  F2FP.PACK_AB R8, R92, R93 ;  /* 0x0000005d5c08723e */ /* 0x004fe200000000ff */
[----:B-1----:R-:W-:Y:S01]  /*11c20*/  FFMA.FTZ R3, R180, c[0x0][0x2d0], -R5 ;  /* 0x0000b400b4037a23 */ /* 0x002fe20000010805 */
[----:B----4-:R-:W-:-:S03]  /*11c30*/  F2FP.PACK_AB R10, R90, R91 ;  /* 0x0000005b5a0a723e */ /* 0x010fc600000000ff */
        /* <DEDUP_REMOVED lines=16> */
[----:B------:R1:W2:Y:S03]  /*11d40*/  MUFU.EX2 R69, R3 ;  /* 0x0000000300457308 */ /* 0x0002a60000000800 */
[C---:B---3--:R-:W-:Y:S08]  /*11d50*/  HMMA.16816.F32 R140, R8.reuse, R20, R140 ;  /* 0x00000014088c723c */ /* 0x048ff0000000188c */
        /* <DEDUP_REMOVED lines=11> */
[----:B------:R-:W-:-:S04]  /*11e10*/  IMAD.MOV.U32 R167, RZ, RZ, R164 ;  /* 0x000000ffffa77224 */ /* 0x000fc800078e00a4 */
[----:B------:R1:W-:Y:S01]  /*11e20*/  MUFU.EX2 R58, R3 ;  /* 0x00000003003a7308 */ /* 0x0003e20000000800 */
[----:B------:R-:W-:-:S05]  /*11e30*/  IMAD.MOV.U32 R164, RZ, RZ, R162 ;  /* 0x000000ffffa47224 */ /* 0x000fca00078e00a2 */
[----:B------:R-:W-:Y:S01]  /*11e40*/  MOV R168, R164 ;  /* 0x000000a400a87202 */ /* 0x000fe20000000f00 */
[--C-:B-1----:R-:W-:Y:S02]  /*11e50*/  FFMA.FTZ R3, R166, c[0x0][0x2d0], -R0.reuse ;  /* 0x0000b400a6037a23 */ /* 0x102fe40000010800 */
[----:B------:R-:W-:Y:S02]  /*11e60*/  IMAD.MOV.U32 R166, RZ, RZ, R161 ;  /* 0x000000ffffa67224 */ /* 0x000fe400078e00a1 */
[----:B------:R1:W3:Y:S02]  /*11e70*/  MUFU.EX2 R57, R3 ;  /* 0x0000000300397308 */ /* 0x0002e40000000800 */
[----:B-1----:R-:W-:Y:S02]  /*11e80*/  FFMA.FTZ R3, R165, c[0x0][0x2d0], -R0 ;  /* 0x0000b400a5037a23 */ /* 0x002fe40000010800 */
[----:B------:R-:W-:-:S04]  /*11e90*/  IMAD.MOV.U32 R165, RZ, RZ, R163 ;  /* 0x000000ffffa57224 */ /* 0x000fc800078e00a3 */
[----:B------:R1:W-:Y:S01]  /*11ea0*/  MUFU.EX2 R56, R3 ;  /* 0x0000000300387308 */ /* 0x0003e20000000800 */
[----:B------:R-:W-:Y:S02]  /*11eb0*/  IMAD.MOV.U32 R179, RZ, RZ, R165 ;  /* 0x000000ffffb37224 */ /* 0x000fe400078e00a5 */
[----:B-1----:R-:W-:Y:S02]  /*11ec0*/  FFMA.FTZ R3, R160, c[0x0][0x2d0], -R0 ;  /* 0x0000b400a0037a23 */ /* 0x002fe40000010800 */
[----:B------:R-:W-:Y:S03]  /*11ed0*/  HMMA.16816.F32 R160, R8, R18, R84 ;  /* 0x0000001208a0723c */ /* 0x000fe60000001854 */
[----:B------:R1:W4:Y:S04]  /*11ee0*/  MUFU.EX2 R31, R3 ;  /* 0x00000003001f7308 */ /* 0x0003280000000800 */
[----:B--2---:R-:W-:Y:S01]  /*11ef0*/  F2FP.PACK_AB R8, R69, R70 ;  /* 0x000000464508723e */ /* 0x004fe200000000ff */
[----:B------:R-:W-:Y:S01]  /*11f00*/  IMAD.MOV.U32 R85, RZ, RZ, R171 ;  /* 0x000000ffff557224 */ /* 0x000fe200078e00ab */
[----:B---3--:R-:W-:Y:S01]  /*11f10*/  F2FP.PACK_AB R9, R57, R58 ;  /* 0x0000003a3909723e */ /* 0x008fe200000000ff */
[----:B------:R-:W-:Y:S01]  /*11f20*/  IMAD.MOV.U32 R86, RZ, RZ, R170 ;  /* 0x000000ffff567224 */ /* 0x000fe200078e00aa */
[----:B------:R-:W-:Y:S01]  /*11f30*/  F2FP.PACK_AB R10, R59, R68 ;  /* 0x000000443b0a723e */ /* 0x000fe200000000ff */
[----:B------:R-:W-:Y:S01]  /*11f40*/  IMAD.MOV.U32 R87, RZ, RZ, R169 ;  /* 0x000000ffff577224 */ /* 0x000fe200078e00a9 */
[----:B------:R-:W-:Y:S01]  /*11f50*/  MOV R169, R154 ;  /* 0x0000009a00a97202 */ /* 0x000fe20000000f00 */
[----:B------:R-:W-:-:S02]  /*11f60*/  IMAD.MOV.U32 R171, RZ, RZ, R168 ;  /* 0x000000ffffab7224 */ /* 0x000fc400078e00a8 */
[----:B------:R-:W-:Y:S02]  /*11f70*/  IMAD.MOV.U32 R170, RZ, RZ, R155 ;  /* 0x000000ffffaa7224 */ /* 0x000fe400078e009b */
[----:B-1----:R-:W-:Y:S01]  /*11f80*/  FFMA.FTZ R3, R167, c[0x0][0x2d0], -R6 ;  /* 0x0000b400a7037a23 */ /* 0x002fe20000010806 */
[----:B----4-:R-:W-:Y:S01]  /*11f90*/  F2FP.PACK_AB R11, R31, R56 ;  /* 0x000000381f0b723e */ /* 0x010fe200000000ff */
[----:B------:R-:W-:Y:S02]  /*11fa0*/  IMAD.MOV.U32 R168, RZ, RZ, R138 ;  /* 0x000000ffffa87224 */ /* 0x000fe400078e008a */
[----:B------:R1:W-:Y:S04]  /*11fb0*/  MUFU.EX2 R29, R3 ;  /* 0x00000003001d7308 */ /* 0x0003e80000000800 */
[C---:B------:R-:W-:Y:S08]  /*11fc0*/  HMMA.16816.F32 R64, R8.reuse, R24, R64 ;  /* 0x000000180840723c */ /* 0x040ff00000001840 */
[----:B------:R-:W-:Y:S01]  /*11fd0*/  HMMA.16816.F32 R48, R8, R22, R48 ;  /* 0x000000160830723c */ /* 0x000fe20000001830 */
[----:B-1----:R-:W-:-:S04]  /*11fe0*/  FFMA.FTZ R3, R252, c[0x0][0x2d0], -R6 ;  /* 0x0000b400fc037a23 */ /* 0x002fc80000010806 */
[----:B------:R1:W2:Y:S03]  /*11ff0*/  MUFU.EX2 R30, R3 ;  /* 0x00000003001e7308 */ /* 0x0002a60000000800 */
[C---:B------:R-:W-:Y:S08]  /*12000*/  HMMA.16816.F32 R52, R8.reuse, R20, R52 ;  /* 0x000000140834723c */ /* 0x040ff00000001834 */
[----:B------:R-:W-:Y:S01]  /*12010*/  HMMA.16816.F32 R40, R8, R14, R40 ;  /* 0x0000000e0828723c */ /* 0x000fe20000001828 */
[----:B------:R3:W-:Y:S01]  /*12020*/  MUFU.EX2 R14, R4 ;  /* 0x00000004000e7308 */ /* 0x0007e20000000800 */
[----:B-1----:R-:W-:-:S06]  /*12030*/  FFMA.FTZ R3, R250, c[0x0][0x2d0], -R6 ;  /* 0x0000b400fa037a23 */ /* 0x002fcc0000010806 */
[C---:B------:R-:W-:Y:S01]  /*12040*/  HMMA.16816.F32 R60, R8.reuse, R26, R60 ;  /* 0x0000001a083c723c */ /* 0x040fe2000000183c */
[----:B--2---:R-:W-:Y:S01]  /*12050*/  F2FP.PACK_AB R176, R30, R29 ;  /* 0x0000001d1eb0723e */ /* 0x004fe200000000ff */
[----:B------:R1:W-:Y:S06]  /*12060*/  MUFU.EX2 R28, R3 ;  /* 0x00000003001c7308 */ /* 0x0003ec0000000800 */
[----:B------:R-:W-:Y:S01]  /*12070*/  HMMA.16816.F32 R32, R8, R16, R32 ;  /* 0x000000100820723c */ /* 0x000fe20000001820 */
[----:B---3--:R-:W-:-:S07]  /*12080*/  FADD.FTZ R4, R153, R245 ;  /* 0x000000f599047221 */ /* 0x008fce0000010000 */
[----:B------:R-:W-:Y:S01]  /*12090*/  HMMA.16816.F32 R36, R8, R18, R36 ;  /* 0x000000120824723c */ /* 0x000fe20000001824 */
[----:B------:R-:W-:Y:S01]  /*120a0*/  LDSM.16.MT88.4 R16, [R226+0x3100] ;  /* 0x00310000e210783b */ /* 0x000fe20000004200 */
[----:B-1----:R-:W-:-:S04]  /*120b0*/  FFMA.FTZ R3, R247, c[0x0][0x2d0], -R6 ;  /* 0x0000b400f7037a23 */ /* 0x002fc80000010806 */
[----:B------:R1:W-:Y:S02]  /*120c0*/  MUFU.EX2 R25, R3 ;  /* 0x0000000300197308 */ /* 0x0003e40000000800 */
[----:B------:R-:W-:Y:S07]  /*120d0*/  HMMA.16816.F32 R44, R8, R12, R44 ;  /* 0x0000000c082c723c */ /* 0x000fee000000182c */
[----:B------:R-:W-:Y:S02]  /*120e0*/  FADD.FTZ R8, R137, R246 ;  /* 0x000000f689087221 */ /* 0x000fe40000010000 */
[----:B-1----:R-:W-:-:S02]  /*120f0*/  FFMA.FTZ R3, R166, c[0x0][0x2d0], -R5 ;  /* 0x0000b400a6037a23 */ /* 0x002fc40000010805 */
[----:B------:R-:W1:Y:S02]  /*12100*/  LDSM.16.MT88.4 R164, [R225+0x3100] ;  /* 0x00310000e1a4783b */ /* 0x000e640000004200 */
[----:B------:R2:W-:Y:S02]  /*12110*/  MUFU.EX2 R24, R3 ;  /* 0x0000000300187308 */ /* 0x0005e40000000800 */
[----:B--2---:R-:W-:-:S06]  /*12120*/  FFMA.FTZ R3, R211, c[0x0][0x2d0], -R5 ;  /* 0x0000b400d3037a23 */ /* 0x004fcc0000010805 */
[----:B------:R2:W3:Y:S02]  /*12130*/  MUFU.EX2 R23, R3 ;  /* 0x0000000300177308 */ /* 0x0004e40000000800 */
[----:B--2---:R-:W-:Y:S01]  /*12140*/  FFMA.FTZ R3, R217, c[0x0][0x2d0], -R5 ;  /* 0x0000b400d9037a23 */ /* 0x004fe20000010805 */
[----:B---3--:R-:W-:-:S05]  /*12150*/  F2FP.PACK_AB R177, R23, R24 ;  /* 0x0000001817b1723e */ /* 0x008fca00000000ff */
[----:B------:R2:W-:Y:S02]  /*12160*/  MUFU.EX2 R22, R3 ;  /* 0x0000000300167308 */ /* 0x0005e40000000800 */
[----:B--2---:R-:W-:-:S06]  /*12170*/  FFMA.FTZ R3, R213, c[0x0][0x2d0], -R5 ;  /* 0x0000b400d5037a23 */ /* 0x004fcc0000010805 */
[----:B------:R2:W3:Y:S02]  /*12180*/  MUFU.EX2 R21, R3 ;  /* 0x0000000300157308 */ /* 0x0004e40000000800 */
[----:B--2---:R-:W-:Y:S01]  /*12190*/  FFMA.FTZ R3, R179, c[0x0][0x2d0], -R7 ;  /* 0x0000b400b3037a23 */ /* 0x004fe20000010807 */
[----:B---3--:R-:W-:-:S05]  /*121a0*/  F2FP.PACK_AB R179, R21, R22 ;  /* 0x0000001615b3723e */ /* 0x008fca00000000ff */
[----:B------:R2:W-:Y:S02]  /*121b0*/  MUFU.EX2 R20, R3 ;  /* 0x0000000300147308 */ /* 0x0005e40000000800 */
[--C-:B--2---:R-:W-:Y:S01]  /*121c0*/  FFMA.FTZ R3, R178, c[0x0][0x2d0], -R7.reuse ;  /* 0x0000b400b2037a23 */ /* 0x104fe20000010807 */
[----:B------:R-:W-:Y:S01]  /*121d0*/  F2FP.PACK_AB R178, R25, R28 ;  /* 0x0000001c19b2723e */ /* 0x000fe200000000ff */
[----:B------:R-:W-:-:S04]  /*121e0*/  FFMA.FTZ R7, R175, c[0x0][0x2d0], -R7 ;  /* 0x0000b400af077a23 */ /* 0x000fc80000010807 */
[----:B------:R2:W3:Y:S02]  /*121f0*/  MUFU.EX2 R15, R3 ;  /* 0x00000003000f7308 */ /* 0x0004e40000000800 */
[C---:B------:R-:W-:Y:S06]  /*12200*/  HMMA.16816.F32 R120, R176.reuse, R132, R120 ;  /* 0x00000084b078723c */ /* 0x040fec0000001878 */
[----:B------:R4:W5:Y:S02]  /*12210*/  MUFU.EX2 R13, R7 ;  /* 0x00000007000d7308 */ /* 0x0009640000000800 */
[----:B------:R-:W-:Y:S01]  /*12220*/  HMMA.16816.F32 R128, R176, R134, R128 ;  /* 0x00000086b080723c */ /* 0x000fe20000001880 */
[----:B--2---:R-:W-:Y:S01]  /*12230*/  FFMA.FTZ R3, R174, c[0x0][0x2d0], -R0 ;  /* 0x0000b400ae037a23 */ /* 0x004fe20000010800 */
[----:B---3--:R-:W-:-:S04]  /*12240*/  F2FP.PACK_AB R180, R15, R20 ;  /* 0x000000140fb4723e */ /* 0x008fc800000000ff */
[----:B------:R2:W-:Y:S02]  /*12250*/  MUFU.EX2 R10, R3 ;  /* 0x00000003000a7308 */ /* 0x0005e40000000800 */
[----:B------:R-:W-:Y:S01]  /*12260*/  HMMA.16816.F32 R140, R176, R148, R140 ;  /* 0x00000094b08c723c */ /* 0x000fe2000000188c */
[----:B----4-:R-:W-:Y:S01]  /*12270*/  FADD.FTZ R7, R244, R4 ;  /* 0x00000004f4077221 */ /* 0x010fe20000010000 */
[----:B-----5:R-:W-:Y:S01]  /*12280*/  F2FP.PACK_AB R182, R13, R14 ;  /* 0x0000000e0db6723e */ /* 0x020fe200000000ff */
[----:B------:R-:W-:-:S05]  /*12290*/  FADD.FTZ R4, R85, R8 ;  /* 0x0000000855047221 */ /* 0x000fca0000010000 */
[----:B------:R-:W-:Y:S01]  /*122a0*/  HMMA.16816.F32 R144, R176, R150, R144 ;  /* 0x00000096b090723c */ /* 0x000fe20000001890 */
[----:B--2---:R-:W-:-:S07]  /*122b0*/  FFMA.FTZ R3, R251, c[0x0][0x2d0], -R0 ;  /* 0x0000b400fb037a23 */ /* 0x004fce0000010800 */
[C---:B-1----:R-:W-:Y:S01]  /*122c0*/  HMMA.16816.F32 R156, R176.reuse, R164, R156 ;  /* 0x000000a4b09c723c */ /* 0x042fe2000000189c */
[----:B------:R1:W2:Y:S07]  /*122d0*/  MUFU.EX2 R9, R3 ;  /* 0x0000000300097308 */ /* 0x0002ae0000000800 */
[----:B------:R-:W-:Y:S01]  /*122e0*/  HMMA.16816.F32 R160, R176, R166, R160 ;  /* 0x000000a6b0a0723c */ /* 0x000fe200000018a0 */
[--C-:B-1----:R-:W-:Y:S01]  /*122f0*/  FFMA.FTZ R3, R172, c[0x0][0x2d0], -R0.reuse ;  /* 0x0000b400ac037a23 */ /* 0x102fe20000010800 */
[----:B--2---:R-:W-:Y:S01]  /*12300*/  F2FP.PACK_AB R181, R9, R10 ;  /* 0x0000000a09b5723e */ /* 0x004fe200000000ff */
[----:B------:R-:W-:-:S02]  /*12310*/  FFMA.FTZ R0, R173, c[0x0][0x2d0], -R0 ;  /* 0x0000b400ad007a23 */ /* 0x000fc40000010800 */
[----:B------:R1:W-:Y:S03]  /*12320*/  MUFU.EX2 R11, R3 ;  /* 0x00000003000b7308 */ /* 0x0003e60000000800 */
[C---:B------:R-:W-:Y:S05]  /*12330*/  HMMA.16816.F32 R172, R176.reuse, R16, R80 ;  /* 0x00000010b0ac723c */ /* 0x040fea0000001850 */
[----:B------:R2:W3:Y:S03]  /*12340*/  MUFU.EX2 R12, R0 ;  /* 0x00000000000c7308 */ /* 0x0004e60000000800 */
[----:B------:R-:W-:Y:S01]  /*12350*/  HMMA.16816.F32 R176, R176, R18, R76 ;  /* 0x00000012b0b0723c */ /* 0x000fe2000000184c */
[----:B-1----:R-:W-:-:S04]  /*12360*/  FADD.FTZ R3, R220, R218 ;  /* 0x000000dadc037221 */ /* 0x002fc80000010000 */
[----:B------:R-:W-:Y:S02]  /*12370*/  FADD.FTZ R6, R219, R3 ;  /* 0x00000003db067221 */ /* 0x000fe40000010000 */
[----:B------:R-:W-:Y:S02]  /*12380*/  FADD.FTZ R3, R86, R7 ;  /* 0x0000000756037221 */ /* 0x000fe40000010000 */
[----:B--2---:R-:W-:Y:S01]  /*12390*/  FADD.FTZ R0, R139, R152 ;  /* 0x000000988b007221 */ /* 0x004fe20000010000 */
[----:B---3--:R-:W-:Y:S01]  /*123a0*/  F2FP.PACK_AB R183, R12, R11 ;  /* 0x0000000b0cb7723e */ /* 0x008fe200000000ff */
        /* <DEDUP_REMOVED lines=113> */
[----:B------:R-:W2:Y:S01]  /*12ac0*/  LDL R223, [R1] ;  /* 0x0000000001df7983 */ /* 0x000ea20000100800 */
[----:B------:R-:W-:Y:S01]  /*12ad0*/  IMAD.MOV.U32 R116, RZ, RZ, R72 ;  /* 0x000000ffff747224 */ /* 0x000fe200078e0048 */
[----:B------:R-:W-:Y:S01]  /*12ae0*/  MOV R118, R2 ;  /* 0x0000000200767202 */ /* 0x000fe20000000f00 */
[----:B-1----:R-:W-:Y:S01]  /*12af0*/  IMAD.MOV.U32 R3, RZ, RZ, R73 ;  /* 0x000000ffff037224 */ /* 0x002fe200078e0049 */
[----:B------:R-:W-:Y:S01]  /*12b00*/  MOV R117, R71 ;  /* 0x0000004700757202 */ /* 0x000fe20000000f00 */
[----:B------:R-:W-:-:S02]  /*12b10*/  ULDC UR6, c[0x0][0x210] ;  /* 0x0000840000067ab9 */ /* 0x000fc40000000800 */
[----:B------:R-:W-:Y:S02]  /*12b20*/  ULDC UR4, c[0x0][0x1e8] ;  /* 0x00007a0000047ab9 */ /* 0x000fe40000000800 */
[----:B------:R-:W-:Y:S02]  /*12b30*/  UIADD3 UR12, UR12, -0x2, URZ ;  /* 0xfffffffe0c0c7890 */ /* 0x000fe4000fffe03f */
[----:B------:R-:W-:Y:S02]  /*12b40*/  UIMAD UR6, UR15, UR6, URZ ;  /* 0x000000060f0672a4 */ /* 0x000fe4000f8e023f */
[----:B------:R-:W-:Y:S02]  /*12b50*/  UIMAD UR4, UR15, UR4, URZ ;  /* 0x000000040f0472a4 */ /* 0x000fe4000f8e023f */
[----:B------:R-:W-:Y:S02]  /*12b60*/  ULDC.64 UR22, c[0x0][0x118] ;  /* 0x0000460000167ab9 */ /* 0x000fe40000000a00 */
[----:B------:R-:W-:Y:S01]  /*12b70*/  ULDC.64 UR18, c[0x0][0x118] ;  /* 0x0000460000127ab9 */ /* 0x000fe20000000a00 */
[----:B--2---:R-:W-:Y:S01]  /*12b80*/  IADD3 R251, R223, 0x100, RZ ;  /* 0x00000100dffb7810 */ /* 0x004fe20007ffe0ff */
[----:B------:R-:W-:Y:S05]  /*12b90*/  BRA `(.L_x_134) ;  /* 0x0000045000007947 */ /* 0x000fea0003800000 */
.L_x_136:
[----:B------:R-:W2:Y:S01]  /*12ba0*/  LDL R4, [R1+0x20] ;  /* 0x0000200001047983 */ /* 0x000ea20000100800 */
[----:B------:R-:W-:Y:S01]  /*12bb0*/  IMAD.MOV.U32 R2, RZ, RZ, c[0x0][0x2b8] ;  /* 0x0000ae00ff027624 */ /* 0x000fe200078e00ff */
[----:B------:R-:W-:Y:S01]  /*12bc0*/  UIMAD UR11, UR12, 0x70, UR17 ;  /* 0x000000700c0b78a4 */ /* 0x000fe2000f8e0211 */
[----:B------:R-:W-:Y:S01]  /*12bd0*/  IMAD.MOV.U32 R7, RZ, RZ, RZ ;  /* 0x000000ffff077224 */ /* 0x000fe200078e00ff */
[----:B------:R-:W3:Y:S02]  /*12be0*/  LDL R65, [R1] ;  /* 0x0000000001417983 */ /* 0x000ee40000100800 */
[----:B------:R-:W-:Y:S02]  /*12bf0*/  ISETP.NE.AND P2, PT, R2, 0x1, PT ;  /* 0x000000010200780c */ /* 0x000fe40003f45270 */
[----:B------:R-:W-:Y:S05]  /*12c00*/  IMAD.U32 R2, RZ, RZ, UR11 ;  /* 0x0000000bff027e24 */ /* 0x000fea000f8e00ff */
[----:B--2---:R-:W-:Y:S06]  /*12c10*/  IADD3 R2, R2, -0x70, R4 ;  /* 0xffffff9002027810 */ /* 0x004fec0007ffe004 */
        /* <DEDUP_REMOVED lines=16> */
[----:B--2---:R-:W-:Y:S01]  /*12d20*/  STL [R1+0x8], R7 ;  /* 0x0000080701007387 */ /* 0x004fe20000100800 */
[----:B------:R-:W-:Y:S02]  /*12d30*/  SHF.R.S32.HI R2, RZ, 0x1f, R7 ;  /* 0x0000001fff027819 */ /* 0x000fe40000011407 */
        /* <DEDUP_REMOVED lines=17> */
[-C--:B--2---:R-:W-:Y:S03]  /*12e50*/  IADD3.X R7, R7, R241.reuse, RZ, P1, !PT ;  /* 0x000000f107077210 */ /* 0x084fe60000ffe4ff */
[----:B------:R-:W2:Y:S01]  /*12e60*/  SHFL.IDX PT, R16, R0, 0x3, 0x181f ;  /* 0x00781f0000107f89 */ /* 0x000ea200000e0000 */
[-C--:B----4-:R-:W-:Y:S03]  /*12e70*/  IADD3 R4, P0, R4, R242.reuse, RZ ;  /* 0x000000f204047210 */ /* 0x090fe60007f1e0ff */
[----:B---3--:R3:W-:Y:S02]  /*12e80*/  LDGSTS.E.BYPASS.LTC128B.128 [R65+0x3900], [R6.64], !P3 ;  /* 0x0390000006417fae */ /* 0x0087e4000d901d52 */
[--C-:B-----5:R-:W-:Y:S01]  /*12e90*/  IMAD.X R5, R5, 0x1, R241.reuse, P0 ;  /* 0x0000000105057824 */ /* 0x120fe200000e06f1 */
        /* <DEDUP_REMOVED lines=11> */
[--C-:B--2---:R-:W-:Y:S01]  /*12f50*/  IMAD.X R11, R16, 0x1, R241.reuse, P4 ;  /* 0x00000001100b7824 */ /* 0x104fe200020e06f1 */
[----:B----4-:R-:W-:Y:S04]  /*12f60*/  IADD3.X R9, R15, R241, RZ, P2, !PT ;  /* 0x000000f10f097210 */ /* 0x010fe800017fe4ff */
[----:B------:R2:W-:Y:S01]  /*12f70*/  LDGSTS.E.BYPASS.LTC128B.128 [R65+0x5100], [R10.64], !P3 ;  /* 0x051000000a417fae */ /* 0x0005e2000d901d52 */
[----:B-----5:R-:W-:Y:S03]  /*12f80*/  IADD3 R4, P0, R2, R242, RZ ;  /* 0x000000f202047210 */ /* 0x020fe60007f1e0ff */
[----:B------:R2:W-:Y:S01]  /*12f90*/  LDGSTS.E.BYPASS.LTC128B.128 [R65+0x5900], [R8.64], !P3 ;  /* 0x0590000008417fae */ /* 0x0005e2000d901d52 */
[--C-:B-1----:R-:W-:Y:S02]  /*12fa0*/  IMAD.X R7, R14, 0x1, R241.reuse, P1 ;  /* 0x000000010e077824 */ /* 0x102fe400008e06f1 */
[----:B------:R-:W-:Y:S03]  /*12fb0*/  IMAD.X R5, R0, 0x1, R241, P0 ;  /* 0x0000000100057824 */ /* 0x000fe600000e06f1 */
[----:B------:R2:W-:Y:S04]  /*12fc0*/  LDGSTS.E.BYPASS.LTC128B.128 [R65+0x6100], [R6.64], !P3 ;  /* 0x0610000006417fae */ /* 0x0005e8000d901d52 */
[----:B------:R2:W-:Y:S01]  /*12fd0*/  LDGSTS.E.BYPASS.LTC128B.128 [R65+0x6900], [R4.64], !P3 ;  /* 0x0690000004417fae */ /* 0x0005e2000d901d52 */
[----:B------:R-:W-:-:S05]  /*12fe0*/  BRA `(.L_x_135) ;  /* 0x00001b0000007947 */ /* 0x000fca0003800000 */
.L_x_134:
        /* <DEDUP_REMOVED lines=36> */
[----:B--2---:R-:W-:Y:S03]  /*13230*/  SHF.R.S32.HI R0, RZ, 0x1f, R56 ;  /* 0x0000001fff007819 */ /* 0x004fe60000011438 */
[----:B------:R-:W-:Y:S04]  /*13240*/  IMAD.WIDE.U32 R68, R56, c[0x0][0x208], RZ ;  /* 0x0000820038447a25 */ /* 0x000fe800078e00ff */
[----:B------:R-:W-:Y:S04]  /*13250*/  IMAD R0, R0, c[0x0][0x208], RZ ;  /* 0x0000820000007a24 */ /* 0x000fe800078e02ff */
[----:B------:R-:W-:Y:S02]  /*13260*/  IMAD R0, R56, c[0x0][0x20c], R0 ;  /* 0x0000830038007a24 */ /* 0x000fe400078e0200 */
[C---:B------:R-:W-:Y:S07]  /*13270*/  HMMA.16816.F32 R56, R108.reuse, R64, RZ ;  /* 0x000000406c38723c */ /* 0x040fee00000018ff */
[----:B------:R-:W-:Y:S01]  /*13280*/  IADD3 R65, R69, R0, RZ ;  /* 0x0000000045417210 */ /* 0x000fe20007ffe0ff */
[-C--:B------:R-:W-:Y:S01]  /*13290*/  HMMA.16816.F32 R60, R108, R66.reuse, RZ ;  /* 0x000000426c3c723c */ /* 0x080fe200000018ff */
[----:B------:R-:W-:Y:S03]  /*132a0*/  MOV R64, R68 ;  /* 0x0000004400407202 */ /* 0x000fe60000000f00 */
[----:B---3--:R-:W-:Y:S02]  /*132b0*/  SHF.R.S32.HI R0, RZ, 0x1f, R2 ;  /* 0x0000001fff007819 */ /* 0x008fe40000011402 */
[----:B------:R-:W-:Y:S02]  /*132c0*/  IMAD.WIDE.U32 R72, R2, c[0x0][0x218], R64 ;  /* 0x0000860002487a25 */ /* 0x000fe400078e0040 */
[C---:B------:R-:W-:Y:S04]  /*132d0*/  HMMA.16816.F32 R64, R112.reuse, R66, RZ ;  /* 0x000000427040723c */ /* 0x040fe800000018ff */
[----:B------:R-:W-:Y:S04]  /*132e0*/  IMAD R0, R0, c[0x0][0x218], RZ ;  /* 0x0000860000007a24 */ /* 0x000fe800078e02ff */
[-C--:B------:R-:W-:Y:S01]  /*132f0*/  HMMA.16816.F32 R68, R112, R80.reuse, RZ ;  /* 0x000000507044723c */ /* 0x080fe200000018ff */
[----:B------:R-:W-:Y:S03]  /*13300*/  IMAD R2, R2, c[0x0][0x21c], R0 ;  /* 0x0000870002027a24 */ /* 0x000fe600078e0200 */
[----:B------:R-:W-:Y:S04]  /*13310*/  IADD3 R0, P0, R72, UR6, RZ ;  /* 0x0000000648007c10 */ /* 0x000fe8000ff1e0ff */
[----:B------:R-:W-:Y:S04]  /*13320*/  IADD3.X R72, R73, UR5, R2, P0, !PT ;  /* 0x0000000549487c10 */ /* 0x000fe800087fe402 */
[C---:B------:R-:W-:Y:S04]  /*13330*/  LEA R2, P0, R0.reuse, c[0x0][0x1f8], 0x1 ;  /* 0x00007e0000027a11 */ /* 0x040fe800078008ff */
[----:B------:R-:W-:Y:S01]  /*13340*/  LEA.HI.X R0, R0, c[0x0][0x1fc], R72, 0x1, P0 ;  /* 0x00007f0000007a11 */ /* 0x000fe200000f0c48 */
[----:B------:R-:W1:Y:S01]  /*13350*/  SHFL.IDX PT, R94, R2, RZ, 0x181f ;  /* 0x00181fff025e7589 */ /* 0x000e6200000e0000 */
[C---:B------:R-:W-:Y:S07]  /*13360*/  HMMA.16816.F32 R72, R108.reuse, R80, RZ ;  /* 0x000000506c48723c */ /* 0x040fee00000018ff */
[----:B------:R-:W2:Y:S01]  /*13370*/  SHFL.IDX PT, R88, R0, RZ, 0x181f ;  /* 0x00181fff00587589 */ /* 0x000ea200000e0000 */
[-C--:B------:R-:W-:Y:S07]  /*13380*/  HMMA.16816.F32 R76, R108, R82.reuse, RZ ;  /* 0x000000526c4c723c */ /* 0x080fee00000018ff */
[----:B------:R-:W3:Y:S01]  /*13390*/  SHFL.IDX PT, R92, R2, 0x1, 0x181f ;  /* 0x00381f00025c7f89 */ /* 0x000ee200000e0000 */
[C---:B------:R-:W-:Y:S04]  /*133a0*/  HMMA.16816.F32 R80, R112.reuse, R82, RZ ;  /* 0x000000527050723c */ /* 0x040fe800000018ff */
[-C--:B-1----:R-:W-:Y:S03]  /*133b0*/  IADD3 R94, P0, R94, R242.reuse, RZ ;  /* 0x000000f25e5e7210 */ /* 0x082fe60007f1e0ff */
[----:B------:R-:W1:Y:S01]  /*133c0*/  SHFL.IDX PT, R93, R0, 0x1, 0x181f ;  /* 0x00381f00005d7f89 */ /* 0x000e6200000e0000 */
[-C--:B------:R-:W-:Y:S01]  /*133d0*/  HMMA.16816.F32 R84, R112, R96.reuse, RZ ;  /* 0x000000607054723c */ /* 0x080fe200000018ff */
[-C--:B--2---:R-:W-:Y:S06]  /*133e0*/  IADD3.X R95, R88, R241.reuse, RZ, P0, !PT ;  /* 0x000000f1585f7210 */ /* 0x084fec00007fe4ff */
[----:B------:R-:W2:Y:S01]  /*133f0*/  SHFL.IDX PT, R100, R2, 0x2, 0x181f ;  /* 0x00581f0002647f89 */ /* 0x000ea200000e0000 */
[C---:B------:R-:W-:Y:S04]  /*13400*/  HMMA.16816.F32 R88, R108.reuse, R96, RZ ;  /* 0x000000606c58723c */ /* 0x040fe800000018ff */
[-C--:B---3--:R-:W-:Y:S03]  /*13410*/  IADD3 R92, P1, R92, R242.reuse, RZ ;  /* 0x000000f25c5c7210 */ /* 0x088fe60007f3e0ff */
[----:B------:R3:W-:Y:S01]  /*13420*/  LDGSTS.E.BYPASS.LTC128B.128 [R251], [R94.64], !P3 ;  /* 0x000000005efb7fae */ /* 0x0007e2000d901d56 */
[-C--:B-1----:R-:W-:Y:S07]  /*13430*/  IADD3.X R93, R93, R241.reuse, RZ, P1, !PT ;  /* 0x000000f15d5d7210 */ /* 0x082fee0000ffe4ff */
        /* <DEDUP_REMOVED lines=363> */
.L_x_135:
        /* <DEDUP_REMOVED lines=872> */
.L_x_133:
        /* <DEDUP_REMOVED lines=121> */
.L_x_103:
[----:B------:R-:W-:Y:S02]  /*18900*/  USHF.R.S32.HI UR8, URZ, 0x1f, UR15 ;  /* 0x0000001f3f087899 */ /* 0x000fe4000801140f */
[----:B------:R-:W-:Y:S01]  /*18910*/  ULDC.64 UR10, c[0x0][0x118] ;  /* 0x00004600000a7ab9 */ /* 0x000fe20000000a00 */
[----:B------:R-:W-:Y:S05]  /*18920*/  @P4 BRA `(.L_x_137) ;  /* 0x0000149000004947 */ /* 0x000fea0003800000 */
[----:B------:R-:W1:Y:S01]  /*18930*/  S2R R40, SR_TID.X ;  /* 0x0000000000287919 */ /* 0x000e620000002100 */
[----:B------:R-:W-:Y:S01]  /*18940*/  F2FP.PACK_AB R6, R125, R124 ;  /* 0x0000007c7d06723e */ /* 0x000fe200000000ff */
[----:B------:R-:W-:Y:S01]  /*18950*/  IMAD.MOV.U32 R5, RZ, RZ, -0x10 ;  /* 0xfffffff0ff057424 */ /* 0x000fe200078e00ff */
[----:B------:R-:W-:Y:S01]  /*18960*/  F2FP.PACK_AB R27, R27, R126 ;  /* 0x0000007e1b1b723e */ /* 0x000fe200000000ff */
[----:B------:R-:W-:Y:S01]  /*18970*/  BAR.SYNC.DEFER_BLOCKING 0x1, 0x80 ;  /* 0x0042000000007b1d */ /* 0x000fe20000010000 */
[----:B------:R-:W-:Y:S02]  /*18980*/  F2FP.PACK_AB R26, R26, R132 ;  /* 0x000000841a1a723e */ /* 0x000fe400000000ff */
[----:B------:R-:W-:-:S02]  /*18990*/  F2FP.PACK_AB R31, R31, R134 ;  /* 0x000000861f1f723e */ /* 0x000fc400000000ff */
        /* <DEDUP_REMOVED lines=8> */
[----:B------:R-:W-:Y:S02]  /*18a20*/  F2FP.PACK_AB R30, R30, R136 ;  /* 0x000000881e1e723e */ /* 0x000fe400000000ff */
[----:B------:R-:W-:Y:S01]  /*18a30*/  F2FP.PACK_AB R29, R29, R138 ;  /* 0x0000008a1d1d723e */ /* 0x000fe200000000ff */
[----:B------:R-:W-:Y:S01]  /*18a40*/  ULDC.64 UR4, c[0x0][0x500] ;  /* 0x0001400000047ab9 */ /* 0x000fe20000000a00 */
[----:B------:R-:W-:Y:S01]  /*18a50*/  F2FP.PACK_AB R21, R21, R148 ;  /* 0x000000941515723e */ /* 0x000fe200000000ff */
[----:B------:R-:W-:Y:S01]  /*18a60*/  UIMAD.WIDE UR4, UR20, UR6, UR4 ;  /* 0x00000006140472a5 */ /* 0x000fe2000f8e0204 */
[----:B------:R-:W-:-:S02]  /*18a70*/  F2FP.PACK_AB R20, R20, R150 ;  /* 0x000000961414723e */ /* 0x000fc400000000ff */
[----:B-1----:R-:W-:Y:S02]  /*18a80*/  SHF.R.S32.HI R41, RZ, 0x1f, R40 ;  /* 0x0000001fff297819 */ /* 0x002fe40000011428 */
[----:B------:R-:W-:Y:S02]  /*18a90*/  F2FP.PACK_AB R28, R28, R140 ;  /* 0x0000008c1c1c723e */ /* 0x000fe400000000ff */
[CC--:B------:R-:W-:Y:S02]  /*18aa0*/  LEA.HI R2, R41.reuse, R40.reuse, RZ, 0x2 ;  /* 0x0000002829027211 */ /* 0x0c0fe400078f10ff */
[----:B------:R-:W-:Y:S02]  /*18ab0*/  LEA.HI R35, R41, R40, RZ, 0x5 ;  /* 0x0000002829237211 */ /* 0x000fe400078f28ff */
[--C-:B------:R-:W-:Y:S02]  /*18ac0*/  SHF.R.S32.HI R3, RZ, 0x2, R2.reuse ;  /* 0x00000002ff037819 */ /* 0x100fe40000011402 */
[----:B------:R-:W-:-:S02]  /*18ad0*/  SHF.R.S32.HI R0, RZ, 0x1f, R2 ;  /* 0x0000001fff007819 */ /* 0x000fc40000011402 */
[----:B------:R-:W-:Y:S02]  /*18ae0*/  SHF.R.S32.HI R34, RZ, 0x5, R35 ;  /* 0x00000005ff227819 */ /* 0x000fe40000011423 */
[----:B------:R-:W-:Y:S02]  /*18af0*/  LEA.HI R0, R0, R3, RZ, 0x3 ;  /* 0x0000000300007211 */ /* 0x000fe400078f18ff */
[----:B------:R-:W-:Y:S02]  /*18b00*/  F2FP.PACK_AB R142, R143, R142 ;  /* 0x0000008e8f8e723e */ /* 0x000fe400000000ff */
[----:B------:R-:W-:Y:S02]  /*18b10*/  LOP3.LUT R0, R0, 0xfffffff8, RZ, 0xc0, !PT ;  /* 0xfffffff800007812 */ /* 0x000fe400078ec0ff */
[----:B------:R-:W-:Y:S02]  /*18b20*/  F2FP.PACK_AB R25, R25, R144 ;  /* 0x000000901919723e */ /* 0x000fe400000000ff */
[----:B------:R-:W-:Y:S01]  /*18b30*/  F2FP.PACK_AB R146, R147, R146 ;  /* 0x000000929392723e */ /* 0x000fe200000000ff */
[----:B------:R-:W-:Y:S01]  /*18b40*/  IMAD.IADD R3, R3, 0x1, -R0 ;  /* 0x0000000103037824 */ /* 0x000fe200078e0a00 */
[----:B------:R-:W-:-:S02]  /*18b50*/  LOP3.LUT R0, R2, 0xfffffffc, RZ, 0xc0, !PT ;  /* 0xfffffffc02007812 */ /* 0x000fc400078ec0ff */
[----:B------:R-:W-:Y:S01]  /*18b60*/  F2FP.PACK_AB R24, R24, R152 ;  /* 0x000000981818723e */ /* 0x000fe200000000ff */
[C---:B------:R-:W-:Y:S01]  /*18b70*/  IMAD.SHL.U32 R2, R3.reuse, 0x40, RZ ;  /* 0x0000004003027824 */ /* 0x040fe200078e00ff */
[----:B------:R-:W-:Y:S01]  /*18b80*/  LOP3.LUT R4, R3, 0x1, RZ, 0xc0, !PT ;  /* 0x0000000103047812 */ /* 0x000fe200078ec0ff */
[----:B------:R-:W-:Y:S01]  /*18b90*/  IMAD.IADD R14, R40, 0x1, -R0 ;  /* 0x00000001280e7824 */ /* 0x000fe200078e0a00 */
[----:B------:R-:W-:Y:S02]  /*18ba0*/  F2FP.PACK_AB R23, R23, R154 ;  /* 0x0000009a1717723e */ /* 0x000fe400000000ff */
[----:B------:R-:W-:Y:S01]  /*18bb0*/  LOP3.LUT R0, R2, 0x1c0, RZ, 0xc0, !PT ;  /* 0x000001c002007812 */ /* 0x000fe200078ec0ff */
[----:B------:R-:W-:Y:S01]  /*18bc0*/  IMAD R2, R34, 0x200, R14 ;  /* 0x0000020022027824 */ /* 0x000fe200078e020e */
[----:B------:R-:W-:Y:S02]  /*18bd0*/  ISETP.NE.U32.AND P0, PT, R4, 0x1, PT ;  /* 0x000000010400780c */ /* 0x000fe40003f05070 */
[----:B------:R-:W-:-:S02]  /*18be0*/  LEA.HI R0, R0, R0, RZ, 0x1d ;  /* 0x0000000000007211 */ /* 0x000fc400078fe8ff */
[----:B------:R-:W-:Y:S02]  /*18bf0*/  R2P PR, R3, 0x6 ;  /* 0x0000000603007804 */ /* 0x000fe40000000000 */
[----:B------:R-:W-:Y:S01]  /*18c00*/  SEL R5, R5, 0x10, !P0 ;  /* 0x0000001005057807 */ /* 0x000fe20004000000 */
[----:B------:R-:W-:Y:S01]  /*18c10*/  IMAD.U32 R0, R2, 0x2, R0 ;  /* 0x0000000202007824 */ /* 0x000fe200078e0000 */
[----:B------:R-:W-:Y:S02]  /*18c20*/  F2FP.PACK_AB R18, R18, R164 ;  /* 0x000000a41212723e */ /* 0x000fe400000000ff */
[----:B------:R-:W-:Y:S01]  /*18c30*/  F2FP.PACK_AB R13, R13, R166 ;  /* 0x000000a60d0d723e */ /* 0x000fe200000000ff */
[----:B------:R-:W-:Y:S01]  /*18c40*/  IMAD.SHL.U32 R0, R0, 0x2, RZ ;  /* 0x0000000200007824 */ /* 0x000fe200078e00ff */
[----:B------:R-:W-:Y:S02]  /*18c50*/  F2FP.PACK_AB R22, R22, R156 ;  /* 0x0000009c1616723e */ /* 0x000fe400000000ff */
[----:B------:R-:W-:Y:S01]  /*18c60*/  F2FP.PACK_AB R158, R159, R158 ;  /* 0x0000009e9f9e723e */ /* 0x000fe200000000ff */
[C---:B------:R-:W-:Y:S01]  /*18c70*/  IMAD.IADD R3, R0.reuse, 0x1, R5 ;  /* 0x0000000100037824 */ /* 0x040fe200078e0205 */
[----:B------:R1:W-:Y:S01]  /*18c80*/  STS [R0+0x80], R6 ;  /* 0x0000800600007388 */ /* 0x0003e20000000800 */
[----:B------:R-:W-:-:S02]  /*18c90*/  IADD3 R4, R0, 0x80, RZ ;  /* 0x0000008000047810 */ /* 0x000fc40007ffe0ff */
[----:B------:R-:W-:Y:S01]  /*18ca0*/  IADD3 R2, R0, 0xc0, RZ ;  /* 0x000000c000027810 */ /* 0x000fe20007ffe0ff */
[----:B------:R-:W-:Y:S01]  /*18cb0*/  STS [R0+0x480], R27 ;  /* 0x0004801b00007388 */ /* 0x000fe20000000800 */
[----:B------:R-:W-:Y:S02]  /*18cc0*/  @P2 IADD3 R2, R4, -0x40, RZ ;  /* 0xffffffc004022810 */ /* 0x000fe40007ffe0ff */
[----:B------:R-:W-:Y:S01]  /*18cd0*/  F2FP.PACK_AB R12, R12, R160 ;  /* 0x000000a00c0c723e */ /* 0x000fe200000000ff */
[----:B------:R-:W-:Y:S01]  /*18ce0*/  STS [R3+0x80], R26 ;  /* 0x0000801a03007388 */ /* 0x000fe20000000800 */
[----:B------:R-:W-:Y:S02]  /*18cf0*/  F2FP.PACK_AB R19, R19, R162 ;  /* 0x000000a21313723e */ /* 0x000fe400000000ff */
[----:B------:R-:W-:Y:S01]  /*18d00*/  F2FP.PACK_AB R17, R17, R168 ;  /* 0x000000a81111723e */ /* 0x000fe200000000ff */
[----:B------:R-:W-:Y:S01]  /*18d10*/  STS [R3+0x480], R31 ;  /* 0x0004801f03007388 */ /* 0x000fe20000000800 */
[----:B------:R-:W-:-:S02]  /*18d20*/  F2FP.PACK_AB R16, R16, R170 ;  /* 0x000000aa1010723e */ /* 0x000fc400000000ff */
[----:B------:R-:W-:Y:S01]  /*18d30*/  F2FP.PACK_AB R9, R181, R180 ;  /* 0x000000b4b509723e */ /* 0x000fe200000000ff */
[----:B------:R-:W-:Y:S01]  /*18d40*/  STS [R0+0x2080], R33 ;  /* 0x0020802100007388 */ /* 0x000fe20000000800 */
[----:B------:R-:W-:Y:S02]  /*18d50*/  F2FP.PACK_AB R8, R183, R182 ;  /* 0x000000b6b708723e */ /* 0x000fe400000000ff */
[----:B------:R-:W-:Y:S01]  /*18d60*/  F2FP.PACK_AB R11, R173, R172 ;  /* 0x000000acad0b723e */ /* 0x000fe200000000ff */
[----:B------:R3:W-:Y:S01]  /*18d70*/  STS [R0+0x2480], R122 ;  /* 0x0024807a00007388 */ /* 0x0007e20000000800 */
[----:B------:R-:W-:Y:S02]  /*18d80*/  F2FP.PACK_AB R15, R15, R174 ;  /* 0x000000ae0f0f723e */ /* 0x000fe400000000ff */
[----:B------:R-:W-:Y:S01]  /*18d90*/  F2FP.PACK_AB R10, R177, R176 ;  /* 0x000000b0b10a723e */ /* 0x000fe200000000ff */
[----:B------:R-:W-:Y:S01]  /*18da0*/  STS [R3+0x2080], R32 ;  /* 0x0020802003007388 */ /* 0x000fe20000000800 */
[----:B-1----:R-:W-:Y:S01]  /*18db0*/  IMAD.MOV.U32 R6, RZ, RZ, 0x20 ;  /* 0x00000020ff067424 */ /* 0x002fe200078e00ff */
[----:B------:R-:W-:-:S02]  /*18dc0*/  F2FP.PACK_AB R7, R179, R178 ;  /* 0x000000b2b307723e */ /* 0x000fc400000000ff */
[----:B------:R1:W-:Y:S01]  /*18dd0*/  STS [R3+0x2480], R130 ;  /* 0x0024808203007388 */ /* 0x0003e20000000800 */
[----:B------:R-:W-:Y:S02]  /*18de0*/  PLOP3.LUT P0, PT, PT, PT, UP1, 0x80, 0x0 ;  /* 0x000000000000781c */ /* 0x000fe40003f0f018 */
[----:B------:R-:W-:-:S05]  /*18df0*/  SEL R6, R6, 0xffffffe0, !P1 ;  /* 0xffffffe006067807 */ /* 0x000fca0004800000 */
[----:B------:R-:W-:-:S05]  /*18e00*/  IMAD.IADD R4, R0, 0x1, R6 ;  /* 0x0000000100047824 */ /* 0x000fca00078e0206 */
[----:B------:R-:W-:Y:S01]  /*18e10*/  STS [R4+0x80], R30 ;  /* 0x0000801e04007388 */ /* 0x000fe20000000800 */
[----:B---3--:R-:W-:-:S03]  /*18e20*/  IMAD.IADD R0, R6, 0x1, R3 ;  /* 0x0000000106007824 */ /* 0x008fc600078e0203 */
[----:B------:R-:W-:Y:S04]  /*18e30*/  STS [R4+0x480], R29 ;  /* 0x0004801d04007388 */ /* 0x000fe80000000800 */
        /* <DEDUP_REMOVED lines=10> */
[----:B---3--:R-:W-:-:S04]  /*18ee0*/  IMAD.IADD R0, R5, 0x1, R2 ;  /* 0x0000000105007824 */ /* 0x008fc800078e0202 */
        /* <DEDUP_REMOVED lines=17> */
[----:B---3--:R-:W-:Y:S01]  /*19000*/  IMAD.U32 R8, RZ, RZ, UR4 ;  /* 0x00000004ff087e24 */ /* 0x008fe2000f8e00ff */
[----:B------:R-:W-:Y:S06]  /*19010*/  BAR.SYNC.DEFER_BLOCKING 0x1, 0x80 ;  /* 0x0042000000007b1d */ /* 0x000fec0000010000 */
[----:B------:R-:W-:Y:S02]  /*19020*/  ULDC.64 UR4, c[0x0][0x508] ;  /* 0x0001420000047ab9 */ /* 0x000fe40000000a00 */
[----:B------:R-:W-:Y:S01]  /*19030*/  UISETP.NE.U32.AND UP0, UPT, URZ, UR4, UPT ;  /* 0x000000043f00728c */ /* 0x000fe2000bf05070 */
[----:B------:R-:W3:Y:S03]  /*19040*/  @P0 LDG.E R0, [R8.64] ;  /* 0x0000000a08000981 */ /* 0x000ee6000c1e1900 */
[----:B------:R-:W-:Y:S01]  /*19050*/  UISETP.NE.AND.EX UP0, UPT, URZ, UR5, UPT, UP0 ;  /* 0x000000053f00728c */ /* 0x000fe2000bf05300 */
[----:B------:R-:W-:-:S02]  /*19060*/  IMAD.MOV.U32 R12, RZ, RZ, c[0x0][0x388] ;  /* 0x0000e200ff0c7624 */ /* 0x000fc400078e00ff */
[----:B------:R-:W-:-:S03]  /*19070*/  ULDC.64 UR4, c[0x0][0x508] ;  /* 0x0001420000047ab9 */ /* 0x000fc60000000a00 */
[----:B------:R-:W-:-:S05]  /*19080*/  PLOP3.LUT P1, PT, PT, PT, UP0, 0x80, 0x0 ;  /* 0x000000000000781c */ /* 0x000fca0003f2f008 */
[----:B------:R-:W-:-:S06]  /*19090*/  @UP0 UIMAD.WIDE UR4, UR20, UR6, UR4 ;  /* 0x00000006140402a5 */ /* 0x000fcc000f8e0204 */
[----:B----4-:R-:W-:Y:S02]  /*190a0*/  IMAD.U32 R2, RZ, RZ, UR4 ;  /* 0x00000004ff027e24 */ /* 0x010fe4000f8e00ff */
[----:B--2---:R-:W-:-:S05]  /*190b0*/  IMAD.U32 R3, RZ, RZ, UR5 ;  /* 0x00000005ff037e24 */ /* 0x004fca000f8e00ff */
[----:B------:R1:W5:Y:S01]  /*190c0*/  @P1 LDG.E R12, [R2.64] ;  /* 0x0000000a020c1981 */ /* 0x000362000c1e1900 */
[----:B------:R-:W-:Y:S02]  /*190d0*/  UMOV UR6, URZ ;  /* 0x0000003f00067c82 */ /* 0x000fe40008000000 */
[----:B------:R-:W-:Y:S01]  /*190e0*/  UMOV UR7, URZ ;  /* 0x0000003f00077c82 */ /* 0x000fe20008000000 */
[----:B---3--:R-:W2:Y:S02]  /*190f0*/  @P0 R2UR UR5, R0 ;  /* 0x00000000000503c2 */ /* 0x008ea400000e0000 */
        /* <DEDUP_REMOVED lines=8> */
.L_x_138:
        /* <DEDUP_REMOVED lines=25> */
[----:B------:R-:W-:Y:S01]  /*19310*/  USEL UR9, UR9, URZ, !UP1 ;  /* 0x0000003f09097287 */ /* 0x000fe2000c800000 */
[----:B------:R-:W-:Y:S01]  /*19320*/  LEA.HI R0, R3, R5, RZ, 0x2 ;  /* 0x0000000503007211 */ /* 0x000fe200078f10ff */
[----:B------:R-:W-:-:S02]  /*19330*/  UMOV UR18, UR6 ;  /* 0x0000000600127c82 */ /* 0x000fc40008000000 */
[----:B------:R-:W-:Y:S01]  /*19340*/  IMAD.IADD R2, R34, 0x1, -R2 ;  /* 0x0000000122027824 */ /* 0x000fe200078e0a02 */
[----:B------:R-:W-:Y:S01]  /*19350*/  SHF.R.S32.HI R0, RZ, 0x2, R0 ;  /* 0x00000002ff007819 */ /* 0x000fe20000011400 */
[----:B------:R-:W-:Y:S02]  /*19360*/  UMOV UR19, UR7 ;  /* 0x0000000700137c82 */ /* 0x000fe40008000000 */
[----:B------:R-:W-:Y:S02]  /*19370*/  UIMAD.WIDE.U32 UR22, UR6, UR4, URZ ;  /* 0x00000004061672a5 */ /* 0x000fe4000f8e003f */
[----:B------:R-:W-:Y:S01]  /*19380*/  IMAD R11, R2, 0x10, R0 ;  /* 0x00000010020b7824 */ /* 0x000fe200078e0200 */
[----:B------:R-:W-:Y:S01]  /*19390*/  LOP3.LUT R0, R6, 0xfffffff8, RZ, 0xc0, !PT ;  /* 0xfffffff806007812 */ /* 0x000fe200078ec0ff */
[----:B------:R-:W-:Y:S02]  /*193a0*/  UIMAD UR16, UR6, UR5, UR16 ;  /* 0x00000005061072a4 */ /* 0x000fe4000f8e0210 */
[----:B------:R-:W-:Y:S01]  /*193b0*/  IMAD.IADD R3, R11, 0x1, R4 ;  /* 0x000000010b037824 */ /* 0x000fe200078e0204 */
[----:B------:R-:W-:Y:S01]  /*193c0*/  ULDC.64 UR6, c[0x0][0x498] ;  /* 0x0001260000067ab9 */ /* 0x000fe20000000a00 */
[----:B------:R-:W-:Y:S01]  /*193d0*/  IMAD.IADD R0, R40, 0x1, -R0 ;  /* 0x0000000128007824 */ /* 0x000fe200078e0a00 */
[----:B------:R-:W-:Y:S01]  /*193e0*/  UIMAD.WIDE.U32 UR18, UR15, UR12, UR18 ;  /* 0x0000000c0f1272a5 */ /* 0x000fe2000f8e0012 */
[----:B-1----:R-:W-:Y:S01]  /*193f0*/  IMAD R3, R22, 0x80, R3 ;  /* 0x0000008016037824 */ /* 0x002fe200078e0203 */
[----:B------:R-:W-:Y:S01]  /*19400*/  USEL UR12, UR20, URZ, !UP1 ;  /* 0x0000003f140c7287 */ /* 0x000fe2000c800000 */
[----:B------:R-:W-:Y:S01]  /*19410*/  IMAD R6, R0, 0x10, R19 ;  /* 0x0000001000067824 */ /* 0x000fe200078e0213 */
[----:B------:R-:W-:Y:S01]  /*19420*/  UIMAD UR17, UR9, UR6, URZ ;  /* 0x00000006091172a4 */ /* 0x000fe2000f8e023f */
[----:B------:R-:W-:Y:S01]  /*19430*/  @P0 IMAD.HI.U32 R4, R3, c[0x0][0x4ec], RZ ;  /* 0x00013b0003040a27 */ /* 0x000fe200078e00ff */
[----:B------:R-:W-:-:S02]  /*19440*/  ULDC.64 UR4, c[0x0][0x3e8] ;  /* 0x0000fa0000047ab9 */ /* 0x000fc40000000a00 */
[----:B------:R-:W-:Y:S01]  /*19450*/  UIADD3 UR19, UR19, UR13, URZ ;  /* 0x0000000d13137290 */ /* 0x000fe2000fffe03f */
[----:B------:R-:W-:Y:S01]  /*19460*/  IMAD R9, R22, 0x80, R6 ;  /* 0x0000008016097824 */ /* 0x000fe200078e0206 */
[----:B------:R-:W-:Y:S01]  /*19470*/  UIMAD UR7, UR12, UR7, UR17 ;  /* 0x000000070c0772a4 */ /* 0x000fe2000f8e0211 */
[----:B------:R-:W-:Y:S01]  /*19480*/  IMAD.MOV.U32 R2, RZ, RZ, R3 ;  /* 0x000000ffff027224 */ /* 0x000fe200078e0003 */
[----:B------:R-:W-:Y:S01]  /*19490*/  @P0 SHF.R.U32.HI R2, RZ, c[0x0][0x4f0], R4 ;  /* 0x00013c00ff020a19 */ /* 0x000fe20000011604 */
[----:B------:R-:W-:Y:S01]  /*194a0*/  @P0 IMAD.HI.U32 R4, R9, c[0x0][0x4ec], RZ ;  /* 0x00013b0009040a27 */ /* 0x000fe200078e00ff */
[----:B------:R-:W-:Y:S02]  /*194b0*/  UIMAD UR14, UR8, UR4, URZ ;  /* 0x00000004080e72a4 */ /* 0x000fe4000f8e023f */
[----:B------:R-:W-:Y:S01]  /*194c0*/  UIADD3 UR17, UR23, UR16, URZ ;  /* 0x0000001017117290 */ /* 0x000fe2000fffe03f */
[----:B------:R-:W-:Y:S01]  /*194d0*/  IMAD.MOV.U32 R7, RZ, RZ, R9 ;  /* 0x000000ffff077224 */ /* 0x000fe200078e0009 */
[----:B------:R-:W-:Y:S01]  /*194e0*/  @P0 SHF.R.U32.HI R7, RZ, c[0x0][0x4f0], R4 ;  /* 0x00013c00ff070a19 */ /* 0x000fe20000011604 */
[----:B------:R-:W-:Y:S01]  /*194f0*/  IMAD.SHL.U32 R4, R19, 0x40, RZ ;  /* 0x0000004013047824 */ /* 0x000fe200078e00ff */
[----:B------:R-:W-:Y:S01]  /*19500*/  UMOV UR16, UR22 ;  /* 0x0000001600107c82 */ /* 0x000fe20008000000 */
[--C-:B------:R-:W-:Y:S01]  /*19510*/  IMAD.MOV R6, RZ, RZ, -R2.reuse ;  /* 0x000000ffff067224 */ /* 0x100fe200078e0a02 */
[----:B------:R-:W-:Y:S01]  /*19520*/  UIMAD.WIDE.U32 UR18, UR12, UR6, UR18 ;  /* 0x000000060c1272a5 */ /* 0x000fe2000f8e0012 */
[----:B------:R-:W-:Y:S01]  /*19530*/  IMAD.SHL.U32 R0, R0, 0x8, RZ ;  /* 0x0000000800007824 */ /* 0x000fe200078e00ff */
[----:B------:R-:W-:Y:S01]  /*19540*/  UIMAD UR14, UR15, UR5, UR14 ;  /* 0x000000050f0e72a4 */ /* 0x000fe2000f8e020e */
[----:B------:R-:W-:Y:S01]  /*19550*/  LOP3.LUT R4, R4, 0x1c0, RZ, 0xc0, !PT ;  /* 0x000001c004047812 */ /* 0x000fe200078ec0ff */
[----:B------:R-:W-:Y:S01]  /*19560*/  UIMAD.WIDE.U32 UR16, UR15, UR4, UR16 ;  /* 0x000000040f1072a5 */ /* 0x000fe2000f8e0010 */
[----:B------:R-:W-:Y:S01]  /*19570*/  IMAD R6, R6, c[0x0][0x4e8], R3 ;  /* 0x00013a0006067a24 */ /* 0x000fe200078e0203 */
[----:B------:R-:W-:Y:S01]  /*19580*/  SHF.R.S32.HI R8, RZ, 0x1f, R2 ;  /* 0x0000001fff087819 */ /* 0x000fe20000011402 */
[----:B------:R-:W-:Y:S01]  /*19590*/  ULDC.64 UR4, c[0x0][0x3f0] ;  /* 0x0000fc0000047ab9 */ /* 0x000fe20000000a00 */
[----:B------:R-:W-:Y:S01]  /*195a0*/  LOP3.LUT R10, R4, 0x38, R0, 0xf8, !PT ;  /* 0x00000038040a7812 */ /* 0x000fe200078ef800 */
[----:B------:R-:W-:Y:S01]  /*195b0*/  UIMAD UR9, UR9, UR4, URZ ;  /* 0x00000004090972a4 */ /* 0x000fe2000f8e023f */
[----:B------:R-:W-:Y:S01]  /*195c0*/  SHF.R.U32.HI R5, RZ, 0x3, R4 ;  /* 0x00000003ff057819 */ /* 0x000fe20000011604 */
[----:B------:R-:W-:Y:S01]  /*195d0*/  UIADD3 UR17, UR17, UR14, URZ ;  /* 0x0000000e11117290 */ /* 0x000fe2000fffe03f */
[----:B------:R-:W-:Y:S01]  /*195e0*/  IMAD.U32 R3, RZ, RZ, UR7 ;  /* 0x00000007ff037e24 */ /* 0x000fe2000f8e00ff */
[----:B------:R-:W-:Y:S01]  /*195f0*/  IADD3 R2, P0, R2, UR18, RZ ;  /* 0x0000001202027c10 */ /* 0x000fe2000ff1e0ff */
[----:B------:R-:W-:Y:S01]  /*19600*/  UIMAD UR5, UR12, UR5, UR9 ;  /* 0x000000050c0572a4 */ /* 0x000fe2000f8e0209 */
[----:B------:R-:W-:Y:S01]  /*19610*/  SHF.R.S32.HI R4, RZ, 0x1f, R6 ;  /* 0x0000001fff047819 */ /* 0x000fe20000011406 */
[----:B------:R-:W-:Y:S01]  /*19620*/  UIMAD.WIDE.U32 UR12, UR12, UR4, UR16 ;  /* 0x000000040c0c72a5 */ /* 0x000fe2000f8e0010 */
[----:B------:R-:W-:Y:S01]  /*19630*/  IADD3.X R3, R8, UR19, R3, P0, !PT ;  /* 0x0000001308037c10 */ /* 0x000fe200087fe403 */
[--C-:B------:R-:W-:Y:S01]  /*19640*/  IMAD.MOV R18, RZ, RZ, -R7.reuse ;  /* 0x000000ffff127224 */ /* 0x100fe200078e0a07 */
[----:B------:R-:W-:Y:S01]  /*19650*/  LOP3.LUT R20, R10, R5, RZ, 0x3c, !PT ;  /* 0x000000050a147212 */ /* 0x000fe200078e3cff */
[----:B------:R-:W-:Y:S01]  /*19660*/  IMAD R8, R4, c[0x0][0x488], RZ ;  /* 0x0001220004087a24 */ /* 0x000fe200078e02ff */
[----:B------:R-:W-:Y:S01]  /*19670*/  UIADD3 UR5, UR13, UR5, URZ ;  /* 0x000000050d057290 */ /* 0x000fe2000fffe03f */
[----:B------:R-:W-:Y:S01]  /*19680*/  SHF.R.S32.HI R10, RZ, 0x1f, R7 ;  /* 0x0000001fff0a7819 */ /* 0x000fe20000011407 */
[----:B------:R-:W-:Y:S01]  /*19690*/  IMAD.WIDE.U32 R4, R6, c[0x0][0x488], R2 ;  /* 0x0001220006047a25 */ /* 0x000fe200078e0002 */
[----:B------:R-:W-:-:S03]  /*196a0*/  SHF.R.S32.HI R53, RZ, 0x1f, R0 ;  /* 0x0000001fff357819 */ /* 0x000fc60000011400 */
        /* <DEDUP_REMOVED lines=15> */
[----:B------:R-:W-:Y:S02]  /*197a0*/  IMAD.MOV.U32 R4, RZ, RZ, R6 ;  /* 0x000000ffff047224 */ /* 0x000fe400078e0006 */
[----:B------:R-:W-:Y:S01]  /*197b0*/  IMAD R8, R22, 0x80, R11 ;  /* 0x0000008016087824 */ /* 0x000fe200078e020b */
[----:B------:R-:W-:Y:S01]  /*197c0*/  SHFL.IDX PT, R14, R9, 0x1, 0x1c1f ;  /* 0x003c1f00090e7f89 */ /* 0x000fe200000e0000 */
[----:B------:R-:W-:-:S02]  /*197d0*/  IMAD R6, R10, c[0x0][0x3d8], RZ ;  /* 0x0000f6000a067a24 */ /* 0x000fc400078e02ff */
[----:B------:R-:W-:Y:S01]  /*197e0*/  IMAD.IADD R5, R7, 0x1, R5 ;  /* 0x0000000107057824 */ /* 0x000fe200078e0205 */
[----:B------:R-:W2:Y:S01]  /*197f0*/  SHFL.IDX PT, R15, R3, 0x1, 0x1c1f ;  /* 0x003c1f00030f7f89 */ /* 0x000ea200000e0000 */
[----:B------:R-:W-:Y:S01]  /*19800*/  IADD3 R7, R8, 0x8, RZ ;  /* 0x0000000808077810 */ /* 0x000fe20007ffe0ff */
[----:B------:R-:W-:Y:S01]  /*19810*/  IMAD R6, R18, c[0x0][0x3dc], R6 ;  /* 0x0000f70012067a24 */ /* 0x000fe200078e0206 */
[-C--:B------:R-:W-:Y:S01]  /*19820*/  ISETP.GE.OR P5, PT, R8, R2.reuse, P1 ;  /* 0x000000020800720c */ /* 0x080fe20000fa6670 */
[----:B------:R-:W-:Y:S01]  /*19830*/  SHFL.IDX PT, R12, R9, 0x2, 0x1c1f ;  /* 0x005c1f00090c7f89 */ /* 0x000fe200000e0000 */
[----:B------:R-:W-:Y:S01]  /*19840*/  IMAD.WIDE.U32 R4, R18, c[0x0][0x3d8], R4 ;  /* 0x0000f60012047a25 */ /* 0x000fe200078e0004 */
[----:B------:R-:W-:Y:S02]  /*19850*/  ISETP.GE.OR P4, PT, R7, R2, P1 ;  /* 0x000000020700720c */ /* 0x000fe40000f86670 */
[----:B------:R-:W3:Y:S01]  /*19860*/  SHFL.IDX PT, R13, R3, 0x2, 0x1c1f ;  /* 0x005c1f00030d7f89 */ /* 0x000ee200000e0000 */
[----:B------:R-:W-:Y:S01]  /*19870*/  IMAD.IADD R6, R5, 0x1, R6 ;  /* 0x0000000105067824 */ /* 0x000fe200078e0206 */
[C---:B------:R-:W-:Y:S01]  /*19880*/  LEA R5, P2, R4.reuse, c[0x0][0x380], 0x1 ;  /* 0x0000e00004057a11 */ /* 0x040fe200078408ff */
[----:B------:R-:W-:Y:S01]  /*19890*/  IMAD.SHL.U32 R7, R21, 0x8, RZ ;  /* 0x0000000815077824 */ /* 0x000fe200078e00ff */
[----:B------:R-:W-:Y:S02]  /*198a0*/  SHFL.IDX PT, R10, R9, 0x3, 0x1c1f ;  /* 0x007c1f00090a7f89 */ /* 0x000fe400000e0000 */
[----:B------:R-:W-:-:S02]  /*198b0*/  LEA.HI.X R4, R4, c[0x0][0x384], R6, 0x1, P2 ;  /* 0x0000e10004047a11 */ /* 0x000fc400010f0c06 */
[----:B------:R4:W3:Y:S01]  /*198c0*/  SHFL.IDX PT, R11, R3, 0x3, 0x1c1f ;  /* 0x007c1f00030b7f89 */ /* 0x0008e200000e0000 */
[----:B------:R-:W-:-:S03]  /*198d0*/  LOP3.LUT R7, R20, 0x7ffffe00, R7, 0xf8, !PT ;  /* 0x7ffffe0014077812 */ /* 0x000fc600078ef807 */
[----:B-1----:R-:W-:Y:S02]  /*198e0*/  @!P5 ST.E [R16.64], R36 ;  /* 0x000000241000d985 */ /* 0x002fe4000c10190a */
[----:B------:R-:W-:Y:S02]  /*198f0*/  IMAD.SHL.U32 R6, R7, 0x2, RZ ;  /* 0x0000000207067824 */ /* 0x000fe400078e00ff */
[----:B--2---:R-:W-:Y:S04]  /*19900*/  @!P4 ST.E [R14.64], R37 ;  /* 0x000000250e00c985 */ /* 0x004fe8000c10190a */
[----:B------:R-:W-:Y:S04]  /*19910*/  SHFL.IDX PT, R9, R4, RZ, 0x181f ;  /* 0x00181fff04097589 */ /* 0x000fe800000e0000 */
[----:B------:R-:W-:Y:S04]  /*19920*/  SHFL.IDX PT, R14, R5, 0x2, 0x181f ;  /* 0x00581f00050e7f89 */ /* 0x000fe800000e0000 */
[----:B------:R-:W-:Y:S01]  /*19930*/  SHFL.IDX PT, R44, R4, 0x2, 0x181f ;  /* 0x00581f00042c7f89 */ /* 0x000fe200000e0000 */
[----:B----4-:R-:W-:-:S03]  /*19940*/  IADD3 R3, R8, 0x40, RZ ;  /* 0x0000004008037810 */ /* 0x010fc60007ffe0ff */
[----:B------:R-:W-:Y:S01]  /*19950*/  SHFL.IDX PT, R15, R5, 0x3, 0x181f ;  /* 0x00781f00050f7f89 */ /* 0x000fe200000e0000 */
[----:B------:R-:W-:Y:S02]  /*19960*/  IADD3 R8, R8, 0x48, RZ ;  /* 0x0000004808087810 */ /* 0x000fe40007ffe0ff */
[-C--:B------:R-:W-:Y:S01]  /*19970*/  ISETP.GE.OR P3, PT, R3, R2.reuse, P1 ;  /* 0x000000020300720c */ /* 0x080fe20000f66670 */
[----:B------:R-:W-:Y:S01]  /*19980*/  IMAD R3, R22, 0x80, R19 ;  /* 0x0000008016037824 */ /* 0x000fe200078e0213 */
[----:B------:R-:W-:Y:S01]  /*19990*/  ISETP.GE.OR P0, PT, R8, R2, P1 ;  /* 0x000000020800720c */ /* 0x000fe20000f06670 */
[----:B------:R-:W-:Y:S03]  /*199a0*/  SHFL.IDX PT, R45, R4, 0x3, 0x181f ;  /* 0x00781f00042d7f89 */ /* 0x000fe600000e0000 */
[C---:B------:R-:W-:Y:S01]  /*199b0*/  IADD3 R7, R3.reuse, 0x10, RZ ;  /* 0x0000001003077810 */ /* 0x040fe20007ffe0ff */
[----:B------:R-:W1:Y:S01]  /*199c0*/  SHFL.IDX PT, R8, R5, 0x1, 0x181f ;  /* 0x00381f0005087f89 */ /* 0x000e6200000e0000 */
[----:B------:R-:W-:-:S02]  /*199d0*/  IADD3 R32, R3, 0x40, RZ ;  /* 0x0000004003207810 */ /* 0x000fc40007ffe0ff */
[----:B------:R-:W-:Y:S01]  /*199e0*/  IADD3 R54, R3, 0x60, RZ ;  /* 0x0000006003367810 */ /* 0x000fe20007ffe0ff */
[----:B------:R-:W-:Y:S04]  /*199f0*/  SHFL.IDX PT, R48, R5, 0x4, 0x181f ;  /* 0x00981f0005307f89 */ /* 0x000fe800000e0000 */
[----:B---3--:R-:W-:Y:S04]  /*19a00*/  @!P3 ST.E [R12.64], R38 ;  /* 0x000000260c00b985 */ /* 0x008fe8000c10190a */
[----:B------:R1:W-:Y:S01]  /*19a10*/  @!P0 ST.E [R10.64], R39 ;  /* 0x000000270a008985 */ /* 0x0003e2000c10190a */
[----:B------:R-:W-:-:S03]  /*19a20*/  ISETP.GE.AND P0, PT, R0, c[0x0][0x3c8], PT ;  /* 0x0000f20000007a0c */ /* 0x000fc60003f06270 */
[----:B------:R-:W2:Y:S01]  /*19a30*/  SHFL.IDX PT, R12, R5, RZ, 0x181f ;  /* 0x00181fff050c7589 */ /* 0x000ea200000e0000 */
[-C--:B------:R-:W-:Y:S02]  /*19a40*/  ISETP.GE.OR P4, PT, R7, R2.reuse, P0 ;  /* 0x000000020700720c */ /* 0x080fe40000786670 */
[C---:B------:R-:W-:Y:S01]  /*19a50*/  ISETP.GE.OR P1, PT, R3.reuse, R2, P0 ;  /* 0x000000020300720c */ /* 0x040fe20000726670 */
[----:B------:R-:W-:Y:S01]  /*19a60*/  LDS.128 R24, [R6+0x80] ;  /* 0x0000800006187984 */ /* 0x000fe20000000c00 */
[----:B------:R-:W-:-:S03]  /*19a70*/  IADD3 R7, R3, 0x20, RZ ;  /* 0x0000002003077810 */ /* 0x000fc60007ffe0ff */
[----:B------:R-:W3:Y:S01]  /*19a80*/  SHFL.IDX PT, R11, R4, 0x1, 0x181f ;  /* 0x00381f00040b7f89 */ /* 0x000ee200000e0000 */
[-C--:B------:R-:W-:Y:S02]  /*19a90*/  ISETP.GE.OR P3, PT, R7, R2.reuse, P0 ;  /* 0x000000020700720c */ /* 0x080fe40000766670 */
[----:B------:R-:W-:Y:S01]  /*19aa0*/  IADD3 R7, R3, 0x30, RZ ;  /* 0x0000003003077810 */ /* 0x000fe20007ffe0ff */
[----:B------:R-:W4:Y:S03]  /*19ab0*/  LDS.128 R20, [R6+0x880] ;  /* 0x0008800006147984 */ /* 0x000f260000000c00 */
[----:B------:R-:W-:Y:S01]  /*19ac0*/  ISETP.GE.OR P2, PT, R7, R2, P0 ;  /* 0x000000020700720c */ /* 0x000fe20000746670 */
[----:B------:R-:W4:Y:S04]  /*19ad0*/  LDS.128 R16, [R6+0x1080] ;  /* 0x0010800006107984 */ /* 0x000f280000000c00 */
[----:B------:R-:W4:Y:S01]  /*19ae0*/  LDS.128 R28, [R6+0x1880] ;  /* 0x00188000061c7984 */ /* 0x000f220000000c00 */
[----:B-1----:R-:W-:-:S03]  /*19af0*/  @!P4 LEA R10, P6, R0, R8, 0x1 ;  /* 0x00000008000ac211 */ /* 0x002fc600078c08ff */
[----:B------:R-:W-:Y:S01]  /*19b00*/  LDS.128 R36, [R6+0x2880] ;  /* 0x0028800006247984 */ /* 0x000fe20000000c00 */
[----:B--2---:R-:W-:-:S03]  /*19b10*/  @!P1 LEA R12, P5, R0, R12, 0x1 ;  /* 0x0000000c000c9211 */ /* 0x004fc600078a08ff */
[----:B------:R-:W-:Y:S01]  /*19b20*/  LDS.128 R40, [R6+0x3080] ;  /* 0x0030800006287984 */ /* 0x000fe20000000c00 */
[----:B------:R-:W-:-:S03]  /*19b30*/  @!P1 LEA.HI.X R13, R0, R9, R53, 0x1, P5 ;  /* 0x00000009000d9211 */ /* 0x000fc600028f0c35 */
[----:B------:R-:W1:Y:S02]  /*19b40*/  SHFL.IDX PT, R49, R5, 0x6, 0x181f ;  /* 0x00d81f0005317f89 */ /* 0x000e6400000e0000 */
[----:B------:R-:W-:Y:S02]  /*19b50*/  P2R R7, PR, RZ, 0x40 ;  /* 0x00000040ff077803 */ /* 0x000fe40000000000 */
[----:B------:R-:W-:Y:S01]  /*19b60*/  SHFL.IDX PT, R52, R4, 0x4, 0x181f ;  /* 0x00981f0004347f89 */ /* 0x000fe200000e0000 */
[----:B------:R-:W-:Y:S02]  /*19b70*/  ISETP.GE.OR P6, PT, R32, R2, P0 ;  /* 0x000000022000720c */ /* 0x000fe400007c6670 */
[----:B------:R-:W-:Y:S01]  /*19b80*/  ISETP.NE.AND P5, PT, R7, RZ, PT ;  /* 0x000000ff0700720c */ /* 0x000fe20003fa5270 */
[----:B------:R-:W-:Y:S03]  /*19b90*/  LDS.128 R32, [R6+0x2080] ;  /* 0x0020800006207984 */ /* 0x000fe60000000c00 */
[C---:B---3--:R-:W-:Y:S01]  /*19ba0*/  @!P4 LEA.HI.X R11, R0.reuse, R11, R53, 0x1, P5 ;  /* 0x0000000b000bc211 */ /* 0x048fe200028f0c35 */
[----:B------:R-:W2:Y:S01]  /*19bb0*/  SHFL.IDX PT, R7, R5, 0x5, 0x181f ;  /* 0x00b81f0005077f89 */ /* 0x000ea200000e0000 */
[----:B------:R-:W-:-:S03]  /*19bc0*/  @!P3 LEA R8, P5, R0, R14, 0x1 ;  /* 0x0000000e0008b211 */ /* 0x000fc600078a08ff */
[----:B------:R-:W3:Y:S01]  /*19bd0*/  SHFL.IDX PT, R51, R4, 0x5, 0x181f ;  /* 0x00b81f0004337f89 */ /* 0x000ee200000e0000 */
[C-C-:B------:R-:W-:Y:S02]  /*19be0*/  @!P3 LEA.HI.X R9, R0.reuse, R44, R53.reuse, 0x1, P5 ;  /* 0x0000002c0009b211 */ /* 0x140fe400028f0c35 */
[C---:B------:R-:W-:Y:S01]  /*19bf0*/  @!P2 LEA R14, P5, R0.reuse, R15, 0x1 ;  /* 0x0000000f000ea211 */ /* 0x040fe200078a08ff */
[----:B------:R-:W1:Y:S01]  /*19c00*/  SHFL.IDX PT, R50, R4, 0x6, 0x181f ;  /* 0x00d81f0004327f89 */ /* 0x000e6200000e0000 */
[C---:B------:R-:W-:Y:S02]  /*19c10*/  IADD3 R44, R3.reuse, 0x50, RZ ;  /* 0x00000050032c7810 */ /* 0x040fe40007ffe0ff */
[----:B------:R-:W-:Y:S01]  /*19c20*/  @!P2 LEA.HI.X R15, R0, R45, R53, 0x1, P5 ;  /* 0x0000002d000fa211 */ /* 0x000fe200028f0c35 */
[----:B------:R-:W1:Y:S01]  /*19c30*/  SHFL.IDX PT, R5, R5, 0x7, 0x181f ;  /* 0x00f81f0005057f89 */ /* 0x000e6200000e0000 */
[-C--:B------:R-:W-:Y:S02]  /*19c40*/  ISETP.GE.OR P5, PT, R44, R2.reuse, P0 ;  /* 0x000000022c00720c */ /* 0x080fe400007a6670 */
[----:B------:R-:W-:Y:S01]  /*19c50*/  IADD3 R3, R3, 0x70, RZ ;  /* 0x0000007003037810 */ /* 0x000fe20007ffe0ff */
[----:B------:R1:W2:Y:S04]  /*19c60*/  LDS.128 R44, [R6+0x3880] ;  /* 0x00388000062c7984 */ /* 0x0002a80000000c00 */
[----:B------:R-:W-:Y:S01]  /*19c70*/  @!P1 ST.E.128 [R12.64], R24 ;  /* 0x000000180c009985 */ /* 0x000fe2000c101d0a */
[----:B------:R-:W-:-:S02]  /*19c80*/  ISETP.GE.OR P1, PT, R54, R2, P0 ;  /* 0x000000023600720c */ /* 0x000fc40000726670 */
[----:B------:R-:W-:Y:S01]  /*19c90*/  ISETP.GE.OR P0, PT, R3, R2, P0 ;  /* 0x000000020300720c */ /* 0x000fe20000706670 */
[----:B----4-:R4:W-:Y:S04]  /*19ca0*/  @!P4 ST.E.128 [R10.64], R20 ;  /* 0x000000140a00c985 */ /* 0x0109e8000c101d0a */
[----:B------:R2:W-:Y:S04]  /*19cb0*/  @!P3 ST.E.128 [R8.64], R16 ;  /* 0x000000100800b985 */ /* 0x0005e8000c101d0a */
[----:B------:R3:W-:Y:S04]  /*19cc0*/  @!P2 ST.E.128 [R14.64], R28 ;  /* 0x0000001c0e00a985 */ /* 0x0007e8000c101d0a */
[----:B------:R-:W2:Y:S01]  /*19cd0*/  SHFL.IDX PT, R4, R4, 0x7, 0x181f ;  /* 0x00f81f0004047f89 */ /* 0x000ea200000e0000 */
[----:B-1----:R-:W-:-:S02]  /*19ce0*/  @!P1 LEA R6, P2, R0, R49, 0x1 ;  /* 0x0000003100069211 */ /* 0x002fc400078408ff */
[C---:B----4-:R-:W-:Y:S02]  /*19cf0*/  @!P6 LEA R10, P4, R0.reuse, R48, 0x1 ;  /* 0x00000030000ae211 */ /* 0x050fe400078808ff */
[C---:B--2---:R-:W-:Y:S02]  /*19d00*/  @!P5 LEA R8, P3, R0.reuse, R7, 0x1 ;  /* 0x000000070008d211 */ /* 0x044fe400078608ff */
[C-C-:B------:R-:W-:Y:S02]  /*19d10*/  @!P6 LEA.HI.X R11, R0.reuse, R52, R53.reuse, 0x1, P4 ;  /* 0x00000034000be211 */ /* 0x140fe400020f0c35 */
[C-C-:B---3--:R-:W-:Y:S02]  /*19d20*/  @!P5 LEA.HI.X R9, R0.reuse, R51, R53.reuse, 0x1, P3 ;  /* 0x000000330009d211 */ /* 0x148fe400018f0c35 */
[----:B------:R-:W-:Y:S01]  /*19d30*/  @!P1 LEA.HI.X R7, R0, R50, R53, 0x1, P2 ;  /* 0x0000003200079211 */ /* 0x000fe200010f0c35 */
[----:B------:R1:W-:Y:S04]  /*19d40*/  @!P6 ST.E.128 [R10.64], R32 ;  /* 0x000000200a00e985 */ /* 0x0003e8000c101d0a */
[----:B------:R1:W-:Y:S04]  /*19d50*/  @!P5 ST.E.128 [R8.64], R36 ;  /* 0x000000240800d985 */ /* 0x0003e8000c101d0a */
[----:B------:R1:W-:Y:S01]  /*19d60*/  @!P1 ST.E.128 [R6.64], R40 ;  /* 0x0000002806009985 */ /* 0x0003e2000c101d0a */
[----:B------:R-:W-:Y:S05]  /*19d70*/  @P0 EXIT ;  /* 0x000000000000094d */ /* 0x000fea0003800000 */
[----:B------:R-:W-:-:S04]  /*19d80*/  LEA R2, P0, R0, R5, 0x1 ;  /* 0x0000000500027211 */ /* 0x000fc800078008ff */
[----:B------:R-:W-:-:S05]  /*19d90*/  LEA.HI.X R3, R0, R4, R53, 0x1, P0 ;  /* 0x0000000400037211 */ /* 0x000fca00000f0c35 */
[----:B------:R-:W-:Y:S01]  /*19da0*/  ST.E.128 [R2.64], R44 ;  /* 0x0000002c02007985 */ /* 0x000fe2000c101d0a */
[----:B------:R-:W-:Y:S05]  /*19db0*/  EXIT ;  /* 0x000000000000794d */ /* 0x000fea0003800000 */
.L_x_137:
        /* <DEDUP_REMOVED lines=10> */
[----:B------:R-:W3:Y:S01]  /*19e60*/  @P0 LDG.E R0, [R4.64] ;  /* 0x0000000a04000981 */ /* 0x000ee2000c1e1900 */
        /* <DEDUP_REMOVED lines=11> */
[----:B---3--:R-:W3:Y:S02]  /*19f20*/  @P0 R2UR UR5, R0 ;  /* 0x00000000000503c2 */ /* 0x008ee400000e0000 */
[----:B---3--:R-:W-:Y:S02]  /*19f30*/  @UP1 USHF.R.S32.HI UR4, URZ, 0x1f, UR5 ;  /* 0x0000001f3f041899 */ /* 0x008fe40008011405 */
[----:B------:R-:W-:-:S05]  /*19f40*/  @UP1 UMOV UR12, UR5 ;  /* 0x00000005000c1c82 */ /* 0x000fca0008000000 */
[----:B------:R-:W-:Y:S01]  /*19f50*/  @UP1 UMOV UR13, UR4 ;  /* 0x00000004000d1c82 */ /* 0x000fe20008000000 */
[----:B------:R-:W-:Y:S05]  /*19f60*/  @P1 BRA `(.L_x_139) ;  /* 0x0000004000001947 */ /* 0x000fea0003800000 */
[----:B-1----:R-:W-:Y:S05]  /*19f70*/  @!P0 BRA `(.L_x_139) ;  /* 0x0000003000008947 */ /* 0x002fea0003800000 */
[----:B------:R-:W3:Y:S04]  /*19f80*/  LDG.E R0, [R4.64] ;  /* 0x0000000a04007981 */ /* 0x000ee8000c1e1900 */
[----:B------:R-:W3:Y:S02]  /*19f90*/  LDG.E R2, [R4.64+0x4] ;  /* 0x0000040a04027981 */ /* 0x000ee4000c1e1900 */
[----:B---3-5:R-:W-:Y:S02]  /*19fa0*/  IADD3 R9, -R0, R2, RZ ;  /* 0x0000000200097210 */ /* 0x028fe40007ffe1ff */
.L_x_139:
        /* <DEDUP_REMOVED lines=43> */
.L_x_141:
[----:B------:R-:W-:Y:S05]  /*1a260*/  BSYNC B0 ;  /* 0x0000000000007941 */ /* 0x000fea0003800000 */
.L_x_140:
[----:B------:R-:W3:Y:S01]  /*1a270*/  S2R R10, SR_CTAID.X ;  /* 0x00000000000a7919 */ /* 0x000ee20000002500 */
        /* <DEDUP_REMOVED lines=18> */
[----:B---3--:R-:W-:Y:S02]  /*1a3a0*/  IMAD R0, R10, 0x80, R0 ;  /* 0x000000800a007824 */ /* 0x008fe400078e0200 */
        /* <DEDUP_REMOVED lines=30> */
[----:B------:R-:W3:Y:S01]  /*1a590*/  SHFL.IDX PT, R7, R3, RZ, 0x181f ;  /* 0x00181fff03077589 */ /* 0x000ee200000e0000 */
[----:B------:R-:W-:Y:S02]  /*1a5a0*/  SHF.R.S32.HI R20, RZ, 0x1f, R0 ;  /* 0x0000001fff147819 */ /* 0x000fe40000011400 */
[C---:B------:R-:W-:Y:S01]  /*1a5b0*/  IADD3 R8, R2.reuse, 0x10, RZ ;  /* 0x0000001002087810 */ /* 0x040fe20007ffe0ff */
[----:B------:R-:W4:Y:S01]  /*1a5c0*/  SHFL.IDX PT, R5, R4, 0x1, 0x181f ;  /* 0x00381f0004057f89 */ /* 0x000f2200000e0000 */
[----:B------:R-:W-:-:S02]  /*1a5d0*/  ISETP.GE.OR P1, PT, R2, R19, P0 ;  /* 0x000000130200720c */ /* 0x000fc40000726670 */
[-C--:B------:R-:W-:Y:S01]  /*1a5e0*/  ISETP.GE.OR P5, PT, R8, R19.reuse, P0 ;  /* 0x000000130800720c */ /* 0x080fe200007a6670 */
[----:B------:R-:W2:Y:S01]  /*1a5f0*/  SHFL.IDX PT, R9, R3, 0x1, 0x181f ;  /* 0x00381f0003097f89 */ /* 0x000ea200000e0000 */
[C---:B------:R-:W-:Y:S02]  /*1a600*/  IADD3 R14, R2.reuse, 0x20, RZ ;  /* 0x00000020020e7810 */ /* 0x040fe40007ffe0ff */
[----:B------:R-:W-:Y:S01]  /*1a610*/  IADD3 R10, R2, 0x40, RZ ;  /* 0x00000040020a7810 */ /* 0x000fe20007ffe0ff */
[----:B------:R-:W2:Y:S01]  /*1a620*/  SHFL.IDX PT, R8, R4, 0x2, 0x181f ;  /* 0x00581f0004087f89 */ /* 0x000ea200000e0000 */
[-C--:B------:R-:W-:Y:S02]  /*1a630*/  ISETP.GE.OR P4, PT, R14, R19.reuse, P0 ;  /* 0x000000130e00720c */ /* 0x080fe40000786670 */
[----:B------:R-:W-:Y:S01]  /*1a640*/  IADD3 R13, R2, 0x30, RZ ;  /* 0x00000030020d7810 */ /* 0x000fe20007ffe0ff */
[----:B------:R-:W2:Y:S01]  /*1a650*/  SHFL.IDX PT, R12, R3, 0x2, 0x181f ;  /* 0x00581f00030c7f89 */ /* 0x000ea200000e0000 */
[----:B------:R-:W-:-:S02]  /*1a660*/  ISETP.GE.OR P6, PT, R10, R19, P0 ;  /* 0x000000130a00720c */ /* 0x000fc400007c6670 */
[----:B------:R-:W-:Y:S01]  /*1a670*/  ISETP.GE.OR P3, PT, R13, R19, P0 ;  /* 0x000000130d00720c */ /* 0x000fe20000766670 */
[----:B------:R-:W2:Y:S01]  /*1a680*/  SHFL.IDX PT, R11, R4, 0x3, 0x181f ;  /* 0x00781f00040b7f89 */ /* 0x000ea200000e0000 */
[----:B-1----:R-:W-:-:S03]  /*1a690*/  @!P1 LEA R6, P2, R0, R6, 0x1 ;  /* 0x0000000600069211 */ /* 0x002fc600078408ff */
[----:B------:R-:W1:Y:S01]  /*1a6a0*/  SHFL.IDX PT, R14, R3, 0x3, 0x181f ;  /* 0x00781f00030e7f89 */ /* 0x000e6200000e0000 */
[----:B---3--:R-:W-:-:S03]  /*1a6b0*/  @!P1 LEA.HI.X R7, R0, R7, R20, 0x1, P2 ;  /* 0x0000000700079211 */ /* 0x008fc600010f0c14 */
[----:B------:R-:W3:Y:S04]  /*1a6c0*/  SHFL.IDX PT, R10, R4, 0x4, 0x181f ;  /* 0x00981f00040a7f89 */ /* 0x000ee800000e0000 */
[----:B------:R1:W-:Y:S04]  /*1a6d0*/  @!P1 ST.E.128 [R6.64], RZ ;  /* 0x000000ff06009985 */ /* 0x0003e8000c101d0a */
[----:B------:R-:W-:Y:S04]  /*1a6e0*/  SHFL.IDX PT, R13, R4, 0x5, 0x181f ;  /* 0x00b81f00040d7f89 */ /* 0x000fe800000e0000 */
[----:B------:R-:W-:Y:S04]  /*1a6f0*/  SHFL.IDX PT, R15, R4, 0x6, 0x181f ;  /* 0x00d81f00040f7f89 */ /* 0x000fe800000e0000 */
[----:B------:R-:W3:Y:S04]  /*1a700*/  SHFL.IDX PT, R18, R3, 0x4, 0x181f ;  /* 0x00981f0003127f89 */ /* 0x000ee800000e0000 */
[----:B------:R-:W3:Y:S04]  /*1a710*/  SHFL.IDX PT, R17, R3, 0x5, 0x181f ;  /* 0x00b81f0003117f89 */ /* 0x000ee800000e0000 */
[----:B------:R-:W3:Y:S04]  /*1a720*/  SHFL.IDX PT, R16, R3, 0x6, 0x181f ;  /* 0x00d81f0003107f89 */ /* 0x000ee800000e0000 */
[----:B------:R-:W3:Y:S01]  /*1a730*/  SHFL.IDX PT, R4, R4, 0x7, 0x181f ;  /* 0x00f81f0004047f89 */ /* 0x000ee200000e0000 */
[----:B-1----:R-:W-:-:S02]  /*1a740*/  IADD3 R7, R2, 0x50, RZ ;  /* 0x0000005002077810 */ /* 0x002fc40007ffe0ff */
[C---:B----4-:R-:W-:Y:S01]  /*1a750*/  @!P5 LEA R6, P1, R0.reuse, R5, 0x1 ;  /* 0x000000050006d211 */ /* 0x050fe200078208ff */
[----:B------:R-:W1:Y:S01]  /*1a760*/  SHFL.IDX PT, R3, R3, 0x7, 0x181f ;  /* 0x00f81f0003037f89 */ /* 0x000e6200000e0000 */
[----:B------:R-:W-:Y:S02]  /*1a770*/  ISETP.GE.OR P2, PT, R7, R19, P0 ;  /* 0x000000130700720c */ /* 0x000fe40000746670 */
[C---:B--2---:R-:W-:Y:S02]  /*1a780*/  @!P5 LEA.HI.X R7, R0.reuse, R9, R20, 0x1, P1 ;  /* 0x000000090007d211 */ /* 0x044fe400008f0c14 */
[----:B------:R-:W-:Y:S02]  /*1a790*/  @!P4 LEA R8, P1, R0, R8, 0x1 ;  /* 0x000000080008c211 */ /* 0x000fe400078208ff */
[C---:B------:R-:W-:Y:S01]  /*1a7a0*/  IADD3 R9, R2.reuse, 0x60, RZ ;  /* 0x0000006002097810 */ /* 0x040fe20007ffe0ff */
[----:B------:R2:W-:Y:S01]  /*1a7b0*/  @!P5 ST.E.128 [R6.64], RZ ;  /* 0x000000ff0600d985 */ /* 0x0005e2000c101d0a */
[----:B------:R-:W-:-:S09]  /*1a7c0*/  IADD3 R2, R2, 0x70, RZ ;  /* 0x0000007002027810 */ /* 0x000fd20007ffe0ff */
[----:B------:R-:W-:Y:S02]  /*1a7d0*/  P2R R5, PR, RZ, 0x2 ;  /* 0x00000002ff057803 */ /* 0x000fe40000000000 */
[-C--:B------:R-:W-:Y:S02]  /*1a7e0*/  ISETP.GE.OR P1, PT, R9, R19.reuse, P0 ;  /* 0x000000130900720c */ /* 0x080fe40000726670 */
[----:B------:R-:W-:Y:S02]  /*1a7f0*/  ISETP.NE.AND P5, PT, R5, RZ, PT ;  /* 0x000000ff0500720c */ /* 0x000fe40003fa5270 */
[----:B------:R-:W-:Y:S02]  /*1a800*/  ISETP.GE.OR P0, PT, R2, R19, P0 ;  /* 0x000000130200720c */ /* 0x000fe40000706670 */
[----:B------:R-:W-:-:S05]  /*1a810*/  @!P4 LEA.HI.X R9, R0, R12, R20, 0x1, P5 ;  /* 0x0000000c0009c211 */ /* 0x000fca00028f0c14 */
[----:B------:R4:W-:Y:S01]  /*1a820*/  @!P4 ST.E.128 [R8.64], RZ ;  /* 0x000000ff0800c985 */ /* 0x0009e2000c101d0a */
[----:B--2---:R-:W-:-:S04]  /*1a830*/  @!P3 LEA R6, P5, R0, R11, 0x1 ;  /* 0x0000000b0006b211 */ /* 0x004fc800078a08ff */
[C---:B------:R-:W-:Y:S02]  /*1a840*/  @!P3 LEA.HI.X R7, R0.reuse, R14, R20, 0x1, P5 ;  /* 0x0000000e0007b211 */ /* 0x040fe400028f0c14 */
[----:B---3--:R-:W-:-:S03]  /*1a850*/  @!P6 LEA R10, P5, R0, R10, 0x1 ;  /* 0x0000000a000ae211 */ /* 0x008fc600078a08ff */
[----:B------:R2:W-:Y:S01]  /*1a860*/  @!P3 ST.E.128 [R6.64], RZ ;  /* 0x000000ff0600b985 */ /* 0x0005e2000c101d0a */
[----:B------:R-:W-:-:S05]  /*1a870*/  @!P6 LEA.HI.X R11, R0, R18, R20, 0x1, P5 ;  /* 0x00000012000be211 */ /* 0x000fca00028f0c14 */
[----:B------:R3:W-:Y:S01]  /*1a880*/  @!P6 ST.E.128 [R10.64], RZ ;  /* 0x000000ff0a00e985 */ /* 0x0007e2000c101d0a */
[----:B----4-:R-:W-:-:S04]  /*1a890*/  @!P2 LEA R8, P4, R0, R13, 0x1 ;  /* 0x0000000d0008a211 */ /* 0x010fc800078808ff */
[----:B------:R-:W-:-:S05]  /*1a8a0*/  @!P2 LEA.HI.X R9, R0, R17, R20, 0x1, P4 ;  /* 0x000000110009a211 */ /* 0x000fca00020f0c14 */
[----:B------:R3:W-:Y:S01]  /*1a8b0*/  @!P2 ST.E.128 [R8.64], RZ ;  /* 0x000000ff0800a985 */ /* 0x0007e2000c101d0a */
[----:B--2---:R-:W-:-:S04]  /*1a8c0*/  @!P1 LEA R6, P3, R0, R15, 0x1 ;  /* 0x0000000f00069211 */ /* 0x004fc800078608ff */
[----:B------:R-:W-:-:S05]  /*1a8d0*/  @!P1 LEA.HI.X R7, R0, R16, R20, 0x1, P3 ;  /* 0x0000001000079211 */ /* 0x000fca00018f0c14 */
[----:B------:R3:W-:Y:S01]  /*1a8e0*/  @!P1 ST.E.128 [R6.64], RZ ;  /* 0x000000ff06009985 */ /* 0x0007e2000c101d0a */
[----:B------:R-:W-:Y:S05]  /*1a8f0*/  @P0 EXIT ;  /* 0x000000000000094d */ /* 0x000fea0003800000 */
[----:B-1----:R-:W-:-:S04]  /*1a900*/  LEA R2, P0, R0, R4, 0x1 ;  /* 0x0000000400027211 */ /* 0x002fc800078008ff */
[----:B------:R-:W-:-:S05]  /*1a910*/  LEA.HI.X R3, R0, R3, R20, 0x1, P0 ;  /* 0x0000000300037211 */ /* 0x000fca00000f0c14 */
[----:B------:R-:W-:Y:S01]  /*1a920*/  ST.E.128 [R2.64], RZ ;  /* 0x000000ff02007985 */ /* 0x000fe2000c101d0a */
[----:B------:R-:W-:Y:S05]  /*1a930*/  EXIT ;  /* 0x000000000000794d */ /* 0x000fea0003800000 */
.L_x_142:
        /* <DEDUP_REMOVED lines=12> */
.L_x_800:


//--------------------- .text._ZN7cutlass13device_kernelIN5flash19enable_sm80_to_sm89INS1_16FlashAttnFwdSm80INS1_25CollectiveMainloopFwdSm80ILi4ELi1ELb0EN4cute5tupleIJNS5_1CILi128EEENS7_ILi96EEENS7_ILi64EEEEEELi64ENS_6half_tEfNS_4arch4Sm80ELb0ELb1ELb1ELb0ELb1ELb0ELb1ELb0EEENS1_21CollectiveEpilogueFwdINS6_IJS8_SA_S9_EEENS6_IJNS7_ILi1EEESI_SI_EEESC_SE_Li128ELb0ELb1ELb0ELb0EEENS1_19SingleTileSchedulerILb0ELb0ELb1ELi128EEEEEEEEEvNT_6ParamsE --------------------------
	.section	.text._ZN7cutlass13device_kernelIN5flash19enable_sm80_to_sm89INS1_16FlashAttnFwdSm80INS1_25CollectiveMainloopFwdSm80ILi4ELi1ELb0EN4cute5tupleIJNS5_1CILi128EEENS7_ILi96EEENS7_ILi64EEEEEELi64ENS_6half_tEfNS_4arch4Sm80ELb0ELb1ELb1ELb0ELb1ELb0ELb1ELb0EEENS1_21CollectiveEpilogueFwdINS6_IJS8_SA_S9_EEENS6_IJNS7_ILi1EEESI_SI_EEESC_SE_Li128ELb0ELb1ELb0ELb0EEENS1_19SingleTileSchedulerILb0ELb0ELb1ELi128EEEEEEEEEvNT_6ParamsE,"ax",@progbits
	.sectioninfo	@"SHI_REGISTERS=255"
	.align	128
.text._ZN7cutlass13device_kernelIN5flash19enable_sm80_to_sm89INS1_16FlashAttnFwdSm80INS1_25CollectiveMainloopFwdSm80ILi4ELi1ELb0EN4cute5tupleIJNS5_1CILi128EEENS7_ILi96EEENS7_ILi64EEEEEELi64ENS_6half_tEfNS_4arch4Sm80ELb0ELb1ELb1ELb0ELb1ELb0ELb1ELb0EEENS1_21CollectiveEpilogueFwdINS6_IJS8_SA_S9_EEENS6_IJNS7_ILi1EEESI_SI_EEESC_SE_Li128ELb0ELb1ELb0ELb0EEENS1_19SingleTileSchedulerILb0ELb0ELb1ELi128EEEEEEEEEvNT_6ParamsE:
        .type           _ZN7cutlass13device_kernelIN5flash19enable_sm80_to_sm89INS1_16FlashAttnFwdSm80INS1_25CollectiveMainloopFwdSm80ILi4ELi1ELb0EN4cute5tupleIJNS5_1CILi128EEENS7_ILi96EEENS7_ILi64EEEEEELi64ENS_6half_tEfNS_4arch4Sm80ELb0ELb1ELb1ELb0ELb1ELb0ELb1ELb0EEENS1_21CollectiveEpilogueFwdINS6_IJS8_SA_S9_EEENS6_IJNS7_ILi1EEESI_SI_EEESC_SE_Li128ELb0ELb1ELb0ELb0EEENS1_19SingleTileSchedulerILb0ELb0ELb1ELi128EEEEEEEEEvNT_6ParamsE,@function
        .size           _ZN7cutlass13device_kernelIN5flash19enable_sm80_to_sm89INS1_16FlashAttnFwdSm80INS1_25CollectiveMainloopFwdSm80ILi4ELi1ELb0EN4cute5tupleIJNS5_1CILi128EEENS7_ILi96EEENS7_ILi64EEEEEELi64ENS_6half_tEfNS_4arch4Sm80ELb0ELb1ELb1ELb0ELb1ELb0ELb1ELb0EEENS1_21CollectiveEpilogueFwdINS6_IJS8_SA_S9_EEENS6_IJNS7_ILi1EEESI_SI_EEESC_SE_Li128ELb0ELb1ELb0ELb0EEENS1_19SingleTileSchedulerILb0ELb0ELb1ELi128EEEEEEEEEvNT_6ParamsE,(.L_x_801 - _ZN7cutlass13device_kernelIN5flash19enable_sm80_to_sm89INS1_16FlashAttnFwdSm80INS1_25CollectiveMainloopFwdSm80ILi4ELi1ELb0EN4cute5tupleIJNS5_1CILi128EEENS7_ILi96EEENS7_ILi64EEEEEELi64ENS_6half_tEfNS_4arch4Sm80ELb0ELb1ELb1ELb0ELb1ELb0ELb1ELb0EEENS1_21CollectiveEpilogueFwdINS6_IJS8_SA_S9_EEENS6_IJNS7_ILi1EEESI_SI_EEESC_SE_Li128ELb0ELb1ELb0ELb0EEENS1_19SingleTileSchedulerILb0ELb0ELb1ELi128EEEEEEEEEvNT_6ParamsE)
        .other          _ZN7cutlass13device_kernelIN5flash19enable_sm80_to_sm89INS1_16FlashAttnFwdSm80INS1_25CollectiveMainloopFwdSm80ILi4ELi1ELb0EN4cute5tupleIJNS5_1CILi128EEENS7_ILi96EEENS7_ILi64EEEEEELi64ENS_6half_tEfNS_4arch4Sm80ELb0ELb1ELb1ELb0ELb1ELb0ELb1ELb0EEENS1_21CollectiveEpilogueFwdINS6_IJS8_SA_S9_EEENS6_IJNS7_ILi1EEESI_SI_EEESC_SE_Li128ELb0ELb1ELb0ELb0EEENS1_19SingleTileSchedulerILb0ELb0ELb1ELi128EEEEEEEEEvNT_6ParamsE,@"STO_CUDA_ENTRY STV_DEFAULT"
_ZN7cutlass13device_kernelIN5flash19enable_sm80_to_sm89INS1_16FlashAttnFwdSm80INS1_25CollectiveMainloopFwdSm80ILi4ELi1ELb0EN4cute5tupleIJNS5_1CILi128EEENS7_ILi96EEENS7_ILi64EEEEEELi64ENS_6half_tEfNS_4arch4Sm80ELb0ELb1ELb1ELb0ELb1ELb0ELb1ELb0EEENS1_21CollectiveEpilogueFwdINS6_IJS8_SA_S9_EEENS6_IJNS7_ILi1EEESI_SI_EEESC_SE_Li128ELb0ELb1ELb0ELb0EEENS1_19SingleTileSchedulerILb0ELb0ELb1ELi128EEEEEEEEEvNT_6ParamsE:
[----:B------:R-:W-:-:S03]  /*0000*/  MOV R1, c[0x0][0x28] ;  /* 0x00000a0000017a02 */ /* 0x000fc60000000f00 */
[----:B------:R-:W1:Y:S01]  /*0010*/  S2UR UR16, SR_CTAID.Z ;  /* 0x00000000001079c3 */ /* 0x000e620000002700 */
[----:B------:R-:W-:Y:S02]  /*0020*/  IADD3 R1, R1, -0x40, RZ ;  /* 0xffffffc001017810 */ /* 0x000fe40007ffe0ff */
[----:B-1----:R-:W-:-:S13]  /*0030*/  ISETP.LE.AND P0, PT, RZ, UR16, PT ;  /* 0x00000010ff007c0c */ /* 0x002fda000bf03270 */
[----:B------:R-:W-:Y:S05]  /*0040*/  @!P0 EXIT ;  /* 0x000000000000894d */ /* 0x000fea0003800000 */
[----:B------:R-:W-:Y:S01]  /*0050*/  ULDC.64 UR4, c[0x0][0x370] ;  /* 0x0000dc0000047ab9 */ /* 0x000fe20000000a00 */
[----:B------:R-:W-:Y:S01]  /*0060*/  IMAD.MOV.U32 R204, RZ, RZ, RZ ;  /* 0x000000ffffcc7224 */ /* 0x000fe200078e00ff */
[----:B------:R-:W-:Y:S02]  /*0070*/  UISETP.NE.U32.AND UP0, UPT, URZ, UR4, UPT ;  /* 0x000000043f00728c */ /* 0x000fe4000bf05070 */
[----:B------:R-:W-:Y:S02]  /*0080*/  ULDC.64 UR6, c[0x0][0x370] ;  /* 0x0000dc0000067ab9 */ /* 0x000fe40000000a00 */
[----:B------:R-:W-:Y:S02]  /*0090*/  UISETP.NE.AND.EX UP0, UPT, URZ, UR5, UPT, UP0 ;  /* 0x000000053f00728c */ /* 0x000fe4000bf05300 */
[----:B------:R-:W-:-:S04]  /*00a0*/  ULDC.64 UR48, c[0x0][0x118] ;  /* 0x0000460000307ab9 */ /* 0x000fc80000000a00 */
[----:B------:R-:W-:-:S05]  /*00b0*/  PLOP3.LUT P0, PT, PT, PT, UP0, 0x80, 0x0 ;  /* 0x000000000000781c */ /* 0x000fca0003f0f008 */
[----:B------:R-:W-:Y:S02]  /*00c0*/  @UP0 UMOV UR4, 0x4 ;  /* 0x0000000400040882 */ /* 0x000fe40000000000 */
[----:B------:R-:W-:-:S06]  /*00d0*/  @UP0 UIMAD.WIDE UR4, UR16, UR4, UR6 ;  /* 0x00000004100402a5 */ /* 0x000fcc000f8e0206 */
[----:B------:R-:W-:Y:S01]  /*00e0*/  MOV R2, UR4 ;  /* 0x0000000400027c02 */ /* 0x000fe20008000f00 */
[----:B------:R-:W-:Y:S01]  /*00f0*/  IMAD.U32 R3, RZ, RZ, UR5 ;  /* 0x00000005ff037e24 */ /* 0x000fe2000f8e00ff */
[----:B------:R-:W1:Y:S01]  /*0100*/  S2UR UR14, SR_CTAID.X ;  /* 0x00000000000e79c3 */ /* 0x000e620000002500 */
[----:B------:R-:W-:Y:S02]  /*0110*/  ULDC UR12, c[0x0][0x2c4] ;  /* 0x0000b100000c7ab9 */ /* 0x000fe40000000800 */
[----:B------:R-:W-:Y:S01]  /*0120*/  ULDC.64 UR4, c[0x0][0x2c8] ;  /* 0x0000b20000047ab9 */ /* 0x000fe20000000a00 */
[----:B------:R-:W2:Y:S01]  /*0130*/  @P0 LDG.E R204, [R2.64] ;  /* 0x0000003002cc0981 */ /* 0x000ea2000c1e1900 */
[----:B------:R-:W-:Y:S02]  /*0140*/  UISETP.NE.AND UP2, UPT, UR12, 0x1, UPT ;  /* 0x000000010c00788c */ /* 0x000fe4000bf45270 */
[----:B------:R-:W-:Y:S01]  /*0150*/  ULDC UR10, c[0x0][0x1d0] ;  /* 0x00007400000a7ab9 */ /* 0x000fe20000000800 */
[----:B------:R-:W3:Y:S01]  /*0160*/  S2UR UR11, SR_CTAID.Y ;  /* 0x00000000000b79c3 */ /* 0x000ee20000002600 */
[----:B------:R-:W4:Y:S01]  /*0170*/  S2R R200, SR_TID.X ;  /* 0x0000000000c87919 */ /* 0x000f220000002100 */
[----:B-1----:R-:W-:-:S06]  /*0180*/  USHF.L.U32 UR14, UR14, 0x7, URZ ;  /* 0x000000070e0e7899 */ /* 0x002fcc000800063f */
[----:B------:R-:W-:Y:S02]  /*0190*/  @UP2 UIADD3 UR8, UR14, 0x7f, URZ ;  /* 0x0000007f0e082890 */ /* 0x000fe4000fffe03f */
[----:B------:R-:W-:Y:S02]  /*01a0*/  UIADD3 UR6, UR14, 0x7f, URZ ;  /* 0x0000007f0e067890 */ /* 0x000fe4000fffe03f */
[----:B------:R-:W-:Y:S02]  /*01b0*/  UIMAD.WIDE.U32 UR8, UR8, UR4, URZ ;  /* 0x00000004080872a5 */ /* 0x000fe4000f8e003f */
[----:B---3--:R-:W-:-:S05]  /*01c0*/  USHF.R.S32.HI UR15, URZ, 0x1f, UR11 ;  /* 0x0000001f3f0f7899 */ /* 0x008fca000801140b */
[----:B------:R-:W-:Y:S02]  /*01d0*/  @UP2 UMOV UR7, UR9 ;  /* 0x0000000900072c82 */ /* 0x000fe40008000000 */
[----:B------:R-:W-:Y:S02]  /*01e0*/  @UP2 USHF.R.U32.HI UR6, URZ, UR5, UR7 ;  /* 0x000000053f062299 */ /* 0x000fe40008011607 */
[----:B------:R-:W-:Y:S02]  /*01f0*/  UMOV UR8, 0x1 ;  /* 0x0000000100087882 */ /* 0x000fe40000000000 */
[----:B------:R-:W-:Y:S02]  /*0200*/  ULDC.64 UR4, c[0x0][0x328] ;  /* 0x0000ca0000047ab9 */ /* 0x000fe40000000a00 */
[----:B------:R-:W-:Y:S02]  /*0210*/  UISETP.LE.AND UP0, UPT, UR8, UR5, UPT ;  /* 0x000000050800728c */ /* 0x000fe4000bf03270 */
[----:B------:R-:W-:-:S02]  /*0220*/  ULDC UR7, c[0x0][0x2ac] ;  /* 0x0000ab0000077ab9 */ /* 0x000fc40000000800 */
[----:B------:R-:W-:Y:S02]  /*0230*/  UIMAD UR10, UR7, UR10, URZ ;  /* 0x0000000a070a72a4 */ /* 0x000fe4000f8e023f */
[----:B------:R-:W-:Y:S01]  /*0240*/  PLOP3.LUT P0, PT, PT, PT, UP0, 0x40, 0x0 ;  /* 0x000000000000781c */ /* 0x000fe20003f0e808 */
[----:B------:R-:W-:Y:S02]  /*0250*/  ULDC UR9, c[0x0][0x168] ;  /* 0x00005a0000097ab9 */ /* 0x000fe40000000800 */
[----:B------:R-:W-:-:S04]  /*0260*/  UIADD3 UR9, UR10, -UR9, UR8 ;  /* 0x800000090a097290 */ /* 0x000fc8000fffe008 */
[----:B------:R-:W-:-:S04]  /*0270*/  UIADD3 UR5, UR9, UR6, URZ ;  /* 0x0000000609057290 */ /* 0x000fc8000fffe03f */
[----:B------:R-:W-:Y:S01]  /*0280*/  UIADD3 UR6, UR5, UR4, URZ ;  /* 0x0000000405067290 */ /* 0x000fe2000fffe03f */
[----:B--2---:R1:W-:Y:S01]  /*0290*/  STL [R1+0x2c], R204 ;  /* 0x00002ccc01007387 */ /* 0x0043e20000100800 */
[----:B------:R-:W-:Y:S05]  /*02a0*/  @P0 BRA `(.L_x_143) ;  /* 0x0000016000000947 */ /* 0x000fea0003800000 */
[----:B----4-:R-:W-:Y:S01]  /*02b0*/  ISETP.LT.AND P0, PT, RZ, UR5, PT ;  /* 0x00000005ff007c0c */ /* 0x010fe2000bf01270 */
[----:B------:R-:W-:-:S12]  /*02c0*/  UIADD3 UR9, UR5, -0x1, URZ ;  /* 0xffffffff05097890 */ /* 0x000fd8000fffe03f */
[----:B------:R-:W-:Y:S05]  /*02d0*/  @P0 BRA `(.L_x_144) ;  /* 0x0000009000000947 */ /* 0x000fea0003800000 */
[----:B------:R-:W-:Y:S02]  /*02e0*/  ULDC UR4, c[0x0][0x32c] ;  /* 0x0000cb0000047ab9 */ /* 0x000fe40000000800 */
[----:B------:R-:W-:Y:S02]  /*02f0*/  UISETP.NE.AND UP1, UPT, UR8, UR4, UPT ;  /* 0x000000040800728c */ /* 0x000fe4000bf25270 */
[----:B------:R-:W-:-:S03]  /*0300*/  UIADD3 UR9, -UR5, URZ, URZ ;  /* 0x0000003f05097290 */ /* 0x000fc6000fffe13f */
[----:B------:R-:W-:Y:S02]  /*0310*/  ULDC.64 UR4, c[0x0][0x330] ;  /* 0x0000cc0000047ab9 */ /* 0x000fe40000000a00 */
[----:B------:R-:W-:-:S07]  /*0320*/  UIMAD.WIDE.U32 UR18, UR9, UR4, URZ ;  /* 0x00000004091272a5 */ /* 0x000fce000f8e003f */
[----:B------:R-:W-:Y:S02]  /*0330*/  @UP1 UMOV UR13, UR19 ;  /* 0x00000013000d1c82 */ /* 0x000fe40008000000 */
[----:B------:R-:W-:-:S04]  /*0340*/  @UP1 USHF.R.U32.HI UR9, URZ, UR5, UR13 ;  /* 0x000000053f091299 */ /* 0x000fc8000801160d */
[----:B------:R-:W-:Y:S01]  /*0350*/  ULOP3.LUT UR9, URZ, UR9, URZ, 0x33, !UPT ;  /* 0x000000093f097292 */ /* 0x000fe2000f8e333f */
[----:B------:R-:W-:Y:S05]  /*0360*/  BRA `(.L_x_145) ;  /* 0x0000006000007947 */ /* 0x000fea0003800000 */
.L_x_144:
[----:B------:R-:W-:Y:S02]  /*0370*/  ULDC UR4, c[0x0][0x32c] ;  /* 0x0000cb0000047ab9 */ /* 0x000fe40000000800 */
[----:B------:R-:W-:-:S03]  /*0380*/  UISETP.NE.AND UP1, UPT, UR8, UR4, UPT ;  /* 0x000000040800728c */ /* 0x000fc6000bf25270 */
[----:B------:R-:W-:Y:S02]  /*0390*/  ULDC.64 UR4, c[0x0][0x330] ;  /* 0x0000cc0000047ab9 */ /* 0x000fe40000000a00 */
[----:B------:R-:W-:-:S07]  /*03a0*/  UIMAD.WIDE.U32 UR18, UR9, UR4, URZ ;  /* 0x00000004091272a5 */ /* 0x000fce000f8e003f */
[----:B------:R-:W-:Y:S02]  /*03b0*/  @UP1 UMOV UR13, UR19 ;  /* 0x00000013000d1c82 */ /* 0x000fe40008000000 */
[----:B------:R-:W-:Y:S02]  /*03c0*/  @UP1 USHF.R.U32.HI UR9, URZ, UR5, UR13 ;  /* 0x000000053f091299 */ /* 0x000fe4000801160d */
.L_x_145:
[----:B------:R-:W-:Y:S02]  /*03d0*/  ULDC UR4, c[0x0][0x32c] ;  /* 0x0000cb0000047ab9 */ /* 0x000fe40000000800 */
[----:B------:R-:W-:-:S04]  /*03e0*/  UIMAD UR4, UR9, UR4, UR4 ;  /* 0x00000004090472a4 */ /* 0x000fc8000f8e0204 */
[----:B------:R-:W-:-:S04]  /*03f0*/  UISETP.LT.AND UP1, UPT, UR6, UR4, UPT ;  /* 0x000000040600728c */ /* 0x000fc8000bf21270 */
[----:B------:R-:W-:Y:S02]  /*0400*/  USEL UR6, UR6, UR4, UP1 ;  /* 0x0000000406067287 */ /* 0x000fe40008800000 */
.L_x_143:
[----:B----4-:R-:W-:Y:S01]  /*0410*/  UIADD3 UR8, UR10, 0x5f, URZ ;  /* 0x0000005f0a087890 */ /* 0x010fe2000fffe03f */
[----:B------:R-:W-:Y:S01]  /*0420*/  PLOP3.LUT P0, PT, PT, PT, UP0, 0x40, 0x0 ;  /* 0x000000000000781c */ /* 0x000fe20003f0e808 */
[----:B------:R-:W-:Y:S02]  /*0430*/  UIADD3 UR18, UR6, 0x5f, URZ ;  /* 0x0000005f06127890 */ /* 0x000fe4000fffe03f */
[----:B------:R-:W-:Y:S02]  /*0440*/  UIMAD.WIDE UR8, UR8, 0x2aaaaaab, URZ ;  /* 0x2aaaaaab080878a5 */ /* 0x000fe4000f8e023f */
[----:B------:R-:W-:Y:S02]  /*0450*/  UIMAD.WIDE UR18, UR18, 0x2aaaaaab, URZ ;  /* 0x2aaaaaab121278a5 */ /* 0x000fe4000f8e023f */
[----:B------:R-:W-:Y:S02]  /*0460*/  ULDC.64 UR4, c[0x0][0x2c8] ;  /* 0x0000b20000047ab9 */ /* 0x000fe40000000a00 */
[----:B------:R-:W-:-:S02]  /*0470*/  UIMAD.WIDE.U32 UR20, UR14, UR4, URZ ;  /* 0x000000040e1472a5 */ /* 0x000fc4000f8e003f */
[----:B------:R-:W-:Y:S02]  /*0480*/  UMOV UR17, UR9 ;  /* 0x0000000900117c82 */ /* 0x000fe40008000000 */
[----:B------:R-:W-:Y:S02]  /*0490*/  UMOV UR9, UR19 ;  /* 0x0000001300097c82 */ /* 0x000fe40008000000 */
[----:B------:R-:W-:Y:S02]  /*04a0*/  USHF.R.U32.HI UR8, URZ, 0x1f, UR17 ;  /* 0x0000001f3f087899 */ /* 0x000fe40008011611 */
[----:B------:R-:W-:Y:S02]  /*04b0*/  USHF.R.U32.HI UR6, URZ, 0x1f, UR9 ;  /* 0x0000001f3f067899 */ /* 0x000fe40008011609 */
[----:B------:R-:W-:Y:S02]  /*04c0*/  ULDC UR13, c[0x0][0x168] ;  /* 0x00005a00000d7ab9 */ /* 0x000fe40000000800 */
[----:B------:R-:W-:-:S02]  /*04d0*/  UMOV UR4, UR14 ;  /* 0x0000000e00047c82 */ /* 0x000fc40008000000 */
[----:B------:R-:W-:Y:S02]  /*04e0*/  @UP2 USHF.R.U32.HI UR4, URZ, UR5, UR21 ;  /* 0x000000053f042299 */ /* 0x000fe40008011615 */
[----:B------:R-:W-:Y:S02]  /*04f0*/  UIADD3 UR13, UR10, -UR13, URZ ;  /* 0x8000000d0a0d7290 */ /* 0x000fe4000fffe03f */
[----:B------:R-:W-:Y:S02]  /*0500*/  ULEA.HI.SX32 UR17, UR17, UR8, 0x1c ;  /* 0x0000000811117291 */ /* 0x000fe4000f8fe23f */
[----:B------:R-:W-:Y:S02]  /*0510*/  ULEA.HI.SX32 UR6, UR9, UR6, 0x1c ;  /* 0x0000000609067291 */ /* 0x000fe4000f8fe23f */
[----:B------:R-:W-:Y:S02]  /*0520*/  UIADD3 UR4, UR13, UR4, URZ ;  /* 0x000000040d047290 */ /* 0x000fe4000fffe03f */
[----:B------:R-:W-:-:S02]  /*0530*/  UISETP.LT.AND UP1, UPT, UR17, UR6, UPT ;  /* 0x000000061100728c */ /* 0x000fc4000bf21270 */
[----:B------:R-:W-:Y:S02]  /*0540*/  ULDC UR5, c[0x0][0x324] ;  /* 0x0000c90000057ab9 */ /* 0x000fe40000000800 */
[----:B------:R-:W-:Y:S02]  /*0550*/  UIADD3 UR8, UR4, -UR5, URZ ;  /* 0x8000000504087290 */ /* 0x000fe4000fffe03f */
[----:B------:R-:W-:Y:S01]  /*0560*/  USEL UR6, UR17, UR6, UP1 ;  /* 0x0000000611067287 */ /* 0x000fe20008800000 */
[----:B------:R-:W-:Y:S05]  /*0570*/  @P0 BRA `(.L_x_146) ;  /* 0x0000017000000947 */ /* 0x000fea0003800000 */
[----:B------:R-:W-:Y:S02]  /*0580*/  UMOV UR9, UR4 ;  /* 0x0000000400097c82 */ /* 0x000fe40008000000 */
[----:B------:R-:W-:-:S06]  /*0590*/  UISETP.GT.AND UP1, UPT, UR9, -0x1, UPT ;  /* 0xffffffff0900788c */ /* 0x000fcc000bf24270 */
[----:B------:R-:W-:-:S13]  /*05a0*/  PLOP3.LUT P0, PT, PT, PT, UP1, 0x80, 0x0 ;  /* 0x000000000000781c */ /* 0x000fda0003f0f018 */
[----:B------:R-:W-:Y:S05]  /*05b0*/  @P0 BRA `(.L_x_147) ;  /* 0x0000009000000947 */ /* 0x000fea0003800000 */
[----:B------:R-:W-:Y:S02]  /*05c0*/  ULDC UR4, c[0x0][0x32c] ;  /* 0x0000cb0000047ab9 */ /* 0x000fe40000000800 */
[----:B------:R-:W-:Y:S02]  /*05d0*/  UISETP.NE.AND UP1, UPT, UR4, 0x1, UPT ;  /* 0x000000010400788c */ /* 0x000fe4000bf25270 */
[----:B------:R-:W-:Y:S02]  /*05e0*/  ULOP3.LUT UR9, URZ, UR9, URZ, 0x33, !UPT ;  /* 0x000000093f097292 */ /* 0x000fe4000f8e333f */
[----:B------:R-:W-:Y:S02]  /*05f0*/  ULDC.64 UR4, c[0x0][0x330] ;  /* 0x0000cc0000047ab9 */ /* 0x000fe40000000a00 */
[----:B------:R-:W-:-:S07]  /*0600*/  UIMAD.WIDE.U32 UR18, UR9, UR4, URZ ;  /* 0x00000004091272a5 */ /* 0x000fce000f8e003f */
[----:B------:R-:W-:Y:S02]  /*0610*/  @UP1 UMOV UR17, UR19 ;  /* 0x0000001300111c82 */ /* 0x000fe40008000000 */
[----:B------:R-:W-:-:S04]  /*0620*/  @UP1 USHF.R.U32.HI UR9, URZ, UR5, UR17 ;  /* 0x000000053f091299 */ /* 0x000fc80008011611 */
[----:B------:R-:W-:Y:S01]  /*0630*/  ULOP3.LUT UR9, URZ, UR9, URZ, 0x33, !UPT ;  /* 0x000000093f097292 */ /* 0x000fe2000f8e333f */
[----:B------:R-:W-:Y:S05]  /*0640*/  BRA `(.L_x_148) ;  /* 0x0000006000007947 */ /* 0x000fea0003800000 */
.L_x_147:
[----:B------:R-:W-:Y:S02]  /*0650*/  ULDC UR4, c[0x0][0x32c] ;  /* 0x0000cb0000047ab9 */ /* 0x000fe40000000800 */
[----:B------:R-:W-:-:S03]  /*0660*/  UISETP.NE.AND UP1, UPT, UR4, 0x1, UPT ;  /* 0x000000010400788c */ /* 0x000fc6000bf25270 */
[----:B------:R-:W-:Y:S02]  /*0670*/  ULDC.64 UR4, c[0x0][0x330] ;  /* 0x0000cc0000047ab9 */ /* 0x000fe40000000a00 */
[----:B------:R-:W-:-:S07]  /*0680*/  UIMAD.WIDE.U32 UR18, UR9, UR4, URZ ;  /* 0x00000004091272a5 */ /* 0x000fce000f8e003f */
[----:B------:R-:W-:Y:S02]  /*0690*/  @UP1 UMOV UR17, UR19 ;  /* 0x0000001300111c82 */ /* 0x000fe40008000000 */
[----:B------:R-:W-:Y:S02]  /*06a0*/  @UP1 USHF.R.U32.HI UR9, URZ, UR5, UR17 ;  /* 0x000000053f091299 */ /* 0x000fe40008011611 */
.L_x_148:
[----:B------:R-:W-:Y:S02]  /*06b0*/  ULDC UR4, c[0x0][0x32c] ;  /* 0x0000cb0000047ab9 */ /* 0x000fe40000000800 */
[----:B------:R-:W-:-:S04]  /*06c0*/  UIMAD UR4, UR9, UR4, URZ ;  /* 0x00000004090472a4 */ /* 0x000fc8000f8e023f */
[----:B------:R-:W-:-:S04]  /*06d0*/  UISETP.LT.AND UP1, UPT, UR8, UR4, UPT ;  /* 0x000000040800728c */ /* 0x000fc8000bf21270 */
[----:B------:R-:W-:-:S04]  /*06e0*/  USEL UR8, UR8, UR4, !UP1 ;  /* 0x0000000408087287 */ /* 0x000fc8000c800000 */
.L_x_146:
[----:B------:R-:W-:Y:S01]  /*06f0*/  UIMAD.WIDE UR4, UR8, 0x2aaaaaab, URZ ;  /* 0x2aaaaaab080478a5 */ /* 0x000fe2000f8e023f */
[----:B------:R-:W-:Y:S01]  /*0700*/  PLOP3.LUT P4, PT, PT, PT, PT, 0x80, 0x0 ;  /* 0x000000000000781c */ /* 0x000fe20003f8f070 */
[----:B------:R-:W-:Y:S01]  /*0710*/  CS2R R162, SRZ ;  /* 0x0000000000a27805 */ /* 0x000fe2000001ff00 */
[----:B------:R-:W-:Y:S01]  /*0720*/  CS2R R160, SRZ ;  /* 0x0000000000a07805 */ /* 0x000fe2000001ff00 */
[----:B------:R-:W-:Y:S01]  /*0730*/  USHF.R.U32.HI UR4, URZ, 0x1f, UR5 ;  /* 0x0000001f3f047899 */ /* 0x000fe20008011605 */
[----:B------:R-:W-:Y:S01]  /*0740*/  CS2R R166, SRZ ;  /* 0x0000000000a67805 */ /* 0x000fe2000001ff00 */
[----:B------:R-:W-:Y:S01]  /*0750*/  CS2R R164, SRZ ;  /* 0x0000000000a47805 */ /* 0x000fe2000001ff00 */
[----:B------:R-:W-:Y:S01]  /*0760*/  CS2R R158, SRZ ;  /* 0x00000000009e7805 */ /* 0x000fe2000001ff00 */
[----:B------:R-:W-:Y:S01]  /*0770*/  ULEA.HI.SX32 UR4, UR5, UR4, 0x1c ;  /* 0x0000000405047291 */ /* 0x000fe2000f8fe23f */
[----:B------:R-:W-:Y:S01]  /*0780*/  CS2R R156, SRZ ;  /* 0x00000000009c7805 */ /* 0x000fe2000001ff00 */
[----:B------:R-:W-:Y:S01]  /*0790*/  CS2R R154, SRZ ;  /* 0x00000000009a7805 */ /* 0x000fe2000001ff00 */
[----:B------:R-:W-:Y:S01]  /*07a0*/  CS2R R152, SRZ ;  /* 0x0000000000987805 */ /* 0x000fe2000001ff00 */
[----:B------:R-:W-:Y:S01]  /*07b0*/  UISETP.LT.AND UP1, UPT, URZ, UR4, UPT ;  /* 0x000000043f00728c */ /* 0x000fe2000bf21270 */
[----:B------:R-:W-:Y:S01]  /*07c0*/  CS2R R146, SRZ ;  /* 0x0000000000927805 */ /* 0x000fe2000001ff00 */
[----:B------:R-:W-:Y:S01]  /*07d0*/  CS2R R144, SRZ ;  /* 0x0000000000907805 */ /* 0x000fe2000001ff00 */
[----:B------:R-:W-:Y:S01]  /*07e0*/  CS2R R150, SRZ ;  /* 0x0000000000967805 */ /* 0x000fe2000001ff00 */
[----:B------:R-:W-:Y:S01]  /*07f0*/  USEL UR5, URZ, UR4, !UP1 ;  /* 0x000000043f057287 */ /* 0x000fe2000c800000 */
[----:B------:R-:W-:Y:S01]  /*0800*/  CS2R R148, SRZ ;  /* 0x0000000000947805 */ /* 0x000fe2000001ff00 */
[----:B------:R-:W-:Y:S01]  /*0810*/  CS2R R142, SRZ ;  /* 0x00000000008e7805 */ /* 0x000fe2000001ff00 */
[----:B------:R-:W-:Y:S01]  /*0820*/  CS2R R140, SRZ ;  /* 0x00000000008c7805 */ /* 0x000fe2000001ff00 */
[----:B------:R-:W-:Y:S01]  /*0830*/  UISETP.GT.AND UP1, UPT, UR6, UR5, UPT ;  /* 0x000000050600728c */ /* 0x000fe2000bf24270 */
[----:B------:R-:W-:Y:S01]  /*0840*/  CS2R R138, SRZ ;  /* 0x00000000008a7805 */ /* 0x000fe2000001ff00 */
[----:B------:R-:W-:Y:S01]  /*0850*/  CS2R R136, SRZ ;  /* 0x0000000000887805 */ /* 0x000fe2000001ff00 */
[----:B------:R-:W-:Y:S01]  /*0860*/  CS2R R130, SRZ ;  /* 0x0000000000827805 */ /* 0x000fe2000001ff00 */
[----:B------:R-:W-:Y:S01]  /*0870*/  CS2R R128, SRZ ;  /* 0x0000000000807805 */ /* 0x000fe2000001ff00 */
[----:B------:R-:W-:Y:S01]  /*0880*/  CS2R R134, SRZ ;  /* 0x0000000000867805 */ /* 0x000fe2000001ff00 */
[----:B------:R-:W-:Y:S01]  /*0890*/  PLOP3.LUT P0, PT, PT, PT, UP1, 0x80, 0x0 ;  /* 0x000000000000781c */ /* 0x000fe20003f0f018 */
        /* <DEDUP_REMOVED lines=9> */
[----:B------:R-:W-:Y:S01]  /*0930*/  IMAD.MOV.U32 R116, RZ, RZ, RZ ;  /* 0x000000ffff747224 */ /* 0x000fe200078e00ff */
[----:B------:R-:W-:Y:S01]  /*0940*/  CS2R R110, SRZ ;  /* 0x00000000006e7805 */ /* 0x000fe2000001ff00 */
[----:B------:R-:W-:Y:S01]  /*0950*/  CS2R R108, SRZ ;  /* 0x00000000006c7805 */ /* 0x000fe2000001ff00 */
[----:B------:R-:W-:Y:S01]  /*0960*/  CS2R R106, SRZ ;  /* 0x00000000006a7805 */ /* 0x000fe2000001ff00 */
[----:B------:R-:W-:Y:S01]  /*0970*/  CS2R R104, SRZ ;  /* 0x0000000000687805 */ /* 0x000fe2000001ff00 */
[----:B------:R-:W-:Y:S01]  /*0980*/  IMAD.MOV.U32 R28, RZ, RZ, RZ ;  /* 0x000000ffff1c7224 */ /* 0x000fe200078e00ff */
[----:B------:R-:W-:Y:S01]  /*0990*/  CS2R R26, SRZ ;  /* 0x00000000001a7805 */ /* 0x000fe2000001ff00 */
[----:B------:R-:W-:Y:S05]  /*09a0*/  @!P0 BRA `(.L_x_149) ;  /* 0x0001b29000008947 */ /* 0x000fea0003800000 */
[----:B------:R-:W-:Y:S02]  /*09b0*/  ULDC.64 UR8, c[0x0][0x340] ;  /* 0x0000d00000087ab9 */ /* 0x000fe40000000a00 */
[----:B------:R-:W-:-:S04]  /*09c0*/  UISETP.NE.U32.AND UP3, UPT, URZ, UR8, UPT ;  /* 0x000000083f00728c */ /* 0x000fc8000bf65070 */
[----:B------:R-:W-:-:S03]  /*09d0*/  UISETP.NE.AND.EX UP3, UPT, URZ, UR9, UPT, UP3 ;  /* 0x000000093f00728c */ /* 0x000fc6000bf65330 */
[----:B------:R-:W-:-:S03]  /*09e0*/  ULDC.64 UR8, c[0x0][0x340] ;  /* 0x0000d00000087ab9 */ /* 0x000fc60000000a00 */
[----:B------:R-:W-:-:S05]  /*09f0*/  PLOP3.LUT P2, PT, PT, PT, UP3, 0x80, 0x0 ;  /* 0x000000000000781c */ /* 0x000fca0003f4f038 */
[----:B------:R-:W-:Y:S02]  /*0a00*/  @UP3 UMOV UR4, 0x4 ;  /* 0x0000000400043882 */ /* 0x000fe40000000000 */
[----:B------:R-:W-:-:S06]  /*0a10*/  @UP3 UIMAD.WIDE UR8, UR16, UR4, UR8 ;  /* 0x00000004100832a5 */ /* 0x000fcc000f8e0208 */
[----:B------:R-:W-:Y:S02]  /*0a20*/  IMAD.U32 R2, RZ, RZ, UR8 ;  /* 0x00000008ff027e24 */ /* 0x000fe4000f8e00ff */
[----:B------:R-:W-:Y:S01]  /*0a30*/  IMAD.U32 R3, RZ, RZ, UR9 ;  /* 0x00000009ff037e24 */ /* 0x000fe2000f8e00ff */
[----:B------:R-:W-:Y:S01]  /*0a40*/  SHF.R.S32.HI R201, RZ, 0x1f, R200 ;  /* 0x0000001fffc97819 */ /* 0x000fe200000114c8 */
[----:B------:R-:W-:Y:S02]  /*0a50*/  ULDC.64 UR8, c[0x0][0x1b8] ;  /* 0x00006e0000087ab9 */ /* 0x000fe40000000a00 */
[----:B------:R-:W-:Y:S01]  /*0a60*/  UIMAD UR4, UR15, UR8, URZ ;  /* 0x000000080f0472a4 */ /* 0x000fe2000f8e023f */
[----:B------:R2:W3:Y:S01]  /*0a70*/  @P2 LDG.E R16, [R2.64] ;  /* 0x0000003002102981 */ /* 0x0004e2000c1e1900 */
[----:B------:R-:W-:Y:S01]  /*0a80*/  PLOP3.LUT P1, PT, PT, PT, UP2, 0x80, 0x0 ;  /* 0x000000000000781c */ /* 0x000fe20003f2f028 */
[----:B------:R-:W-:Y:S01]  /*0a90*/  UIMAD.WIDE.U32 UR18, UR11, UR8, URZ ;  /* 0x000000080b1272a5 */ /* 0x000fe2000f8e003f */
[----:B------:R-:W-:Y:S01]  /*0aa0*/  PLOP3.LUT P0, PT, PT, PT, UP2, 0x80, 0x0 ;  /* 0x000000000000781c */ /* 0x000fe20003f0f028 */
[----:B------:R-:W-:Y:S01]  /*0ab0*/  UIMAD UR4, UR11, UR9, UR4 ;  /* 0x000000090b0472a4 */ /* 0x000fe2000f8e0204 */
[----:B------:R-:W-:Y:S01]  /*0ac0*/  IMAD.MOV.U32 R228, RZ, RZ, RZ ;  /* 0x000000ffffe47224 */ /* 0x000fe200078e00ff */
[----:B------:R-:W-:-:S02]  /*0ad0*/  USHF.R.S32.HI UR17, URZ, 0x1f, UR16 ;  /* 0x0000001f3f117899 */ /* 0x000fc40008011410 */
[----:B------:R-:W-:Y:S02]  /*0ae0*/  ULDC.64 UR8, c[0x0][0x1c0] ;  /* 0x0000700000087ab9 */ /* 0x000fe40000000a00 */
[----:B------:R-:W-:Y:S02]  /*0af0*/  UIADD3 UR19, UR19, UR4, URZ ;  /* 0x0000000413137290 */ /* 0x000fe4000fffe03f */
[----:B------:R-:W-:Y:S02]  /*0b00*/  UIMAD UR17, UR17, UR8, URZ ;  /* 0x00000008111172a4 */ /* 0x000fe4000f8e023f */
[----:B------:R-:W-:Y:S02]  /*0b10*/  UIMAD.WIDE.U32 UR18, UR16, UR8, UR18 ;  /* 0x00000008101272a5 */ /* 0x000fe4000f8e0012 */
[----:B------:R-:W-:Y:S02]  /*0b20*/  UIMAD UR9, UR16, UR9, UR17 ;  /* 0x00000009100972a4 */ /* 0x000fe4000f8e0211 */
[----:B------:R-:W-:-:S02]  /*0b30*/  ULDC UR4, c[0x0][0x168] ;  /* 0x00005a0000047ab9 */ /* 0x000fc40000000800 */
[----:B------:R-:W-:Y:S02]  /*0b40*/  UIADD3 UR9, UR19, UR9, URZ ;  /* 0x0000000913097290 */ /* 0x000fe4000fffe03f */
[----:B------:R-:W-:Y:S02]  /*0b50*/  UIMAD UR4, UR12, UR4, URZ ;  /* 0x000000040c0472a4 */ /* 0x000fe4000f8e023f */
[----:B------:R-:W-:Y:S01]  /*0b60*/  ULDC UR8, c[0x0][0x2b8] ;  /* 0x0000ae0000087ab9 */ /* 0x000fe20000000800 */
[----:B--2---:R-:W-:Y:S01]  /*0b70*/  LEA.HI R2, R201, R200, RZ, 0x3 ;  /* 0x000000c8c9027211 */ /* 0x004fe200078f18ff */
[----:B------:R-:W-:Y:S01]  /*0b80*/  IMAD.U32 R3, RZ, RZ, UR19 ;  /* 0x00000013ff037e24 */ /* 0x000fe2000f8e00ff */
[----:B------:R-:W-:Y:S01]  /*0b90*/  UMOV UR35, 0x60 ;  /* 0x0000006000237882 */ /* 0x000fe20000000000 */
[----:B------:R-:W-:Y:S01]  /*0ba0*/  IMAD.U32 R3, RZ, RZ, UR9 ;  /* 0x00000009ff037e24 */ /* 0x000fe2000f8e00ff */
[----:B------:R-:W-:Y:S01]  /*0bb0*/  LOP3.LUT R0, R2, 0xfffffff8, RZ, 0xc0, !PT ;  /* 0xfffffff802007812 */ /* 0x000fe200078ec0ff */
[----:B------:R-:W-:Y:S01]  /*0bc0*/  UISETP.NE.AND UP1, UPT, UR8, 0x1, UPT ;  /* 0x000000010800788c */ /* 0x000fe2000bf25270 */
[----:B------:R-:W-:Y:S01]  /*0bd0*/  SHF.R.S32.HI R18, RZ, 0x3, R2 ;  /* 0x00000003ff127819 */ /* 0x000fe20000011402 */
[----:B------:R-:W-:Y:S01]  /*0be0*/  IMAD.U32 R2, RZ, RZ, UR18 ;  /* 0x00000012ff027e24 */ /* 0x000fe2000f8e00ff */
[----:B------:R-:W-:Y:S01]  /*0bf0*/  UIMAD UR12, UR6, UR35, -0x60 ;  /* 0xffffffa0060c74a4 */ /* 0x000fe2000f8e0223 */
[----:B------:R-:W-:Y:S01]  /*0c00*/  IMAD.IADD R28, R200, 0x1, -R0 ;  /* 0x00000001c81c7824 */ /* 0x000fe200078e0a00 */
[----:B------:R-:W-:Y:S01]  /*0c10*/  IADD3 R9, R18, UR14, RZ ;  /* 0x0000000e12097c10 */ /* 0x000fe2000fffe0ff */
[----:B------:R-:W-:-:S02]  /*0c20*/  ULDC.64 UR8, c[0x0][0x2b0] ;  /* 0x0000ac0000087ab9 */ /* 0x000fc40000000a00 */
[C---:B------:R-:W-:Y:S01]  /*0c30*/  IMAD R203, R28.reuse, 0x10, R18 ;  /* 0x000000101ccb7824 */ /* 0x040fe200078e0212 */
[----:B------:R-:W-:Y:S01]  /*0c40*/  ISETP.GE.AND P3, PT, R9, UR4, PT ;  /* 0x0000000409007c0c */ /* 0x000fe2000bf66270 */
[----:B------:R-:W-:-:S03]  /*0c50*/  IMAD.SHL.U32 R24, R28, 0x8, RZ ;  /* 0x000000081c187824 */ /* 0x000fc600078e00ff */
[----:B------:R-:W-:Y:S01]  /*0c60*/  IADD3 R5, R203, UR14, RZ ;  /* 0x0000000ecb057c10 */ /* 0x000fe2000fffe0ff */
[----:B---3--:R2:W3:Y:S04]  /*0c70*/  @P2 R2UR UR17, R16 ;  /* 0x00000000101123c2 */ /* 0x0084e800000e0000 */
[----:B------:R-:W-:Y:S01]  /*0c80*/  @P1 IMAD.HI.U32 R0, R5, c[0x0][0x2c8], RZ ;  /* 0x0000b20005001a27 */ /* 0x000fe200078e00ff */
[----:B------:R-:W-:Y:S01]  /*0c90*/  ISETP.GE.AND P5, PT, R24, c[0x0][0x198], PT ;  /* 0x0000660018007a0c */ /* 0x000fe20003fa6270 */
[----:B---3--:R-:W-:Y:S01]  /*0ca0*/  @!UP3 UMOV UR17, UR16 ;  /* 0x000000100011bc82 */ /* 0x008fe20008000000 */
[----:B------:R-:W-:Y:S01]  /*0cb0*/  SHF.R.S32.HI R30, RZ, 0x1f, R24 ;  /* 0x0000001fff1e7819 */ /* 0x000fe20000011418 */
[----:B------:R-:W-:Y:S01]  /*0cc0*/  IMAD.MOV.U32 R4, RZ, RZ, R5 ;  /* 0x000000ffff047224 */ /* 0x000fe200078e0005 */
[----:B------:R-:W-:Y:S01]  /*0cd0*/  @P0 SHF.R.U32.HI R4, RZ, c[0x0][0x2cc], R0 ;  /* 0x0000b300ff040a19 */ /* 0x000fe20000011600 */
[----:B------:R-:W-:Y:S01]  /*0ce0*/  USHF.R.S32.HI UR16, URZ, 0x1f, UR17 ;  /* 0x0000001f3f107899 */ /* 0x000fe20008011411 */
[----:B------:R-:W-:Y:S01]  /*0cf0*/  LEA.HI R199, R201, R200, RZ, 0x5 ;  /* 0x000000c8c9c77211 */ /* 0x000fe200078f28ff */
[----:B------:R-:W-:Y:S01]  /*0d00*/  UIMAD.WIDE.U32 UR42, UR17, UR8, URZ ;  /* 0x00000008112a72a5 */ /* 0x000fe2000f8e003f */
[--C-:B------:R-:W-:Y:S01]  /*0d10*/  SHF.R.S32.HI R6, RZ, 0x1f, R4.reuse ;  /* 0x0000001fff067819 */ /* 0x100fe20000011404 */
[----:B------:R-:W-:Y:S01]  /*0d20*/  IMAD.MOV R0, RZ, RZ, -R4 ;  /* 0x000000ffff007224 */ /* 0x000fe200078e0a04 */
[----:B------:R-:W-:Y:S01]  /*0d30*/  UIMAD UR16, UR16, UR8, URZ ;  /* 0x00000008101072a4 */ /* 0x000fe2000f8e023f */
[----:B------:R-:W-:Y:S01]  /*0d40*/  IMAD.WIDE.U32 R2, R4, c[0x0][0x1b0], R2 ;  /* 0x00006c0004027a25 */ /* 0x000fe200078e0002 */
[----:B------:R-:W-:Y:S01]  /*0d50*/  UIMAD UR35, UR6, -0x60, UR35 ;  /* 0xffffffa0062378a4 */ /* 0x000fe2000f8e0223 */
[----:B------:R-:W-:Y:S02]  /*0d60*/  STL [R1+0x10], R203 ;  /* 0x000010cb01007387 */ /* 0x000fe40000100800 */
[----:B------:R-:W-:-:S02]  /*0d70*/  IMAD R5, R0, c[0x0][0x2c4], R5 ;  /* 0x0000b10000057a24 */ /* 0x000fc400078e0205 */
[----:B------:R-:W-:-:S03]  /*0d80*/  IMAD R6, R6, c[0x0][0x1b0], RZ ;  /* 0x00006c0006067a24 */ /* 0x000fc600078e02ff */
[----:B------:R-:W-:Y:S01]  /*0d90*/  SHF.R.S32.HI R0, RZ, 0x1f, R5 ;  /* 0x0000001fff007819 */ /* 0x000fe20000011405 */
[----:B------:R-:W-:-:S04]  /*0da0*/  IMAD R4, R4, c[0x0][0x1b4], R6 ;  /* 0x00006d0004047a24 */ /* 0x000fc800078e0206 */
[----:B------:R-:W-:Y:S01]  /*0db0*/  IMAD.IADD R3, R3, 0x1, R4 ;  /* 0x0000000103037824 */ /* 0x000fe200078e0204 */
[----:B------:R-:W-:Y:S01]  /*0dc0*/  IADD3 R4, R9, 0x10, RZ ;  /* 0x0000001009047810 */ /* 0x000fe20007ffe0ff */
[----:B------:R-:W-:Y:S02]  /*0dd0*/  IMAD R0, R0, c[0x0][0x1a8], RZ ;  /* 0x00006a0000007a24 */ /* 0x000fe400078e02ff */
[----:B------:R-:W-:Y:S01]  /*0de0*/  IMAD.WIDE.U32 R2, R5, c[0x0][0x1a8], R2 ;  /* 0x00006a0005027a25 */ /* 0x000fe200078e0002 */
[----:B------:R-:W-:Y:S02]  /*0df0*/  ISETP.GE.AND P6, PT, R4, UR4, PT ;  /* 0x0000000404007c0c */ /* 0x000fe4000bfc6270 */
[----:B------:R-:W-:Y:S01]  /*0e00*/  IADD3 R4, R9, 0x30, RZ ;  /* 0x0000003009047810 */ /* 0x000fe20007ffe0ff */
[----:B------:R-:W-:Y:S01]  /*0e10*/  IMAD R0, R5, c[0x0][0x1ac], R0 ;  /* 0x00006b0005007a24 */ /* 0x000fe200078e0200 */
[----:B------:R-:W-:-:S03]  /*0e20*/  LEA R7, P0, R2, c[0x0][0x160], 0x1 ;  /* 0x0000580002077a11 */ /* 0x000fc600078008ff */
[----:B------:R-:W-:Y:S02]  /*0e30*/  IMAD.IADD R0, R3, 0x1, R0 ;  /* 0x0000000103007824 */ /* 0x000fe400078e0200 */
[----:B------:R-:W-:Y:S01]  /*0e40*/  IMAD.SHL.U32 R3, R18, 0x40, RZ ;  /* 0x0000004012037824 */ /* 0x000fe200078e00ff */
[----:B------:R-:W3:Y:S02]  /*0e50*/  SHFL.IDX PT, R5, R7, RZ, 0x181f ;  /* 0x00181fff07057589 */ /* 0x000ee400000e0000 */
[----:B------:R-:W-:Y:S02]  /*0e60*/  LEA.HI.X R6, R2, c[0x0][0x164], R0, 0x1, P0 ;  /* 0x0000590002067a11 */ /* 0x000fe400000f0c00 */
[----:B------:R-:W-:Y:S01]  /*0e70*/  LOP3.LUT R0, R3, 0x1c0, RZ, 0xc0, !PT ;  /* 0x000001c003007812 */ /* 0x000fe200078ec0ff */
[----:B------:R-:W-:Y:S01]  /*0e80*/  SHFL.IDX PT, R8, R7, 0x1, 0x181f ;  /* 0x00381f0007087f89 */ /* 0x000fe200000e0000 */
[----:B------:R-:W-:Y:S02]  /*0e90*/  IADD3 R3, R9, 0x20, RZ ;  /* 0x0000002009037810 */ /* 0x000fe40007ffe0ff */
[----:B------:R-:W-:Y:S01]  /*0ea0*/  SHF.R.U32.HI R2, RZ, 0x3, R0 ;  /* 0x00000003ff027819 */ /* 0x000fe20000011600 */
[----:B------:R-:W4:Y:S01]  /*0eb0*/  SHFL.IDX PT, R11, R6, RZ, 0x181f ;  /* 0x00181fff060b7589 */ /* 0x000f2200000e0000 */
[----:B------:R-:W-:-:S02]  /*0ec0*/  LOP3.LUT R0, R0, 0x38, R24, 0xf8, !PT ;  /* 0x0000003800007812 */ /* 0x000fc400078ef818 */
[----:B------:R-:W-:Y:S01]  /*0ed0*/  ISETP.GE.AND P1, PT, R3, UR4, PT ;  /* 0x0000000403007c0c */ /* 0x000fe2000bf26270 */
[----:B------:R-:W5:Y:S01]  /*0ee0*/  SHFL.IDX PT, R12, R6, 0x1, 0x181f ;  /* 0x00381f00060c7f89 */ /* 0x000f6200000e0000 */
[----:B------:R-:W-:Y:S02]  /*0ef0*/  LOP3.LUT R0, R0, R2, RZ, 0x3c, !PT ;  /* 0x0000000200007212 */ /* 0x000fe400078e3cff */
[----:B------:R-:W-:Y:S01]  /*0f00*/  LEA.HI R2, R201, R200, RZ, 0x6 ;  /* 0x000000c8c9027211 */ /* 0x000fe200078f30ff */
[----:B------:R-:W1:Y:S04]  /*0f10*/  SHFL.IDX PT, R10, R7, 0x2, 0x181f ;  /* 0x00581f00070a7f89 */ /* 0x000e6800000e0000 */
[----:B------:R-:W-:Y:S01]  /*0f20*/  IMAD.SHL.U32 R2, R2, 0x8, RZ ;  /* 0x0000000802027824 */ /* 0x000fe200078e00ff */
[----:B------:R-:W-:Y:S04]  /*0f30*/  SHFL.IDX PT, R15, R6, 0x2, 0x181f ;  /* 0x00581f00060f7f89 */ /* 0x000fe800000e0000 */
[----:B------:R-:W-:Y:S01]  /*0f40*/  LOP3.LUT R0, R0, 0xfffffe00, R2, 0xf8, !PT ;  /* 0xfffffe0000007812 */ /* 0x000fe200078ef802 */
[----:B------:R-:W-:Y:S01]  /*0f50*/  SHFL.IDX PT, R14, R6, 0x3, 0x181f ;  /* 0x00781f00060e7f89 */ /* 0x000fe200000e0000 */
[----:B---3--:R-:W-:-:S03]  /*0f60*/  @!P3 LEA R2, P0, R24, R5, 0x1 ;  /* 0x000000051802b211 */ /* 0x008fc600078008ff */
[----:B------:R-:W3:Y:S01]  /*0f70*/  SHFL.IDX PT, R5, R7, 0x3, 0x181f ;  /* 0x00781f0007057f89 */ /* 0x000ee200000e0000 */
[----:B------:R-:W-:Y:S01]  /*0f80*/  IMAD.SHL.U32 R202, R0, 0x2, RZ ;  /* 0x0000000200ca7824 */ /* 0x000fe200078e00ff */
[--C-:B----4-:R-:W-:Y:S02]  /*0f90*/  @!P3 LEA.HI.X R3, R24, R11, R30.reuse, 0x1, P0 ;  /* 0x0000000b1803b211 */ /* 0x110fe400000f0c1e */
[----:B------:R-:W-:Y:S01]  /*0fa0*/  SHFL.IDX PT, R11, R7, 0x5, 0x181f ;  /* 0x00b81f00070b7f89 */ /* 0x000fe200000e0000 */
[----:B------:R-:W-:Y:S02]  /*0fb0*/  ISETP.GE.AND P0, PT, R4, UR4, PT ;  /* 0x0000000404007c0c */ /* 0x000fe4000bf06270 */
[C---:B------:R-:W-:Y:S01]  /*0fc0*/  IADD3 R0, R9.reuse, 0x40, RZ ;  /* 0x0000004009007810 */ /* 0x040fe20007ffe0ff */
[----:B------:R4:W-:Y:S03]  /*0fd0*/  @!P3 LDGSTS.E.BYPASS.LTC128B.128 [R202+0x6100], [R2.64], !P5 ;  /* 0x0610000002cabfae */ /* 0x0009e6000e901d70 */
[----:B------:R-:W-:Y:S01]  /*0fe0*/  ISETP.GE.AND P4, PT, R0, UR4, PT ;  /* 0x0000000400007c0c */ /* 0x000fe2000bf86270 */
[----:B------:R-:W-:Y:S01]  /*0ff0*/  SHFL.IDX PT, R13, R6, 0x4, 0x181f ;  /* 0x00981f00060d7f89 */ /* 0x000fe200000e0000 */
[----:B------:R-:W-:Y:S01]  /*1000*/  IADD3 R0, R9, 0x50, RZ ;  /* 0x0000005009007810 */ /* 0x000fe20007ffe0ff */
[----:B------:R-:W-:Y:S01]  /*1010*/  UIADD3 UR18, UR35, UR10, URZ ;  /* 0x0000000a23127290 */ /* 0x000fe2000fffe03f */
[----:B------:R-:W-:Y:S01]  /*1020*/  SHF.R.S32.HI R198, RZ, 0x5, R199 ;  /* 0x00000005ffc67819 */ /* 0x000fe200000114c7 */
[C---:B------:R-:W-:Y:S01]  /*1030*/  IMAD.SHL.U32 R226, R24.reuse, 0x2, RZ ;  /* 0x0000000218e27824 */ /* 0x040fe200078e00ff */
[C---:B------:R-:W-:Y:S01]  /*1040*/  SHF.L.U64.HI R225, R24.reuse, 0x1, R30 ;  /* 0x0000000118e17819 */ /* 0x040fe2000001021e */
[----:B------:R-:W-:Y:S01]  /*1050*/  STL [R1+0x8], R202 ;  /* 0x000008ca01007387 */ /* 0x000fe20000100800 */
[----:B----4-:R-:W-:-:S03]  /*1060*/  @!P6 LEA R2, P3, R24, R8, 0x1 ;  /* 0x000000081802e211 */ /* 0x010fc600078608ff */
[----:B------:R-:W4:Y:S01]  /*1070*/  SHFL.IDX PT, R8, R7, 0x4, 0x181f ;  /* 0x00981f0007087f89 */ /* 0x000f2200000e0000 */
[----:B-----5:R-:W-:-:S03]  /*1080*/  @!P6 LEA.HI.X R3, R24, R12, R30, 0x1, P3 ;  /* 0x0000000c1803e211 */ /* 0x020fc600018f0c1e */
[----:B------:R-:W5:Y:S01]  /*1090*/  SHFL.IDX PT, R12, R6, 0x5, 0x181f ;  /* 0x00b81f00060c7f89 */ /* 0x000f6200000e0000 */
[----:B------:R-:W-:Y:S02]  /*10a0*/  ISETP.GE.AND P3, PT, R0, UR4, PT ;  /* 0x0000000400007c0c */ /* 0x000fe4000bf66270 */
[----:B------:R-:W-:Y:S01]  /*10b0*/  IADD3 R0, R9, 0x60, RZ ;  /* 0x0000006009007810 */ /* 0x000fe20007ffe0ff */
[----:B------:R3:W-:Y:S01]  /*10c0*/  @!P6 LDGSTS.E.BYPASS.LTC128B.128 [R202+0x6900], [R2.64], !P5 ;  /* 0x0690000002caefae */ /* 0x0007e2000e901d70 */
[----:B-1----:R-:W-:-:S03]  /*10d0*/  @!P1 LEA R4, P6, R24, R10, 0x1 ;  /* 0x0000000a18049211 */ /* 0x002fc600078c08ff */
[----:B------:R-:W1:Y:S01]  /*10e0*/  SHFL.IDX PT, R10, R7, 0x6, 0x181f ;  /* 0x00d81f00070a7f89 */ /* 0x000e6200000e0000 */
[C---:B---3--:R-:W-:Y:S02]  /*10f0*/  @!P0 LEA R2, P2, R24.reuse, R5, 0x1 ;  /* 0x0000000518028211 */ /* 0x048fe400078408ff */
[C-C-:B------:R-:W-:Y:S02]  /*1100*/  @!P1 LEA.HI.X R5, R24.reuse, R15, R30.reuse, 0x1, P6 ;  /* 0x0000000f18059211 */ /* 0x140fe400030f0c1e */
[----:B------:R-:W-:Y:S02]  /*1110*/  @!P0 LEA.HI.X R3, R24, R14, R30, 0x1, P2 ;  /* 0x0000000e18038211 */ /* 0x000fe400010f0c1e */
[----:B------:R-:W-:Y:S01]  /*1120*/  ISETP.GE.AND P2, PT, R0, UR4, PT ;  /* 0x0000000400007c0c */ /* 0x000fe2000bf46270 */
[----:B------:R4:W-:Y:S01]  /*1130*/  @!P1 LDGSTS.E.BYPASS.LTC128B.128 [R202+0x7100], [R4.64], !P5 ;  /* 0x0710000004ca9fae */ /* 0x0009e2000e901d70 */
[----:B------:R-:W-:Y:S02]  /*1140*/  PLOP3.LUT P1, PT, PT, PT, UP1, 0x80, 0x0 ;  /* 0x000000000000781c */ /* 0x000fe40003f2f018 */
[----:B------:R-:W-:Y:S01]  /*1150*/  IADD3 R0, R203, UR12, RZ ;  /* 0x0000000ccb007c10 */ /* 0x000fe2000fffe0ff */
[----:B------:R3:W-:Y:S01]  /*1160*/  @!P0 LDGSTS.E.BYPASS.LTC128B.128 [R202+0x7900], [R2.64], !P5 ;  /* 0x0790000002ca8fae */ /* 0x0007e2000e901d70 */
[----:B----4-:R-:W-:-:S03]  /*1170*/  @!P4 LEA R4, P0, R24, R8, 0x1 ;  /* 0x000000081804c211 */ /* 0x010fc600078008ff */
[----:B------:R-:W-:Y:S01]  /*1180*/  IMAD.IADD R8, R0, 0x1, R204 ;  /* 0x0000000100087824 */ /* 0x000fe200078e02cc */
[C---:B---3--:R-:W-:Y:S02]  /*1190*/  @!P3 LEA R2, P6, R24.reuse, R11, 0x1 ;  /* 0x0000000b1802b211 */ /* 0x048fe400078c08ff */
[----:B------:R3:W-:Y:S01]  /*11a0*/  SHFL.IDX PT, R11, R7, 0x7, 0x181f ;  /* 0x00f81f00070b7f89 */ /* 0x0007e200000e0000 */
[C-C-:B------:R-:W-:Y:S02]  /*11b0*/  @!P4 LEA.HI.X R5, R24.reuse, R13, R30.reuse, 0x1, P0 ;  /* 0x0000000d1805c211 */ /* 0x140fe400000f0c1e */
[----:B-----5:R-:W-:Y:S01]  /*11c0*/  @!P3 LEA.HI.X R3, R24, R12, R30, 0x1, P6 ;  /* 0x0000000c1803b211 */ /* 0x020fe200030f0c1e */
[----:B------:R-:W4:Y:S01]  /*11d0*/  SHFL.IDX PT, R13, R6, 0x6, 0x181f ;  /* 0x00d81f00060d7f89 */ /* 0x000f2200000e0000 */
[----:B------:R-:W-:Y:S02]  /*11e0*/  PLOP3.LUT P0, PT, PT, PT, UP1, 0x80, 0x0 ;  /* 0x000000000000781c */ /* 0x000fe40003f0f018 */
[----:B------:R-:W-:Y:S01]  /*11f0*/  ISETP.GE.AND P6, PT, R0, UR10, PT ;  /* 0x0000000a00007c0c */ /* 0x000fe2000bfc6270 */
[----:B------:R5:W1:Y:S01]  /*1200*/  SHFL.IDX PT, R12, R6, 0x7, 0x181f ;  /* 0x00f81f00060c7f89 */ /* 0x000a6200000e0000 */
[----:B------:R-:W-:-:S02]  /*1210*/  IMAD.MOV.U32 R0, RZ, RZ, R8 ;  /* 0x000000ffff007224 */ /* 0x000fc400078e0008 */
[----:B------:R-:W-:Y:S01]  /*1220*/  ISETP.GT.OR P6, PT, R203, 0x5f, P6 ;  /* 0x0000005fcb00780c */ /* 0x000fe200037c4670 */
[----:B------:R2:W-:Y:S04]  /*1230*/  @!P4 LDGSTS.E.BYPASS.LTC128B.128 [R202+0x8100], [R4.64], !P5 ;  /* 0x0810000004cacfae */ /* 0x0005e8000e901d70 */
[----:B------:R4:W-:Y:S01]  /*1240*/  @!P3 LDGSTS.E.BYPASS.LTC128B.128 [R202+0x8900], [R2.64], !P5 ;  /* 0x0890000002cabfae */ /* 0x0009e2000e901d70 */
[----:B---3--:R-:W-:Y:S01]  /*1250*/  IADD3 R7, R9, 0x70, RZ ;  /* 0x0000007009077810 */ /* 0x008fe20007ffe0ff */
[----:B-----5:R-:W-:-:S03]  /*1260*/  @P1 IMAD.HI.U32 R6, R8, c[0x0][0x2bc], RZ ;  /* 0x0000af0008061a27 */ /* 0x020fc600078e00ff */
[----:B------:R-:W-:Y:S01]  /*1270*/  ISETP.GE.AND P1, PT, R7, UR4, PT ;  /* 0x0000000407007c0c */ /* 0x000fe2000bf26270 */
[----:B------:R-:W-:Y:S01]  /*1280*/  UIMAD UR4, UR17, UR9, UR16 ;  /* 0x00000009110472a4 */ /* 0x000fe2000f8e0210 */
[----:B------:R-:W-:-:S03]  /*1290*/  @P0 SHF.R.U32.HI R0, RZ, c[0x0][0x2c0], R6 ;  /* 0x0000b000ff000a19 */ /* 0x000fc60000011606 */
[----:B------:R-:W-:Y:S01]  /*12a0*/  UIADD3 UR4, UR43, UR4, URZ ;  /* 0x000000042b047290 */ /* 0x000fe2000fffe03f */
[----:B-1----:R-:W-:Y:S01]  /*12b0*/  @!P2 LEA R6, P4, R24, R10, 0x1 ;  /* 0x0000000a1806a211 */ /* 0x002fe200078808ff */
[----:B------:R-:W-:Y:S01]  /*12c0*/  ULDC.64 UR8, c[0x0][0x1e8] ;  /* 0x00007a0000087ab9 */ /* 0x000fe20000000a00 */
[----:B--2---:R-:W-:Y:S02]  /*12d0*/  @!P6 IADD3 R5, P0, R0, UR42, RZ ;  /* 0x0000002a0005ec10 */ /* 0x004fe4000ff1e0ff */
[----:B----4-:R-:W-:Y:S02]  /*12e0*/  @!P2 LEA.HI.X R7, R24, R13, R30, 0x1, P4 ;  /* 0x0000000d1807a211 */ /* 0x010fe400020f0c1e */
[----:B------:R-:W-:Y:S02]  /*12f0*/  @!P6 LEA R2, P3, R5, c[0x0][0x2a0], 0x2 ;  /* 0x0000a8000502ea11 */ /* 0x000fe400078610ff */
[----:B------:R-:W-:Y:S01]  /*1300*/  @!P6 LEA.HI.X.SX32 R3, R0, UR4, 0x1, P0 ;  /* 0x000000040003ec11 */ /* 0x000fe200080f0eff */
[----:B------:R1:W-:Y:S01]  /*1310*/  @!P2 LDGSTS.E.BYPASS.LTC128B.128 [R202+0x9100], [R6.64], !P5 ;  /* 0x0910000006caafae */ /* 0x0003e2000e901d70 */
[----:B------:R-:W-:-:S02]  /*1320*/  @!P1 LEA R4, P0, R24, R11, 0x1 ;  /* 0x0000000b18049211 */ /* 0x000fc400078008ff */
[----:B------:R-:W-:Y:S02]  /*1330*/  @!P6 LEA.HI.X R3, R5, c[0x0][0x2a4], R3, 0x2, P3 ;  /* 0x0000a9000503ea11 */ /* 0x000fe400018f1403 */
[----:B------:R-:W-:-:S05]  /*1340*/  @!P1 LEA.HI.X R5, R24, R12, R30, 0x1, P0 ;  /* 0x0000000c18059211 */ /* 0x000fca00000f0c1e */
[----:B------:R2:W-:Y:S04]  /*1350*/  @!P1 LDGSTS.E.BYPASS.LTC128B.128 [R202+0x9900], [R4.64], !P5 ;  /* 0x0990000004ca9fae */ /* 0x0005e8000e901d70 */
[----:B------:R-:W0:Y:S04]  /*1360*/  LDGDEPBAR ;  /* 0x00000000000079af */ /* 0x000e280000000000 */
[----:B------:R-:W-:Y:S06]  /*1370*/  BAR.SYNC.DEFER_BLOCKING 0x0 ;  /* 0x0000000000007b1d */ /* 0x000fec0000010000 */
[----:B------:R3:W4:Y:S01]  /*1380*/  @!P6 LDG.E R228, [R2.64] ;  /* 0x0000003002e4e981 */ /* 0x000722000c1e1900 */
[----:B------:R-:W-:Y:S01]  /*1390*/  IMAD.MOV R0, RZ, RZ, -R0 ;  /* 0x000000ffff007224 */ /* 0x000fe200078e0a00 */
[----:B------:R-:W-:Y:S01]  /*13a0*/  UIMAD UR16, UR15, UR8, URZ ;  /* 0x000000080f1072a4 */ /* 0x000fe2000f8e023f */
[----:B------:R-:W-:Y:S01]  /*13b0*/  IADD3 R29, -R18, UR18, RZ ;  /* 0x00000012121d7c10 */ /* 0x000fe2000fffe1ff */
[----:B------:R-:W-:Y:S01]  /*13c0*/  UIMAD.WIDE.U32 UR46, UR11, UR8, URZ ;  /* 0x000000080b2e72a5 */ /* 0x000fe2000f8e003f */
[----:B------:R-:W-:Y:S01]  /*13d0*/  IMAD R234, R0, c[0x0][0x2b8], R8 ;  /* 0x0000ae0000ea7a24 */ /* 0x000fe200078e0208 */
[----:B------:R-:W-:Y:S01]  /*13e0*/  UIMAD UR8, UR11, UR9, UR16 ;  /* 0x000000090b0872a4 */ /* 0x000fe2000f8e0210 */
[----:B------:R-:W-:-:S02]  /*13f0*/  ISETP.GE.AND P3, PT, R24, c[0x0][0x1d4], PT ;  /* 0x0000750018007a0c */ /* 0x000fc40003f66270 */
[C---:B------:R-:W-:Y:S01]  /*1400*/  ISETP.GE.AND P6, PT, R29.reuse, 0x21, PT ;  /* 0x000000211d00780c */ /* 0x040fe20003fc6270 */
[----:B------:R-:W-:Y:S01]  /*1410*/  UIADD3 UR8, UR47, UR8, URZ ;  /* 0x000000082f087290 */ /* 0x000fe2000fffe03f */
[----:B------:R-:W-:Y:S01]  /*1420*/  SHF.R.S32.HI R26, RZ, 0x1f, R234 ;  /* 0x0000001fff1a7819 */ /* 0x000fe200000114ea */
[----:B------:R-:W-:Y:S01]  /*1430*/  ULDC.64 UR16, c[0x0][0x210] ;  /* 0x0000840000107ab9 */ /* 0x000fe20000000a00 */
[C---:B------:R-:W-:Y:S01]  /*1440*/  ISETP.GE.AND P5, PT, R29.reuse, 0x31, PT ;  /* 0x000000311d00780c */ /* 0x040fe20003fa6270 */
[----:B------:R-:W-:Y:S01]  /*1450*/  UIMAD UR15, UR15, UR16, URZ ;  /* 0x000000100f0f72a4 */ /* 0x000fe2000f8e023f */
[C---:B------:R-:W-:Y:S01]  /*1460*/  ISETP.GE.AND P4, PT, R29.reuse, 0x41, PT ;  /* 0x000000411d00780c */ /* 0x040fe20003f86270 */
[----:B------:R-:W-:Y:S01]  /*1470*/  IMAD R0, R26, c[0x0][0x1e0], RZ ;  /* 0x000078001a007a24 */ /* 0x000fe200078e02ff */
[----:B------:R-:W-:Y:S01]  /*1480*/  ISETP.GE.AND P2, PT, R29, 0x51, PT ;  /* 0x000000511d00780c */ /* 0x000fe20003f46270 */
[----:B------:R-:W-:Y:S02]  /*1490*/  UIMAD.WIDE.U32 UR44, UR11, UR16, URZ ;  /* 0x000000100b2c72a5 */ /* 0x000fe4000f8e003f */
[----:B------:R-:W-:Y:S01]  /*14a0*/  IMAD R0, R234, c[0x0][0x1e4], R0 ;  /* 0x00007900ea007a24 */ /* 0x000fe200078e0200 */
[----:B------:R-:W-:-:S02]  /*14b0*/  UIMAD UR9, UR11, UR17, UR15 ;  /* 0x000000110b0972a4 */ /* 0x000fc4000f8e020f */
[----:B------:R-:W-:Y:S01]  /*14c0*/  UIADD3 UR15, UR6, -0x1, URZ ;  /* 0xffffffff060f7890 */ /* 0x000fe2000fffe03f */
[----:B---3--:R-:W-:Y:S01]  /*14d0*/  IMAD.WIDE.U32 R2, R234, c[0x0][0x1e0], RZ ;  /* 0x00007800ea027a25 */ /* 0x008fe200078e00ff */
[----:B------:R-:W-:Y:S02]  /*14e0*/  UIADD3 UR9, UR45, UR9, URZ ;  /* 0x000000092d097290 */ /* 0x000fe4000fffe03f */
[----:B------:R-:W-:Y:S01]  /*14f0*/  UISETP.GT.AND UP3, UPT, UR15, UR5, UPT ;  /* 0x000000050f00728c */ /* 0x000fe2000bf64270 */
[----:B------:R-:W-:Y:S01]  /*1500*/  IMAD.IADD R3, R3, 0x1, R0 ;  /* 0x0000000103037824 */ /* 0x000fe200078e0200 */
[----:B----4-:R-:W-:-:S03]  /*1510*/  SHF.R.S32.HI R27, RZ, 0x1f, R228 ;  /* 0x0000001fff1b7819 */ /* 0x010fc600000114e4 */
[----:B------:R-:W-:-:S04]  /*1520*/  IMAD.WIDE.U32 R2, R228, c[0x0][0x1f0], R2 ;  /* 0x00007c00e4027a25 */ /* 0x000fc800078e0002 */
[----:B------:R-:W-:Y:S01]  /*1530*/  IMAD R0, R27, c[0x0][0x1f0], RZ ;  /* 0x00007c001b007a24 */ /* 0x000fe200078e02ff */
[----:B--2---:R-:W-:-:S03]  /*1540*/  IADD3 R4, P1, R2, UR46, RZ ;  /* 0x0000002e02047c10 */ /* 0x004fc6000ff3e0ff */
[----:B------:R-:W-:Y:S01]  /*1550*/  IMAD R0, R228, c[0x0][0x1f4], R0 ;  /* 0x00007d00e4007a24 */ /* 0x000fe200078e0200 */
[----:B------:R-:W-:-:S04]  /*1560*/  LEA R2, P0, R4, c[0x0][0x1c8], 0x1 ;  /* 0x0000720004027a11 */ /* 0x000fc800078008ff */
[----:B------:R-:W-:Y:S01]  /*1570*/  IADD3.X R0, R3, UR8, R0, P1, !PT ;  /* 0x0000000803007c10 */ /* 0x000fe20008ffe400 */
[----:B-1----:R-:W-:Y:S01]  /*1580*/  SHFL.IDX PT, R6, R2, 0x1, 0x181f ;  /* 0x00381f0002067f89 */ /* 0x002fe200000e0000 */
[----:B------:R-:W-:Y:S02]  /*1590*/  ISETP.GE.AND P1, PT, R29, 0x1, PT ;  /* 0x000000011d00780c */ /* 0x000fe40003f26270 */
[----:B------:R-:W-:Y:S01]  /*15a0*/  LEA.HI.X R0, R4, c[0x0][0x1cc], R0, 0x1, P0 ;  /* 0x0000730004007a11 */ /* 0x000fe200000f0c00 */
[----:B------:R-:W-:Y:S04]  /*15b0*/  SHFL.IDX PT, R8, R2, 0x2, 0x181f ;  /* 0x00581f0002087f89 */ /* 0x000fe800000e0000 */
[----:B------:R-:W1:Y:S04]  /*15c0*/  SHFL.IDX PT, R4, R2, RZ, 0x181f ;  /* 0x00181fff02047589 */ /* 0x000e6800000e0000 */
[----:B------:R-:W2:Y:S04]  /*15d0*/  SHFL.IDX PT, R3, R0, RZ, 0x181f ;  /* 0x00181fff00037589 */ /* 0x000ea800000e0000 */
[----:B------:R-:W3:Y:S04]  /*15e0*/  SHFL.IDX PT, R7, R0, 0x1, 0x181f ;  /* 0x00381f0000077f89 */ /* 0x000ee800000e0000 */
[----:B------:R-:W4:Y:S04]  /*15f0*/  SHFL.IDX PT, R9, R2, 0x3, 0x181f ;  /* 0x00781f0002097f89 */ /* 0x000f2800000e0000 */
[----:B------:R-:W5:Y:S04]  /*1600*/  SHFL.IDX PT, R14, R0, 0x2, 0x181f ;  /* 0x00581f00000e7f89 */ /* 0x000f6800000e0000 */
[----:B------:R-:W3:Y:S01]  /*1610*/  SHFL.IDX PT, R13, R2, 0x4, 0x181f ;  /* 0x00981f00020d7f89 */ /* 0x000ee200000e0000 */
[----:B-1----:R-:W-:-:S03]  /*1620*/  @P1 LEA R4, P0, R24, R4, 0x1 ;  /* 0x0000000418041211 */ /* 0x002fc600078008ff */
[----:B------:R-:W1:Y:S01]  /*1630*/  SHFL.IDX PT, R16, R0, 0x3, 0x181f ;  /* 0x00781f0000107f89 */ /* 0x000e6200000e0000 */
[----:B--2---:R-:W-:-:S03]  /*1640*/  @P1 LEA.HI.X R5, R24, R3, R30, 0x1, P0 ;  /* 0x0000000318051211 */ /* 0x004fc600000f0c1e */
[----:B------:R2:W-:Y:S01]  /*1650*/  SHFL.IDX PT, R12, R2, 0x5, 0x181f ;  /* 0x00b81f00020c7f89 */ /* 0x0005e200000e0000 */
[----:B------:R-:W-:Y:S02]  /*1660*/  ISETP.GE.AND P0, PT, R29, 0x11, PT ;  /* 0x000000111d00780c */ /* 0x000fe40003f06270 */
[----:B------:R-:W-:Y:S01]  /*1670*/  LEA.HI R3, R201, R200, RZ, 0x4 ;  /* 0x000000c8c9037211 */ /* 0x000fe200078f20ff */
[----:B------:R1:W-:Y:S04]  /*1680*/  @P1 LDGSTS.E.BYPASS.LTC128B.128 [R202+0x3100], [R4.64], !P3 ;  /* 0x0310000004ca1fae */ /* 0x0003e8000d901d70 */
[----:B------:R-:W3:Y:S04]  /*1690*/  SHFL.IDX PT, R17, R0, 0x4, 0x181f ;  /* 0x00981f0000117f89 */ /* 0x000ee800000e0000 */
[----:B------:R3:W3:Y:S02]  /*16a0*/  SHFL.IDX PT, R15, R0, 0x5, 0x181f ;  /* 0x00b81f00000f7f89 */ /* 0x0006e400000e0000 */
[----:B--2---:R-:W-:-:S02]  /*16b0*/  @P0 LEA R2, P1, R24, R6, 0x1 ;  /* 0x0000000618020211 */ /* 0x004fc400078208ff */
[----:B-1----:R-:W-:Y:S02]  /*16c0*/  LOP3.LUT R5, R3, 0xfffffff0, RZ, 0xc0, !PT ;  /* 0xfffffff003057812 */ /* 0x002fe400078ec0ff */
[----:B------:R-:W-:-:S03]  /*16d0*/  SHF.R.S32.HI R4, RZ, 0x4, R3 ;  /* 0x00000004ff047819 */ /* 0x000fc60000011403 */
[----:B------:R-:W-:Y:S01]  /*16e0*/  IMAD.IADD R5, R200, 0x1, -R5 ;  /* 0x00000001c8057824 */ /* 0x000fe200078e0a05 */
[----:B------:R-:W-:-:S04]  /*16f0*/  LEA.HI R3, R3, R4, RZ, 0x1 ;  /* 0x0000000403037211 */ /* 0x000fc800078f08ff */
[----:B---3--:R-:W-:Y:S02]  /*1700*/  LOP3.LUT R0, R3, 0xfffffffe, RZ, 0xc0, !PT ;  /* 0xfffffffe03007812 */ /* 0x008fe400078ec0ff */
[----:B------:R-:W-:Y:S02]  /*1710*/  SHF.R.S32.HI R10, RZ, 0x1f, R5 ;  /* 0x0000001fff0a7819 */ /* 0x000fe40000011405 */
[----:B------:R-:W-:Y:S01]  /*1720*/  @P0 LEA.HI.X R3, R24, R7, R30, 0x1, P1 ;  /* 0x0000000718030211 */ /* 0x000fe200008f0c1e */
[----:B------:R-:W-:Y:S01]  /*1730*/  IMAD.IADD R11, R4, 0x1, -R0 ;  /* 0x00000001040b7824 */ /* 0x000fe200078e0a00 */
[----:B------:R-:W-:Y:S02]  /*1740*/  LEA.HI R10, R10, R5, RZ, 0x3 ;  /* 0x000000050a0a7211 */ /* 0x000fe400078f18ff */
[C---:B------:R-:W-:Y:S01]  /*1750*/  @P6 LEA R8, P1, R24.reuse, R8, 0x1 ;  /* 0x0000000818086211 */ /* 0x040fe200078208ff */
[----:B------:R1:W-:Y:S01]  /*1760*/  @P0 LDGSTS.E.BYPASS.LTC128B.128 [R202+0x3900], [R2.64], !P3 ;  /* 0x0390000002ca0fae */ /* 0x0003e2000d901d70 */
[----:B----4-:R-:W-:-:S02]  /*1770*/  @P5 LEA R6, P0, R24, R9, 0x1 ;  /* 0x0000000918065211 */ /* 0x010fc400078008ff */
[----:B------:R-:W-:Y:S02]  /*1780*/  LOP3.LUT R0, R10, 0xfffffff8, RZ, 0xc0, !PT ;  /* 0xfffffff80a007812 */ /* 0x000fe400078ec0ff */
[C---:B-----5:R-:W-:Y:S02]  /*1790*/  @P6 LEA.HI.X R9, R24.reuse, R14, R30, 0x1, P1 ;  /* 0x0000000e18096211 */ /* 0x060fe400008f0c1e */
[C---:B------:R-:W-:Y:S01]  /*17a0*/  @P4 LEA R4, P1, R24.reuse, R13, 0x1 ;  /* 0x0000000d18044211 */ /* 0x040fe200078208ff */
[----:B------:R-:W-:Y:S01]  /*17b0*/  IMAD.IADD R25, R5, 0x1, -R0 ;  /* 0x0000000105197824 */ /* 0x000fe200078e0a00 */
[C-C-:B------:R-:W-:Y:S01]  /*17c0*/  @P5 LEA.HI.X R7, R24.reuse, R16, R30.reuse, 0x1, P0 ;  /* 0x0000001018075211 */ /* 0x140fe200000f0c1e */
[----:B------:R2:W-:Y:S01]  /*17d0*/  @P6 LDGSTS.E.BYPASS.LTC128B.128 [R202+0x4100], [R8.64], !P3 ;  /* 0x0410000008ca6fae */ /* 0x0005e2000d901d70 */
[----:B------:R-:W-:Y:S01]  /*17e0*/  @P4 LEA.HI.X R5, R24, R17, R30, 0x1, P1 ;  /* 0x0000001118054211 */ /* 0x000fe200008f0c1e */
[----:B------:R-:W-:Y:S02]  /*17f0*/  IMAD.SHL.U32 R0, R28, 0x40, RZ ;  /* 0x000000401c007824 */ /* 0x000fe400078e00ff */
[----:B------:R3:W-:Y:S03]  /*1800*/  @P5 LDGSTS.E.BYPASS.LTC128B.128 [R202+0x4900], [R6.64], !P3 ;  /* 0x0490000006ca5fae */ /* 0x0007e6000d901d70 */
[----:B------:R-:W-:Y:S01]  /*1810*/  LOP3.LUT R0, R0, 0x1c0, RZ, 0xc0, !PT ;  /* 0x000001c000007812 */ /* 0x000fe200078ec0ff */
[----:B------:R4:W-:Y:S01]  /*1820*/  @P4 LDGSTS.E.BYPASS.LTC128B.128 [R202+0x5100], [R4.64], !P3 ;  /* 0x0510000004ca4fae */ /* 0x0009e2000d901d70 */
[----:B-1----:R-:W-:-:S04]  /*1830*/  @P2 LEA R2, P0, R24, R12, 0x1 ;  /* 0x0000000c18022211 */ /* 0x002fc800078008ff */
[----:B------:R-:W-:-:S05]  /*1840*/  @P2 LEA.HI.X R3, R24, R15, R30, 0x1, P0 ;  /* 0x0000000f18032211 */ /* 0x000fca00000f0c1e */
[----:B------:R1:W-:Y:S04]  /*1850*/  @P2 LDGSTS.E.BYPASS.LTC128B.128 [R202+0x5900], [R2.64], !P3 ;  /* 0x0590000002ca2fae */ /* 0x0003e8000d901d70 */
[----:B------:R-:W0:Y:S01]  /*1860*/  LDGDEPBAR ;  /* 0x00000000000079af */ /* 0x000e220000000000 */
[----:B----4-:R-:W-:Y:S02]  /*1870*/  IMAD.SHL.U32 R4, R11, 0x8, RZ ;  /* 0x000000080b047824 */ /* 0x010fe400078e00ff */
[----:B------:R-:W-:-:S05]  /*1880*/  IMAD.SHL.U32 R5, R10, 0x40, RZ ;  /* 0x000000400a057824 */ /* 0x000fca00078e00ff */
[----:B------:R-:W-:Y:S01]  /*1890*/  LOP3.LUT R197, R5, 0xfffffe00, RZ, 0xc0, !PT ;  /* 0xfffffe0005c57812 */ /* 0x000fe200078ec0ff */
[----:B-1----:R-:W-:Y:S01]  /*18a0*/  IMAD.SHL.U32 R2, R25, 0x40, RZ ;  /* 0x0000004019027824 */ /* 0x002fe200078e00ff */
[----:B------:R-:W-:-:S04]  /*18b0*/  DEPBAR.LE SB0, 0x1 ;  /* 0x000080400000791a */ /* 0x000fc80000000000 */
[----:B------:R-:W-:-:S04]  /*18c0*/  DEPBAR.LE SB0, 0x0 ;  /* 0x000080000000791a */ /* 0x000fc80000000000 */
[----:B------:R-:W-:Y:S01]  /*18d0*/  IMAD.SHL.U32 R3, R18, 0x8, RZ ;  /* 0x0000000812037824 */ /* 0x000fe200078e00ff */
[----:B------:R-:W-:-:S04]  /*18e0*/  LOP3.LUT R2, R2, 0x1c0, RZ, 0xc0, !PT ;  /* 0x000001c002027812 */ /* 0x000fc800078ec0ff */
[----:B------:R-:W-:Y:S02]  /*18f0*/  LOP3.LUT R3, R0, 0x8, R3, 0xf8, !PT ;  /* 0x0000000800037812 */ /* 0x000fe400078ef803 */
[----:B------:R-:W-:Y:S02]  /*1900*/  LOP3.LUT R4, R2, 0x8, R4, 0xf8, !PT ;  /* 0x0000000802047812 */ /* 0x000fe400078ef804 */
[----:B------:R-:W-:Y:S02]  /*1910*/  SHF.R.U32.HI R0, RZ, 0x3, R0 ;  /* 0x00000003ff007819 */ /* 0x000fe40000011600 */
[----:B------:R-:W-:Y:S02]  /*1920*/  SHF.R.U32.HI R2, RZ, 0x3, R2 ;  /* 0x00000003ff027819 */ /* 0x000fe40000011602 */
[----:B------:R-:W-:Y:S02]  /*1930*/  LOP3.LUT R0, R3, R0, RZ, 0x3c, !PT ;  /* 0x0000000003007212 */ /* 0x000fe400078e3cff */
[----:B------:R-:W-:Y:S01]  /*1940*/  LOP3.LUT R196, R4, R2, RZ, 0x3c, !PT ;  /* 0x0000000204c47212 */ /* 0x000fe200078e3cff */
[----:B------:R-:W-:-:S02]  /*1950*/  IMAD R2, R198, 0x400, R197 ;  /* 0x00000400c6027824 */ /* 0x000fc400078e02c5 */
[----:B------:R-:W-:Y:S02]  /*1960*/  IMAD R0, R11, 0x200, R0 ;  /* 0x000002000b007824 */ /* 0x000fe400078e0200 */
[----:B------:R-:W-:Y:S02]  /*1970*/  IMAD.IADD R2, R196, 0x1, R2 ;  /* 0x00000001c4027824 */ /* 0x000fe400078e0202 */
[----:B------:R-:W-:Y:S01]  /*1980*/  IMAD.SHL.U32 R208, R0, 0x2, RZ ;  /* 0x0000000200d07824 */ /* 0x000fe200078e00ff */
[----:B------:R-:W-:Y:S01]  /*1990*/  BAR.SYNC.DEFER_BLOCKING 0x0 ;  /* 0x0000000000007b1d */ /* 0x000fe20000010000 */
[----:B------:R-:W-:Y:S02]  /*19a0*/  IMAD.SHL.U32 R215, R2, 0x2, RZ ;  /* 0x0000000202d77824 */ /* 0x000fe400078e00ff */
[----:B------:R-:W-:Y:S01]  /*19b0*/  IMAD R0, R26, c[0x0][0x208], RZ ;  /* 0x000082001a007a24 */ /* 0x000fe200078e02ff */
[----:B------:R-:W-:Y:S01]  /*19c0*/  IADD3 R219, R208, 0x3120, RZ ;  /* 0x00003120d0db7810 */ /* 0x000fe20007ffe0ff */
[----:B------:R-:W-:-:S04]  /*19d0*/  IMAD.WIDE.U32 R2, R234, c[0x0][0x208], RZ ;  /* 0x00008200ea027a25 */ /* 0x000fc800078e00ff */
[----:B------:R-:W-:-:S04]  /*19e0*/  IMAD R0, R234, c[0x0][0x20c], R0 ;  /* 0x00008300ea007a24 */ /* 0x000fc800078e0200 */
[----:B------:R-:W-:Y:S02]  /*19f0*/  IMAD.IADD R3, R3, 0x1, R0 ;  /* 0x0000000103037824 */ /* 0x000fe400078e0200 */
[----:B------:R-:W-:Y:S02]  /*1a00*/  IMAD R0, R27, c[0x0][0x218], RZ ;  /* 0x000086001b007a24 */ /* 0x000fe400078e02ff */
[C---:B------:R-:W-:Y:S01]  /*1a10*/  IMAD.WIDE.U32 R2, R228.reuse, c[0x0][0x218], R2 ;  /* 0x00008600e4027a25 */ /* 0x040fe200078e0002 */
[----:B---3--:R-:W-:Y:S04]  /*1a20*/  LDSM.16.M88.4 R4, [R208+0x3100] ;  /* 0x00310000d004783b */ /* 0x008fe80000000200 */
[----:B------:R-:W1:Y:S04]  /*1a30*/  LDSM.16.M88.4 R16, [R215+0x6100] ;  /* 0x00610000d710783b */ /* 0x000e680000000200 */
[----:B------:R-:W3:Y:S04]  /*1a40*/  LDSM.16.M88.4 R12, [R215+0x8100] ;  /* 0x00810000d70c783b */ /* 0x000ee80000000200 */
[----:B--2---:R-:W2:Y:S04]  /*1a50*/  LDSM.16.M88.4 R8, [R208+0x3900] ;  /* 0x00390000d008783b */ /* 0x004ea80000000200 */
[----:B------:R-:W-:Y:S04]  /*1a60*/  LDSM.16.M88.4 R20, [R208+0x4100] ;  /* 0x00410000d014783b */ /* 0x000fe80000000200 */
[----:B------:R-:W-:Y:S04]  /*1a70*/  LDSM.16.M88.4 R36, [R208+0x4900] ;  /* 0x00490000d024783b */ /* 0x000fe80000000200 */
[----:B------:R-:W-:Y:S04]  /*1a80*/  LDSM.16.M88.4 R40, [R208+0x5900] ;  /* 0x00590000d028783b */ /* 0x000fe80000000200 */
[----:B------:R-:W-:Y:S01]  /*1a90*/  LDSM.16.M88.4 R32, [R208+0x5100] ;  /* 0x00510000d020783b */ /* 0x000fe20000000200 */
[-C--:B-1----:R-:W-:Y:S08]  /*1aa0*/  HMMA.16816.F32 R160, R16, R4.reuse, RZ ;  /* 0x0000000410a0723c */ /* 0x082ff000000018ff */
[C---:B---3--:R-:W-:Y:S07]  /*1ab0*/  HMMA.16816.F32 R132, R12.reuse, R4, RZ ;  /* 0x000000040c84723c */ /* 0x048fee00000018ff */
[----:B------:R-:W-:Y:S01]  /*1ac0*/  IMAD R4, R228, c[0x0][0x21c], R0 ;  /* 0x00008700e4047a24 */ /* 0x000fe200078e0200 */
[----:B------:R-:W-:Y:S01]  /*1ad0*/  IADD3 R0, P0, R2, UR44, RZ ;  /* 0x0000002c02007c10 */ /* 0x000fe2000ff1e0ff */
[----:B------:R-:W-:Y:S03]  /*1ae0*/  HMMA.16816.F32 R156, R12, R6, RZ ;  /* 0x000000060c9c723c */ /* 0x000fe600000018ff */
[----:B------:R-:W-:-:S02]  /*1af0*/  IADD3.X R2, R3, UR9, R4, P0, !PT ;  /* 0x0000000903027c10 */ /* 0x000fc400087fe404 */
[----:B------:R-:W-:-:S03]  /*1b00*/  LEA R3, P0, R0, c[0x0][0x1f8], 0x1 ;  /* 0x00007e0000037a11 */ /* 0x000fc600078008ff */
[C---:B------:R-:W-:Y:S01]  /*1b10*/  HMMA.16816.F32 R192, R16.reuse, R6, RZ ;  /* 0x0000000610c0723c */ /* 0x040fe200000018ff */
[----:B------:R-:W-:Y:S01]  /*1b20*/  LEA.HI.X R0, R0, c[0x0][0x1fc], R2, 0x1, P0 ;  /* 0x00007f0000007a11 */ /* 0x000fe200000f0c02 */
[----:B------:R-:W1:Y:S01]  /*1b30*/  SHFL.IDX PT, R4, R3, RZ, 0x181f ;  /* 0x00181fff03047589 */ /* 0x000e6200000e0000 */
[----:B------:R-:W-:Y:S02]  /*1b40*/  LOP3.LUT P0, RZ, R28, 0x2, RZ, 0xc0, !PT ;  /* 0x000000021cff7812 */ /* 0x000fe4000780c0ff */
[----:B------:R-:W-:Y:S01]  /*1b50*/  IADD3 R2, R208, 0x3100, RZ ;  /* 0x00003100d0027810 */ /* 0x000fe20007ffe0ff */
[----:B------:R-:W-:Y:S01]  /*1b60*/  SHFL.IDX PT, R5, R3, 0x1, 0x181f ;  /* 0x00381f0003057f89 */ /* 0x000fe200000e0000 */
[----:B------:R-:W-:Y:S01]  /*1b70*/  R2P PR, R25, 0x6 ;  /* 0x0000000619007804 */ /* 0x000fe20000000000 */
[-C--:B--2---:R-:W-:Y:S01]  /*1b80*/  HMMA.16816.F32 R168, R16, R8.reuse, RZ ;  /* 0x0000000810a8723c */ /* 0x084fe200000018ff */
[----:B------:R-:W-:Y:S01]  /*1b90*/  ISETP.GE.AND P4, PT, R24, c[0x0][0x1d4], PT ;  /* 0x0000750018007a0c */ /* 0x000fe20003f86270 */
[----:B------:R-:W2:Y:S03]  /*1ba0*/  SHFL.IDX PT, R7, R0, RZ, 0x181f ;  /* 0x00181fff00077589 */ /* 0x000ea600000e0000 */
[C---:B------:R-:W-:Y:S01]  /*1bb0*/  ISETP.LT.OR P6, PT, R29.reuse, 0x11, P4 ;  /* 0x000000111d00780c */ /* 0x040fe200027c1670 */
[----:B------:R-:W3:Y:S02]  /*1bc0*/  SHFL.IDX PT, R6, R3, 0x2, 0x181f ;  /* 0x00581f0003067f89 */ /* 0x000ee400000e0000 */
[----:B------:R-:W-:Y:S01]  /*1bd0*/  HMMA.16816.F32 R128, R12, R8, RZ ;  /* 0x000000080c80723c */ /* 0x000fe200000018ff */
[----:B------:R-:W-:Y:S01]  /*1be0*/  @P0 IADD3 R219, R2, -0x20, RZ ;  /* 0xffffffe002db0810 */ /* 0x000fe20007ffe0ff */
[----:B------:R-:W-:Y:S01]  /*1bf0*/  SHFL.IDX PT, R9, R0, 0x1, 0x181f ;  /* 0x00381f0000097f89 */ /* 0x000fe200000e0000 */
[----:B------:R-:W-:-:S02]  /*1c00*/  ISETP.LT.OR P0, PT, R29, 0x1, P4 ;  /* 0x000000011d00780c */ /* 0x000fc40002701670 */
[C---:B------:R-:W-:Y:S01]  /*1c10*/  IADD3 R224, R219.reuse, 0x800, RZ ;  /* 0x00000800dbe07810 */ /* 0x040fe20007ffe0ff */
[----:B------:R-:W-:Y:S01]  /*1c20*/  SHFL.IDX PT, R8, R3, 0x3, 0x181f ;  /* 0x00781f0003087f89 */ /* 0x000fe200000e0000 */
[C---:B------:R-:W-:Y:S01]  /*1c30*/  IADD3 R223, R219.reuse, 0x1000, RZ ;  /* 0x00001000dbdf7810 */ /* 0x040fe20007ffe0ff */
[-C--:B------:R-:W-:Y:S01]  /*1c40*/  HMMA.16816.F32 R152, R12, R10.reuse, RZ ;  /* 0x0000000a0c98723c */ /* 0x080fe200000018ff */
[C---:B------:R-:W-:Y:S01]  /*1c50*/  IADD3 R222, R219.reuse, 0x1800, RZ ;  /* 0x00001800dbde7810 */ /* 0x040fe20007ffe0ff */
[----:B------:R-:W-:Y:S01]  /*1c60*/  SHFL.IDX PT, R30, R3, 0x4, 0x181f ;  /* 0x00981f00031e7f89 */ /* 0x000fe200000e0000 */
[----:B-1----:R-:W-:Y:S02]  /*1c70*/  IADD3 R24, P5, R4, R226, RZ ;  /* 0x000000e204187210 */ /* 0x002fe40007fbe0ff */
[C---:B------:R-:W-:Y:S01]  /*1c80*/  IADD3 R221, R219.reuse, 0x2000, RZ ;  /* 0x00002000dbdd7810 */ /* 0x040fe20007ffe0ff */
[----:B------:R-:W-:Y:S01]  /*1c90*/  SHFL.IDX PT, R3, R3, 0x5, 0x181f ;  /* 0x00b81f0003037f89 */ /* 0x000fe200000e0000 */
[----:B------:R-:W-:Y:S01]  /*1ca0*/  IADD3 R220, R219, 0x2800, RZ ;  /* 0x00002800dbdc7810 */ /* 0x000fe20007ffe0ff */
[----:B------:R-:W-:Y:S02]  /*1cb0*/  HMMA.16816.F32 R188, R16, R10, RZ ;  /* 0x0000000a10bc723c */ /* 0x000fe400000018ff */
[----:B------:R-:W1:Y:S01]  /*1cc0*/  SHFL.IDX PT, R11, R0, 0x2, 0x181f ;  /* 0x00581f00000b7f89 */ /* 0x000e6200000e0000 */
[----:B--2---:R-:W-:-:S03]  /*1cd0*/  IMAD.X R25, R7, 0x1, R225, P5 ;  /* 0x0000000107197824 */ /* 0x004fc600028e06e1 */
[----:B------:R-:W2:Y:S02]  /*1ce0*/  SHFL.IDX PT, R10, R0, 0x3, 0x181f ;  /* 0x00781f00000a7f89 */ /* 0x000ea400000e0000 */
[-C--:B------:R-:W-:Y:S02]  /*1cf0*/  HMMA.16816.F32 R172, R16, R20.reuse, RZ ;  /* 0x0000001410ac723c */ /* 0x080fe400000018ff */
[----:B------:R-:W-:Y:S04]  /*1d00*/  SHFL.IDX PT, R31, R0, 0x4, 0x181f ;  /* 0x00981f00001f7f89 */ /* 0x000fe800000e0000 */
[----:B------:R4:W5:Y:S02]  /*1d10*/  SHFL.IDX PT, R64, R0, 0x5, 0x181f ;  /* 0x00b81f0000407f89 */ /* 0x00096400000e0000 */
[C---:B------:R-:W-:Y:S02]  /*1d20*/  HMMA.16816.F32 R120, R12.reuse, R20, RZ ;  /* 0x000000140c78723c */ /* 0x040fe400000018ff */
[----:B------:R-:W-:Y:S04]  /*1d30*/  LDSM.16.M88.4 R60, [R219] ;  /* 0x00000000db3c783b */ /* 0x000fe80000000200 */
[----:B------:R-:W-:Y:S01]  /*1d40*/  LDSM.16.M88.4 R56, [R219+0x800] ;  /* 0x00080000db38783b */ /* 0x000fe20000000200 */
[----:B------:R-:W-:Y:S01]  /*1d50*/  IMAD.MOV.U32 R20, RZ, RZ, 0x10 ;  /* 0x00000010ff147424 */ /* 0x000fe200078e00ff */
[----:B------:R-:W-:Y:S02]  /*1d60*/  HMMA.16816.F32 R148, R12, R22, RZ ;  /* 0x000000160c94723c */ /* 0x000fe400000018ff */
[----:B------:R-:W-:Y:S02]  /*1d70*/  LDSM.16.M88.4 R52, [R219+0x1000] ;  /* 0x00100000db34783b */ /* 0x000fe40000000200 */
[----:B------:R-:W-:-:S02]  /*1d80*/  SEL R2, R20, 0xfffffff0, !P1 ;  /* 0xfffffff014027807 */ /* 0x000fc40004800000 */
[-C--:B---3--:R-:W-:Y:S01]  /*1d90*/  IADD3 R20, P5, R6, R226.reuse, RZ ;  /* 0x000000e206147210 */ /* 0x088fe20007fbe0ff */
[----:B------:R-:W-:Y:S01]  /*1da0*/  LDSM.16.M88.4 R48, [R219+0x1800] ;  /* 0x00180000db30783b */ /* 0x000fe20000000200 */
[C---:B------:R-:W-:Y:S01]  /*1db0*/  HMMA.16816.F32 R164, R16.reuse, R22, RZ ;  /* 0x0000001610a4723c */ /* 0x040fe200000018ff */
[----:B------:R-:W-:Y:S02]  /*1dc0*/  IMAD R218, R2, 0x2, R215 ;  /* 0x0000000202da7824 */ /* 0x000fe400078e02d7 */
[--C-:B-1----:R-:W-:Y:S01]  /*1dd0*/  IMAD.X R21, R11, 0x1, R225.reuse, P5 ;  /* 0x000000010b157824 */ /* 0x102fe200028e06e1 */
[----:B------:R-:W-:Y:S01]  /*1de0*/  ISETP.LT.OR P5, PT, R29, 0x21, P4 ;  /* 0x000000211d00780c */ /* 0x000fe200027a1670 */
[----:B------:R-:W-:Y:S01]  /*1df0*/  LDSM.16.M88.4 R44, [R219+0x2000] ;  /* 0x00200000db2c783b */ /* 0x000fe20000000200 */
[----:B----4-:R-:W-:Y:S01]  /*1e00*/  IMAD.MOV.U32 R0, RZ, RZ, 0x40 ;  /* 0x00000040ff007424 */ /* 0x010fe200078e00ff */
[-C--:B------:R-:W-:Y:S01]  /*1e10*/  IADD3 R22, P1, R5, R226.reuse, RZ ;  /* 0x000000e205167210 */ /* 0x080fe20007f3e0ff */
[----:B------:R-:W-:Y:S01]  /*1e20*/  HMMA.16816.F32 R144, R16, R36, RZ ;  /* 0x000000241090723c */ /* 0x000fe200000018ff */
[----:B------:R-:W-:Y:S03]  /*1e30*/  LDSM.16.M88.4 R4, [R218+0x8100] ;  /* 0x00810000da04783b */ /* 0x000fe60000000200 */
[----:B------:R-:W-:Y:S01]  /*1e40*/  IMAD.X R23, R9, 0x1, R225, P1 ;  /* 0x0000000109177824 */ /* 0x000fe200008e06e1 */
[----:B------:R-:W-:-:S03]  /*1e50*/  IADD3 R26, P1, R8, R226, RZ ;  /* 0x000000e2081a7210 */ /* 0x000fc60007f3e0ff */
[C---:B------:R-:W-:Y:S02]  /*1e60*/  HMMA.16816.F32 R100, R12.reuse, R36, RZ ;  /* 0x000000240c64723c */ /* 0x040fe400000018ff */
[----:B--2---:R-:W-:Y:S01]  /*1e70*/  IMAD.X R27, R10, 0x1, R225, P1 ;  /* 0x000000010a1b7824 */ /* 0x004fe200008e06e1 */
[----:B------:R-:W-:Y:S01]  /*1e80*/  ISETP.LT.OR P1, PT, R29, 0x31, P4 ;  /* 0x000000311d00780c */ /* 0x000fe20002721670 */
[----:B------:R-:W-:Y:S04]  /*1e90*/  LDSM.16.M88.4 R8, [R218+0x6100] ;  /* 0x00610000da08783b */ /* 0x000fe80000000200 */
[-C--:B------:R-:W-:Y:S08]  /*1ea0*/  HMMA.16816.F32 R136, R12, R38.reuse, RZ ;  /* 0x000000260c88723c */ /* 0x080ff000000018ff */
[----:B------:R-:W-:Y:S01]  /*1eb0*/  HMMA.16816.F32 R140, R16, R38, RZ ;  /* 0x00000026108c723c */ /* 0x000fe200000018ff */
[----:B------:R-:W1:Y:S04]  /*1ec0*/  LDSM.16.M88.4 R36, [R219+0x2800] ;  /* 0x00280000db24783b */ /* 0x000e680000000200 */
[----:B------:R-:W-:Y:S01]  /*1ed0*/  @!PT LDS RZ, [RZ] ;  /* 0x00000000fffff984 */ /* 0x000fe20000000800 */
[----:B------:R-:W-:Y:S01]  /*1ee0*/  @!PT LDS RZ, [RZ] ;  /* 0x00000000fffff984 */ /* 0x000fe20000000800 */
[----:B------:R-:W-:Y:S01]  /*1ef0*/  @!PT LDS RZ, [RZ] ;  /* 0x00000000fffff984 */ /* 0x000fe20000000800 */
[----:B------:R2:W-:Y:S01]  /*1f00*/  LDGSTS.E.BYPASS.LTC128B.128 [R202+0x100], [R24.64], !P0 ;  /* 0x0010000018ca7fae */ /* 0x0005e2000c101d70 */
[----:B------:R-:W-:-:S02]  /*1f10*/  LOP3.LUT P0, RZ, R28, 0x4, RZ, 0xc0, !PT ;  /* 0x000000041cff7812 */ /* 0x000fc4000780c0ff */
[C---:B------:R-:W-:Y:S01]  /*1f20*/  HMMA.16816.F32 R76, R12.reuse, R40, RZ ;  /* 0x000000280c4c723c */ /* 0x040fe200000018ff */
[----:B------:R3:W-:Y:S01]  /*1f30*/  LDGSTS.E.BYPASS.LTC128B.128 [R202+0x900], [R22.64], !P6 ;  /* 0x0090000016ca7fae */ /* 0x0007e2000f101d70 */
[C---:B------:R-:W-:Y:S02]  /*1f40*/  ISETP.LT.OR P6, PT, R29.reuse, 0x41, P4 ;  /* 0x000000411d00780c */ /* 0x040fe400027c1670 */
[----:B------:R-:W-:Y:S01]  /*1f50*/  ISETP.LT.OR P4, PT, R29, 0x51, P4 ;  /* 0x000000511d00780c */ /* 0x000fe20002781670 */
[----:B------:R4:W-:Y:S01]  /*1f60*/  LDGSTS.E.BYPASS.LTC128B.128 [R202+0x1100], [R20.64], !P5 ;  /* 0x0110000014ca7fae */ /* 0x0009e2000e901d70 */
[----:B------:R-:W-:Y:S02]  /*1f70*/  SEL R0, R0, 0xffffffc0, !P0 ;  /* 0xffffffc000007807 */ /* 0x000fe40004000000 */
[----:B------:R-:W-:Y:S01]  /*1f80*/  HMMA.16816.F32 R92, R12, R32, RZ ;  /* 0x000000200c5c723c */ /* 0x000fe200000018ff */
[----:B------:R1:W-:Y:S01]  /*1f90*/  LDGSTS.E.BYPASS.LTC128B.128 [R202+0x1900], [R26.64], !P1 ;  /* 0x019000001aca7fae */ /* 0x0003e2000c901d70 */
[----:B------:R-:W-:Y:S01]  /*1fa0*/  PLOP3.LUT P0, PT, PT, PT, UP3, 0x80, 0x0 ;  /* 0x000000000000781c */ /* 0x000fe20003f0f038 */
[----:B------:R-:W-:-:S02]  /*1fb0*/  IMAD.IADD R214, R208, 0x1, R0 ;  /* 0x00000001d0d67824 */ /* 0x000fc400078e0200 */
[----:B------:R-:W-:Y:S01]  /*1fc0*/  IMAD.IADD R213, R0, 0x1, R219 ;  /* 0x0000000100d57824 */ /* 0x000fe200078e02db */
[----:B------:R-:W-:Y:S02]  /*1fd0*/  LOP3.LUT R0, R196, R197, RZ, 0xfc, !PT ;  /* 0x000000c5c4007212 */ /* 0x000fe400078efcff */
[----:B------:R-:W-:Y:S01]  /*1fe0*/  HMMA.16816.F32 R104, R12, R34, RZ ;  /* 0x000000220c68723c */ /* 0x000fe200000018ff */
[----:B--2---:R-:W-:-:S07]  /*1ff0*/  IMAD.MOV.U32 R24, RZ, RZ, 0x20 ;  /* 0x00000020ff187424 */ /* 0x004fce00078e00ff */
[----:B------:R-:W-:Y:S01]  /*2000*/  HMMA.16816.F32 R84, R12, R42, RZ ;  /* 0x0000002a0c54723c */ /* 0x000fe200000018ff */
[-C--:B---3--:R-:W-:Y:S02]  /*2010*/  IADD3 R22, P1, R3, R226.reuse, RZ ;  /* 0x000000e203167210 */ /* 0x088fe40007f3e0ff */
[----:B------:R-:W-:Y:S02]  /*2020*/  SEL R3, R24, 0xffffffe0, !P2 ;  /* 0xffffffe018037807 */ /* 0x000fe40005000000 */
[----:B----4-:R-:W-:Y:S01]  /*2030*/  IADD3 R20, P5, R30, R226, RZ ;  /* 0x000000e21e147210 */ /* 0x010fe20007fbe0ff */
[----:B-----5:R-:W-:Y:S02]  /*2040*/  IMAD.X R23, R64, 0x1, R225, P1 ;  /* 0x0000000140177824 */ /* 0x020fe400008e06e1 */
[----:B-1----:R-:W-:Y:S01]  /*2050*/  HMMA.16816.F32 R12, R4, R36, R76 ;  /* 0x00000024040c723c */ /* 0x002fe2000000184c */
[----:B------:R-:W-:Y:S02]  /*2060*/  IMAD R216, R3, 0x2, R215 ;  /* 0x0000000203d87824 */ /* 0x000fe400078e02d7 */
[----:B------:R-:W-:-:S02]  /*2070*/  IMAD.X R21, R31, 0x1, R225, P5 ;  /* 0x000000011f157824 */ /* 0x000fc400028e06e1 */
[----:B------:R-:W-:-:S03]  /*2080*/  IMAD R217, R2, 0x2, R216 ;  /* 0x0000000202d97824 */ /* 0x000fc600078e02d8 */
[----:B------:R1:W-:Y:S01]  /*2090*/  LDGSTS.E.BYPASS.LTC128B.128 [R202+0x2100], [R20.64], !P6 ;  /* 0x0210000014ca7fae */ /* 0x0003e2000f101d70 */
[----:B------:R-:W-:Y:S03]  /*20a0*/  HMMA.16816.F32 R112, R16, R32, RZ ;  /* 0x000000201070723c */ /* 0x000fe600000018ff */
[----:B------:R1:W-:Y:S01]  /*20b0*/  LDGSTS.E.BYPASS.LTC128B.128 [R202+0x2900], [R22.64], !P4 ;  /* 0x0290000016ca7fae */ /* 0x0003e2000e101d70 */
[----:B------:R-:W-:-:S03]  /*20c0*/  ISETP.GT.AND P4, PT, R203, 0x5f, PT ;  /* 0x0000005fcb00780c */ /* 0x000fc60003f84270 */
[----:B------:R-:W-:Y:S01]  /*20d0*/  LDSM.16.M88.4 R124, [R214+0x5900] ;  /* 0x00590000d67c783b */ /* 0x000fe20000000200 */
[C---:B------:R-:W-:Y:S03]  /*20e0*/  HMMA.16816.F32 R96, R16.reuse, R34, RZ ;  /* 0x000000221060723c */ /* 0x040fe600000018ff */
[----:B------:R-:W-:Y:S04]  /*20f0*/  LDSM.16.M88.4 R72, [R214+0x3100] ;  /* 0x00310000d648783b */ /* 0x000fe80000000200 */
[----:B------:R-:W-:Y:S01]  /*2100*/  LDSM.16.M88.4 R68, [R214+0x3900] ;  /* 0x00390000d644783b */ /* 0x000fe20000000200 */
[C---:B------:R-:W-:Y:S03]  /*2110*/  HMMA.16816.F32 R80, R16.reuse, R40, RZ ;  /* 0x000000281050723c */ /* 0x040fe600000018ff */
[----:B------:R-:W-:Y:S04]  /*2120*/  LDSM.16.M88.4 R88, [R214+0x4100] ;  /* 0x00410000d658783b */ /* 0x000fe80000000200 */
[----:B------:R-:W-:Y:S01]  /*2130*/  LDSM.16.M88.4 R108, [R214+0x4900] ;  /* 0x00490000d66c783b */ /* 0x000fe20000000200 */
[----:B------:R-:W-:Y:S03]  /*2140*/  HMMA.16816.F32 R64, R16, R42, RZ ;  /* 0x0000002a1040723c */ /* 0x000fe600000018ff */
[----:B------:R-:W-:Y:S04]  /*2150*/  LDSM.16.M88.4 R116, [R214+0x5100] ;  /* 0x00510000d674783b */ /* 0x000fe80000000200 */
[----:B-1----:R-:W1:Y:S01]  /*2160*/  LDSM.16.M88.4 R20, [R216+0x8100] ;  /* 0x00810000d814783b */ /* 0x002e620000000200 */
[C---:B------:R-:W-:Y:S03]  /*2170*/  HMMA.16816.F32 R40, R4.reuse, R60, R132 ;  /* 0x0000003c0428723c */ /* 0x040fe60000001884 */
[----:B------:R-:W0:Y:S05]  /*2180*/  LDGDEPBAR ;  /* 0x00000000000079af */ /* 0x000e2a0000000000 */
[C---:B------:R-:W-:Y:S08]  /*2190*/  HMMA.16816.F32 R32, R4.reuse, R56, R128 ;  /* 0x000000380420723c */ /* 0x040ff00000001880 */
        /* <DEDUP_REMOVED lines=8> */
[----:B------:R-:W-:Y:S01]  /*2220*/  HMMA.16816.F32 R84, R4, R38, R84 ;  /* 0x000000260454723c */ /* 0x000fe20000001854 */
[----:B------:R-:W-:Y:S07]  /*2230*/  LDSM.16.M88.4 R4, [R217+0x8100] ;  /* 0x00810000d904783b */ /* 0x000fee0000000200 */
[----:B-1----:R-:W-:Y:S01]  /*2240*/  HMMA.16816.F32 R120, R20, R124, R12 ;  /* 0x0000007c1478723c */ /* 0x002fe2000000180c */
[----:B------:R-:W1:Y:S07]  /*2250*/  LDSM.16.M88.4 R12, [R216+0x6100] ;  /* 0x00610000d80c783b */ /* 0x000e6e0000000200 */
[C---:B------:R-:W-:Y:S08]  /*2260*/  HMMA.16816.F32 R176, R8.reuse, R48, R144 ;  /* 0x0000003008b0723c */ /* 0x040ff00000001890 */
[C---:B------:R-:W-:Y:S08]  /*2270*/  HMMA.16816.F32 R184, R8.reuse, R36, R80 ;  /* 0x0000002408b8723c */ /* 0x040ff00000001850 */
[C---:B------:R-:W-:Y:S08]  /*2280*/  HMMA.16816.F32 R48, R8.reuse, R50, R140 ;  /* 0x000000320830723c */ /* 0x040ff0000000188c */
[----:B------:R-:W-:Y:S01]  /*2290*/  HMMA.16816.F32 R148, R8, R38, R64 ;  /* 0x000000260894723c */ /* 0x000fe20000001840 */
[----:B------:R-:W2:Y:S07]  /*22a0*/  LDSM.16.M88.4 R36, [R213+0x800] ;  /* 0x00080000d524783b */ /* 0x000eae0000000200 */
[C---:B------:R-:W-:Y:S01]  /*22b0*/  HMMA.16816.F32 R144, R20.reuse, R72, R40 ;  /* 0x000000481490723c */ /* 0x040fe20000001828 */
[----:B------:R-:W3:Y:S07]  /*22c0*/  LDSM.16.M88.4 R40, [R213] ;  /* 0x00000000d528783b */ /* 0x000eee0000000200 */
[C---:B------:R-:W-:Y:S01]  /*22d0*/  HMMA.16816.F32 R140, R20.reuse, R68, R32 ;  /* 0x00000044148c723c */ /* 0x040fe20000001820 */
[----:B------:R-:W4:Y:S07]  /*22e0*/  LDSM.16.M88.4 R32, [R213+0x1000] ;  /* 0x00100000d520783b */ /* 0x000f2e0000000200 */
[C---:B------:R-:W-:Y:S01]  /*22f0*/  HMMA.16816.F32 R136, R20.reuse, R88, R28 ;  /* 0x000000581488723c */ /* 0x040fe2000000181c */
[----:B------:R-:W5:Y:S07]  /*2300*/  LDSM.16.M88.4 R28, [R213+0x1800] ;  /* 0x00180000d51c783b */ /* 0x000f6e0000000200 */
[C---:B------:R-:W-:Y:S01]  /*2310*/  HMMA.16816.F32 R132, R20.reuse, R108, R24 ;  /* 0x0000006c1484723c */ /* 0x040fe20000001818 */
[----:B------:R-:W1:Y:S07]  /*2320*/  LDSM.16.M88.4 R24, [R213+0x2000] ;  /* 0x00200000d518783b */ /* 0x000e6e0000000200 */
[----:B------:R-:W-:Y:S01]  /*2330*/  HMMA.16816.F32 R128, R20, R116, R16 ;  /* 0x000000741480723c */ /* 0x000fe20000001810 */
[----:B------:R-:W1:Y:S07]  /*2340*/  LDSM.16.M88.4 R16, [R213+0x2800] ;  /* 0x00280000d510783b */ /* 0x000e6e0000000200 */
        /* <DEDUP_REMOVED lines=8> */
[----:B------:R-:W1:Y:S01]  /*23d0*/  LDSM.16.M88.4 R8, [R217+0x6100] ;  /* 0x00610000d908783b */ /* 0x000e620000000200 */
[----:B------:R-:W-:-:S06]  /*23e0*/  DEPBAR.LE SB0, 0x0 ;  /* 0x000080000000791a */ /* 0x000fcc0000000000 */
[C---:B------:R-:W-:Y:S08]  /*23f0*/  HMMA.16816.F32 R100, R20.reuse, R90, R100 ;  /* 0x0000005a1464723c */ /* 0x040ff00000001864 */
[C---:B------:R-:W-:Y:S08]  /*2400*/  HMMA.16816.F32 R112, R20.reuse, R74, R76 ;  /* 0x0000004a1470723c */ /* 0x040ff0000000184c */
[C---:B------:R-:W-:Y:S08]  /*2410*/  HMMA.16816.F32 R104, R20.reuse, R70, R92 ;  /* 0x000000461468723c */ /* 0x040ff0000000185c */
[C---:B------:R-:W-:Y:S08]  /*2420*/  HMMA.16816.F32 R96, R20.reuse, R110, R156 ;  /* 0x0000006e1460723c */ /* 0x040ff0000000189c */
[C---:B------:R-:W-:Y:S08]  /*2430*/  HMMA.16816.F32 R92, R20.reuse, R118, R152 ;  /* 0x00000076145c723c */ /* 0x040ff00000001898 */
[----:B------:R-:W-:Y:S08]  /*2440*/  HMMA.16816.F32 R84, R20, R126, R84 ;  /* 0x0000007e1454723c */ /* 0x000ff00000001854 */
[C---:B-1----:R-:W-:Y:S08]  /*2450*/  HMMA.16816.F32 R80, R12.reuse, R72, R160 ;  /* 0x000000480c50723c */ /* 0x042ff000000018a0 */
        /* <DEDUP_REMOVED lines=9> */
[----:B------:R-:W-:Y:S08]  /*24f0*/  HMMA.16816.F32 R20, R12, R124, R184 ;  /* 0x0000007c0c14723c */ /* 0x000ff000000018b8 */
[----:B--2---:R-:W-:Y:S08]  /*2500*/  HMMA.16816.F32 R152, R4, R36, R140 ;  /* 0x000000240498723c */ /* 0x004ff0000000188c */
[----:B------:R-:W-:Y:S08]  /*2510*/  HMMA.16816.F32 R12, R12, R126, R148 ;  /* 0x0000007e0c0c723c */ /* 0x000ff00000001894 */
[C---:B---3--:R-:W-:Y:S08]  /*2520*/  HMMA.16816.F32 R156, R4.reuse, R40, R144 ;  /* 0x00000028049c723c */ /* 0x048ff00000001890 */
[C---:B----4-:R-:W-:Y:S08]  /*2530*/  HMMA.16816.F32 R140, R4.reuse, R34, R100 ;  /* 0x00000022048c723c */ /* 0x050ff00000001864 */
[C---:B------:R-:W-:Y:S08]  /*2540*/  HMMA.16816.F32 R148, R4.reuse, R42, R112 ;  /* 0x0000002a0494723c */ /* 0x040ff00000001870 */
[C---:B------:R-:W-:Y:S08]  /*2550*/  HMMA.16816.F32 R144, R4.reuse, R38, R104 ;  /* 0x000000260490723c */ /* 0x040ff00000001868 */
[C---:B-----5:R-:W-:Y:S08]  /*2560*/  HMMA.16816.F32 R100, R4.reuse, R30, R96 ;  /* 0x0000001e0464723c */ /* 0x060ff00000001860 */
[C---:B------:R-:W-:Y:S08]  /*2570*/  HMMA.16816.F32 R136, R4.reuse, R32, R136 ;  /* 0x000000200488723c */ /* 0x040ff00000001888 */
[C---:B------:R-:W-:Y:S08]  /*2580*/  HMMA.16816.F32 R112, R4.reuse, R28, R132 ;  /* 0x0000001c0470723c */ /* 0x040ff00000001884 */
[C---:B------:R-:W-:Y:S08]  /*2590*/  HMMA.16816.F32 R104, R4.reuse, R24, R128 ;  /* 0x000000180468723c */ /* 0x040ff00000001880 */
[C---:B------:R-:W-:Y:S08]  /*25a0*/  HMMA.16816.F32 R96, R4.reuse, R26, R92 ;  /* 0x0000001a0460723c */ /* 0x040ff0000000185c */
[C---:B------:R-:W-:Y:S08]  /*25b0*/  HMMA.16816.F32 R120, R4.reuse, R16, R120 ;  /* 0x000000100478723c */ /* 0x040ff00000001878 */
[----:B------:R-:W-:Y:S07]  /*25c0*/  HMMA.16816.F32 R108, R4, R18, R84 ;  /* 0x00000012046c723c */ /* 0x000fee0000001854 */
[----:B------:R-:W-:Y:S01]  /*25d0*/  IADD3 R4, R202, 0x100, RZ ;  /* 0x00000100ca047810 */ /* 0x000fe20007ffe0ff */
[C---:B------:R-:W-:Y:S04]  /*25e0*/  HMMA.16816.F32 R92, R8.reuse, R40, R80 ;  /* 0x00000028085c723c */ /* 0x040fe80000001850 */
[----:B------:R1:W-:Y:S04]  /*25f0*/  STL [R1+0xc], R4 ;  /* 0x00000c0401007387 */ /* 0x0003e80000100800 */
        /* <DEDUP_REMOVED lines=11> */
[----:B------:R-:W-:Y:S06]  /*26b0*/  BAR.SYNC.DEFER_BLOCKING 0x0 ;  /* 0x0000000000007b1d */ /* 0x000fec0000010000 */
[----:B------:R-:W-:Y:S05]  /*26c0*/  @!P0 BRA `(.L_x_150) ;  /* 0x000003a000008947 */ /* 0x000fea0003800000 */
[----:B-1----:R-:W-:Y:S01]  /*26d0*/  PLOP3.LUT P1, PT, PT, PT, UP1, 0x80, 0x0 ;  /* 0x000000000000781c */ /* 0x002fe20003f2f018 */
[----:B------:R-:W-:Y:S01]  /*26e0*/  IMAD.MOV.U32 R228, RZ, RZ, RZ ;  /* 0x000000ffffe47224 */ /* 0x000fe200078e00ff */
[----:B------:R-:W-:-:S02]  /*26f0*/  IADD3 R5, R203, UR12, R204 ;  /* 0x0000000ccb057c10 */ /* 0x000fc4000fffe0cc */
[----:B------:R-:W-:Y:S02]  /*2700*/  PLOP3.LUT P0, PT, PT, PT, UP1, 0x80, 0x0 ;  /* 0x000000000000781c */ /* 0x000fe40003f0f018 */
[----:B------:R-:W-:-:S05]  /*2710*/  IADD3 R5, R5, -0x60, RZ ;  /* 0xffffffa005057810 */ /* 0x000fca0007ffe0ff */
[----:B------:R-:W-:Y:S02]  /*2720*/  IMAD.MOV.U32 R4, RZ, RZ, R5 ;  /* 0x000000ffff047224 */ /* 0x000fe400078e0005 */
[----:B------:R-:W-:-:S05]  /*2730*/  @P1 IMAD.HI.U32 R6, R5, c[0x0][0x2bc], RZ ;  /* 0x0000af0005061a27 */ /* 0x000fca00078e00ff */
        /* <DEDUP_REMOVED lines=8> */
[----:B------:R-:W-:-:S05]  /*27c0*/  SHF.R.S32.HI R4, RZ, 0x1f, R234 ;  /* 0x0000001fff047819 */ /* 0x000fca00000114ea */
[----:B-1----:R-:W-:Y:S02]  /*27d0*/  IMAD R6, R4, c[0x0][0x1e0], RZ ;  /* 0x0000780004067a24 */ /* 0x002fe400078e02ff */
[----:B------:R-:W-:-:S04]  /*27e0*/  IMAD.WIDE.U32 R4, R234, c[0x0][0x1e0], RZ ;  /* 0x00007800ea047a25 */ /* 0x000fc800078e00ff */
[----:B------:R-:W-:-:S04]  /*27f0*/  IMAD R6, R234, c[0x0][0x1e4], R6 ;  /* 0x00007900ea067a24 */ /* 0x000fc800078e0206 */
[----:B------:R-:W-:Y:S01]  /*2800*/  IMAD.IADD R5, R5, 0x1, R6 ;  /* 0x0000000105057824 */ /* 0x000fe200078e0206 */
[----:B--2---:R-:W-:-:S03]  /*2810*/  SHF.R.S32.HI R6, RZ, 0x1f, R228 ;  /* 0x0000001fff067819 */ /* 0x004fc600000114e4 */
[----:B------:R-:W-:-:S04]  /*2820*/  IMAD.WIDE.U32 R4, R228, c[0x0][0x1f0], R4 ;  /* 0x00007c00e4047a25 */ /* 0x000fc800078e0004 */
[----:B------:R-:W-:Y:S01]  /*2830*/  IMAD R6, R6, c[0x0][0x1f0], RZ ;  /* 0x00007c0006067a24 */ /* 0x000fe200078e02ff */
[----:B------:R-:W-:-:S03]  /*2840*/  IADD3 R4, P0, R4, UR46, RZ ;  /* 0x0000002e04047c10 */ /* 0x000fc6000ff1e0ff */
[----:B------:R-:W-:-:S05]  /*2850*/  IMAD R6, R228, c[0x0][0x1f4], R6 ;  /* 0x00007d00e4067a24 */ /* 0x000fca00078e0206 */
[----:B------:R-:W-:Y:S02]  /*2860*/  IADD3.X R6, R5, UR8, R6, P0, !PT ;  /* 0x0000000805067c10 */ /* 0x000fe400087fe406 */
[----:B------:R-:W-:-:S04]  /*2870*/  LEA R5, P0, R4, c[0x0][0x1c8], 0x1 ;  /* 0x0000720004057a11 */ /* 0x000fc800078008ff */
[----:B------:R-:W-:Y:S01]  /*2880*/  LEA.HI.X R4, R4, c[0x0][0x1cc], R6, 0x1, P0 ;  /* 0x0000730004047a11 */ /* 0x000fe200000f0c06 */
[----:B------:R-:W-:Y:S04]  /*2890*/  SHFL.IDX PT, R8, R5, 0x1, 0x181f ;  /* 0x00381f0005087f89 */ /* 0x000fe800000e0000 */
[----:B------:R-:W1:Y:S04]  /*28a0*/  SHFL.IDX PT, R6, R5, RZ, 0x181f ;  /* 0x00181fff05067589 */ /* 0x000e6800000e0000 */
[----:B------:R-:W2:Y:S04]  /*28b0*/  SHFL.IDX PT, R7, R4, RZ, 0x181f ;  /* 0x00181fff04077589 */ /* 0x000ea800000e0000 */
[----:B------:R-:W3:Y:S04]  /*28c0*/  SHFL.IDX PT, R10, R5, 0x2, 0x181f ;  /* 0x00581f00050a7f89 */ /* 0x000ee800000e0000 */
[----:B------:R-:W4:Y:S04]  /*28d0*/  SHFL.IDX PT, R9, R5, 0x3, 0x181f ;  /* 0x00781f0005097f89 */ /* 0x000f2800000e0000 */
[----:B------:R-:W5:Y:S04]  /*28e0*/  SHFL.IDX PT, R11, R4, 0x1, 0x181f ;  /* 0x00381f00040b7f89 */ /* 0x000f6800000e0000 */
[----:B------:R-:W-:Y:S04]  /*28f0*/  SHFL.IDX PT, R14, R5, 0x4, 0x181f ;  /* 0x00981f00050e7f89 */ /* 0x000fe800000e0000 */
[----:B------:R-:W-:Y:S01]  /*2900*/  SHFL.IDX PT, R5, R5, 0x5, 0x181f ;  /* 0x00b81f0005057f89 */ /* 0x000fe200000e0000 */
[----:B-1----:R-:W-:-:S03]  /*2910*/  IADD3 R6, P0, R6, R226, RZ ;  /* 0x000000e206067210 */ /* 0x002fc60007f1e0ff */
[----:B------:R-:W1:Y:S02]  /*2920*/  SHFL.IDX PT, R18, R4, 0x2, 0x181f ;  /* 0x00581f0004127f89 */ /* 0x000e6400000e0000 */
[----:B--2---:R-:W-:Y:S01]  /*2930*/  IMAD.X R7, R7, 0x1, R225, P0 ;  /* 0x0000000107077824 */ /* 0x004fe200000e06e1 */
[-C--:B------:R-:W-:Y:S01]  /*2940*/  IADD3 R12, P0, R8, R226.reuse, RZ ;  /* 0x000000e2080c7210 */ /* 0x080fe20007f1e0ff */
[----:B------:R-:W2:Y:S01]  /*2950*/  SHFL.IDX PT, R17, R4, 0x3, 0x181f ;  /* 0x00781f0004117f89 */ /* 0x000ea200000e0000 */
[----:B---3--:R-:W-:-:S03]  /*2960*/  IADD3 R10, P5, R10, R226, RZ ;  /* 0x000000e20a0a7210 */ /* 0x008fc60007fbe0ff */
[----:B------:R-:W-:Y:S01]  /*2970*/  SHFL.IDX PT, R16, R4, 0x4, 0x181f ;  /* 0x00981f0004107f89 */ /* 0x000fe200000e0000 */
[----:B----4-:R-:W-:-:S03]  /*2980*/  IADD3 R8, P2, R9, R226, RZ ;  /* 0x000000e209087210 */ /* 0x010fc60007f5e0ff */
[----:B------:R3:W4:Y:S01]  /*2990*/  SHFL.IDX PT, R15, R4, 0x5, 0x181f ;  /* 0x00b81f00040f7f89 */ /* 0x00072200000e0000 */
[----:B-----5:R-:W-:-:S03]  /*29a0*/  IMAD.X R13, R11, 0x1, R225, P0 ;  /* 0x000000010b0d7824 */ /* 0x020fc600000e06e1 */
[----:B------:R5:W-:Y:S04]  /*29b0*/  LDGSTS.E.BYPASS.LTC128B.128 [R202+0x3100], [R6.64], !P3 ;  /* 0x0310000006ca7fae */ /* 0x000be8000d901d70 */
[----:B------:R5:W-:Y:S01]  /*29c0*/  LDGSTS.E.BYPASS.LTC128B.128 [R202+0x3900], [R12.64], !P3 ;  /* 0x039000000cca7fae */ /* 0x000be2000d901d70 */
[--C-:B-1----:R-:W-:Y:S02]  /*29d0*/  IMAD.X R11, R18, 0x1, R225.reuse, P5 ;  /* 0x00000001120b7824 */ /* 0x102fe400028e06e1 */
[----:B--2---:R-:W-:-:S03]  /*29e0*/  IMAD.X R9, R17, 0x1, R225, P2 ;  /* 0x0000000111097824 */ /* 0x004fc600010e06e1 */
[----:B------:R1:W-:Y:S04]  /*29f0*/  LDGSTS.E.BYPASS.LTC128B.128 [R202+0x4100], [R10.64], !P3 ;  /* 0x041000000aca7fae */ /* 0x0003e8000d901d70 */
[----:B------:R1:W-:Y:S01]  /*2a00*/  LDGSTS.E.BYPASS.LTC128B.128 [R202+0x4900], [R8.64], !P3 ;  /* 0x0490000008ca7fae */ /* 0x0003e2000d901d70 */
[----:B---3--:R-:W-:-:S05]  /*2a10*/  IADD3 R4, P0, R5, R226, RZ ;  /* 0x000000e205047210 */ /* 0x008fca0007f1e0ff */
[----:B----4-:R-:W-:Y:S01]  /*2a20*/  IMAD.X R5, R15, 0x1, R225, P0 ;  /* 0x000000010f057824 */ /* 0x010fe200000e06e1 */
[----:B-----5:R-:W-:-:S05]  /*2a30*/  IADD3 R6, P1, R14, R226, RZ ;  /* 0x000000e20e067210 */ /* 0x020fca0007f3e0ff */
[----:B------:R-:W-:-:S05]  /*2a40*/  IMAD.X R7, R16, 0x1, R225, P1 ;  /* 0x0000000110077824 */ /* 0x000fca00008e06e1 */
[----:B------:R1:W-:Y:S04]  /*2a50*/  LDGSTS.E.BYPASS.LTC128B.128 [R202+0x5100], [R6.64], !P3 ;  /* 0x0510000006ca7fae */ /* 0x0003e8000d901d70 */
[----:B------:R1:W-:Y:S02]  /*2a60*/  LDGSTS.E.BYPASS.LTC128B.128 [R202+0x5900], [R4.64], !P3 ;  /* 0x0590000004ca7fae */ /* 0x0003e4000d901d70 */
.L_x_150:
[----:B-1----:R-:W-:Y:S01]  /*2a70*/  FMUL.FTZ R4, R93, c[0x0][0x320] ;  /* 0x0000c8005d047a20 */ /* 0x002fe20000410000 */
[----:B------:R-:W-:Y:S01]  /*2a80*/  SHF.R.S32.HI R7, RZ, 0x1f, R198 ;  /* 0x0000001fff077819 */ /* 0x000fe200000114c6 */
[----:B------:R-:W-:Y:S01]  /*2a90*/  FMUL.FTZ R5, R65, c[0x0][0x320] ;  /* 0x0000c80041057a20 */ /* 0x000fe20000410000 */
[----:B------:R-:W-:Y:S01]  /*2aa0*/  LEA.HI R6, R201, R200, RZ, 0x2 ;  /* 0x000000c8c9067211 */ /* 0x000fe200078f10ff */
[----:B------:R1:W2:Y:S01]  /*2ab0*/  MUFU.TANH R60, R4 ;  /* 0x00000004003c7308 */ /* 0x0002a20000002400 */
[----:B------:R-:W-:Y:S01]  /*2ac0*/  FMUL.FTZ R8, R72, c[0x0][0x320] ;  /* 0x0000c80048087a20 */ /* 0x000fe20000410000 */
[----:B------:R-:W-:Y:S01]  /*2ad0*/  PLOP3.LUT P1, PT, PT, PT, UP2, 0x80, 0x0 ;  /* 0x000000000000781c */ /* 0x000fe20003f2f028 */
[----:B------:R-:W-:Y:S01]  /*2ae0*/  FMUL.FTZ R10, R73, c[0x0][0x320] ;  /* 0x0000c800490a7a20 */ /* 0x000fe20000410000 */
[----:B------:R-:W-:Y:S01]  /*2af0*/  LOP3.LUT R6, R6, 0xfffffffc, RZ, 0xc0, !PT ;  /* 0xfffffffc06067812 */ /* 0x000fe200078ec0ff */
[----:B------:R-:W-:Y:S01]  /*2b00*/  ULDC UR12, c[0x0][0x324] ;  /* 0x0000c900000c7ab9 */ /* 0x000fe20000000800 */
[----:B------:R-:W-:Y:S01]  /*2b10*/  PLOP3.LUT P0, PT, PT, PT, UP2, 0x80, 0x0 ;  /* 0x000000000000781c */ /* 0x000fe20003f0f028 */
[----:B------:R-:W-:Y:S01]  /*2b20*/  ULDC UR15, c[0x0][0x1d0] ;  /* 0x00007400000f7ab9 */ /* 0x000fe20000000800 */
[----:B------:R3:W4:Y:S01]  /*2b30*/  MUFU.TANH R17, R5 ;  /* 0x0000000500117308 */ /* 0x0007220000002400 */
[----:B------:R-:W-:Y:S01]  /*2b40*/  IMAD.IADD R6, R200, 0x1, -R6 ;  /* 0x00000001c8067824 */ /* 0x000fe200078e0a06 */
[----:B------:R-:W-:Y:S01]  /*2b50*/  UIMAD UR15, UR7, UR15, UR35 ;  /* 0x0000000f070f72a4 */ /* 0x000fe2000f8e0223 */
[----:B------:R-:W0:Y:S01]  /*2b60*/  LDGDEPBAR ;  /* 0x00000000000079af */ /* 0x000e220000000000 */
[----:B------:R-:W-:Y:S01]  /*2b70*/  ULOP3.LUT UR12, URZ, UR12, URZ, 0x33, !UPT ;  /* 0x0000000c3f0c7292 */ /* 0x000fe2000f8e333f */
[----:B-1----:R-:W-:-:S03]  /*2b80*/  FMUL.FTZ R4, R84, c[0x0][0x320] ;  /* 0x0000c80054047a20 */ /* 0x002fc60000410000 */
[----:B------:R-:W1:Y:S01]  /*2b90*/  MUFU.TANH R16, R8 ;  /* 0x0000000800107308 */ /* 0x000e620000002400 */
[----:B---3--:R-:W-:-:S07]  /*2ba0*/  LEA.HI R5, R7, R198, RZ, 0x2 ;  /* 0x000000c607057211 */ /* 0x008fce00078f10ff */
[----:B------:R3:W1:Y:S01]  /*2bb0*/  MUFU.TANH R59, R4 ;  /* 0x00000004003b7308 */ /* 0x0006620000002400 */
[----:B------:R-:W-:-:S04]  /*2bc0*/  LOP3.LUT R5, R5, 0xffffffc, RZ, 0xc0, !PT ;  /* 0x0ffffffc05057812 */ /* 0x000fc800078ec0ff */
[----:B------:R-:W-:-:S03]  /*2bd0*/  IADD3 R9, -R5, R198, RZ ;  /* 0x000000c605097210 */ /* 0x000fc60007ffe1ff */
[----:B------:R5:W1:Y:S01]  /*2be0*/  MUFU.TANH R15, R10 ;  /* 0x0000000a000f7308 */ /* 0x000a620000002400 */
[----:B------:R-:W-:Y:S01]  /*2bf0*/  LEA.HI R5, R6, R6, RZ, 0x1 ;  /* 0x0000000606057211 */ /* 0x000fe200078f08ff */
[----:B---3--:R-:W-:-:S06]  /*2c00*/  FMUL.FTZ R4, R85, c[0x0][0x320] ;  /* 0x0000c80055047a20 */ /* 0x008fcc0000410000 */
[----:B------:R3:W1:Y:S01]  /*2c10*/  MUFU.TANH R58, R4 ;  /* 0x00000004003a7308 */ /* 0x0006620000002400 */
[----:B-----5:R-:W-:-:S07]  /*2c20*/  FMUL.FTZ R10, R76, c[0x0][0x320] ;  /* 0x0000c8004c0a7a20 */ /* 0x020fce0000410000 */
[----:B------:R-:W1:Y:S01]  /*2c30*/  MUFU.TANH R14, R10 ;  /* 0x0000000a000e7308 */ /* 0x000e620000002400 */
[----:B---3--:R-:W-:-:S07]  /*2c40*/  FMUL.FTZ R4, R88, c[0x0][0x320] ;  /* 0x0000c80058047a20 */ /* 0x008fce0000410000 */
[----:B------:R3:W1:Y:S02]  /*2c50*/  MUFU.TANH R57, R4 ;  /* 0x0000000400397308 */ /* 0x0006640000002400 */
[----:B---3--:R-:W-:-:S06]  /*2c60*/  FMUL.FTZ R4, R89, c[0x0][0x320] ;  /* 0x0000c80059047a20 */ /* 0x008fcc0000410000 */
        /* <DEDUP_REMOVED lines=21> */
[----:B---3--:R-:W-:-:S04]  /*2dc0*/  LOP3.LUT R4, R199, 0xffffffe0, RZ, 0xc0, !PT ;  /* 0xffffffe0c7047812 */ /* 0x008fc800078ec0ff */
[----:B------:R-:W-:-:S04]  /*2dd0*/  IADD3 R4, -R4, R200, RZ ;  /* 0x000000c804047210 */ /* 0x000fc80007ffe1ff */
[----:B------:R-:W-:-:S04]  /*2de0*/  SHF.R.S32.HI R7, RZ, 0x1f, R4 ;  /* 0x0000001fff077819 */ /* 0x000fc80000011404 */
[----:B------:R-:W-:-:S04]  /*2df0*/  LEA.HI R7, R7, R4, RZ, 0x2 ;  /* 0x0000000407077211 */ /* 0x000fc800078f10ff */
[C---:B------:R-:W-:Y:S02]  /*2e00*/  LEA.HI.SX32 R8, R7.reuse, UR14, 0x1e ;  /* 0x0000000e07087c11 */ /* 0x040fe4000f8ff2ff */
[----:B------:R-:W-:-:S03]  /*2e10*/  LOP3.LUT R7, R7, 0x7ffffffc, RZ, 0xc0, !PT ;  /* 0x7ffffffc07077812 */ /* 0x000fc600078ec0ff */
[----:B------:R-:W-:Y:S01]  /*2e20*/  IMAD R11, R9, 0x10, R8 ;  /* 0x00000010090b7824 */ /* 0x000fe200078e0208 */
[C---:B------:R-:W-:Y:S01]  /*2e30*/  SHF.L.U32 R8, R5.reuse, 0x5, RZ ;  /* 0x0000000505087819 */ /* 0x040fe200000006ff */
[----:B------:R-:W-:Y:S01]  /*2e40*/  IMAD.IADD R7, R4, 0x1, -R7 ;  /* 0x0000000104077824 */ /* 0x000fe200078e0a07 */
[----:B------:R-:W-:Y:S02]  /*2e50*/  LOP3.LUT R9, R5, 0x1ffffffe, RZ, 0xc0, !PT ;  /* 0x1ffffffe05097812 */ /* 0x000fe400078ec0ff */
[----:B------:R-:W-:Y:S01]  /*2e60*/  LOP3.LUT R5, R8, 0xffffffc0, RZ, 0xc0, !PT ;  /* 0xffffffc008057812 */ /* 0x000fe200078ec0ff */
[----:B------:R-:W-:Y:S01]  /*2e70*/  IMAD.SHL.U32 R8, R7, 0x2, RZ ;  /* 0x0000000207087824 */ /* 0x000fe200078e00ff */
[----:B------:R-:W-:Y:S01]  /*2e80*/  MOV R4, UR18 ;  /* 0x0000001200047c02 */ /* 0x000fe20008000f00 */
[----:B------:R-:W-:Y:S01]  /*2e90*/  IMAD.IADD R6, R6, 0x1, -R9 ;  /* 0x0000000106067824 */ /* 0x000fe200078e0a09 */
[----:B------:R-:W-:Y:S02]  /*2ea0*/  IADD3 R5, R5, R11, RZ ;  /* 0x0000000b05057210 */ /* 0x000fe40007ffe0ff */
[----:B------:R-:W-:-:S02]  /*2eb0*/  IADD3 R4, -R8, 0x1, R4 ;  /* 0x0000000108047810 */ /* 0x000fc40007ffe104 */
[----:B------:R-:W-:Y:S01]  /*2ec0*/  IADD3 R20, -R8, UR15, RZ ;  /* 0x0000000f08147c10 */ /* 0x000fe2000fffe1ff */
[----:B------:R-:W-:Y:S01]  /*2ed0*/  IMAD R12, R6, 0x8, R5 ;  /* 0x00000008060c7824 */ /* 0x000fe200078e0205 */
[----:B------:R-:W-:Y:S01]  /*2ee0*/  IADD3 R4, R4, -c[0x0][0x168], RZ ;  /* 0x80005a0004047a10 */ /* 0x000fe20007ffe0ff */
[----:B------:R-:W-:Y:S01]  /*2ef0*/  FMUL.FTZ R5, R77, c[0x0][0x320] ;  /* 0x0000c8004d057a20 */ /* 0x000fe20000410000 */
[----:B------:R-:W-:Y:S01]  /*2f00*/  IADD3 R23, -R8, UR35, RZ ;  /* 0x0000002308177c10 */ /* 0x000fe2000fffe1ff */
[----:B------:R-:W-:Y:S01]  /*2f10*/  @P1 IMAD.HI.U32 R6, R12, c[0x0][0x2c8], RZ ;  /* 0x0000b2000c061a27 */ /* 0x000fe200078e00ff */
[----:B------:R-:W-:Y:S01]  /*2f20*/  MOV R18, R12 ;  /* 0x0000000c00127202 */ /* 0x000fe20000000f00 */
[----:B------:R3:W1:Y:S01]  /*2f30*/  MUFU.TANH R13, R5 ;  /* 0x00000005000d7308 */ /* 0x0006620000002400 */
[----:B------:R5:W-:Y:S01]  /*2f40*/  STL [R1+0x28], R12 ;  /* 0x0000280c01007387 */ /* 0x000be20000100800 */
[----:B------:R-:W-:Y:S02]  /*2f50*/  IADD3 R19, R4, c[0x0][0x328], RZ ;  /* 0x0000ca0004137a10 */ /* 0x000fe40007ffe0ff */
[----:B------:R-:W-:Y:S01]  /*2f60*/  @P0 SHF.R.U32.HI R18, RZ, c[0x0][0x2cc], R6 ;  /* 0x0000b300ff120a19 */ /* 0x000fe20000011606 */
[----:B------:R-:W-:Y:S01]  /*2f70*/  STL [R1+0x24], R8 ;  /* 0x0000240801007387 */ /* 0x000fe20000100800 */
[----:B------:R-:W-:-:S02]  /*2f80*/  PLOP3.LUT P0, PT, PT, PT, UP0, 0x40, 0x0 ;  /* 0x000000000000781c */ /* 0x000fc40003f0e808 */
[----:B------:R-:W-:Y:S01]  /*2f90*/  IADD3 R21, R4, UR12, RZ ;  /* 0x0000000c04157c10 */ /* 0x000fe2000fffe0ff */
[----:B------:R-:W1:Y:S01]  /*2fa0*/  SHFL.IDX PT, R6, R18, RZ, 0x1c1f ;  /* 0x001c1fff12067589 */ /* 0x000e6200000e0000 */
[----:B---3--:R-:W-:-:S04]  /*2fb0*/  FMUL.FTZ R5, R68, c[0x0][0x320] ;  /* 0x0000c80044057a20 */ /* 0x008fc80000410000 */
[----:B-----5:R3:W2:Y:S01]  /*2fc0*/  MUFU.TANH R12, R5 ;  /* 0x00000005000c7308 */ /* 0x0206a20000002400 */
[----:B-1----:R-:W-:Y:S01]  /*2fd0*/  IADD3 R4, R21, R6, RZ ;  /* 0x0000000615047210 */ /* 0x002fe20007ffe0ff */
[----:B---3--:R-:W-:-:S06]  /*2fe0*/  FMUL.FTZ R5, R69, c[0x0][0x320] ;  /* 0x0000c80045057a20 */ /* 0x008fcc0000410000 */
[----:B------:R1:W3:Y:S02]  /*2ff0*/  MUFU.TANH R11, R5 ;  /* 0x00000005000b7308 */ /* 0x0002e40000002400 */
[----:B-1----:R-:W-:-:S06]  /*3000*/  FMUL.FTZ R5, R92, c[0x0][0x320] ;  /* 0x0000c8005c057a20 */ /* 0x002fcc0000410000 */
[----:B------:R1:W1:Y:S02]  /*3010*/  MUFU.TANH R10, R5 ;  /* 0x00000005000a7308 */ /* 0x0002640000002400 */
[----:B-1----:R-:W-:-:S06]  /*3020*/  FMUL.FTZ R5, R81, c[0x0][0x320] ;  /* 0x0000c80051057a20 */ /* 0x002fcc0000410000 */
[----:B------:R1:W1:Y:S02]  /*3030*/  MUFU.TANH R9, R5 ;  /* 0x0000000500097308 */ /* 0x0002640000002400 */
[----:B-1----:R-:W-:-:S04]  /*3040*/  IADD3 R5, R19, R6, RZ ;  /* 0x0000000613057210 */ /* 0x002fc80007ffe0ff */
[----:B------:R-:W-:Y:S01]  /*3050*/  IMNMX R5, R5, R20, PT ;  /* 0x0000001405057217 */ /* 0x000fe20003800200 */
[----:B------:R-:W-:Y:S05]  /*3060*/  @P0 BRA `(.L_x_151) ;  /* 0x0000015000000947 */ /* 0x000fea0003800000 */
[----:B--234-:R-:W-:Y:S01]  /*3070*/  IMAD.U32 R7, RZ, RZ, UR10 ;  /* 0x0000000aff077e24 */ /* 0x01cfe2000f8e00ff */
[----:B------:R-:W-:Y:S04]  /*3080*/  BSSY B0, `(.L_x_152) ;  /* 0x000000f000007945 */ /* 0x000fe80003800000 */
[----:B------:R-:W-:-:S04]  /*3090*/  IADD3 R6, R7, -c[0x0][0x168], R6 ;  /* 0x80005a0007067a10 */ /* 0x000fc80007ffe006 */
[----:B------:R-:W-:-:S13]  /*30a0*/  ISETP.GT.AND P0, PT, R6, -0x1, PT ;  /* 0xffffffff0600780c */ /* 0x000fda0003f04270 */
[----:B------:R-:W-:Y:S05]  /*30b0*/  @P0 BRA `(.L_x_153) ;  /* 0x0000007000000947 */ /* 0x000fea0003800000 */
[----:B------:R-:W-:Y:S01]  /*30c0*/  IMAD.MOV.U32 R7, RZ, RZ, c[0x0][0x32c] ;  /* 0x0000cb00ff077624 */ /* 0x000fe200078e00ff */
[----:B------:R-:W-:-:S04]  /*30d0*/  LOP3.LUT R6, RZ, R6, RZ, 0x33, !PT ;  /* 0x00000006ff067212 */ /* 0x000fc800078e33ff */
[----:B------:R-:W-:-:S13]  /*30e0*/  ISETP.NE.AND P0, PT, R7, 0x1, PT ;  /* 0x000000010700780c */ /* 0x000fda0003f05270 */
[----:B------:R-:W-:-:S05]  /*30f0*/  @P0 IMAD.HI.U32 R7, R6, c[0x0][0x330], RZ ;  /* 0x0000cc0006070a27 */ /* 0x000fca00078e00ff */
[----:B------:R-:W-:-:S04]  /*3100*/  @P0 SHF.R.U32.HI R6, RZ, c[0x0][0x334], R7 ;  /* 0x0000cd00ff060a19 */ /* 0x000fc80000011607 */
[----:B------:R-:W-:Y:S01]  /*3110*/  LOP3.LUT R6, RZ, R6, RZ, 0x33, !PT ;  /* 0x00000006ff067212 */ /* 0x000fe200078e33ff */
[----:B------:R-:W-:Y:S05]  /*3120*/  BRA `(.L_x_154) ;  /* 0x0000004000007947 */ /* 0x000fea0003800000 */
.L_x_153:
[----:B------:R-:W-:-:S04]  /*3130*/  MOV R7, c[0x0][0x32c] ;  /* 0x0000cb0000077a02 */ /* 0x000fc80000000f00 */
[----:B------:R-:W-:-:S13]  /*3140*/  ISETP.NE.AND P0, PT, R7, 0x1, PT ;  /* 0x000000010700780c */ /* 0x000fda0003f05270 */
[----:B------:R-:W-:-:S05]  /*3150*/  @P0 IMAD.HI.U32 R7, R6, c[0x0][0x330], RZ ;  /* 0x0000cc0006070a27 */ /* 0x000fca00078e00ff */
[----:B------:R-:W-:Y:S02]  /*3160*/  @P0 SHF.R.U32.HI R6, RZ, c[0x0][0x334], R7 ;  /* 0x0000cd00ff060a19 */ /* 0x000fe40000011607 */
.L_x_154:
[----:B------:R-:W-:Y:S05]  /*3170*/  BSYNC B0 ;  /* 0x0000000000007941 */ /* 0x000fea0003800000 */
.L_x_152:
[----:B------:R-:W-:-:S05]  /*3180*/  IMAD R6, R6, c[0x0][0x32c], R23 ;  /* 0x0000cb0006067a24 */ /* 0x000fca00078e0217 */
[----:B------:R-:W-:Y:S02]  /*3190*/  IADD3 R7, R6, c[0x0][0x32c], RZ ;  /* 0x0000cb0006077a10 */ /* 0x000fe40007ffe0ff */
[----:B------:R-:W-:Y:S02]  /*31a0*/  IMNMX R4, R4, R6, !PT ;  /* 0x0000000604047217 */ /* 0x000fe40007800200 */
[----:B------:R-:W-:Y:S02]  /*31b0*/  IMNMX R5, R5, R7, PT ;  /* 0x0000000705057217 */ /* 0x000fe40003800200 */
.L_x_151:
[----:B--234-:R-:W-:Y:S01]  /*31c0*/  FMUL.FTZ R6, R42, c[0x0][0x320] ;  /* 0x0000c8002a067a20 */ /* 0x01cfe20000410000 */
[----:B------:R-:W-:Y:S01]  /*31d0*/  UISETP.GE.AND UP3, UPT, UR35, 0xa, UPT ;  /* 0x0000000a2300788c */ /* 0x000fe2000bf66270 */
[----:B------:R-:W-:Y:S01]  /*31e0*/  FMUL.FTZ R8, R70, c[0x0][0x320] ;  /* 0x0000c80046087a20 */ /* 0x000fe20000410000 */
[----:B------:R-:W-:Y:S01]  /*31f0*/  UISETP.GE.AND UP6, UPT, UR35, 0x1, UPT ;  /* 0x000000012300788c */ /* 0x000fe2000bfc6270 */
[----:B------:R1:W2:Y:S01]  /*3200*/  MUFU.TANH R46, R6 ;  /* 0x00000006002e7308 */ /* 0x0002a20000002400 */
[----:B------:R-:W-:Y:S01]  /*3210*/  UP2UR UR31, UPR, URZ, 0x8 ;  /* 0x000000083f1f7883 */ /* 0x000fe20008000000 */
[----:B------:R-:W-:Y:S01]  /*3220*/  FMUL.FTZ R7, R71, c[0x0][0x320] ;  /* 0x0000c80047077a20 */ /* 0x000fe20000410000 */
[----:B------:R-:W-:Y:S01]  /*3230*/  PLOP3.LUT P1, PT, PT, PT, UP3, 0x40, 0x0 ;  /* 0x000000000000781c */ /* 0x000fe20003f2e838 */
[----:B------:R-:W-:Y:S01]  /*3240*/  UISETP.GE.AND UP3, UPT, UR35, 0x11, UPT ;  /* 0x000000112300788c */ /* 0x000fe2000bf66270 */
[----:B------:R-:W-:Y:S01]  /*3250*/  PLOP3.LUT P6, PT, PT, PT, UP6, 0x40, 0x0 ;  /* 0x000000000000781c */ /* 0x000fe20003fce868 */
[----:B------:R-:W-:Y:S01]  /*3260*/  UISETP.GE.AND UP5, UPT, UR35, 0x2, UPT ;  /* 0x000000022300788c */ /* 0x000fe2000bfa6270 */
[C---:B------:R-:W-:Y:S01]  /*3270*/  ISETP.GT.AND P1, PT, R4.reuse, 0x9, P1 ;  /* 0x000000090400780c */ /* 0x040fe20000f24270 */
[----:B------:R-:W-:Y:S01]  /*3280*/  UP2UR UR30, UPR, URZ, 0x8 ;  /* 0x000000083f1e7883 */ /* 0x000fe20008000000 */
[C---:B------:R-:W-:Y:S01]  /*3290*/  ISETP.GT.AND P6, PT, R4.reuse, RZ, P6 ;  /* 0x000000ff0400720c */ /* 0x040fe200037c4270 */
[----:B------:R-:W-:Y:S01]  /*32a0*/  UISETP.GE.AND UP4, UPT, UR35, 0x9, UPT ;  /* 0x000000092300788c */ /* 0x000fe2000bf86270 */
[----:B------:R-:W-:Y:S01]  /*32b0*/  PLOP3.LUT P0, PT, PT, PT, UP3, 0x40, 0x0 ;  /* 0x000000000000781c */ /* 0x000fe20003f0e838 */
[----:B------:R-:W-:Y:S01]  /*32c0*/  UISETP.GE.AND UP3, UPT, UR35, 0x12, UPT ;  /* 0x000000122300788c */ /* 0x000fe2000bf66270 */
[----:B------:R-:W-:Y:S01]  /*32d0*/  PLOP3.LUT P5, PT, PT, PT, UP5, 0x40, 0x0 ;  /* 0x000000000000781c */ /* 0x000fe20003fae858 */
[----:B------:R-:W-:Y:S01]  /*32e0*/  UP2UR UR34, UPR, URZ, 0x40 ;  /* 0x000000403f227883 */ /* 0x000fe20008000000 */
[----:B------:R-:W-:Y:S01]  /*32f0*/  ISETP.LT.OR P6, PT, R5, 0x1, P6 ;  /* 0x000000010500780c */ /* 0x000fe200037c1670 */
[----:B-1----:R-:W-:Y:S01]  /*3300*/  FMUL.FTZ R6, R43, c[0x0][0x320] ;  /* 0x0000c8002b067a20 */ /* 0x002fe20000410000 */
[C---:B------:R-:W-:Y:S01]  /*3310*/  ISETP.GT.AND P5, PT, R4.reuse, 0x1, P5 ;  /* 0x000000010400780c */ /* 0x040fe20002fa4270 */
[----:B------:R-:W-:Y:S01]  /*3320*/  UP2UR UR29, UPR, URZ, 0x8 ;  /* 0x000000083f1d7883 */ /* 0x000fe20008000000 */
[----:B------:R-:W-:Y:S01]  /*3330*/  PLOP3.LUT P2, PT, PT, PT, UP4, 0x40, 0x0 ;  /* 0x000000000000781c */ /* 0x000fe20003f4e848 */
[----:B------:R1:W3:Y:S01]  /*3340*/  MUFU.TANH R45, R6 ;  /* 0x00000006002d7308 */ /* 0x0002e20000002400 */
[C---:B------:R-:W-:Y:S01]  /*3350*/  ISETP.LT.OR P5, PT, R5.reuse, 0x2, P5 ;  /* 0x000000020500780c */ /* 0x040fe20002fa1670 */
[----:B------:R-:W-:Y:S01]  /*3360*/  UP2UR UR33, UPR, URZ, 0x20 ;  /* 0x000000203f217883 */ /* 0x000fe20008000000 */
[C---:B------:R-:W-:Y:S01]  /*3370*/  ISETP.GT.AND P2, PT, R4.reuse, 0x8, P2 ;  /* 0x000000080400780c */ /* 0x040fe20001744270 */
[----:B------:R-:W-:Y:S01]  /*3380*/  UP2UR UR32, UPR, URZ, 0x10 ;  /* 0x000000103f207883 */ /* 0x000fe20008000000 */
[C---:B------:R-:W-:Y:S01]  /*3390*/  ISETP.LT.OR P1, PT, R5.reuse, 0xa, P1 ;  /* 0x0000000a0500780c */ /* 0x040fe20000f21670 */
[----:B------:R-:W-:Y:S01]  /*33a0*/  UISETP.GE.AND UP6, UPT, UR35, 0x51, UPT ;  /* 0x000000512300788c */ /* 0x000fe2000bfc6270 */
[----:B------:R-:W-:Y:S01]  /*33b0*/  ISETP.LT.OR P2, PT, R5, 0x9, P2 ;  /* 0x000000090500780c */ /* 0x000fe20001741670 */
[----:B------:R-:W-:Y:S01]  /*33c0*/  UISETP.GE.AND UP5, UPT, UR35, 0x52, UPT ;  /* 0x000000522300788c */ /* 0x000fe2000bfa6270 */
[----:B------:R-:W-:Y:S01]  /*33d0*/  ISETP.GT.AND P0, PT, R4, 0x10, P0 ;  /* 0x000000100400780c */ /* 0x000fe20000704270 */
[----:B------:R-:W-:Y:S01]  /*33e0*/  UISETP.GE.AND UP4, UPT, UR35, 0x59, UPT ;  /* 0x000000592300788c */ /* 0x000fe2000bf86270 */
[----:B------:R-:W-:Y:S01]  /*33f0*/  FSEL R69, R59, -INF , !P2 ;  /* 0xff8000003b457808 */ /* 0x000fe20005000000 */
[----:B------:R-:W4:Y:S01]  /*3400*/  MUFU.TANH R25, R8 ;  /* 0x0000000800197308 */ /* 0x000f220000002400 */
[----:B------:R-:W-:-:S02]  /*3410*/  FSEL R68, R58, -INF , !P1 ;  /* 0xff8000003a447808 */ /* 0x000fc40004800000 */
[----:B------:R-:W-:Y:S01]  /*3420*/  ISETP.LT.OR P0, PT, R5, 0x11, P0 ;  /* 0x000000110500780c */ /* 0x000fe20000701670 */
[----:B-1----:R-:W-:-:S03]  /*3430*/  FMUL.FTZ R6, R94, c[0x0][0x320] ;  /* 0x0000c8005e067a20 */ /* 0x002fc60000410000 */
[----:B------:R-:W-:Y:S01]  /*3440*/  FSEL R70, R57, -INF , !P0 ;  /* 0xff80000039467808 */ /* 0x000fe20004000000 */
        /* <DEDUP_REMOVED lines=23> */
[----:B-1----:R-:W-:Y:S01]  /*35c0*/  FMUL.FTZ R6, R66, c[0x0][0x320] ;  /* 0x0000c80042067a20 */ /* 0x002fe20000410000 */
[----:B------:R-:W-:-:S05]  /*35d0*/  FSEL R66, R60, -INF , !P5 ;  /* 0xff8000003c427808 */ /* 0x000fca0006800000 */
[----:B------:R1:W1:Y:S02]  /*35e0*/  MUFU.TANH R31, R6 ;  /* 0x00000006001f7308 */ /* 0x0002640000002400 */
[----:B-1----:R-:W-:Y:S01]  /*35f0*/  FMUL.FTZ R6, R67, c[0x0][0x320] ;  /* 0x0000c80043067a20 */ /* 0x002fe20000410000 */
[----:B------:R-:W-:Y:S02]  /*3600*/  FSEL R67, R10, -INF , !P6 ;  /* 0xff8000000a437808 */ /* 0x000fe40007000000 */
[----:B------:R-:W-:Y:S01]  /*3610*/  PLOP3.LUT P6, PT, PT, PT, UP3, 0x40, 0x0 ;  /* 0x000000000000781c */ /* 0x000fe20003fce838 */
[----:B------:R-:W-:Y:S02]  /*3620*/  UISETP.GE.AND UP3, UPT, UR35, 0x19, UPT ;  /* 0x000000192300788c */ /* 0x000fe4000bf66270 */
[----:B------:R1:W1:Y:S01]  /*3630*/  MUFU.TANH R32, R6 ;  /* 0x0000000600207308 */ /* 0x0002620000002400 */
[----:B------:R-:W-:Y:S01]  /*3640*/  ISETP.GT.AND P6, PT, R4, 0x11, P6 ;  /* 0x000000110400780c */ /* 0x000fe200037c4270 */
[----:B------:R-:W-:-:S02]  /*3650*/  UP2UR UR28, UPR, URZ, 0x8 ;  /* 0x000000083f1c7883 */ /* 0x000fc40008000000 */
[----:B------:R-:W-:Y:S01]  /*3660*/  PLOP3.LUT P5, PT, PT, PT, UP3, 0x40, 0x0 ;  /* 0x000000000000781c */ /* 0x000fe20003fae838 */
[----:B------:R-:W-:Y:S01]  /*3670*/  UISETP.GE.AND UP3, UPT, UR35, 0x1a, UPT ;  /* 0x0000001a2300788c */ /* 0x000fe2000bf66270 */
[C---:B------:R-:W-:Y:S02]  /*3680*/  ISETP.LT.OR P6, PT, R5.reuse, 0x12, P6 ;  /* 0x000000120500780c */ /* 0x040fe400037c1670 */
[----:B------:R-:W-:Y:S01]  /*3690*/  ISETP.GT.AND P5, PT, R4, 0x18, P5 ;  /* 0x000000180400780c */ /* 0x000fe20002fa4270 */
[----:B------:R-:W-:Y:S01]  /*36a0*/  UP2UR UR27, UPR, URZ, 0x8 ;  /* 0x000000083f1b7883 */ /* 0x000fe20008000000 */
[----:B------:R-:W-:Y:S02]  /*36b0*/  FSEL R73, R56, -INF , !P6 ;  /* 0xff80000038497808 */ /* 0x000fe40007000000 */
[----:B------:R-:W-:Y:S01]  /*36c0*/  PLOP3.LUT P2, PT, PT, PT, UP3, 0x40, 0x0 ;  /* 0x000000000000781c */ /* 0x000fe20003f4e838 */
[----:B------:R-:W-:Y:S01]  /*36d0*/  UISETP.GE.AND UP3, UPT, UR35, 0x21, UPT ;  /* 0x000000212300788c */ /* 0x000fe2000bf66270 */
[----:B------:R-:W-:Y:S01]  /*36e0*/  ISETP.LT.OR P5, PT, R5, 0x19, P5 ;  /* 0x000000190500780c */ /* 0x000fe20002fa1670 */
[----:B-1----:R-:W-:Y:S01]  /*36f0*/  FMUL.FTZ R6, R90, c[0x0][0x320] ;  /* 0x0000c8005a067a20 */ /* 0x002fe20000410000 */
[----:B------:R-:W-:Y:S01]  /*3700*/  ISETP.GT.AND P2, PT, R4, 0x19, P2 ;  /* 0x000000190400780c */ /* 0x000fe20001744270 */
[----:B------:R-:W-:-:S02]  /*3710*/  UP2UR UR26, UPR, URZ, 0x8 ;  /* 0x000000083f1a7883 */ /* 0x000fc40008000000 */
[----:B------:R-:W-:Y:S01]  /*3720*/  PLOP3.LUT P1, PT, PT, PT, UP3, 0x40, 0x0 ;  /* 0x000000000000781c */ /* 0x000fe20003f2e838 */
[----:B------:R-:W-:Y:S01]  /*3730*/  UISETP.GE.AND UP3, UPT, UR35, 0x22, UPT ;  /* 0x000000222300788c */ /* 0x000fe2000bf66270 */
[----:B------:R1:W1:Y:S01]  /*3740*/  MUFU.TANH R28, R6 ;  /* 0x00000006001c7308 */ /* 0x0002620000002400 */
[C---:B------:R-:W-:Y:S02]  /*3750*/  ISETP.LT.OR P2, PT, R5.reuse, 0x1a, P2 ;  /* 0x0000001a0500780c */ /* 0x040fe40001741670 */
[----:B------:R-:W-:Y:S01]  /*3760*/  UP2UR UR25, UPR, URZ, 0x8 ;  /* 0x000000083f197883 */ /* 0x000fe20008000000 */
[----:B------:R-:W-:Y:S02]  /*3770*/  ISETP.GT.AND P1, PT, R4, 0x20, P1 ;  /* 0x000000200400780c */ /* 0x000fe40000f24270 */
[----:B------:R-:W-:Y:S01]  /*3780*/  PLOP3.LUT P0, PT, PT, PT, UP3, 0x40, 0x0 ;  /* 0x000000000000781c */ /* 0x000fe20003f0e838 */
[----:B------:R-:W-:Y:S01]  /*3790*/  UISETP.GE.AND UP3, UPT, UR35, 0x29, UPT ;  /* 0x000000292300788c */ /* 0x000fe2000bf66270 */
[----:B------:R-:W-:-:S02]  /*37a0*/  ISETP.LT.OR P1, PT, R5, 0x21, P1 ;  /* 0x000000210500780c */ /* 0x000fc40000f21670 */
[----:B------:R-:W-:Y:S01]  /*37b0*/  ISETP.GT.AND P0, PT, R4, 0x21, P0 ;  /* 0x000000210400780c */ /* 0x000fe20000704270 */
[----:B------:R-:W-:Y:S01]  /*37c0*/  UP2UR UR24, UPR, URZ, 0x8 ;  /* 0x000000083f187883 */ /* 0x000fe20008000000 */
[----:B------:R-:W-:Y:S02]  /*37d0*/  FSEL R77, R53, -INF , !P1 ;  /* 0xff800000354d7808 */ /* 0x000fe40004800000 */
[----:B------:R-:W-:Y:S01]  /*37e0*/  PLOP3.LUT P6, PT, PT, PT, UP3, 0x40, 0x0 ;  /* 0x000000000000781c */ /* 0x000fe20003fce838 */
[----:B------:R-:W-:Y:S01]  /*37f0*/  UISETP.GE.AND UP3, UPT, UR35, 0x2a, UPT ;  /* 0x0000002a2300788c */ /* 0x000fe2000bf66270 */
[----:B-1----:R-:W-:Y:S01]  /*3800*/  FMUL.FTZ R6, R74, c[0x0][0x320] ;  /* 0x0000c8004a067a20 */ /* 0x002fe20000410000 */
[----:B------:R-:W-:Y:S02]  /*3810*/  FSEL R74, R55, -INF , !P5 ;  /* 0xff800000374a7808 */ /* 0x000fe40006800000 */
[----:B------:R-:W-:Y:S01]  /*3820*/  UP2UR UR23, UPR, URZ, 0x8 ;  /* 0x000000083f177883 */ /* 0x000fe20008000000 */
[----:B------:R1:W1:Y:S01]  /*3830*/  MUFU.TANH R27, R6 ;  /* 0x00000006001b7308 */ /* 0x0002620000002400 */
[----:B------:R-:W-:Y:S01]  /*3840*/  PLOP3.LUT P5, PT, PT, PT, UP3, 0x40, 0x0 ;  /* 0x000000000000781c */ /* 0x000fe20003fae838 */
[----:B------:R-:W-:Y:S01]  /*3850*/  UISETP.GE.AND UP3, UPT, UR35, 0x31, UPT ;  /* 0x000000312300788c */ /* 0x000fe2000bf66270 */
[----:B------:R-:W-:-:S02]  /*3860*/  ISETP.LT.OR P0, PT, R5, 0x22, P0 ;  /* 0x000000220500780c */ /* 0x000fc40000701670 */
[C---:B------:R-:W-:Y:S01]  /*3870*/  ISETP.GT.AND P6, PT, R4.reuse, 0x28, P6 ;  /* 0x000000280400780c */ /* 0x040fe200037c4270 */
[----:B------:R-:W-:Y:S01]  /*3880*/  UP2UR UR22, UPR, URZ, 0x8 ;  /* 0x000000083f167883 */ /* 0x000fe20008000000 */
[----:B------:R-:W-:Y:S02]  /*3890*/  ISETP.GT.AND P5, PT, R4, 0x29, P5 ;  /* 0x000000290400780c */ /* 0x000fe40002fa4270 */
[C---:B------:R-:W-:Y:S02]  /*38a0*/  ISETP.LT.OR P6, PT, R5.reuse, 0x29, P6 ;  /* 0x000000290500780c */ /* 0x040fe400037c1670 */
[----:B------:R-:W-:Y:S02]  /*38b0*/  ISETP.LT.OR P5, PT, R5, 0x2a, P5 ;  /* 0x0000002a0500780c */ /* 0x000fe40002fa1670 */
[----:B------:R-:W-:Y:S02]  /*38c0*/  FSEL R80, R51, -INF , !P6 ;  /* 0xff80000033507808 */ /* 0x000fe40007000000 */
[----:B------:R-:W-:Y:S01]  /*38d0*/  FSEL R81, R50, -INF , !P5 ;  /* 0xff80000032517808 */ /* 0x000fe20006800000 */
[----:B-1----:R-:W-:Y:S01]  /*38e0*/  FMUL.FTZ R6, R75, c[0x0][0x320] ;  /* 0x0000c8004b067a20 */ /* 0x002fe20000410000 */
[----:B------:R-:W-:-:S02]  /*38f0*/  FSEL R75, R54, -INF , !P2 ;  /* 0xff800000364b7808 */ /* 0x000fc40005000000 */
[----:B------:R-:W-:Y:S01]  /*3900*/  PLOP3.LUT P2, PT, PT, PT, UP3, 0x40, 0x0 ;  /* 0x000000000000781c */ /* 0x000fe20003f4e838 */
[----:B------:R1:W1:Y:S01]  /*3910*/  MUFU.TANH R30, R6 ;  /* 0x00000006001e7308 */ /* 0x0002620000002400 */
[----:B------:R-:W-:Y:S02]  /*3920*/  UISETP.GE.AND UP3, UPT, UR35, 0x32, UPT ;  /* 0x000000322300788c */ /* 0x000fe4000bf66270 */
[----:B------:R-:W-:Y:S02]  /*3930*/  ISETP.GT.AND P2, PT, R4, 0x30, P2 ;  /* 0x000000300400780c */ /* 0x000fe40001744270 */
[----:B------:R-:W-:Y:S02]  /*3940*/  UP2UR UR21, UPR, URZ, 0x8 ;  /* 0x000000083f157883 */ /* 0x000fe40008000000 */
[----:B------:R-:W-:Y:S01]  /*3950*/  PLOP3.LUT P1, PT, PT, PT, UP3, 0x40, 0x0 ;  /* 0x000000000000781c */ /* 0x000fe20003f2e838 */
[----:B------:R-:W-:Y:S01]  /*3960*/  UISETP.GE.AND UP3, UPT, UR35, 0x39, UPT ;  /* 0x000000392300788c */ /* 0x000fe2000bf66270 */
[----:B------:R-:W-:-:S02]  /*3970*/  ISETP.LT.OR P2, PT, R5, 0x31, P2 ;  /* 0x000000310500780c */ /* 0x000fc40001741670 */
[----:B------:R-:W-:Y:S01]  /*3980*/  ISETP.GT.AND P1, PT, R4, 0x31, P1 ;  /* 0x000000310400780c */ /* 0x000fe20000f24270 */
[----:B------:R-:W-:Y:S01]  /*3990*/  UP2UR UR20, UPR, URZ, 0x8 ;  /* 0x000000083f147883 */ /* 0x000fe20008000000 */
[----:B------:R-:W-:Y:S02]  /*39a0*/  FSEL R82, R49, -INF , !P2 ;  /* 0xff80000031527808 */ /* 0x000fe40005000000 */
[----:B------:R-:W-:Y:S01]  /*39b0*/  ISETP.LT.OR P1, PT, R5, 0x32, P1 ;  /* 0x000000320500780c */ /* 0x000fe20000f21670 */
[----:B-1----:R-:W-:-:S03]  /*39c0*/  FMUL.FTZ R6, R91, c[0x0][0x320] ;  /* 0x0000c8005b067a20 */ /* 0x002fc60000410000 */
[----:B------:R-:W-:Y:S01]  /*39d0*/  FSEL R132, R9, -INF , !P1 ;  /* 0xff80000009847808 */ /* 0x000fe20004800000 */
[----:B------:R1:W1:Y:S02]  /*39e0*/  MUFU.TANH R24, R6 ;  /* 0x0000000600187308 */ /* 0x0002640000002400 */
[----:B-1----:R-:W-:-:S06]  /*39f0*/  FMUL.FTZ R6, R78, c[0x0][0x320] ;  /* 0x0000c8004e067a20 */ /* 0x002fcc0000410000 */
        /* <DEDUP_REMOVED lines=17> */
[----:B-1----:R-:W1:Y:S01]  /*3b10*/  SHFL.IDX PT, R6, R18, 0x1, 0x1c1f ;  /* 0x003c1f0012067f89 */ /* 0x002e6200000e0000 */
[----:B------:R-:W-:Y:S01]  /*3b20*/  ISETP.GT.AND P5, PT, R4, 0x40, P5 ;  /* 0x000000400400780c */ /* 0x000fe20002fa4270 */
[----:B------:R-:W-:Y:S01]  /*3b30*/  UP2UR UR17, UPR, URZ, 0x8 ;  /* 0x000000083f117883 */ /* 0x000fe20008000000 */
[----:B------:R-:W-:-:S02]  /*3b40*/  FSEL R134, R47, -INF , !P6 ;  /* 0xff8000002f867808 */ /* 0x000fc40007000000 */
        /* <DEDUP_REMOVED lines=9> */
[----:B------:R1:W1:Y:S01]  /*3be0*/  MUFU.TANH R22, R7 ;  /* 0x0000000700167308 */ /* 0x0002620000002400 */
[----:B------:R-:W-:Y:S01]  /*3bf0*/  ISETP.GT.AND P1, PT, R4, 0x48, P1 ;  /* 0x000000480400780c */ /* 0x000fe20000f24270 */
[----:B------:R-:W-:Y:S01]  /*3c00*/  UP2UR UR15, UPR, URZ, 0x8 ;  /* 0x000000083f0f7883 */ /* 0x000fe20008000000 */
[----:B------:R-:W-:-:S02]  /*3c10*/  FSEL R233, R17, -INF , !P2 ;  /* 0xff80000011e97808 */ /* 0x000fc40005000000 */
[----:B------:R-:W-:Y:S01]  /*3c20*/  PLOP3.LUT P0, PT, PT, PT, UP3, 0x40, 0x0 ;  /* 0x000000000000781c */ /* 0x000fe20003f0e838 */
[----:B------:R-:W-:Y:S01]  /*3c30*/  UISETP.GE.AND UP3, UPT, UR35, 0x5a, UPT ;  /* 0x0000005a2300788c */ /* 0x000fe2000bf66270 */
[C---:B------:R-:W-:Y:S02]  /*3c40*/  ISETP.LT.OR P1, PT, R5.reuse, 0x49, P1 ;  /* 0x000000490500780c */ /* 0x040fe40000f21670 */
[----:B------:R-:W-:Y:S02]  /*3c50*/  ISETP.GT.AND P0, PT, R4, 0x49, P0 ;  /* 0x000000490400780c */ /* 0x000fe40000704270 */
[----:B------:R-:W-:Y:S02]  /*3c60*/  FSEL R232, R16, -INF , !P1 ;  /* 0xff80000010e87808 */ /* 0x000fe40004800000 */
[----:B------:R-:W-:Y:S02]  /*3c70*/  ISETP.LT.OR P0, PT, R5, 0x4a, P0 ;  /* 0x0000004a0500780c */ /* 0x000fe40000701670 */
[----:B------:R-:W-:-:S02]  /*3c80*/  PLOP3.LUT P6, PT, PT, PT, UP6, 0x40, 0x0 ;  /* 0x000000000000781c */ /* 0x000fc40003fce868 */
[----:B------:R-:W-:Y:S02]  /*3c90*/  FSEL R235, R15, -INF , !P0 ;  /* 0xff8000000feb7808 */ /* 0x000fe40004000000 */
[----:B------:R-:W-:Y:S02]  /*3ca0*/  PLOP3.LUT P0, PT, PT, PT, UP0, 0x40, 0x0 ;  /* 0x000000000000781c */ /* 0x000fe40003f0e808 */
[----:B------:R-:W-:Y:S02]  /*3cb0*/  PLOP3.LUT P5, PT, PT, PT, UP5, 0x40, 0x0 ;  /* 0x000000000000781c */ /* 0x000fe40003fae858 */
[----:B------:R-:W-:Y:S02]  /*3cc0*/  PLOP3.LUT P2, PT, PT, PT, UP4, 0x40, 0x0 ;  /* 0x000000000000781c */ /* 0x000fe40003f4e848 */
[----:B------:R-:W-:Y:S02]  /*3cd0*/  PLOP3.LUT P1, PT, PT, PT, UP3, 0x40, 0x0 ;  /* 0x000000000000781c */ /* 0x000fe40003f2e838 */
[----:B------:R-:W-:-:S02]  /*3ce0*/  ISETP.GT.AND P6, PT, R4, 0x50, P6 ;  /* 0x000000500400780c */ /* 0x000fc400037c4270 */
[C---:B------:R-:W-:Y:S02]  /*3cf0*/  ISETP.GT.AND P5, PT, R4.reuse, 0x51, P5 ;  /* 0x000000510400780c */ /* 0x040fe40002fa4270 */
[C---:B------:R-:W-:Y:S02]  /*3d00*/  ISETP.GT.AND P2, PT, R4.reuse, 0x58, P2 ;  /* 0x000000580400780c */ /* 0x040fe40001744270 */
[----:B------:R-:W-:Y:S01]  /*3d10*/  ISETP.GT.AND P1, PT, R4, 0x59, P1 ;  /* 0x000000590400780c */ /* 0x000fe20000f24270 */
[----:B-1----:R-:W-:Y:S01]  /*3d20*/  IMAD.IADD R4, R21, 0x1, R6 ;  /* 0x0000000115047824 */ /* 0x002fe200078e0206 */
[C---:B------:R-:W-:Y:S02]  /*3d30*/  ISETP.LT.OR P6, PT, R5.reuse, 0x51, P6 ;  /* 0x000000510500780c */ /* 0x040fe400037c1670 */
[C---:B------:R-:W-:Y:S02]  /*3d40*/  ISETP.LT.OR P5, PT, R5.reuse, 0x52, P5 ;  /* 0x000000520500780c */ /* 0x040fe40002fa1670 */
[----:B------:R-:W-:-:S02]  /*3d50*/  ISETP.LT.OR P2, PT, R5, 0x59, P2 ;  /* 0x000000590500780c */ /* 0x000fc40001741670 */
[----:B------:R-:W-:Y:S01]  /*3d60*/  ISETP.LT.OR P1, PT, R5, 0x5a, P1 ;  /* 0x0000005a0500780c */ /* 0x000fe20000f21670 */
[----:B------:R-:W-:Y:S01]  /*3d70*/  IMAD.IADD R5, R19, 0x1, R6 ;  /* 0x0000000113057824 */ /* 0x000fe200078e0206 */
[----:B------:R-:W-:Y:S02]  /*3d80*/  FSEL R236, R14, -INF , !P6 ;  /* 0xff8000000eec7808 */ /* 0x000fe40007000000 */
[----:B------:R-:W-:Y:S02]  /*3d90*/  FSEL R237, R13, -INF , !P5 ;  /* 0xff8000000ded7808 */ /* 0x000fe40006800000 */
[----:B------:R-:W-:Y:S02]  /*3da0*/  IMNMX R5, R5, R20, PT ;  /* 0x0000001405057217 */ /* 0x000fe40003800200 */
[----:B------:R-:W-:Y:S02]  /*3db0*/  FSEL R244, R12, -INF , !P2 ;  /* 0xff8000000cf47808 */ /* 0x000fe40005000000 */
[----:B------:R-:W-:Y:S01]  /*3dc0*/  FSEL R247, R11, -INF , !P1 ;  /* 0xff8000000bf77808 */ /* 0x000fe20004800000 */
        /* <DEDUP_REMOVED lines=13> */
.L_x_157:
[----:B------:R-:W-:-:S04]  /*3ea0*/  MOV R7, c[0x0][0x32c] ;  /* 0x0000cb0000077a02 */ /* 0x000fc80000000f00 */
[----:B------:R-:W-:-:S13]  /*3eb0*/  ISETP.NE.AND P0, PT, R7, 0x1, PT ;  /* 0x000000010700780c */ /* 0x000fda0003f05270 */
[----:B------:R-:W-:-:S05]  /*3ec0*/  @P0 IMAD.HI.U32 R7, R6, c[0x0][0x330], RZ ;  /* 0x0000cc0006070a27 */ /* 0x000fca00078e00ff */
[----:B------:R-:W-:Y:S02]  /*3ed0*/  @P0 SHF.R.U32.HI R6, RZ, c[0x0][0x334], R7 ;  /* 0x0000cd00ff060a19 */ /* 0x000fe40000011607 */
.L_x_158:
[----:B------:R-:W-:Y:S05]  /*3ee0*/  BSYNC B0 ;  /* 0x0000000000007941 */ /* 0x000fea0003800000 */
.L_x_156:
[----:B------:R-:W-:-:S05]  /*3ef0*/  IMAD R6, R6, c[0x0][0x32c], R23 ;  /* 0x0000cb0006067a24 */ /* 0x000fca00078e0217 */
[----:B------:R-:W-:Y:S02]  /*3f00*/  IADD3 R7, R6, c[0x0][0x32c], RZ ;  /* 0x0000cb0006077a10 */ /* 0x000fe40007ffe0ff */
[----:B------:R-:W-:Y:S02]  /*3f10*/  IMNMX R4, R4, R6, !PT ;  /* 0x0000000604047217 */ /* 0x000fe40007800200 */
[----:B------:R-:W-:Y:S02]  /*3f20*/  IMNMX R5, R5, R7, PT ;  /* 0x0000000705057217 */ /* 0x000fe40003800200 */
.L_x_155:
[----:B--234-:R-:W-:Y:S01]  /*3f30*/  UP2UR UR40, UPR, URZ, 0x20 ;  /* 0x000000203f287883 */ /* 0x01cfe20008000000 */
[----:B------:R-:W-:Y:S01]  /*3f40*/  FMUL.FTZ R6, R100, c[0x0][0x320] ;  /* 0x0000c80064067a20 */ /* 0x000fe20000410000 */
[----:B------:R-:W-:Y:S01]  /*3f50*/  UISETP.NE.AND UP5, UPT, UR34, URZ, UPT ;  /* 0x0000003f2200728c */ /* 0x000fe2000bfa5270 */
[----:B------:R-:W-:Y:S01]  /*3f60*/  FMUL.FTZ R15, R112, c[0x0][0x320] ;  /* 0x0000c800700f7a20 */ /* 0x000fe20000410000 */
[----:B------:R-:W-:Y:S01]  /*3f70*/  UP2UR UR39, UPR, URZ, 0x10 ;  /* 0x000000103f277883 */ /* 0x000fe20008000000 */
[----:B------:R1:W2:Y:S01]  /*3f80*/  MUFU.TANH R63, R6 ;  /* 0x00000006003f7308 */ /* 0x0002a20000002400 */
[----:B------:R-:W-:Y:S01]  /*3f90*/  UP2UR UR37, UPR, URZ, 0x1 ;  /* 0x000000013f257883 */ /* 0x000fe20008000000 */
[----:B------:R-:W-:Y:S01]  /*3fa0*/  FMUL.FTZ R7, R144, c[0x0][0x320] ;  /* 0x0000c80090077a20 */ /* 0x000fe20000410000 */
[----:B------:R-:W-:Y:S01]  /*3fb0*/  UISETP.NE.AND UP4, UPT, UR32, URZ, UPT ;  /* 0x0000003f2000728c */ /* 0x000fe2000bf85270 */
[----:B------:R-:W-:Y:S01]  /*3fc0*/  PLOP3.LUT P6, PT, PT, PT, UP5, 0x40, 0x0 ;  /* 0x000000000000781c */ /* 0x000fe20003fce858 */
[----:B------:R-:W-:Y:S01]  /*3fd0*/  UISETP.NE.AND UP0, UPT, UR33, URZ, UPT ;  /* 0x0000003f2100728c */ /* 0x000fe2000bf05270 */
[----:B------:R-:W-:Y:S01]  /*3fe0*/  FMUL.FTZ R17, R96, c[0x0][0x320] ;  /* 0x0000c80060117a20 */ /* 0x000fe20000410000 */
[----:B------:R-:W-:Y:S01]  /*3ff0*/  UP2UR UR36, UPR, URZ, 0x4 ;  /* 0x000000043f247883 */ /* 0x000fe20008000000 */
[C---:B------:R-:W-:Y:S01]  /*4000*/  ISETP.GT.AND P6, PT, R4.reuse, RZ, P6 ;  /* 0x000000ff0400720c */ /* 0x040fe200037c4270 */
[----:B------:R-:W-:Y:S01]  /*4010*/  UP2UR UR35, UPR, URZ, 0x2 ;  /* 0x000000023f237883 */ /* 0x000fe20008000000 */
[----:B------:R-:W-:Y:S01]  /*4020*/  PLOP3.LUT P2, PT, PT, PT, UP4, 0x40, 0x0 ;  /* 0x000000000000781c */ /* 0x000fe20003f4e848 */
[----:B------:R-:W-:Y:S01]  /*4030*/  UP2UR UR38, UPR, URZ, 0x8 ;  /* 0x000000083f267883 */ /* 0x000fe20008000000 */
[----:B------:R-:W-:Y:S01]  /*4040*/  PLOP3.LUT P5, PT, PT, PT, UP0, 0x40, 0x0 ;  /* 0x000000000000781c */ /* 0x000fe20003fae808 */
[----:B------:R-:W-:Y:S01]  /*4050*/  UISETP.NE.AND UP2, UPT, UR30, URZ, UPT ;  /* 0x0000003f1e00728c */ /* 0x000fe2000bf45270 */
[----:B------:R-:W-:Y:S01]  /*4060*/  ISETP.LT.OR P6, PT, R5, 0x1, P6 ;  /* 0x000000010500780c */ /* 0x000fe200037c1670 */
[----:B------:R-:W-:Y:S01]  /*4070*/  UISETP.NE.AND UP1, UPT, UR31, URZ, UPT ;  /* 0x0000003f1f00728c */ /* 0x000fe2000bf25270 */
[----:B-1----:R-:W-:Y:S01]  /*4080*/  FMUL.FTZ R6, R101, c[0x0][0x320] ;  /* 0x0000c80065067a20 */ /* 0x002fe20000410000 */
[----:B------:R-:W-:Y:S01]  /*4090*/  UISETP.NE.AND UP3, UPT, UR29, URZ, UPT ;  /* 0x0000003f1d00728c */ /* 0x000fe2000bf65270 */
[C---:B------:R-:W-:Y:S01]  /*40a0*/  ISETP.GT.AND P5, PT, R4.reuse, 0x1, P5 ;  /* 0x000000010400780c */ /* 0x040fe20002fa4270 */
[----:B------:R-:W-:Y:S01]  /*40b0*/  UISETP.NE.AND UP0, UPT, UR28, URZ, UPT ;  /* 0x0000003f1c00728c */ /* 0x000fe2000bf05270 */
[----:B------:R1:W3:Y:S01]  /*40c0*/  MUFU.TANH R62, R6 ;  /* 0x00000006003e7308 */ /* 0x0002e20000002400 */
[C---:B------:R-:W-:Y:S01]  /*40d0*/  ISETP.GT.AND P2, PT, R4.reuse, 0x8, P2 ;  /* 0x000000080400780c */ /* 0x040fe20001744270 */
[----:B------:R-:W-:Y:S01]  /*40e0*/  UISETP.NE.AND UP5, UPT, UR40, URZ, UPT ;  /* 0x0000003f2800728c */ /* 0x000fe2000bfa5270 */
[----:B------:R-:W-:Y:S01]  /*40f0*/  PLOP3.LUT P1, PT, PT, PT, UP1, 0x40, 0x0 ;  /* 0x000000000000781c */ /* 0x000fe20003f2e818 */
[----:B------:R-:W-:Y:S01]  /*4100*/  UISETP.NE.AND UP1, UPT, UR26, URZ, UPT ;  /* 0x0000003f1a00728c */ /* 0x000fe2000bf25270 */
[----:B------:R-:W-:Y:S01]  /*4110*/  PLOP3.LUT P0, PT, PT, PT, UP2, 0x40, 0x0 ;  /* 0x000000000000781c */ /* 0x000fe20003f0e828 */
[----:B------:R-:W-:Y:S01]  /*4120*/  UISETP.NE.AND UP2, UPT, UR27, URZ, UPT ;  /* 0x0000003f1b00728c */ /* 0x000fe2000bf45270 */
[----:B------:R-:W-:Y:S01]  /*4130*/  FSEL R52, R43, -INF , !P6 ;  /* 0xff8000002b347808 */ /* 0x000fe20007000000 */
[----:B------:R-:W-:Y:S01]  /*4140*/  UISETP.NE.AND UP4, UPT, UR39, URZ, UPT ;  /* 0x0000003f2700728c */ /* 0x000fe2000bf85270 */
[----:B------:R-:W-:Y:S01]  /*4150*/  PLOP3.LUT P6, PT, PT, PT, UP3, 0x40, 0x0 ;  /* 0x000000000000781c */ /* 0x000fe20003fce838 */
[----:B------:R-:W-:Y:S01]  /*4160*/  UISETP.NE.AND UP3, UPT, UR25, URZ, UPT ;  /* 0x0000003f1900728c */ /* 0x000fe2000bf65270 */
[C---:B------:R-:W-:Y:S01]  /*4170*/  ISETP.LT.OR P5, PT, R5.reuse, 0x2, P5 ;  /* 0x000000020500780c */ /* 0x040fe20002fa1670 */
[----:B------:R4:W2:Y:S01]  /*4180*/  MUFU.TANH R50, R7 ;  /* 0x0000000700327308 */ /* 0x0008a20000002400 */
[----:B------:R-:W-:Y:S01]  /*4190*/  ISETP.LT.OR P2, PT, R5, 0x9, P2 ;  /* 0x000000090500780c */ /* 0x000fe20001741670 */
[----:B------:R-:W-:Y:S01]  /*41a0*/  FMUL.FTZ R16, R97, c[0x0][0x320] ;  /* 0x0000c80061107a20 */ /* 0x000fe20000410000 */
[----:B------:R-:W-:Y:S01]  /*41b0*/  ISETP.GT.AND P1, PT, R4, 0x9, P1 ;  /* 0x000000090400780c */ /* 0x000fe20000f24270 */
[----:B-1----:R-:W-:Y:S01]  /*41c0*/  FMUL.FTZ R6, R156, c[0x0][0x320] ;  /* 0x0000c8009c067a20 */ /* 0x002fe20000410000 */
[----:B------:R-:W-:Y:S01]  /*41d0*/  ISETP.GT.AND P6, PT, R4, 0x11, P6 ;  /* 0x000000110400780c */ /* 0x000fe200037c4270 */
[----:B------:R-:W-:Y:S01]  /*41e0*/  FMUL.FTZ R14, R152, c[0x0][0x320] ;  /* 0x0000c800980e7a20 */ /* 0x000fe20000410000 */
[----:B------:R-:W-:Y:S01]  /*41f0*/  FSEL R51, R41, -INF , !P5 ;  /* 0xff80000029337808 */ /* 0x000fe20006800000 */
[----:B------:R1:W1:Y:S01]  /*4200*/  MUFU.TANH R55, R6 ;  /* 0x0000000600377308 */ /* 0x0002620000002400 */
[----:B------:R-:W-:Y:S01]  /*4210*/  FSEL R56, R40, -INF , !P2 ;  /* 0xff80000028387808 */ /* 0x000fe20005000000 */
[----:B------:R-:W-:Y:S01]  /*4220*/  FMUL.FTZ R13, R113, c[0x0][0x320] ;  /* 0x0000c800710d7a20 */ /* 0x000fe20000410000 */
[----:B------:R-:W-:Y:S01]  /*4230*/  PLOP3.LUT P5, PT, PT, PT, UP0, 0x40, 0x0 ;  /* 0x000000000000781c */ /* 0x000fe20003fae808 */
[----:B------:R-:W-:Y:S01]  /*4240*/  UISETP.NE.AND UP0, UPT, UR24, URZ, UPT ;  /* 0x0000003f1800728c */ /* 0x000fe2000bf05270 */
[----:B------:R-:W-:Y:S01]  /*4250*/  PLOP3.LUT P2, PT, PT, PT, UP2, 0x40, 0x0 ;  /* 0x000000000000781c */ /* 0x000fe20003f4e828 */
[----:B------:R-:W-:Y:S01]  /*4260*/  UISETP.NE.AND UP2, UPT, UR23, URZ, UPT ;  /* 0x0000003f1700728c */ /* 0x000fe2000bf45270 */
[----:B------:R-:W-:Y:S01]  /*4270*/  ISETP.GT.AND P0, PT, R4, 0x10, P0 ;  /* 0x000000100400780c */ /* 0x000fe20000704270 */
[----:B------:R-:W-:Y:S01]  /*4280*/  FMUL.FTZ R12, R149, c[0x0][0x320] ;  /* 0x0000c800950c7a20 */ /* 0x000fe20000410000 */
[C---:B------:R-:W-:Y:S01]  /*4290*/  ISETP.LT.OR P1, PT, R5.reuse, 0xa, P1 ;  /* 0x0000000a0500780c */ /* 0x040fe20000f21670 */
[----:B------:R-:W-:Y:S01]  /*42a0*/  FMUL.FTZ R11, R120, c[0x0][0x320] ;  /* 0x0000c800780b7a20 */ /* 0x000fe20000410000 */
[----:B------:R-:W-:Y:S01]  /*42b0*/  ISETP.LT.OR P6, PT, R5, 0x12, P6 ;  /* 0x000000120500780c */ /* 0x000fe200037c1670 */
[----:B------:R-:W-:Y:S01]  /*42c0*/  FMUL.FTZ R8, R121, c[0x0][0x320] ;  /* 0x0000c80079087a20 */ /* 0x000fe20000410000 */
[----:B------:R-:W-:Y:S01]  /*42d0*/  ISETP.LT.OR P0, PT, R5, 0x11, P0 ;  /* 0x000000110500780c */ /* 0x000fe20000701670 */
[----:B----4-:R-:W-:Y:S01]  /*42e0*/  FMUL.FTZ R7, R153, c[0x0][0x320] ;  /* 0x0000c80099077a20 */ /* 0x010fe20000410000 */
[----:B------:R-:W-:Y:S01]  /*42f0*/  ISETP.GT.AND P2, PT, R4, 0x19, P2 ;  /* 0x000000190400780c */ /* 0x000fe20001744270 */
[----:B-1----:R-:W-:Y:S01]  /*4300*/  FMUL.FTZ R6, R140, c[0x0][0x320] ;  /* 0x0000c8008c067a20 */ /* 0x002fe20000410000 */
[----:B------:R-:W-:Y:S01]  /*4310*/  FSEL R57, R38, -INF , !P1 ;  /* 0xff80000026397808 */ /* 0x000fe20004800000 */
[----:B------:R-:W-:Y:S01]  /*4320*/  FMUL.FTZ R10, R137, c[0x0][0x320] ;  /* 0x0000c800890a7a20 */ /* 0x000fe20000410000 */
[----:B------:R-:W-:Y:S01]  /*4330*/  PLOP3.LUT P1, PT, PT, PT, UP1, 0x40, 0x0 ;  /* 0x000000000000781c */ /* 0x000fe20003f2e818 */
[----:B------:R1:W4:Y:S01]  /*4340*/  MUFU.TANH R60, R6 ;  /* 0x00000006003c7308 */ /* 0x0003220000002400 */
[----:B------:R-:W-:Y:S01]  /*4350*/  ISETP.GT.AND P5, PT, R4, 0x18, P5 ;  /* 0x000000180400780c */ /* 0x000fe20002fa4270 */
[----:B------:R-:W-:Y:S01]  /*4360*/  UISETP.NE.AND UP1, UPT, UR22, URZ, UPT ;  /* 0x0000003f1600728c */ /* 0x000fe2000bf25270 */
[----:B------:R-:W-:Y:S01]  /*4370*/  FSEL R65, R24, -INF , !P6 ;  /* 0xff80000018417808 */ /* 0x000fe20007000000 */
[----:B------:R-:W-:Y:S01]  /*4380*/  FMUL.FTZ R9, R108, c[0x0][0x320] ;  /* 0x0000c8006c097a20 */ /* 0x000fe20000410000 */
[----:B------:R-:W-:Y:S01]  /*4390*/  PLOP3.LUT P6, PT, PT, PT, UP0, 0x40, 0x0 ;  /* 0x000000000000781c */ /* 0x000fe20003fce808 */
[----:B------:R-:W-:Y:S01]  /*43a0*/  UISETP.NE.AND UP0, UPT, UR21, URZ, UPT ;  /* 0x0000003f1500728c */ /* 0x000fe2000bf05270 */
[----:B------:R-:W-:Y:S01]  /*43b0*/  FSEL R64, R28, -INF , !P0 ;  /* 0xff8000001c407808 */ /* 0x000fe20004000000 */
[----:B------:R-:W2:Y:S01]  /*43c0*/  MUFU.TANH R53, R17 ;  /* 0x0000001100357308 */ /* 0x000ea20000002400 */
[----:B------:R-:W-:-:S02]  /*43d0*/  ISETP.LT.OR P2, PT, R5, 0x1a, P2 ;  /* 0x0000001a0500780c */ /* 0x000fc40001741670 */
[----:B------:R-:W-:Y:S01]  /*43e0*/  PLOP3.LUT P0, PT, PT, PT, UP3, 0x40, 0x0 ;  /* 0x000000000000781c */ /* 0x000fe20003f0e838 */
[----:B------:R-:W-:Y:S01]  /*43f0*/  UISETP.NE.AND UP3, UPT, UR18, URZ, UPT ;  /* 0x0000003f1200728c */ /* 0x000fe2000bf65270 */
[----:B------:R-:W-:Y:S02]  /*4400*/  ISETP.LT.OR P5, PT, R5, 0x19, P5 ;  /* 0x000000190500780c */ /* 0x000fe40002fa1670 */
[C---:B------:R-:W-:Y:S01]  /*4410*/  ISETP.GT.AND P6, PT, R4.reuse, 0x28, P6 ;  /* 0x000000280400780c */ /* 0x040fe200037c4270 */
[----:B-1----:R-:W-:Y:S01]  /*4420*/  FMUL.FTZ R6, R141, c[0x0][0x320] ;  /* 0x0000c8008d067a20 */ /* 0x002fe20000410000 */
[----:B------:R-:W-:Y:S01]  /*4430*/  FSEL R45, R45, -INF , !P2 ;  /* 0xff8000002d2d7808 */ /* 0x000fe20005000000 */
[----:B------:R-:W1:Y:S01]  /*4440*/  MUFU.TANH R54, R16 ;  /* 0x0000001000367308 */ /* 0x000e620000002400 */
[----:B------:R-:W-:Y:S01]  /*4450*/  PLOP3.LUT P2, PT, PT, PT, UP1, 0x40, 0x0 ;  /* 0x000000000000781c */ /* 0x000fe20003f4e818 */
[----:B------:R-:W-:Y:S01]  /*4460*/  UISETP.NE.AND UP1, UPT, UR19, URZ, UPT ;  /* 0x0000003f1300728c */ /* 0x000fe2000bf25270 */
[----:B------:R-:W-:-:S02]  /*4470*/  ISETP.GT.AND P0, PT, R4, 0x21, P0 ;  /* 0x000000210400780c */ /* 0x000fc40000704270 */
[----:B------:R-:W-:Y:S02]  /*4480*/  FSEL R46, R46, -INF , !P5 ;  /* 0xff8000002e2e7808 */ /* 0x000fe40006800000 */
[----:B------:R-:W-:Y:S01]  /*4490*/  ISETP.GT.AND P1, PT, R4, 0x20, P1 ;  /* 0x000000200400780c */ /* 0x000fe20000f24270 */
[----:B------:R5:W1:Y:S01]  /*44a0*/  MUFU.TANH R58, R6 ;  /* 0x00000006003a7308 */ /* 0x000a620000002400 */
[----:B------:R-:W-:Y:S01]  /*44b0*/  PLOP3.LUT P5, PT, PT, PT, UP2, 0x40, 0x0 ;  /* 0x000000000000781c */ /* 0x000fe20003fae828 */
[----:B------:R-:W-:Y:S01]  /*44c0*/  UISETP.NE.AND UP2, UPT, UR20, URZ, UPT ;  /* 0x0000003f1400728c */ /* 0x000fe2000bf45270 */
[C---:B------:R-:W-:Y:S02]  /*44d0*/  ISETP.LT.OR P6, PT, R5.reuse, 0x29, P6 ;  /* 0x000000290500780c */ /* 0x040fe400037c1670 */
[C---:B------:R-:W-:Y:S02]  /*44e0*/  ISETP.LT.OR P0, PT, R5.reuse, 0x22, P0 ;  /* 0x000000220500780c */ /* 0x040fe40000701670 */
[----:B------:R-:W-:Y:S01]  /*44f0*/  ISETP.LT.OR P1, PT, R5, 0x21, P1 ;  /* 0x000000210500780c */ /* 0x000fe20000f21670 */
[----:B------:R-:W1:Y:S01]  /*4500*/  MUFU.TANH R43, R15 ;  /* 0x0000000f002b7308 */ /* 0x000e620000002400 */
[----:B------:R-:W-:-:S02]  /*4510*/  FSEL R112, R39, -INF , !P6 ;  /* 0xff80000027707808 */ /* 0x000fc40007000000 */
[----:B------:R-:W-:Y:S01]  /*4520*/  PLOP3.LUT P6, PT, PT, PT, UP1, 0x40, 0x0 ;  /* 0x000000000000781c */ /* 0x000fe20003fce818 */
[----:B------:R-:W-:Y:S01]  /*4530*/  UISETP.NE.AND UP1, UPT, UR15, URZ, UPT ;  /* 0x0000003f0f00728c */ /* 0x000fe2000bf25270 */
[----:B------:R-:W-:Y:S02]  /*4540*/  FSEL R78, R42, -INF , !P0 ;  /* 0xff8000002a4e7808 */ /* 0x000fe40004000000 */
[----:B------:R-:W-:Y:S01]  /*4550*/  FSEL R76, R44, -INF , !P1 ;  /* 0xff8000002c4c7808 */ /* 0x000fe20004800000 */
[----:B-----5:R-:W-:Y:S01]  /*4560*/  FMUL.FTZ R6, R104, c[0x0][0x320] ;  /* 0x0000c80068067a20 */ /* 0x020fe20000410000 */
[----:B------:R-:W-:Y:S01]  /*4570*/  PLOP3.LUT P0, PT, PT, PT, UP2, 0x40, 0x0 ;  /* 0x000000000000781c */ /* 0x000fe20003f0e828 */
[----:B------:R-:W-:Y:S01]  /*4580*/  UISETP.NE.AND UP2, UPT, UR16, URZ, UPT ;  /* 0x0000003f1000728c */ /* 0x000fe2000bf45270 */
[----:B------:R-:W-:Y:S01]  /*4590*/  PLOP3.LUT P1, PT, PT, PT, UP0, 0x40, 0x0 ;  /* 0x000000000000781c */ /* 0x000fe20003f2e808 */
[----:B------:R5:W1:Y:S01]  /*45a0*/  MUFU.TANH R61, R6 ;  /* 0x00000006003d7308 */ /* 0x000a620000002400 */
[C---:B------:R-:W-:Y:S01]  /*45b0*/  ISETP.GT.AND P6, PT, R4.reuse, 0x39, P6 ;  /* 0x000000390400780c */ /* 0x040fe200037c4270 */
[----:B------:R-:W-:Y:S01]  /*45c0*/  UISETP.NE.AND UP0, UPT, UR17, URZ, UPT ;  /* 0x0000003f1100728c */ /* 0x000fe2000bf05270 */
[----:B------:R-:W-:-:S02]  /*45d0*/  ISETP.GT.AND P0, PT, R4, 0x38, P0 ;  /* 0x000000380400780c */ /* 0x000fc40000704270 */
[C---:B------:R-:W-:Y:S02]  /*45e0*/  ISETP.GT.AND P5, PT, R4.reuse, 0x29, P5 ;  /* 0x000000290400780c */ /* 0x040fe40002fa4270 */
[C---:B------:R-:W-:Y:S01]  /*45f0*/  ISETP.GT.AND P2, PT, R4.reuse, 0x30, P2 ;  /* 0x000000300400780c */ /* 0x040fe20001744270 */
[----:B------:R-:W1:Y:S01]  /*4600*/  MUFU.TANH R41, R14 ;  /* 0x0000000e00297308 */ /* 0x000e620000002400 */
[----:B------:R-:W-:Y:S02]  /*4610*/  ISETP.GT.AND P1, PT, R4, 0x31, P1 ;  /* 0x000000310400780c */ /* 0x000fe40000f24270 */
[C---:B------:R-:W-:Y:S02]  /*4620*/  ISETP.LT.OR P6, PT, R5.reuse, 0x3a, P6 ;  /* 0x0000003a0500780c */ /* 0x040fe400037c1670 */
[C---:B------:R-:W-:Y:S02]  /*4630*/  ISETP.LT.OR P0, PT, R5.reuse, 0x39, P0 ;  /* 0x000000390500780c */ /* 0x040fe40000701670 */
[----:B------:R-:W-:Y:S01]  /*4640*/  ISETP.LT.OR P5, PT, R5, 0x2a, P5 ;  /* 0x0000002a0500780c */ /* 0x000fe20002fa1670 */
[----:B-----5:R-:W-:Y:S01]  /*4650*/  FMUL.FTZ R6, R105, c[0x0][0x320] ;  /* 0x0000c80069067a20 */ /* 0x020fe20000410000 */
[C---:B------:R-:W-:Y:S01]  /*4660*/  ISETP.LT.OR P2, PT, R5.reuse, 0x31, P2 ;  /* 0x000000310500780c */ /* 0x040fe20001741670 */
[----:B------:R-:W1:Y:S01]  /*4670*/  MUFU.TANH R40, R13 ;  /* 0x0000000d00287308 */ /* 0x000e620000002400 */
[----:B------:R-:W-:-:S02]  /*4680*/  ISETP.LT.OR P1, PT, R5, 0x32, P1 ;  /* 0x000000320500780c */ /* 0x000fc40000f21670 */
[----:B------:R-:W-:Y:S02]  /*4690*/  FSEL R131, R33, -INF , !P6 ;  /* 0xff80000021837808 */ /* 0x000fe40007000000 */
[----:B------:R-:W-:Y:S02]  /*46a0*/  FSEL R127, R34, -INF , !P0 ;  /* 0xff800000227f7808 */ /* 0x000fe40004000000 */
[----:B------:R-:W-:Y:S01]  /*46b0*/  FSEL R118, R37, -INF , !P5 ;  /* 0xff80000025767808 */ /* 0x000fe20006800000 */
[----:B------:R5:W1:Y:S01]  /*46c0*/  MUFU.TANH R59, R6 ;  /* 0x00000006003b7308 */ /* 0x000a620000002400 */
[----:B------:R-:W-:Y:S02]  /*46d0*/  FSEL R126, R36, -INF , !P2 ;  /* 0xff800000247e7808 */ /* 0x000fe40005000000 */
[----:B------:R-:W-:Y:S02]  /*46e0*/  FSEL R128, R35, -INF , !P1 ;  /* 0xff80000023807808 */ /* 0x000fe40004800000 */
[----:B------:R-:W-:Y:S01]  /*46f0*/  PLOP3.LUT P0, PT, PT, PT, UP1, 0x40, 0x0 ;  /* 0x000000000000781c */ /* 0x000fe20003f0e818 */
[----:B------:R-:W-:Y:S01]  /*4700*/  UISETP.NE.AND UP1, UPT, UR35, URZ, UPT ;  /* 0x0000003f2300728c */ /* 0x000fe2000bf25270 */
[----:B------:R-:W-:Y:S01]  /*4710*/  PLOP3.LUT P5, PT, PT, PT, UP3, 0x40, 0x0 ;  /* 0x000000000000781c */ /* 0x000fe20003fae838 */
[----:B------:R-:W-:Y:S01]  /*4720*/  UISETP.NE.AND UP3, UPT, UR38, URZ, UPT ;  /* 0x0000003f2600728c */ /* 0x000fe2000bf65270 */
[----:B------:R-:W-:Y:S01]  /*4730*/  PLOP3.LUT P2, PT, PT, PT, UP0, 0x40, 0x0 ;  /* 0x000000000000781c */ /* 0x000fe20003f4e808 */
[----:B------:R-:W-:Y:S01]  /*4740*/  UISETP.NE.AND UP0, UPT, UR37, URZ, UPT ;  /* 0x0000003f2500728c */ /* 0x000fe2000bf05270 */
[----:B------:R-:W-:Y:S01]  /*4750*/  PLOP3.LUT P1, PT, PT, PT, UP2, 0x40, 0x0 ;  /* 0x000000000000781c */ /* 0x000fe20003f2e828 */
[----:B------:R-:W1:Y:S01]  /*4760*/  MUFU.TANH R38, R12 ;  /* 0x0000000c00267308 */ /* 0x000e620000002400 */
[C---:B------:R-:W-:Y:S01]  /*4770*/  ISETP.GT.AND P0, PT, R4.reuse, 0x49, P0 ;  /* 0x000000490400780c */ /* 0x040fe20000704270 */
[----:B------:R-:W-:Y:S01]  /*4780*/  UISETP.NE.AND UP2, UPT, UR36, URZ, UPT ;  /* 0x0000003f2400728c */ /* 0x000fe2000bf45270 */
[C---:B------:R-:W-:Y:S01]  /*4790*/  ISETP.GT.AND P5, PT, R4.reuse, 0x40, P5 ;  /* 0x000000400400780c */ /* 0x040fe20002fa4270 */
[----:B-----5:R-:W-:Y:S01]  /*47a0*/  FMUL.FTZ R6, R157, c[0x0][0x320] ;  /* 0x0000c8009d067a20 */ /* 0x020fe20000410000 */
[----:B------:R-:W-:-:S02]  /*47b0*/  ISETP.GT.AND P2, PT, R4, 0x41, P2 ;  /* 0x000000410400780c */ /* 0x000fc40001744270 */
[----:B------:R-:W-:Y:S01]  /*47c0*/  ISETP.GT.AND P1, PT, R4, 0x48, P1 ;  /* 0x000000480400780c */ /* 0x000fe20000f24270 */
[----:B------:R5:W1:Y:S01]  /*47d0*/  MUFU.TANH R49, R6 ;  /* 0x0000000600317308 */ /* 0x000a620000002400 */
[C---:B------:R-:W-:Y:S02]  /*47e0*/  ISETP.LT.OR P0, PT, R5.reuse, 0x4a, P0 ;  /* 0x0000004a0500780c */ /* 0x040fe40000701670 */
[C---:B------:R-:W-:Y:S02]  /*47f0*/  ISETP.LT.OR P5, PT, R5.reuse, 0x41, P5 ;  /* 0x000000410500780c */ /* 0x040fe40002fa1670 */
[C---:B------:R-:W-:Y:S02]  /*4800*/  ISETP.LT.OR P2, PT, R5.reuse, 0x42, P2 ;  /* 0x000000420500780c */ /* 0x040fe40001741670 */
[----:B------:R-:W-:Y:S01]  /*4810*/  ISETP.LT.OR P1, PT, R5, 0x49, P1 ;  /* 0x000000490500780c */ /* 0x000fe20000f21670 */
[----:B------:R-:W1:Y:S01]  /*4820*/  MUFU.TANH R42, R11 ;  /* 0x0000000b002a7308 */ /* 0x000e620000002400 */
[----:B------:R-:W-:-:S02]  /*4830*/  FSEL R205, R30, -INF , !P0 ;  /* 0xff8000001ecd7808 */ /* 0x000fc40004000000 */
[----:B------:R-:W-:Y:S02]  /*4840*/  FSEL R200, R31, -INF , !P5 ;  /* 0xff8000001fc87808 */ /* 0x000fe40006800000 */
[----:B------:R-:W-:Y:S02]  /*4850*/  FSEL R204, R32, -INF , !P2 ;  /* 0xff80000020cc7808 */ /* 0x000fe40005000000 */
[----:B------:R-:W-:Y:S01]  /*4860*/  FSEL R203, R27, -INF , !P1 ;  /* 0xff8000001bcb7808 */ /* 0x000fe20004800000 */
[----:B-----5:R-:W-:Y:S01]  /*4870*/  FMUL.FTZ R6, R148, c[0x0][0x320] ;  /* 0x0000c80094067a20 */ /* 0x020fe20000410000 */
[----:B------:R-:W-:Y:S01]  /*4880*/  PLOP3.LUT P0, PT, PT, PT, UP0, 0x40, 0x0 ;  /* 0x000000000000781c */ /* 0x000fe20003f0e808 */
[----:B------:R-:W1:Y:S01]  /*4890*/  MUFU.TANH R37, R8 ;  /* 0x0000000800257308 */ /* 0x000e620000002400 */
[----:B------:R-:W-:Y:S02]  /*48a0*/  PLOP3.LUT P6, PT, PT, PT, UP6, 0x40, 0x0 ;  /* 0x000000000000781c */ /* 0x000fe40003fce868 */
[----:B------:R-:W-:-:S02]  /*48b0*/  PLOP3.LUT P5, PT, PT, PT, UP5, 0x40, 0x0 ;  /* 0x000000000000781c */ /* 0x000fc40003fae858 */
[----:B------:R-:W-:Y:S02]  /*48c0*/  PLOP3.LUT P2, PT, PT, PT, UP4, 0x40, 0x0 ;  /* 0x000000000000781c */ /* 0x000fe40003f4e848 */
[----:B------:R-:W-:Y:S01]  /*48d0*/  PLOP3.LUT P1, PT, PT, PT, UP3, 0x40, 0x0 ;  /* 0x000000000000781c */ /* 0x000fe20003f2e838 */
[----:B------:R5:W1:Y:S01]  /*48e0*/  MUFU.TANH R48, R6 ;  /* 0x0000000600307308 */ /* 0x000a620000002400 */
[C---:B------:R-:W-:Y:S02]  /*48f0*/  ISETP.GT.AND P6, PT, R4.reuse, 0x50, P6 ;  /* 0x000000500400780c */ /* 0x040fe400037c4270 */
[C---:B------:R-:W-:Y:S02]  /*4900*/  ISETP.GT.AND P5, PT, R4.reuse, 0x51, P5 ;  /* 0x000000510400780c */ /* 0x040fe40002fa4270 */
[C---:B------:R-:W-:Y:S02]  /*4910*/  ISETP.GT.AND P2, PT, R4.reuse, 0x58, P2 ;  /* 0x000000580400780c */ /* 0x040fe40001744270 */
[----:B------:R-:W-:Y:S01]  /*4920*/  ISETP.GT.AND P1, PT, R4, 0x59, P1 ;  /* 0x000000590400780c */ /* 0x000fe20000f24270 */
[----:B------:R-:W1:Y:S01]  /*4930*/  MUFU.TANH R35, R7 ;  /* 0x0000000700237308 */ /* 0x000e620000002400 */
[----:B------:R-:W-:Y:S01]  /*4940*/  ISETP.LT.OR P6, PT, R5, 0x51, P6 ;  /* 0x000000510500780c */ /* 0x000fe200037c1670 */
[----:B------:R-:W-:Y:S01]  /*4950*/  FMUL.FTZ R4, R109, c[0x0][0x320] ;  /* 0x0000c8006d047a20 */ /* 0x000fe20000410000 */
[----:B------:R-:W-:-:S02]  /*4960*/  ISETP.LT.OR P5, PT, R5, 0x52, P5 ;  /* 0x000000520500780c */ /* 0x000fc40002fa1670 */
[C---:B------:R-:W-:Y:S02]  /*4970*/  ISETP.LT.OR P2, PT, R5.reuse, 0x59, P2 ;  /* 0x000000590500780c */ /* 0x040fe40001741670 */
[----:B------:R-:W-:Y:S01]  /*4980*/  ISETP.LT.OR P1, PT, R5, 0x5a, P1 ;  /* 0x0000005a0500780c */ /* 0x000fe20000f21670 */
[----:B-----5:R-:W-:Y:S01]  /*4990*/  FMUL.FTZ R6, R145, c[0x0][0x320] ;  /* 0x0000c80091067a20 */ /* 0x020fe20000410000 */
[----:B------:R-:W1:Y:S01]  /*49a0*/  MUFU.TANH R31, R10 ;  /* 0x0000000a001f7308 */ /* 0x000e620000002400 */
[----:B------:R-:W-:Y:S02]  /*49b0*/  FSEL R207, R29, -INF , !P6 ;  /* 0xff8000001dcf7808 */ /* 0x000fe40007000000 */
[----:B------:R-:W-:Y:S02]  /*49c0*/  FSEL R229, R26, -INF , !P5 ;  /* 0xff8000001ae57808 */ /* 0x000fe40006800000 */
[----:B------:R-:W-:Y:S02]  /*49d0*/  FSEL R230, R25, -INF , !P2 ;  /* 0xff80000019e67808 */ /* 0x000fe40005000000 */
[----:B------:R-:W-:Y:S01]  /*49e0*/  FSEL R231, R22, -INF , !P1 ;  /* 0xff80000016e77808 */ /* 0x000fe20004800000 */
[----:B------:R5:W1:Y:S08]  /*49f0*/  MUFU.TANH R47, R6 ;  /* 0x00000006002f7308 */ /* 0x000a700000002400 */
[----:B------:R-:W1:Y:S01]  /*4a00*/  MUFU.TANH R34, R9 ;  /* 0x0000000900227308 */ /* 0x000e620000002400 */
[----:B-----5:R-:W-:-:S07]  /*4a10*/  FMUL.FTZ R6, R136, c[0x0][0x320] ;  /* 0x0000c80088067a20 */ /* 0x020fce0000410000 */
[----:B------:R-:W1:Y:S08]  /*4a20*/  MUFU.TANH R32, R4 ;  /* 0x0000000400207308 */ /* 0x000e700000002400 */
[----:B------:R5:W1:Y:S02]  /*4a30*/  MUFU.TANH R33, R6 ;  /* 0x0000000600217308 */ /* 0x000a640000002400 */
[----:B-----5:R-:W5:Y:S02]  /*4a40*/  SHFL.IDX PT, R6, R18, 0x2, 0x1c1f ;  /* 0x005c1f0012067f89 */ /* 0x020f6400000e0000 */
[----:B-----5:R-:W-:-:S02]  /*4a50*/  IMAD.IADD R5, R19, 0x1, R6 ;  /* 0x0000000113057824 */ /* 0x020fc400078e0206 */
[----:B------:R-:W-:-:S03]  /*4a60*/  IMAD.IADD R4, R21, 0x1, R6 ;  /* 0x0000000115047824 */ /* 0x000fc600078e0206 */
[----:B------:R-:W-:Y:S01]  /*4a70*/  IMNMX R5, R5, R20, PT ;  /* 0x0000001405057217 */ /* 0x000fe20003800200 */
[----:B------:R-:W-:Y:S05]  /*4a80*/  @P0 BRA `(.L_x_159) ;  /* 0x0000015000000947 */ /* 0x000fea0003800000 */
[----:B-1234-:R-:W-:Y:S01]  /*4a90*/  IMAD.U32 R7, RZ, RZ, UR10 ;  /* 0x0000000aff077e24 */ /* 0x01efe2000f8e00ff */
        /* <DEDUP_REMOVED lines=11> */
.L_x_161:
[----:B------:R-:W-:-:S04]  /*4b50*/  MOV R7, c[0x0][0x32c] ;  /* 0x0000cb0000077a02 */ /* 0x000fc80000000f00 */
[----:B------:R-:W-:-:S13]  /*4b60*/  ISETP.NE.AND P0, PT, R7, 0x1, PT ;  /* 0x000000010700780c */ /* 0x000fda0003f05270 */
[----:B------:R-:W-:-:S05]  /*4b70*/  @P0 IMAD.HI.U32 R7, R6, c[0x0][0x330], RZ ;  /* 0x0000cc0006070a27 */ /* 0x000fca00078e00ff */
[----:B------:R-:W-:Y:S02]  /*4b80*/  @P0 SHF.R.U32.HI R6, RZ, c[0x0][0x334], R7 ;  /* 0x0000cd00ff060a19 */ /* 0x000fe40000011607 */
.L_x_162:
[----:B------:R-:W-:Y:S05]  /*4b90*/  BSYNC B0 ;  /* 0x0000000000007941 */ /* 0x000fea0003800000 */
.L_x_160:
[----:B------:R-:W-:-:S05]  /*4ba0*/  IMAD R6, R6, c[0x0][0x32c], R23 ;  /* 0x0000cb0006067a24 */ /* 0x000fca00078e0217 */
[----:B------:R-:W-:Y:S02]  /*4bb0*/  IADD3 R7, R6, c[0x0][0x32c], RZ ;  /* 0x0000cb0006077a10 */ /* 0x000fe40007ffe0ff */
[----:B------:R-:W-:Y:S02]  /*4bc0*/  IMNMX R4, R4, R6, !PT ;  /* 0x0000000604047217 */ /* 0x000fe40007800200 */
[----:B------:R-:W-:Y:S02]  /*4bd0*/  IMNMX R5, R5, R7, PT ;  /* 0x0000000705057217 */ /* 0x000fe40003800200 */
.L_x_159:
[----:B-1234-:R-:W-:Y:S01]  /*4be0*/  FMUL.FTZ R6, R103, c[0x0][0x320] ;  /* 0x0000c80067067a20 */ /* 0x01efe20000410000 */
[----:B------:R-:W-:Y:S01]  /*4bf0*/  UP2UR UR37, UPR, URZ, 0x1 ;  /* 0x000000013f257883 */ /* 0x000fe20008000000 */
[----:B------:R-:W-:Y:S01]  /*4c00*/  FMUL.FTZ R16, R107, c[0x0][0x320] ;  /* 0x0000c8006b107a20 */ /* 0x000fe20000410000 */
[----:B------:R-:W-:Y:S01]  /*4c10*/  UISETP.NE.AND UP0, UPT, UR34, URZ, UPT ;  /* 0x0000003f2200728c */ /* 0x000fe2000bf05270 */
[----:B------:R1:W2:Y:S01]  /*4c20*/  MUFU.TANH R39, R6 ;  /* 0x0000000600277308 */ /* 0x0002a20000002400 */
[----:B------:R-:W-:Y:S01]  /*4c30*/  UP2UR UR40, UPR, URZ, 0x20 ;  /* 0x000000203f287883 */ /* 0x000fe20008000000 */
[----:B------:R-:W-:Y:S01]  /*4c40*/  FMUL.FTZ R15, R146, c[0x0][0x320] ;  /* 0x0000c800920f7a20 */ /* 0x000fe20000410000 */
[----:B------:R-:W-:Y:S01]  /*4c50*/  UP2UR UR39, UPR, URZ, 0x10 ;  /* 0x000000103f277883 */ /* 0x000fe20008000000 */
[----:B------:R-:W-:Y:S01]  /*4c60*/  FMUL.FTZ R14, R147, c[0x0][0x320] ;  /* 0x0000c800930e7a20 */ /* 0x000fe20000410000 */
[----:B------:R-:W-:Y:S01]  /*4c70*/  UISETP.NE.AND UP5, UPT, UR33, URZ, UPT ;  /* 0x0000003f2100728c */ /* 0x000fe2000bfa5270 */
[----:B------:R-:W-:Y:S01]  /*4c80*/  PLOP3.LUT P6, PT, PT, PT, UP0, 0x40, 0x0 ;  /* 0x000000000000781c */ /* 0x000fe20003fce808 */
[----:B------:R-:W-:Y:S01]  /*4c90*/  UISETP.NE.AND UP4, UPT, UR32, URZ, UPT ;  /* 0x0000003f2000728c */ /* 0x000fe2000bf85270 */
[----:B------:R-:W3:Y:S01]  /*4ca0*/  MUFU.TANH R36, R16 ;  /* 0x0000001000247308 */ /* 0x000ee20000002400 */
[----:B------:R-:W-:Y:S01]  /*4cb0*/  UP2UR UR38, UPR, URZ, 0x8 ;  /* 0x000000083f267883 */ /* 0x000fe20008000000 */
[C---:B------:R-:W-:Y:S01]  /*4cc0*/  ISETP.GT.AND P6, PT, R4.reuse, RZ, P6 ;  /* 0x000000ff0400720c */ /* 0x040fe200037c4270 */
[----:B------:R-:W-:Y:S01]  /*4cd0*/  UISETP.NE.AND UP3, UPT, UR30, URZ, UPT ;  /* 0x0000003f1e00728c */ /* 0x000fe2000bf65270 */
[----:B------:R-:W-:Y:S01]  /*4ce0*/  PLOP3.LUT P5, PT, PT, PT, UP5, 0x40, 0x0 ;  /* 0x000000000000781c */ /* 0x000fe20003fae858 */
[----:B------:R-:W-:Y:S01]  /*4cf0*/  UP2UR UR35, UPR, URZ, 0x2 ;  /* 0x000000023f237883 */ /* 0x000fe20008000000 */
[----:B------:R-:W-:Y:S01]  /*4d00*/  PLOP3.LUT P2, PT, PT, PT, UP4, 0x40, 0x0 ;  /* 0x000000000000781c */ /* 0x000fe20003f4e848 */
[----:B------:R-:W-:Y:S01]  /*4d10*/  UISETP.NE.AND UP1, UPT, UR31, URZ, UPT ;  /* 0x0000003f1f00728c */ /* 0x000fe2000bf25270 */
[----:B-1----:R-:W-:Y:S01]  /*4d20*/  FMUL.FTZ R6, R151, c[0x0][0x320] ;  /* 0x0000c80097067a20 */ /* 0x002fe20000410000 */
[----:B------:R-:W-:Y:S01]  /*4d30*/  UP2UR UR36, UPR, URZ, 0x4 ;  /* 0x000000043f247883 */ /* 0x000fe20008000000 */
[----:B------:R-:W-:Y:S01]  /*4d40*/  PLOP3.LUT P0, PT, PT, PT, UP3, 0x40, 0x0 ;  /* 0x000000000000781c */ /* 0x000fe20003f0e838 */
[----:B------:R-:W-:Y:S01]  /*4d50*/  UISETP.NE.AND UP2, UPT, UR29, URZ, UPT ;  /* 0x0000003f1d00728c */ /* 0x000fe2000bf45270 */
[----:B------:R1:W4:Y:S01]  /*4d60*/  MUFU.TANH R29, R6 ;  /* 0x00000006001d7308 */ /* 0x0003220000002400 */
[----:B------:R-:W-:Y:S01]  /*4d70*/  ISETP.LT.OR P6, PT, R5, 0x1, P6 ;  /* 0x000000010500780c */ /* 0x000fe200037c1670 */
[----:B------:R-:W-:Y:S01]  /*4d80*/  UISETP.NE.AND UP0, UPT, UR28, URZ, UPT ;  /* 0x0000003f1c00728c */ /* 0x000fe2000bf05270 */
[----:B------:R-:W-:Y:S01]  /*4d90*/  PLOP3.LUT P1, PT, PT, PT, UP1, 0x40, 0x0 ;  /* 0x000000000000781c */ /* 0x000fe20003f2e818 */
[----:B------:R-:W-:Y:S01]  /*4da0*/  UISETP.NE.AND UP3, UPT, UR27, URZ, UPT ;  /* 0x0000003f1b00728c */ /* 0x000fe2000bf65270 */
[C---:B------:R-:W-:Y:S01]  /*4db0*/  ISETP.GT.AND P5, PT, R4.reuse, 0x1, P5 ;  /* 0x000000010400780c */ /* 0x040fe20002fa4270 */
[----:B------:R-:W-:Y:S01]  /*4dc0*/  UISETP.NE.AND UP1, UPT, UR26, URZ, UPT ;  /* 0x0000003f1a00728c */ /* 0x000fe2000bf25270 */
[C---:B------:R-:W-:Y:S01]  /*4dd0*/  ISETP.GT.AND P2, PT, R4.reuse, 0x8, P2 ;  /* 0x000000080400780c */ /* 0x040fe20001744270 */
[----:B------:R-:W2:Y:S01]  /*4de0*/  MUFU.TANH R16, R15 ;  /* 0x0000000f00107308 */ /* 0x000ea20000002400 */
[----:B------:R-:W-:Y:S01]  /*4df0*/  ISETP.GT.AND P0, PT, R4, 0x10, P0 ;  /* 0x000000100400780c */ /* 0x000fe20000704270 */
[----:B------:R-:W-:Y:S01]  /*4e00*/  FMUL.FTZ R11, R111, c[0x0][0x320] ;  /* 0x0000c8006f0b7a20 */ /* 0x000fe20000410000 */
[----:B------:R-:W-:Y:S01]  /*4e10*/  FSEL R120, R55, -INF , !P6 ;  /* 0xff80000037787808 */ /* 0x000fe20007000000 */
[----:B------:R-:W-:Y:S01]  /*4e20*/  FMUL.FTZ R10, R155, c[0x0][0x320] ;  /* 0x0000c8009b0a7a20 */ /* 0x000fe20000410000 */
[----:B------:R-:W-:Y:S01]  /*4e30*/  PLOP3.LUT P6, PT, PT, PT, UP2, 0x40, 0x0 ;  /* 0x000000000000781c */ /* 0x000fe20003fce828 */
[----:B------:R-:W-:Y:S01]  /*4e40*/  UISETP.NE.AND UP2, UPT, UR25, URZ, UPT ;  /* 0x0000003f1900728c */ /* 0x000fe2000bf45270 */
[C---:B------:R-:W-:Y:S01]  /*4e50*/  ISETP.LT.OR P5, PT, R5.reuse, 0x2, P5 ;  /* 0x000000020500780c */ /* 0x040fe20002fa1670 */
[----:B-1----:R-:W-:Y:S01]  /*4e60*/  FMUL.FTZ R6, R98, c[0x0][0x320] ;  /* 0x0000c80062067a20 */ /* 0x002fe20000410000 */
[----:B------:R-:W-:Y:S01]  /*4e70*/  ISETP.GT.AND P1, PT, R4, 0x9, P1 ;  /* 0x000000090400780c */ /* 0x000fe20000f24270 */
[----:B------:R-:W1:Y:S01]  /*4e80*/  MUFU.TANH R15, R14 ;  /* 0x0000000e000f7308 */ /* 0x000e620000002400 */
[C---:B------:R-:W-:Y:S01]  /*4e90*/  ISETP.LT.OR P2, PT, R5.reuse, 0x9, P2 ;  /* 0x000000090500780c */ /* 0x040fe20001741670 */
[----:B------:R-:W-:Y:S01]  /*4ea0*/  FMUL.FTZ R9, R158, c[0x0][0x320] ;  /* 0x0000c8009e097a20 */ /* 0x000fe20000410000 */
[----:B------:R-:W-:Y:S01]  /*4eb0*/  ISETP.LT.OR P0, PT, R5, 0x11, P0 ;  /* 0x000000110500780c */ /* 0x000fe20000701670 */
[----:B------:R-:W-:Y:S01]  /*4ec0*/  FMUL.FTZ R13, R102, c[0x0][0x320] ;  /* 0x0000c800660d7a20 */ /* 0x000fe20000410000 */
[----:B------:R-:W-:Y:S01]  /*4ed0*/  ISETP.GT.AND P6, PT, R4, 0x11, P6 ;  /* 0x000000110400780c */ /* 0x000fe200037c4270 */
[----:B------:R-:W-:Y:S01]  /*4ee0*/  FMUL.FTZ R8, R159, c[0x0][0x320] ;  /* 0x0000c8009f087a20 */ /* 0x000fe20000410000 */
[----:B------:R-:W-:Y:S01]  /*4ef0*/  ISETP.LT.OR P1, PT, R5, 0xa, P1 ;  /* 0x0000000a0500780c */ /* 0x000fe20000f21670 */
[----:B------:R5:W1:Y:S01]  /*4f00*/  MUFU.TANH R44, R6 ;  /* 0x00000006002c7308 */ /* 0x000a620000002400 */
[----:B------:R-:W-:Y:S01]  /*4f10*/  FSEL R124, R48, -INF , !P2 ;  /* 0xff800000307c7808 */ /* 0x000fe20005000000 */
[----:B------:R-:W-:Y:S01]  /*4f20*/  UISETP.NE.AND UP5, UPT, UR40, URZ, UPT ;  /* 0x0000003f2800728c */ /* 0x000fe2000bfa5270 */
[----:B------:R-:W-:Y:S01]  /*4f30*/  PLOP3.LUT P2, PT, PT, PT, UP3, 0x40, 0x0 ;  /* 0x000000000000781c */ /* 0x000fe20003f4e838 */
[----:B------:R-:W-:Y:S01]  /*4f40*/  UISETP.NE.AND UP3, UPT, UR23, URZ, UPT ;  /* 0x0000003f1700728c */ /* 0x000fe2000bf65270 */
[----:B------:R-:W-:Y:S01]  /*4f50*/  FSEL R129, R41, -INF , !P0 ;  /* 0xff80000029817808 */ /* 0x000fe20004000000 */
[----:B------:R-:W-:Y:S01]  /*4f60*/  UISETP.NE.AND UP4, UPT, UR39, URZ, UPT ;  /* 0x0000003f2700728c */ /* 0x000fe2000bf85270 */
[----:B------:R-:W-:Y:S01]  /*4f70*/  PLOP3.LUT P0, PT, PT, PT, UP2, 0x40, 0x0 ;  /* 0x000000000000781c */ /* 0x000fe20003f0e828 */
[----:B------:R-:W-:Y:S01]  /*4f80*/  UISETP.NE.AND UP2, UPT, UR21, URZ, UPT ;  /* 0x0000003f1500728c */ /* 0x000fe2000bf45270 */
[----:B------:R-:W-:Y:S01]  /*4f90*/  ISETP.LT.OR P6, PT, R5, 0x12, P6 ;  /* 0x000000120500780c */ /* 0x000fe200037c1670 */
[----:B------:R-:W-:Y:S01]  /*4fa0*/  FMUL.FTZ R12, R110, c[0x0][0x320] ;  /* 0x0000c8006e0c7a20 */ /* 0x000fe20000410000 */
[----:B------:R-:W-:Y:S01]  /*4fb0*/  FSEL R125, R38, -INF , !P1 ;  /* 0xff800000267d7808 */ /* 0x000fe20004800000 */
[----:B------:R-:W-:Y:S01]  /*4fc0*/  FMUL.FTZ R7, R154, c[0x0][0x320] ;  /* 0x0000c8009a077a20 */ /* 0x000fe20000410000 */
[----:B------:R-:W-:Y:S01]  /*4fd0*/  PLOP3.LUT P1, PT, PT, PT, UP1, 0x40, 0x0 ;  /* 0x000000000000781c */ /* 0x000fe20003f2e818 */
[----:B------:R-:W-:Y:S01]  /*4fe0*/  UISETP.NE.AND UP1, UPT, UR22, URZ, UPT ;  /* 0x0000003f1600728c */ /* 0x000fe2000bf25270 */
[C---:B------:R-:W-:Y:S01]  /*4ff0*/  ISETP.GT.AND P2, PT, R4.reuse, 0x19, P2 ;  /* 0x000000190400780c */ /* 0x040fe20001744270 */
[----:B-----5:R-:W-:Y:S01]  /*5000*/  FMUL.FTZ R6, R99, c[0x0][0x320] ;  /* 0x0000c80063067a20 */ /* 0x020fe20000410000 */
[----:B------:R-:W-:Y:S01]  /*5010*/  ISETP.GT.AND P0, PT, R4, 0x21, P0 ;  /* 0x000000210400780c */ /* 0x000fe20000704270 */
[----:B------:R-:W-:Y:S01]  /*5020*/  FMUL.FTZ R17, R142, c[0x0][0x320] ;  /* 0x0000c8008e117a20 */ /* 0x000fe20000410000 */
[----:B------:R-:W-:Y:S01]  /*5030*/  FSEL R130, R35, -INF , !P6 ;  /* 0xff80000023827808 */ /* 0x000fe20007000000 */
[----:B------:R5:W1:Y:S01]  /*5040*/  MUFU.TANH R137, R6 ;  /* 0x0000000600897308 */ /* 0x000a620000002400 */
[----:B------:R-:W-:-:S02]  /*5050*/  ISETP.GT.AND P1, PT, R4, 0x20, P1 ;  /* 0x000000200400780c */ /* 0x000fc40000f24270 */
[C---:B------:R-:W-:Y:S02]  /*5060*/  ISETP.LT.OR P2, PT, R5.reuse, 0x1a, P2 ;  /* 0x0000001a0500780c */ /* 0x040fe40001741670 */
[C---:B------:R-:W-:Y:S02]  /*5070*/  ISETP.LT.OR P0, PT, R5.reuse, 0x22, P0 ;  /* 0x000000220500780c */ /* 0x040fe40000701670 */
[----:B------:R-:W-:Y:S01]  /*5080*/  ISETP.LT.OR P1, PT, R5, 0x21, P1 ;  /* 0x000000210500780c */ /* 0x000fe20000f21670 */
[----:B------:R-:W1:Y:S01]  /*5090*/  MUFU.TANH R22, R7 ;  /* 0x0000000700167308 */ /* 0x000e620000002400 */
[----:B------:R-:W-:Y:S02]  /*50a0*/  FSEL R140, R47, -INF , !P2 ;  /* 0xff8000002f8c7808 */ /* 0x000fe40005000000 */
[----:B------:R-:W-:Y:S01]  /*50b0*/  PLOP3.LUT P2, PT, PT, PT, UP1, 0x40, 0x0 ;  /* 0x000000000000781c */ /* 0x000fe20003f4e818 */
[----:B------:R-:W-:Y:S01]  /*50c0*/  UISETP.NE.AND UP1, UPT, UR19, URZ, UPT ;  /* 0x0000003f1300728c */ /* 0x000fe2000bf25270 */
[----:B------:R-:W-:-:S02]  /*50d0*/  FSEL R185, R31, -INF , !P0 ;  /* 0xff8000001fb97808 */ /* 0x000fc40004000000 */
[----:B------:R-:W-:Y:S01]  /*50e0*/  FSEL R186, R33, -INF , !P1 ;  /* 0xff80000021ba7808 */ /* 0x000fe20004800000 */
[----:B-----5:R-:W-:Y:S01]  /*50f0*/  FMUL.FTZ R6, R114, c[0x0][0x320] ;  /* 0x0000c80072067a20 */ /* 0x020fe20000410000 */
[----:B------:R-:W-:Y:S01]  /*5100*/  PLOP3.LUT P1, PT, PT, PT, UP2, 0x40, 0x0 ;  /* 0x000000000000781c */ /* 0x000fe20003f2e828 */
[----:B------:R-:W-:Y:S01]  /*5110*/  UISETP.NE.AND UP2, UPT, UR16, URZ, UPT ;  /* 0x0000003f1000728c */ /* 0x000fe2000bf45270 */
[C---:B------:R-:W-:Y:S01]  /*5120*/  ISETP.GT.AND P2, PT, R4.reuse, 0x30, P2 ;  /* 0x000000300400780c */ /* 0x040fe20001744270 */
[----:B------:R5:W1:Y:S01]  /*5130*/  MUFU.TANH R28, R6 ;  /* 0x00000006001c7308 */ /* 0x000a620000002400 */
[----:B------:R-:W-:Y:S02]  /*5140*/  ISETP.GT.AND P1, PT, R4, 0x31, P1 ;  /* 0x000000310400780c */ /* 0x000fe40000f24270 */
[C---:B------:R-:W-:Y:S02]  /*5150*/  ISETP.LT.OR P2, PT, R5.reuse, 0x31, P2 ;  /* 0x000000310500780c */ /* 0x040fe40001741670 */
[----:B------:R-:W-:-:S02]  /*5160*/  ISETP.LT.OR P1, PT, R5, 0x32, P1 ;  /* 0x000000320500780c */ /* 0x000fc40000f21670 */
[----:B------:R-:W-:Y:S01]  /*5170*/  FSEL R199, R43, -INF , !P2 ;  /* 0xff8000002bc77808 */ /* 0x000fe20005000000 */
[----:B------:R-:W1:Y:S01]  /*5180*/  MUFU.TANH R13, R13 ;  /* 0x0000000d000d7308 */ /* 0x000e620000002400 */
[----:B------:R-:W-:Y:S02]  /*5190*/  FSEL R201, R40, -INF , !P1 ;  /* 0xff80000028c97808 */ /* 0x000fe40004800000 */
[----:B------:R-:W-:Y:S01]  /*51a0*/  PLOP3.LUT P1, PT, PT, PT, UP2, 0x40, 0x0 ;  /* 0x000000000000781c */ /* 0x000fe20003f2e828 */
[----:B------:R-:W-:-:S03]  /*51b0*/  UISETP.NE.AND UP2, UPT, UR36, URZ, UPT ;  /* 0x0000003f2400728c */ /* 0x000fc6000bf45270 */
[----:B------:R-:W-:Y:S01]  /*51c0*/  ISETP.GT.AND P1, PT, R4, 0x48, P1 ;  /* 0x000000480400780c */ /* 0x000fe20000f24270 */
[----:B-----5:R-:W-:Y:S01]  /*51d0*/  FMUL.FTZ R6, R115, c[0x0][0x320] ;  /* 0x0000c80073067a20 */ /* 0x020fe20000410000 */
[----:B------:R-:W1:Y:S02]  /*51e0*/  MUFU.TANH R135, R12 ;  /* 0x0000000c00877308 */ /* 0x000e640000002400 */
[----:B------:R-:W-:-:S04]  /*51f0*/  ISETP.LT.OR P1, PT, R5, 0x49, P1 ;  /* 0x000000490500780c */ /* 0x000fc80000f21670 */
[----:B------:R-:W-:Y:S02]  /*5200*/  FSEL R242, R53, -INF , !P1 ;  /* 0xff80000035f27808 */ /* 0x000fe40004800000 */
[----:B------:R5:W1:Y:S02]  /*5210*/  MUFU.TANH R27, R6 ;  /* 0x00000006001b7308 */ /* 0x000a640000002400 */
[----:B-----5:R-:W-:-:S06]  /*5220*/  FMUL.FTZ R6, R138, c[0x0][0x320] ;  /* 0x0000c8008a067a20 */ /* 0x020fcc0000410000 */
[----:B------:R5:W1:Y:S02]  /*5230*/  MUFU.TANH R26, R6 ;  /* 0x00000006001a7308 */ /* 0x000a640000002400 */
[----:B-----5:R-:W-:-:S06]  /*5240*/  FMUL.FTZ R6, R150, c[0x0][0x320] ;  /* 0x0000c80096067a20 */ /* 0x020fcc0000410000 */
[----:B------:R5:W1:Y:S02]  /*5250*/  MUFU.TANH R25, R6 ;  /* 0x0000000600197308 */ /* 0x000a640000002400 */
[----:B-----5:R-:W-:-:S06]  /*5260*/  FMUL.FTZ R6, R139, c[0x0][0x320] ;  /* 0x0000c8008b067a20 */ /* 0x020fcc0000410000 */
[----:B------:R5:W1:Y:S02]  /*5270*/  MUFU.TANH R24, R6 ;  /* 0x0000000600187308 */ /* 0x000a640000002400 */
[----:B-----5:R-:W-:-:S06]  /*5280*/  FMUL.FTZ R6, R106, c[0x0][0x320] ;  /* 0x0000c8006a067a20 */ /* 0x020fcc0000410000 */
[----:B------:R5:W1:Y:S02]  /*5290*/  MUFU.TANH R30, R6 ;  /* 0x00000006001e7308 */ /* 0x000a640000002400 */
[----:B-----5:R-:W-:Y:S01]  /*52a0*/  FMUL.FTZ R6, R122, c[0x0][0x320] ;  /* 0x0000c8007a067a20 */ /* 0x020fe20000410000 */
[----:B------:R-:W-:Y:S02]  /*52b0*/  FSEL R122, R49, -INF , !P5 ;  /* 0xff800000317a7808 */ /* 0x000fe40006800000 */
[----:B------:R-:W-:Y:S01]  /*52c0*/  PLOP3.LUT P5, PT, PT, PT, UP0, 0x40, 0x0 ;  /* 0x000000000000781c */ /* 0x000fe20003fae808 */
[----:B------:R-:W-:Y:S02]  /*52d0*/  UISETP.NE.AND UP0, UPT, UR24, URZ, UPT ;  /* 0x0000003f1800728c */ /* 0x000fe4000bf05270 */
[----:B------:R5:W1:Y:S01]  /*52e0*/  MUFU.TANH R136, R6 ;  /* 0x0000000600887308 */ /* 0x000a620000002400 */
[----:B------:R-:W-:-:S03]  /*52f0*/  ISETP.GT.AND P5, PT, R4, 0x18, P5 ;  /* 0x000000180400780c */ /* 0x000fc60002fa4270 */
[----:B------:R-:W-:Y:S01]  /*5300*/  PLOP3.LUT P6, PT, PT, PT, UP0, 0x40, 0x0 ;  /* 0x000000000000781c */ /* 0x000fe20003fce808 */
[----:B------:R-:W-:Y:S01]  /*5310*/  UISETP.NE.AND UP0, UPT, UR20, URZ, UPT ;  /* 0x0000003f1400728c */ /* 0x000fe2000bf05270 */
[C---:B------:R-:W-:Y:S02]  /*5320*/  ISETP.LT.OR P5, PT, R5.reuse, 0x19, P5 ;  /* 0x000000190500780c */ /* 0x040fe40002fa1670 */
[----:B------:R-:W-:Y:S02]  /*5330*/  ISETP.GT.AND P6, PT, R4, 0x28, P6 ;  /* 0x000000280400780c */ /* 0x000fe400037c4270 */
[----:B------:R-:W-:Y:S02]  /*5340*/  FSEL R141, R50, -INF , !P5 ;  /* 0xff800000328d7808 */ /* 0x000fe40006800000 */
[----:B------:R-:W-:Y:S01]  /*5350*/  PLOP3.LUT P0, PT, PT, PT, UP0, 0x40, 0x0 ;  /* 0x000000000000781c */ /* 0x000fe20003f0e808 */
[----:B------:R-:W-:Y:S01]  /*5360*/  UISETP.NE.AND UP0, UPT, UR17, URZ, UPT ;  /* 0x0000003f1100728c */ /* 0x000fe2000bf05270 */
[----:B------:R-:W-:Y:S01]  /*5370*/  ISETP.LT.OR P6, PT, R5, 0x29, P6 ;  /* 0x000000290500780c */ /* 0x000fe200037c1670 */
[----:B-----5:R-:W-:Y:S01]  /*5380*/  FMUL.FTZ R6, R123, c[0x0][0x320] ;  /* 0x0000c8007b067a20 */ /* 0x020fe20000410000 */
[----:B------:R-:W-:Y:S01]  /*5390*/  PLOP3.LUT P5, PT, PT, PT, UP3, 0x40, 0x0 ;  /* 0x000000000000781c */ /* 0x000fe20003fae838 */
[----:B------:R-:W-:Y:S01]  /*53a0*/  UISETP.NE.AND UP3, UPT, UR18, URZ, UPT ;  /* 0x0000003f1200728c */ /* 0x000fe2000bf65270 */
[----:B------:R-:W-:Y:S01]  /*53b0*/  ISETP.GT.AND P0, PT, R4, 0x38, P0 ;  /* 0x000000380400780c */ /* 0x000fe20000704270 */
[----:B------:R5:W1:Y:S01]  /*53c0*/  MUFU.TANH R138, R6 ;  /* 0x00000006008a7308 */ /* 0x000a620000002400 */
[----:B------:R-:W-:-:S02]  /*53d0*/  FSEL R147, R60, -INF , !P6 ;  /* 0xff8000003c937808 */ /* 0x000fc40007000000 */
[----:B------:R-:W-:Y:S01]  /*53e0*/  PLOP3.LUT P6, PT, PT, PT, UP1, 0x40, 0x0 ;  /* 0x000000000000781c */ /* 0x000fe20003fce818 */
[----:B------:R-:W-:Y:S01]  /*53f0*/  UISETP.NE.AND UP1, UPT, UR15, URZ, UPT ;  /* 0x0000003f0f00728c */ /* 0x000fe2000bf25270 */
[----:B------:R-:W-:Y:S02]  /*5400*/  ISETP.GT.AND P5, PT, R4, 0x29, P5 ;  /* 0x000000290400780c */ /* 0x000fe40002fa4270 */
[C---:B------:R-:W-:Y:S02]  /*5410*/  ISETP.LT.OR P0, PT, R5.reuse, 0x39, P0 ;  /* 0x000000390500780c */ /* 0x040fe40000701670 */
[----:B------:R-:W-:Y:S02]  /*5420*/  ISETP.LT.OR P5, PT, R5, 0x2a, P5 ;  /* 0x0000002a0500780c */ /* 0x000fe40002fa1670 */
[----:B------:R-:W-:Y:S02]  /*5430*/  FSEL R202, R63, -INF , !P0 ;  /* 0xff8000003fca7808 */ /* 0x000fe40004000000 */
[----:B------:R-:W-:Y:S01]  /*5440*/  PLOP3.LUT P0, PT, PT, PT, UP1, 0x40, 0x0 ;  /* 0x000000000000781c */ /* 0x000fe20003f0e818 */
[----:B------:R-:W-:Y:S01]  /*5450*/  UISETP.NE.AND UP1, UPT, UR35, URZ, UPT ;  /* 0x0000003f2300728c */ /* 0x000fe2000bf25270 */
        /* <DEDUP_REMOVED lines=10> */
[----:B------:R-:W-:Y:S01]  /*5500*/  ISETP.GT.AND P2, PT, R4, 0x41, P2 ;  /* 0x000000410400780c */ /* 0x000fe20001744270 */
[----:B------:R1:W1:Y:S01]  /*5510*/  MUFU.TANH R58, R11 ;  /* 0x0000000b003a7308 */ /* 0x0002620000002400 */
[C---:B------:R-:W-:Y:S02]  /*5520*/  ISETP.LT.OR P0, PT, R5.reuse, 0x4a, P0 ;  /* 0x0000004a0500780c */ /* 0x040fe40000701670 */
[C---:B------:R-:W-:Y:S02]  /*5530*/  ISETP.LT.OR P6, PT, R5.reuse, 0x3a, P6 ;  /* 0x0000003a0500780c */ /* 0x040fe400037c1670 */
[C---:B------:R-:W-:Y:S02]  /*5540*/  ISETP.LT.OR P5, PT, R5.reuse, 0x41, P5 ;  /* 0x000000410500780c */ /* 0x040fe40002fa1670 */
[----:B------:R-:W-:Y:S01]  /*5550*/  ISETP.LT.OR P2, PT, R5, 0x42, P2 ;  /* 0x000000420500780c */ /* 0x000fe20001741670 */
[----:B-----5:R-:W5:Y:S01]  /*5560*/  SHFL.IDX PT, R6, R18, 0x3, 0x1c1f ;  /* 0x007c1f0012067f89 */ /* 0x020f6200000e0000 */
[----:B------:R-:W-:Y:S01]  /*5570*/  FSEL R240, R54, -INF , !P0 ;  /* 0xff80000036f07808 */ /* 0x000fe20004000000 */
[----:B------:R1:W1:Y:S01]  /*5580*/  MUFU.TANH R11, R10 ;  /* 0x0000000a000b7308 */ /* 0x0002620000002400 */
[----:B------:R-:W-:-:S02]  /*5590*/  PLOP3.LUT P0, PT, PT, PT, UP0, 0x40, 0x0 ;  /* 0x000000000000781c */ /* 0x000fc40003f0e808 */
[----:B------:R-:W-:Y:S02]  /*55a0*/  FSEL R206, R62, -INF , !P6 ;  /* 0xff8000003ece7808 */ /* 0x000fe40007000000 */
[----:B------:R-:W-:Y:S02]  /*55b0*/  FSEL R241, R61, -INF , !P5 ;  /* 0xff8000003df17808 */ /* 0x000fe40006800000 */
[----:B------:R-:W-:Y:S01]  /*55c0*/  FSEL R243, R59, -INF , !P2 ;  /* 0xff8000003bf37808 */ /* 0x000fe20005000000 */
[----:B------:R1:W1:Y:S01]  /*55d0*/  MUFU.TANH R10, R9 ;  /* 0x00000009000a7308 */ /* 0x0002620000002400 */
[----:B------:R-:W-:Y:S02]  /*55e0*/  PLOP3.LUT P6, PT, PT, PT, UP6, 0x40, 0x0 ;  /* 0x000000000000781c */ /* 0x000fe40003fce868 */
[----:B------:R-:W-:Y:S02]  /*55f0*/  PLOP3.LUT P5, PT, PT, PT, UP5, 0x40, 0x0 ;  /* 0x000000000000781c */ /* 0x000fe40003fae858 */
[----:B------:R-:W-:-:S02]  /*5600*/  PLOP3.LUT P2, PT, PT, PT, UP4, 0x40, 0x0 ;  /* 0x000000000000781c */ /* 0x000fc40003f4e848 */
[----:B------:R-:W-:Y:S01]  /*5610*/  PLOP3.LUT P1, PT, PT, PT, UP3, 0x40, 0x0 ;  /* 0x000000000000781c */ /* 0x000fe20003f2e838 */
[----:B------:R1:W1:Y:S01]  /*5620*/  MUFU.TANH R9, R8 ;  /* 0x0000000800097308 */ /* 0x0002620000002400 */
[C---:B------:R-:W-:Y:S02]  /*5630*/  ISETP.GT.AND P6, PT, R4.reuse, 0x50, P6 ;  /* 0x000000500400780c */ /* 0x040fe400037c4270 */
[C---:B------:R-:W-:Y:S02]  /*5640*/  ISETP.GT.AND P5, PT, R4.reuse, 0x51, P5 ;  /* 0x000000510400780c */ /* 0x040fe40002fa4270 */
[C---:B------:R-:W-:Y:S02]  /*5650*/  ISETP.GT.AND P2, PT, R4.reuse, 0x58, P2 ;  /* 0x000000580400780c */ /* 0x040fe40001744270 */
[----:B------:R-:W-:Y:S01]  /*5660*/  ISETP.GT.AND P1, PT, R4, 0x59, P1 ;  /* 0x000000590400780c */ /* 0x000fe20000f24270 */
[----:B------:R1:W1:Y:S01]  /*5670*/  MUFU.TANH R8, R17 ;  /* 0x0000001100087308 */ /* 0x0002620000002400 */
[----:B-----5:R-:W-:Y:S01]  /*5680*/  IMAD.IADD R4, R19, 0x1, R6 ;  /* 0x0000000113047824 */ /* 0x020fe200078e0206 */
[----:B------:R-:W-:-:S02]  /*5690*/  ISETP.LT.OR P6, PT, R5, 0x51, P6 ;  /* 0x000000510500780c */ /* 0x000fc400037c1670 */
[C---:B------:R-:W-:Y:S02]  /*56a0*/  ISETP.LT.OR P5, PT, R5.reuse, 0x52, P5 ;  /* 0x000000520500780c */ /* 0x040fe40002fa1670 */
[C---:B------:R-:W-:Y:S02]  /*56b0*/  ISETP.LT.OR P2, PT, R5.reuse, 0x59, P2 ;  /* 0x000000590500780c */ /* 0x040fe40001741670 */
[----:B------:R-:W-:Y:S02]  /*56c0*/  ISETP.LT.OR P1, PT, R5, 0x5a, P1 ;  /* 0x0000005a0500780c */ /* 0x000fe40000f21670 */
[----:B------:R-:W-:Y:S01]  /*56d0*/  IMNMX R5, R4, R20, PT ;  /* 0x0000001404057217 */ /* 0x000fe20003800200 */
[----:B------:R-:W-:Y:S01]  /*56e0*/  IMAD.IADD R4, R21, 0x1, R6 ;  /* 0x0000000115047824 */ /* 0x000fe200078e0206 */
[----:B------:R-:W-:Y:S02]  /*56f0*/  FSEL R238, R42, -INF , !P6 ;  /* 0xff8000002aee7808 */ /* 0x000fe40007000000 */
[----:B------:R-:W-:-:S02]  /*5700*/  FSEL R239, R37, -INF , !P5 ;  /* 0xff80000025ef7808 */ /* 0x000fc40006800000 */
[----:B------:R-:W-:Y:S02]  /*5710*/  FSEL R245, R34, -INF , !P2 ;  /* 0xff80000022f57808 */ /* 0x000fe40005000000 */
[----:B------:R-:W-:Y:S01]  /*5720*/  FSEL R246, R32, -INF , !P1 ;  /* 0xff80000020f67808 */ /* 0x000fe20004800000 */
        /* <DEDUP_REMOVED lines=13> */
.L_x_165:
[----:B------:R-:W-:-:S04]  /*5800*/  MOV R7, c[0x0][0x32c] ;  /* 0x0000cb0000077a02 */ /* 0x000fc80000000f00 */
[----:B------:R-:W-:-:S13]  /*5810*/  ISETP.NE.AND P0, PT, R7, 0x1, PT ;  /* 0x000000010700780c */ /* 0x000fda0003f05270 */
[----:B------:R-:W-:-:S05]  /*5820*/  @P0 IMAD.HI.U32 R7, R6, c[0x0][0x330], RZ ;  /* 0x0000cc0006070a27 */ /* 0x000fca00078e00ff */
[----:B------:R-:W-:Y:S02]  /*5830*/  @P0 SHF.R.U32.HI R6, RZ, c[0x0][0x334], R7 ;  /* 0x0000cd00ff060a19 */ /* 0x000fe40000011607 */
.L_x_166:
[----:B------:R-:W-:Y:S05]  /*5840*/  BSYNC B0 ;  /* 0x0000000000007941 */ /* 0x000fea0003800000 */
.L_x_164:
[----:B------:R-:W-:-:S05]  /*5850*/  IMAD R6, R6, c[0x0][0x32c], R23 ;  /* 0x0000cb0006067a24 */ /* 0x000fca00078e0217 */
[----:B------:R-:W-:Y:S02]  /*5860*/  IADD3 R7, R6, c[0x0][0x32c], RZ ;  /* 0x0000cb0006077a10 */ /* 0x000fe40007ffe0ff */
[----:B------:R-:W-:Y:S02]  /*5870*/  IMNMX R4, R4, R6, !PT ;  /* 0x0000000604047217 */ /* 0x000fe40007800200 */
[----:B------:R-:W-:Y:S02]  /*5880*/  IMNMX R5, R5, R7, PT ;  /* 0x0000000705057217 */ /* 0x000fe40003800200 */
.L_x_163:
[----:B-1234-:R-:W-:Y:S01]  /*5890*/  FMNMX.FTZ R7, R67, R66, !PT ;  /* 0x0000004243077209 */ /* 0x01efe20007810000 */
[----:B------:R-:W-:Y:S01]  /*58a0*/  UP2UR UR35, UPR, URZ, 0x40 ;  /* 0x000000403f237883 */ /* 0x000fe20008000000 */
[----:B------:R-:W-:Y:S01]  /*58b0*/  FMNMX.FTZ R6, R52, R51, !PT ;  /* 0x0000003334067209 */ /* 0x000fe20007810000 */
[----:B------:R-:W-:Y:S01]  /*58c0*/  UISETP.NE.AND UP6, UPT, UR34, URZ, UPT ;  /* 0x0000003f2200728c */ /* 0x000fe2000bfc5270 */
[----:B------:R-:W-:Y:S01]  /*58d0*/  FMNMX.FTZ R7, R69, R7, !PT ;  /* 0x0000000745077209 */ /* 0x000fe20007810000 */
        /* <DEDUP_REMOVED lines=20> */
[----:B------:R-:W-:Y:S01]  /*5a20*/  IMAD.SHL.U32 R209, R0, 0x2, RZ ;  /* 0x0000000200d17824 */ /* 0x000fe200078e00ff */
[----:B------:R-:W-:Y:S01]  /*5a30*/  FMNMX.FTZ R6, R45, R6, !PT ;  /* 0x000000062d067209 */ /* 0x000fe20007810000 */
[----:B------:R-:W-:Y:S01]  /*5a40*/  UP2UR UR30, UPR, URZ, 0x2 ;  /* 0x000000023f1e7883 */ /* 0x000fe20008000000 */
[----:B------:R-:W-:Y:S01]  /*5a50*/  FMNMX.FTZ R72, R77, R72, !PT ;  /* 0x000000484d487209 */ /* 0x000fe20007810000 */
[--C-:B------:R-:W-:Y:S01]  /*5a60*/  IMAD R210, R3, 0x2, R209.reuse ;  /* 0x0000000203d27824 */ /* 0x100fe200078e02d1 */
[----:B------:R-:W-:Y:S01]  /*5a70*/  FMNMX.FTZ R6, R76, R6, !PT ;  /* 0x000000064c067209 */ /* 0x000fe20007810000 */
[----:B------:R-:W-:Y:S01]  /*5a80*/  IMAD R212, R2, 0x2, R209 ;  /* 0x0000000202d47824 */ /* 0x000fe200078e02d1 */
[----:B------:R-:W-:Y:S01]  /*5a90*/  FMNMX.FTZ R72, R79, R72, !PT ;  /* 0x000000484f487209 */ /* 0x000fe20007810000 */
[----:B------:R-:W-:Y:S01]  /*5aa0*/  UISETP.NE.AND UP1, UPT, UR31, URZ, UPT ;  /* 0x0000003f1f00728c */ /* 0x000fe2000bf25270 */
[----:B------:R-:W-:Y:S01]  /*5ab0*/  FMNMX.FTZ R6, R78, R6, !PT ;  /* 0x000000064e067209 */ /* 0x000fe20007810000 */
[----:B------:R-:W-:Y:S01]  /*5ac0*/  LDSM.16.MT88.4 R60, [R209+0x100] ;  /* 0x00010000d13c783b */ /* 0x000fe20000004200 */
[----:B------:R-:W-:-:S02]  /*5ad0*/  FMNMX.FTZ R72, R80, R72, !PT ;  /* 0x0000004850487209 */ /* 0x000fc40007810000 */
[----:B------:R-:W-:Y:S01]  /*5ae0*/  FMNMX.FTZ R6, R112, R6, !PT ;  /* 0x0000000670067209 */ /* 0x000fe20007810000 */
[----:B------:R-:W-:Y:S01]  /*5af0*/  LDSM.16.MT88.4 R84, [R212+0x100] ;  /* 0x00010000d454783b */ /* 0x000fe20000004200 */
[----:B------:R-:W-:Y:S02]  /*5b00*/  FMNMX.FTZ R72, R81, R72, !PT ;  /* 0x0000004851487209 */ /* 0x000fe40007810000 */
[----:B------:R-:W-:Y:S01]  /*5b10*/  FMNMX.FTZ R6, R118, R6, !PT ;  /* 0x0000000676067209 */ /* 0x000fe20007810000 */
[----:B------:R-:W-:Y:S01]  /*5b20*/  STL [R1+0x3c], R215 ;  /* 0x00003cd701007387 */ /* 0x000fe20000100800 */
[----:B------:R-:W-:Y:S02]  /*5b30*/  FMNMX.FTZ R72, R82, R72, !PT ;  /* 0x0000004852487209 */ /* 0x000fe40007810000 */
[----:B------:R-:W-:Y:S01]  /*5b40*/  FMNMX.FTZ R6, R126, R6, !PT ;  /* 0x000000067e067209 */ /* 0x000fe20007810000 */
[----:B------:R-:W-:Y:S01]  /*5b50*/  LDSM.16.MT88.4 R100, [R210+0x100] ;  /* 0x00010000d264783b */ /* 0x000fe20000004200 */
[----:B------:R-:W-:-:S02]  /*5b60*/  FMNMX.FTZ R72, R132, R72, !PT ;  /* 0x0000004884487209 */ /* 0x000fc40007810000 */
[----:B------:R-:W-:Y:S01]  /*5b70*/  FMNMX.FTZ R6, R128, R6, !PT ;  /* 0x0000000680067209 */ /* 0x000fe20007810000 */
[----:B------:R-:W-:Y:S01]  /*5b80*/  STL [R1+0x38], R214 ;  /* 0x000038d601007387 */ /* 0x000fe20000100800 */
[----:B------:R-:W-:Y:S02]  /*5b90*/  FMNMX.FTZ R72, R133, R72, !PT ;  /* 0x0000004885487209 */ /* 0x000fe40007810000 */
[----:B------:R-:W-:Y:S01]  /*5ba0*/  FMNMX.FTZ R6, R127, R6, !PT ;  /* 0x000000067f067209 */ /* 0x000fe20007810000 */
[----:B------:R-:W-:Y:S01]  /*5bb0*/  LDSM.16.MT88.4 R104, [R209+0x900] ;  /* 0x00090000d168783b */ /* 0x000fe20000004200 */
[----:B------:R-:W-:Y:S02]  /*5bc0*/  FMNMX.FTZ R72, R134, R72, !PT ;  /* 0x0000004886487209 */ /* 0x000fe40007810000 */
[----:B------:R-:W-:Y:S01]  /*5bd0*/  FMNMX.FTZ R6, R131, R6, !PT ;  /* 0x0000000683067209 */ /* 0x000fe20007810000 */
[----:B------:R-:W-:Y:S01]  /*5be0*/  LDSM.16.MT88.4 R92, [R212+0x900] ;  /* 0x00090000d45c783b */ /* 0x000fe20000004200 */
[----:B------:R-:W-:-:S02]  /*5bf0*/  FMNMX.FTZ R72, R227, R72, !PT ;  /* 0x00000048e3487209 */ /* 0x000fc40007810000 */
[----:B------:R-:W-:Y:S01]  /*5c00*/  FMNMX.FTZ R6, R200, R6, !PT ;  /* 0x00000006c8067209 */ /* 0x000fe20007810000 */
[----:B------:R-:W-:Y:S01]  /*5c10*/  LDSM.16.MT88.4 R88, [R210+0x900] ;  /* 0x00090000d258783b */ /* 0x000fe20000004200 */
        /* <DEDUP_REMOVED lines=11> */
[----:B------:R-:W-:Y:S01]  /*5cd0*/  STL [R1+0x30], R208 ;  /* 0x000030d001007387 */ /* 0x000fe20000100800 */
[----:B------:R-:W-:Y:S02]  /*5ce0*/  FMNMX.FTZ R72, R237, R72, !PT ;  /* 0x00000048ed487209 */ /* 0x000fe40007810000 */
[----:B------:R-:W-:Y:S02]  /*5cf0*/  FMNMX.FTZ R6, R229, R6, !PT ;  /* 0x00000006e5067209 */ /* 0x000fe40007810000 */
[----:B------:R-:W-:-:S02]  /*5d00*/  FMNMX.FTZ R72, R244, R72, !PT ;  /* 0x00000048f4487209 */ /* 0x000fc40007810000 */
[----:B------:R-:W-:Y:S02]  /*5d10*/  FMNMX.FTZ R6, R230, R6, !PT ;  /* 0x00000006e6067209 */ /* 0x000fe40007810000 */
[----:B------:R-:W-:Y:S02]  /*5d20*/  FMNMX.FTZ R72, R247, R72, !PT ;  /* 0x00000048f7487209 */ /* 0x000fe40007810000 */
[----:B------:R-:W-:Y:S02]  /*5d30*/  FMNMX.FTZ R71, R231, R6, !PT ;  /* 0x00000006e7477209 */ /* 0x000fe40007810000 */
[----:B------:R-:W-:Y:S01]  /*5d40*/  PLOP3.LUT P6, PT, PT, PT, UP0, 0x40, 0x0 ;  /* 0x000000000000781c */ /* 0x000fe20003fce808 */
[----:B------:R-:W1:Y:S01]  /*5d50*/  SHFL.BFLY PT, R6, R72, 0x2, 0x1f ;  /* 0x0c401f0048067f89 */ /* 0x000e6200000e0000 */
[----:B------:R-:W-:Y:S01]  /*5d60*/  PLOP3.LUT P2, PT, PT, PT, UP5, 0x40, 0x0 ;  /* 0x000000000000781c */ /* 0x000fe20003f4e858 */
[----:B------:R-:W-:Y:S01]  /*5d70*/  UISETP.NE.AND UP0, UPT, UR25, URZ, UPT ;  /* 0x0000003f1900728c */ /* 0x000fe2000bf05270 */
[C---:B------:R-:W-:Y:S01]  /*5d80*/  ISETP.GT.AND P6, PT, R4.reuse, 0x10, P6 ;  /* 0x000000100400780c */ /* 0x040fe200037c4270 */
[----:B------:R-:W2:Y:S01]  /*5d90*/  SHFL.BFLY PT, R7, R71, 0x2, 0x1f ;  /* 0x0c401f0047077f89 */ /* 0x000ea200000e0000 */
[----:B------:R-:W-:Y:S01]  /*5da0*/  ISETP.GT.AND P2, PT, R4, 0x1, P2 ;  /* 0x000000010400780c */ /* 0x000fe20001744270 */
[----:B------:R-:W-:Y:S01]  /*5db0*/  UISETP.NE.AND UP5, UPT, UR34, URZ, UPT ;  /* 0x0000003f2200728c */ /* 0x000fe2000bfa5270 */
[----:B------:R-:W-:-:S02]  /*5dc0*/  ISETP.LT.OR P6, PT, R5, 0x11, P6 ;  /* 0x000000110500780c */ /* 0x000fc400037c1670 */
[----:B------:R-:W-:Y:S02]  /*5dd0*/  ISETP.LT.OR P2, PT, R5, 0x2, P2 ;  /* 0x000000020500780c */ /* 0x000fe40001741670 */
[----:B------:R-:W-:Y:S02]  /*5de0*/  FSEL R117, R22, -INF , !P6 ;  /* 0xff80000016757808 */ /* 0x000fe40007000000 */
[----:B------:R-:W-:Y:S01]  /*5df0*/  PLOP3.LUT P6, PT, PT, PT, UP0, 0x40, 0x0 ;  /* 0x000000000000781c */ /* 0x000fe20003fce808 */
[----:B------:R-:W-:Y:S01]  /*5e00*/  UISETP.NE.AND UP0, UPT, UR21, URZ, UPT ;  /* 0x0000003f1500728c */ /* 0x000fe2000bf05270 */
[----:B------:R-:W-:Y:S02]  /*5e10*/  FSEL R115, R9, -INF , !P2 ;  /* 0xff80000009737808 */ /* 0x000fe40005000000 */
[----:B------:R-:W-:Y:S02]  /*5e20*/  ISETP.GT.AND P6, PT, R4, 0x21, P6 ;  /* 0x000000210400780c */ /* 0x000fe400037c4270 */
[----:B------:R-:W-:Y:S01]  /*5e30*/  PLOP3.LUT P2, PT, PT, PT, UP4, 0x40, 0x0 ;  /* 0x000000000000781c */ /* 0x000fe20003f4e848 */
[----:B------:R-:W-:Y:S01]  /*5e40*/  UISETP.NE.AND UP4, UPT, UR20, URZ, UPT ;  /* 0x0000003f1400728c */ /* 0x000fe2000bf85270 */
[----:B------:R-:W-:-:S02]  /*5e50*/  ISETP.LT.OR P6, PT, R5, 0x22, P6 ;  /* 0x000000220500780c */ /* 0x000fc400037c1670 */
[----:B------:R-:W-:Y:S02]  /*5e60*/  FMNMX.FTZ R3, R120, R122, !PT ;  /* 0x0000007a78037209 */ /* 0x000fe40007810000 */
[----:B-1----:R-:W-:Y:S02]  /*5e70*/  FMNMX.FTZ R72, R72, R6, !PT ;  /* 0x0000000648487209 */ /* 0x002fe40007810000 */
[----:B------:R-:W-:Y:S02]  /*5e80*/  FSEL R143, R24, -INF , !P6 ;  /* 0xff800000188f7808 */ /* 0x000fe40007000000 */
[----:B--2---:R-:W-:Y:S01]  /*5e90*/  FMNMX.FTZ R71, R71, R7, !PT ;  /* 0x0000000747477209 */ /* 0x004fe20007810000 */
[----:B------:R-:W1:Y:S01]  /*5ea0*/  SHFL.BFLY PT, R6, R72, 0x1, 0x1f ;  /* 0x0c201f0048067f89 */ /* 0x000e6200000e0000 */
[----:B------:R-:W-:Y:S01]  /*5eb0*/  PLOP3.LUT P6, PT, PT, PT, UP4, 0x40, 0x0 ;  /* 0x000000000000781c */ /* 0x000fe20003fce848 */
[----:B------:R-:W-:Y:S01]  /*5ec0*/  UISETP.NE.AND UP4, UPT, UR33, URZ, UPT ;  /* 0x0000003f2100728c */ /* 0x000fe2000bf85270 */
[----:B------:R-:W-:Y:S01]  /*5ed0*/  LEA R211, R2, R210, 0x1 ;  /* 0x000000d202d37211 */ /* 0x000fe200078e08ff */
[----:B------:R-:W2:Y:S01]  /*5ee0*/  SHFL.BFLY PT, R7, R71, 0x1, 0x1f ;  /* 0x0c201f0047077f89 */ /* 0x000ea200000e0000 */
[----:B------:R-:W-:-:S02]  /*5ef0*/  ISETP.GT.AND P6, PT, R4, 0x38, P6 ;  /* 0x000000380400780c */ /* 0x000fc400037c4270 */
[----:B------:R-:W-:Y:S01]  /*5f00*/  FMNMX.FTZ R2, R124, R3, !PT ;  /* 0x000000037c027209 */ /* 0x000fe20007810000 */
[----:B------:R-:W3:Y:S01]  /*5f10*/  LDSM.16.MT88.4 R96, [R211+0x100] ;  /* 0x00010000d360783b */ /* 0x000ee20000004200 */
[----:B------:R-:W-:Y:S02]  /*5f20*/  ISETP.LT.OR P6, PT, R5, 0x39, P6 ;  /* 0x000000390500780c */ /* 0x000fe400037c1670 */
[----:B------:R-:W-:Y:S01]  /*5f30*/  FMNMX.FTZ R2, R125, R2, !PT ;  /* 0x000000027d027209 */ /* 0x000fe20007810000 */
[----:B------:R-:W4:Y:S01]  /*5f40*/  LDSM.16.MT88.4 R108, [R211+0x900] ;  /* 0x00090000d36c783b */ /* 0x000f220000004200 */
[----:B------:R-:W-:Y:S02]  /*5f50*/  FSEL R193, R13, -INF , !P6 ;  /* 0xff8000000dc17808 */ /* 0x000fe40007000000 */
[----:B------:R-:W-:Y:S01]  /*5f60*/  FMNMX.FTZ R2, R129, R2, !PT ;  /* 0x0000000281027209 */ /* 0x000fe20007810000 */
[----:B------:R-:W-:Y:S01]  /*5f70*/  LDSM.16.MT88.4 R172, [R211+0x1900] ;  /* 0x00190000d3ac783b */ /* 0x000fe20000004200 */
[----:B------:R-:W-:Y:S01]  /*5f80*/  PLOP3.LUT P5, PT, PT, PT, UP6, 0x40, 0x0 ;  /* 0x000000000000781c */ /* 0x000fe20003fae868 */
[----:B------:R-:W-:Y:S01]  /*5f90*/  UISETP.NE.AND UP6, UPT, UR35, URZ, UPT ;  /* 0x0000003f2300728c */ /* 0x000fe2000bfc5270 */
[----:B------:R-:W-:Y:S01]  /*5fa0*/  PLOP3.LUT P1, PT, PT, PT, UP2, 0x40, 0x0 ;  /* 0x000000000000781c */ /* 0x000fe20003f2e828 */
[----:B------:R-:W-:Y:S01]  /*5fb0*/  UISETP.NE.AND UP2, UPT, UR27, URZ, UPT ;  /* 0x0000003f1b00728c */ /* 0x000fe2000bf45270 */
[----:B------:R-:W-:-:S02]  /*5fc0*/  ISETP.GT.AND P5, PT, R4, RZ, P5 ;  /* 0x000000ff0400720c */ /* 0x000fc40002fa4270 */
[----:B------:R-:W-:Y:S01]  /*5fd0*/  PLOP3.LUT P0, PT, PT, PT, UP1, 0x40, 0x0 ;  /* 0x000000000000781c */ /* 0x000fe20003f0e818 */
[----:B------:R-:W-:Y:S01]  /*5fe0*/  UISETP.NE.AND UP1, UPT, UR26, URZ, UPT ;  /* 0x0000003f1a00728c */ /* 0x000fe2000bf25270 */
[----:B-1----:R-:W-:Y:S02]  /*5ff0*/  FMNMX.FTZ R72, R72, R6, !PT ;  /* 0x0000000648487209 */ /* 0x002fe40007810000 */
[----:B------:R-:W-:Y:S02]  /*6000*/  ISETP.LT.OR P5, PT, R5, 0x1, P5 ;  /* 0x000000010500780c */ /* 0x000fe40002fa1670 */
[----:B--2---:R-:W-:Y:S01]  /*6010*/  FMNMX.FTZ R71, R71, R7, !PT ;  /* 0x0000000747477209 */ /* 0x004fe20007810000 */
[C---:B------:R-:W-:Y:S01]  /*6020*/  FMUL.FTZ R7, R72.reuse, c[0x0][0x2d0] ;  /* 0x0000b40048077a20 */ /* 0x040fe20000410000 */
[----:B------:R-:W-:Y:S02]  /*6030*/  FSETP.NEU.FTZ.AND P6, PT, R72, -INF , PT ;  /* 0xff8000004800780b */ /* 0x000fe40003fdd000 */
[----:B------:R-:W-:Y:S01]  /*6040*/  ISETP.GT.AND P1, PT, R4, 0x8, P1 ;  /* 0x000000080400780c */ /* 0x000fe20000f24270 */
[----:B------:R-:W-:Y:S01]  /*6050*/  FMUL.FTZ R6, R71, c[0x0][0x2d0] ;  /* 0x0000b40047067a20 */ /* 0x000fe20000410000 */
[----:B------:R-:W-:-:S02]  /*6060*/  FSEL R7, R7, RZ, P6 ;  /* 0x000000ff07077208 */ /* 0x000fc40003000000 */
[----:B------:R-:W-:Y:S02]  /*6070*/  FSETP.NEU.FTZ.AND P6, PT, R71, -INF , PT ;  /* 0xff8000004700780b */ /* 0x000fe40003fdd000 */
[----:B------:R-:W-:Y:S02]  /*6080*/  FSEL R116, R10, -INF , !P5 ;  /* 0xff8000000a747808 */ /* 0x000fe40006800000 */
[----:B------:R-:W-:Y:S02]  /*6090*/  FSEL R6, R6, RZ, P6 ;  /* 0x000000ff06067208 */ /* 0x000fe40003000000 */
[----:B------:R-:W-:Y:S02]  /*60a0*/  ISETP.LT.OR P1, PT, R5, 0x9, P1 ;  /* 0x000000090500780c */ /* 0x000fe40000f21670 */
[----:B------:R-:W-:Y:S01]  /*60b0*/  ISETP.GT.AND P0, PT, R4, 0x9, P0 ;  /* 0x000000090400780c */ /* 0x000fe20000704270 */
[----:B------:R-:W-:Y:S01]  /*60c0*/  FFMA.FTZ R0, R56, c[0x0][0x2d0], -R6 ;  /* 0x0000b40038007a23 */ /* 0x000fe20000010806 */
[----:B------:R-:W-:Y:S01]  /*60d0*/  PLOP3.LUT P5, PT, PT, PT, UP3, 0x40, 0x0 ;  /* 0x000000000000781c */ /* 0x000fe20003fae838 */
[----:B------:R-:W-:Y:S01]  /*60e0*/  UISETP.NE.AND UP3, UPT, UR24, URZ, UPT ;  /* 0x0000003f1800728c */ /* 0x000fe2000bf65270 */
[----:B------:R-:W-:Y:S01]  /*60f0*/  FSEL R114, R25, -INF , !P1 ;  /* 0xff80000019727808 */ /* 0x000fe20004800000 */
[----:B------:R1:W-:Y:S01]  /*6100*/  MUFU.EX2 R167, R0 ;  /* 0x0000000000a77308 */ /* 0x0003e20000000800 */
[----:B------:R-:W-:-:S02]  /*6110*/  ISETP.LT.OR P0, PT, R5, 0xa, P0 ;  /* 0x0000000a0500780c */ /* 0x000fc40000701670 */
[----:B------:R-:W-:Y:S02]  /*6120*/  FMNMX.FTZ R3, R116, R115, !PT ;  /* 0x0000007374037209 */ /* 0x000fe40007810000 */
[----:B------:R-:W-:Y:S02]  /*6130*/  FSEL R113, R29, -INF , !P0 ;  /* 0xff8000001d717808 */ /* 0x000fe40004000000 */
[----:B------:R-:W-:Y:S02]  /*6140*/  ISETP.GT.AND P5, PT, R4, 0x11, P5 ;  /* 0x000000110400780c */ /* 0x000fe40002fa4270 */
[----:B------:R-:W-:Y:S02]  /*6150*/  FMNMX.FTZ R3, R114, R3, !PT ;  /* 0x0000000372037209 */ /* 0x000fe40007810000 */
[----:B------:R-:W-:Y:S01]  /*6160*/  PLOP3.LUT P1, PT, PT, PT, UP2, 0x40, 0x0 ;  /* 0x000000000000781c */ /* 0x000fe20003f2e828 */
[----:B------:R-:W-:Y:S01]  /*6170*/  UISETP.NE.AND UP2, UPT, UR23, URZ, UPT ;  /* 0x0000003f1700728c */ /* 0x000fe2000bf45270 */
[----:B------:R-:W-:-:S02]  /*6180*/  ISETP.LT.OR P5, PT, R5, 0x12, P5 ;  /* 0x000000120500780c */ /* 0x000fc40002fa1670 */
[C---:B------:R-:W-:Y:S01]  /*6190*/  ISETP.GT.AND P2, PT, R4.reuse, 0x18, P2 ;  /* 0x000000180400780c */ /* 0x040fe20001744270 */
[----:B-1----:R-:W-:Y:S01]  /*61a0*/  FFMA.FTZ R0, R57, c[0x0][0x2d0], -R6 ;  /* 0x0000b40039007a23 */ /* 0x002fe20000010806 */
[----:B------:R-:W-:Y:S02]  /*61b0*/  FMNMX.FTZ R3, R113, R3, !PT ;  /* 0x0000000371037209 */ /* 0x000fe40007810000 */
[----:B------:R-:W-:Y:S01]  /*61c0*/  PLOP3.LUT P0, PT, PT, PT, UP1, 0x40, 0x0 ;  /* 0x000000000000781c */ /* 0x000fe20003f0e818 */
[----:B------:R1:W2:Y:S01]  /*61d0*/  MUFU.EX2 R183, R0 ;  /* 0x0000000000b77308 */ /* 0x0002a20000000800 */
[----:B------:R-:W-:Y:S01]  /*61e0*/  FSEL R119, R11, -INF , !P5 ;  /* 0xff8000000b777808 */ /* 0x000fe20006800000 */
[----:B------:R-:W-:Y:S01]  /*61f0*/  UISETP.NE.AND UP1, UPT, UR22, URZ, UPT ;  /* 0x0000003f1600728c */ /* 0x000fe2000bf25270 */
[----:B------:R-:W-:Y:S02]  /*6200*/  ISETP.LT.OR P2, PT, R5, 0x19, P2 ;  /* 0x000000190500780c */ /* 0x000fe40001741670 */
[----:B------:R-:W-:-:S02]  /*6210*/  ISETP.GT.AND P1, PT, R4, 0x19, P1 ;  /* 0x000000190400780c */ /* 0x000fc40000f24270 */
[----:B------:R-:W-:Y:S02]  /*6220*/  FMNMX.FTZ R3, R117, R3, !PT ;  /* 0x0000000375037209 */ /* 0x000fe40007810000 */
[----:B------:R-:W-:Y:S02]  /*6230*/  FSEL R121, R16, -INF , !P2 ;  /* 0xff80000010797808 */ /* 0x000fe40005000000 */
[----:B------:R-:W-:Y:S02]  /*6240*/  ISETP.LT.OR P1, PT, R5, 0x1a, P1 ;  /* 0x0000001a0500780c */ /* 0x000fe40000f21670 */
[----:B------:R-:W-:Y:S02]  /*6250*/  ISETP.GT.AND P0, PT, R4, 0x20, P0 ;  /* 0x000000200400780c */ /* 0x000fe40000704270 */
[----:B------:R-:W-:Y:S01]  /*6260*/  FMNMX.FTZ R3, R119, R3, !PT ;  /* 0x0000000377037209 */ /* 0x000fe20007810000 */
[----:B-1----:R-:W-:Y:S01]  /*6270*/  FFMA.FTZ R0, R70, c[0x0][0x2d0], -R7 ;  /* 0x0000b40046007a23 */ /* 0x002fe20000010807 */
[----:B------:R-:W-:-:S02]  /*6280*/  FSEL R123, R15, -INF , !P1 ;  /* 0xff8000000f7b7808 */ /* 0x000fc40004800000 */
[C---:B------:R-:W-:Y:S01]  /*6290*/  ISETP.LT.OR P0, PT, R5.reuse, 0x21, P0 ;  /* 0x000000210500780c */ /* 0x040fe20000701670 */
[----:B------:R1:W-:Y:S01]  /*62a0*/  MUFU.EX2 R151, R0 ;  /* 0x0000000000977308 */ /* 0x0003e20000000800 */
[----:B------:R-:W-:Y:S01]  /*62b0*/  PLOP3.LUT P5, PT, PT, PT, UP3, 0x40, 0x0 ;  /* 0x000000000000781c */ /* 0x000fe20003fae838 */
[----:B------:R-:W-:Y:S01]  /*62c0*/  UISETP.NE.AND UP3, UPT, UR19, URZ, UPT ;  /* 0x0000003f1300728c */ /* 0x000fe2000bf65270 */
[----:B------:R-:W-:Y:S02]  /*62d0*/  FSEL R142, R26, -INF , !P0 ;  /* 0xff8000001a8e7808 */ /* 0x000fe40004000000 */
[----:B------:R-:W-:Y:S01]  /*62e0*/  PLOP3.LUT P2, PT, PT, PT, UP2, 0x40, 0x0 ;  /* 0x000000000000781c */ /* 0x000fe20003f4e828 */
[----:B------:R-:W-:Y:S01]  /*62f0*/  UISETP.NE.AND UP2, UPT, UR18, URZ, UPT ;  /* 0x0000003f1200728c */ /* 0x000fe2000bf45270 */
[----:B------:R-:W-:Y:S02]  /*6300*/  ISETP.GT.AND P5, PT, R4, 0x28, P5 ;  /* 0x000000280400780c */ /* 0x000fe40002fa4270 */
[----:B------:R-:W-:Y:S01]  /*6310*/  PLOP3.LUT P1, PT, PT, PT, UP1, 0x40, 0x0 ;  /* 0x000000000000781c */ /* 0x000fe20003f2e818 */
[----:B------:R-:W-:Y:S01]  /*6320*/  UISETP.NE.AND UP1, UPT, UR16, URZ, UPT ;  /* 0x0000003f1000728c */ /* 0x000fe2000bf25270 */
[----:B------:R-:W-:Y:S01]  /*6330*/  PLOP3.LUT P0, PT, PT, PT, UP0, 0x40, 0x0 ;  /* 0x000000000000781c */ /* 0x000fe20003f0e808 */
[----:B------:R-:W-:Y:S01]  /*6340*/  UISETP.NE.AND UP0, UPT, UR17, URZ, UPT ;  /* 0x0000003f1100728c */ /* 0x000fe2000bf05270 */
[----:B------:R-:W-:-:S02]  /*6350*/  ISETP.LT.OR P5, PT, R5, 0x29, P5 ;  /* 0x000000290500780c */ /* 0x000fc40002fa1670 */
[C---:B------:R-:W-:Y:S01]  /*6360*/  ISETP.GT.AND P2, PT, R4.reuse, 0x29, P2 ;  /* 0x000000290400780c */ /* 0x040fe20001744270 */
[--C-:B-1----:R-:W-:Y:S01]  /*6370*/  FFMA.FTZ R0, R73, c[0x0][0x2d0], -R7.reuse ;  /* 0x0000b40049007a23 */ /* 0x102fe20000010807 */
[C---:B------:R-:W-:Y:S01]  /*6380*/  ISETP.GT.AND P1, PT, R4.reuse, 0x30, P1 ;  /* 0x000000300400780c */ /* 0x040fe20000f24270 */
[----:B------:R-:W-:Y:S01]  /*6390*/  ULDC.64 UR16, c[0x0][0x2c8] ;  /* 0x0000b20000107ab9 */ /* 0x000fe20000000a00 */
[----:B------:R-:W-:Y:S01]  /*63a0*/  ISETP.GT.AND P0, PT, R4, 0x31, P0 ;  /* 0x000000310400780c */ /* 0x000fe20000704270 */
[----:B------:R1:W-:Y:S01]  /*63b0*/  MUFU.EX2 R250, R0 ;  /* 0x0000000000fa7308 */ /* 0x0003e20000000800 */
[----:B------:R-:W-:Y:S01]  /*63c0*/  FSEL R144, R8, -INF , !P5 ;  /* 0xff80000008907808 */ /* 0x000fe20006800000 */
[----:B------:R-:W-:Y:S01]  /*63d0*/  FFMA.FTZ R8, R67, c[0x0][0x2d0], -R7 ;  /* 0x0000b40043087a23 */ /* 0x000fe20000010807 */
[C---:B------:R-:W-:Y:S02]  /*63e0*/  ISETP.LT.OR P2, PT, R5.reuse, 0x2a, P2 ;  /* 0x0000002a0500780c */ /* 0x040fe40001741670 */
[----:B------:R-:W-:-:S02]  /*63f0*/  ISETP.LT.OR P1, PT, R5, 0x31, P1 ;  /* 0x000000310500780c */ /* 0x000fc40000f21670 */
[----:B------:R-:W-:Y:S01]  /*6400*/  ISETP.LT.OR P0, PT, R5, 0x32, P0 ;  /* 0x000000320500780c */ /* 0x000fe20000701670 */
[----:B------:R2:W-:Y:S01]  /*6410*/  MUFU.EX2 R149, R8 ;  /* 0x0000000800957308 */ /* 0x0005e20000000800 */
[----:B------:R-:W-:Y:S02]  /*6420*/  FSEL R145, R14, -INF , !P2 ;  /* 0xff8000000e917808 */ /* 0x000fe40005000000 */
[----:B------:R-:W-:Y:S02]  /*6430*/  FSEL R194, R28, -INF , !P1 ;  /* 0xff8000001cc27808 */ /* 0x000fe40004800000 */
[----:B------:R-:W-:Y:S02]  /*6440*/  FSEL R197, R27, -INF , !P0 ;  /* 0xff8000001bc57808 */ /* 0x000fe40004000000 */
[----:B------:R-:W-:Y:S01]  /*6450*/  PLOP3.LUT P5, PT, PT, PT, UP3, 0x40, 0x0 ;  /* 0x000000000000781c */ /* 0x000fe20003fae838 */
[--C-:B-1----:R-:W-:Y:S01]  /*6460*/  FFMA.FTZ R0, R74, c[0x0][0x2d0], -R7.reuse ;  /* 0x0000b4004a007a23 */ /* 0x102fe20000010807 */
[----:B------:R-:W-:Y:S01]  /*6470*/  PLOP3.LUT P2, PT, PT, PT, UP2, 0x40, 0x0 ;  /* 0x000000000000781c */ /* 0x000fe20003f4e828 */
[----:B------:R-:W-:Y:S01]  /*6480*/  UISETP.NE.AND UP3, UPT, UR28, URZ, UPT ;  /* 0x0000003f1c00728c */ /* 0x000fe2000bf65270 */
[----:B------:R-:W-:Y:S01]  /*6490*/  PLOP3.LUT P1, PT, PT, PT, UP0, 0x40, 0x0 ;  /* 0x000000000000781c */ /* 0x000fe20003f2e808 */
[----:B------:R1:W-:Y:S01]  /*64a0*/  MUFU.EX2 R165, R0 ;  /* 0x0000000000a57308 */ /* 0x0003e20000000800 */
[----:B------:R-:W-:Y:S01]  /*64b0*/  PLOP3.LUT P0, PT, PT, PT, UP1, 0x40, 0x0 ;  /* 0x000000000000781c */ /* 0x000fe20003f0e818 */
[----:B------:R-:W-:Y:S01]  /*64c0*/  UISETP.NE.AND UP1, UPT, UR15, URZ, UPT ;  /* 0x0000003f0f00728c */ /* 0x000fe2000bf25270 */
[----:B------:R-:W-:Y:S01]  /*64d0*/  ISETP.GT.AND P5, PT, R4, 0x39, P5 ;  /* 0x000000390400780c */ /* 0x000fe20002fa4270 */
[----:B--2---:R-:W-:Y:S01]  /*64e0*/  FFMA.FTZ R8, R66, c[0x0][0x2d0], -R7 ;  /* 0x0000b40042087a23 */ /* 0x004fe20000010807 */
[C---:B------:R-:W-:Y:S01]  /*64f0*/  ISETP.GT.AND P2, PT, R4.reuse, 0x40, P2 ;  /* 0x000000400400780c */ /* 0x040fe20001744270 */
[----:B------:R-:W-:Y:S01]  /*6500*/  UISETP.NE.AND UP2, UPT, UR29, URZ, UPT ;  /* 0x0000003f1d00728c */ /* 0x000fe2000bf45270 */
[C---:B------:R-:W-:Y:S01]  /*6510*/  ISETP.GT.AND P1, PT, R4.reuse, 0x41, P1 ;  /* 0x000000410400780c */ /* 0x040fe20000f24270 */
[----:B------:R2:W2:Y:S01]  /*6520*/  MUFU.EX2 R150, R8 ;  /* 0x0000000800967308 */ /* 0x0004a20000000800 */
[----:B------:R-:W-:Y:S01]  /*6530*/  ISETP.GT.AND P0, PT, R4, 0x48, P0 ;  /* 0x000000480400780c */ /* 0x000fe20000704270 */
[----:B------:R-:W-:Y:S01]  /*6540*/  UISETP.NE.AND UP0, UPT, UR32, URZ, UPT ;  /* 0x0000003f2000728c */ /* 0x000fe2000bf05270 */
[----:B------:R-:W-:-:S02]  /*6550*/  ISETP.LT.OR P5, PT, R5, 0x3a, P5 ;  /* 0x0000003a0500780c */ /* 0x000fc40002fa1670 */
[C---:B------:R-:W-:Y:S02]  /*6560*/  ISETP.LT.OR P2, PT, R5.reuse, 0x41, P2 ;  /* 0x000000410500780c */ /* 0x040fe40001741670 */
[----:B------:R-:W-:Y:S01]  /*6570*/  ISETP.LT.OR P1, PT, R5, 0x42, P1 ;  /* 0x000000420500780c */ /* 0x000fe20000f21670 */
[--C-:B-1----:R-:W-:Y:S01]  /*6580*/  FFMA.FTZ R0, R75, c[0x0][0x2d0], -R7.reuse ;  /* 0x0000b4004b007a23 */ /* 0x102fe20000010807 */
[----:B------:R-:W-:Y:S02]  /*6590*/  ISETP.LT.OR P0, PT, R5, 0x49, P0 ;  /* 0x000000490500780c */ /* 0x000fe40000701670 */
[----:B------:R-:W-:Y:S01]  /*65a0*/  FSEL R192, R39, -INF , !P5 ;  /* 0xff80000027c07808 */ /* 0x000fe20006800000 */
[----:B------:R1:W-:Y:S01]  /*65b0*/  MUFU.EX2 R155, R0 ;  /* 0x00000000009b7308 */ /* 0x0003e20000000800 */
[----:B------:R-:W-:Y:S02]  /*65c0*/  FSEL R198, R30, -INF , !P2 ;  /* 0xff8000001ec67808 */ /* 0x000fe40005000000 */
[----:B------:R-:W-:Y:S01]  /*65d0*/  FSEL R195, R36, -INF , !P1 ;  /* 0xff80000024c37808 */ /* 0x000fe20004800000 */
[----:B--2---:R-:W-:Y:S01]  /*65e0*/  FFMA.FTZ R8, R69, c[0x0][0x2d0], -R7 ;  /* 0x0000b40045087a23 */ /* 0x004fe20000010807 */
[----:B------:R-:W-:-:S02]  /*65f0*/  FSEL R196, R44, -INF , !P0 ;  /* 0xff8000002cc47808 */ /* 0x000fc40004000000 */
[----:B------:R-:W-:Y:S01]  /*6600*/  PLOP3.LUT P6, PT, PT, PT, UP1, 0x40, 0x0 ;  /* 0x000000000000781c */ /* 0x000fe20003fce818 */
[----:B------:R2:W-:Y:S01]  /*6610*/  MUFU.EX2 R148, R8 ;  /* 0x0000000800947308 */ /* 0x0005e20000000800 */
[----:B------:R-:W-:Y:S02]  /*6620*/  PLOP3.LUT P5, PT, PT, PT, UP6, 0x40, 0x0 ;  /* 0x000000000000781c */ /* 0x000fe40003fae868 */
[----:B------:R-:W-:Y:S01]  /*6630*/  F2FP.PACK_AB R15, R183, R167 ;  /* 0x000000a7b70f723e */ /* 0x000fe200000000ff */
[----:B------:R-:W-:Y:S01]  /*6640*/  UIMAD.WIDE.U32 UR18, UR14, UR16, URZ ;  /* 0x000000100e1272a5 */ /* 0x000fe2000f8e003f */
[----:B------:R-:W-:Y:S01]  /*6650*/  PLOP3.LUT P2, PT, PT, PT, UP5, 0x40, 0x0 ;  /* 0x000000000000781c */ /* 0x000fe20003f4e858 */
[----:B------:R-:W-:Y:S01]  /*6660*/  UIADD3 UR6, UR6, -0x2, URZ ;  /* 0xfffffffe06067890 */ /* 0x000fe2000fffe03f */
[----:B------:R-:W-:Y:S01]  /*6670*/  PLOP3.LUT P1, PT, PT, PT, UP4, 0x40, 0x0 ;  /* 0x000000000000781c */ /* 0x000fe20003f2e848 */
[----:B------:R-:W-:Y:S01]  /*6680*/  UISETP.NE.AND UP1, UPT, UR30, URZ, UPT ;  /* 0x0000003f1e00728c */ /* 0x000fe2000bf25270 */
[----:B-1----:R-:W-:Y:S01]  /*6690*/  FMNMX.FTZ R0, R130, R2, !PT ;  /* 0x0000000282007209 */ /* 0x002fe20007810000 */
[----:B------:R-:W-:Y:S01]  /*66a0*/  FFMA.FTZ R2, R64, c[0x0][0x2d0], -R6 ;  /* 0x0000b40040027a23 */ /* 0x000fe20000010806 */
[----:B------:R-:W-:-:S02]  /*66b0*/  PLOP3.LUT P0, PT, PT, PT, UP3, 0x40, 0x0 ;  /* 0x000000000000781c */ /* 0x000fc40003f0e838 */
[----:B------:R-:W-:Y:S01]  /*66c0*/  FMNMX.FTZ R0, R141, R0, !PT ;  /* 0x000000008d007209 */ /* 0x000fe20007810000 */
[----:B------:R1:W-:Y:S01]  /*66d0*/  MUFU.EX2 R74, R2 ;  /* 0x00000002004a7308 */ /* 0x0003e20000000800 */
[----:B------:R-:W-:Y:S01]  /*66e0*/  ISETP.GT.AND P6, PT, R4, 0x49, P6 ;  /* 0x000000490400780c */ /* 0x000fe200037c4270 */
[----:B--2---:R-:W-:Y:S01]  /*66f0*/  FFMA.FTZ R8, R68, c[0x0][0x2d0], -R7 ;  /* 0x0000b40044087a23 */ /* 0x004fe20000010807 */
[C---:B------:R-:W-:Y:S02]  /*6700*/  ISETP.GT.AND P5, PT, R4.reuse, 0x50, P5 ;  /* 0x000000500400780c */ /* 0x040fe40002fa4270 */
[C---:B------:R-:W-:Y:S02]  /*6710*/  ISETP.GT.AND P2, PT, R4.reuse, 0x51, P2 ;  /* 0x000000510400780c */ /* 0x040fe40001744270 */
[C---:B------:R-:W-:Y:S01]  /*6720*/  ISETP.GT.AND P1, PT, R4.reuse, 0x58, P1 ;  /* 0x000000580400780c */ /* 0x040fe20000f24270 */
[----:B------:R2:W2:Y:S01]  /*6730*/  MUFU.EX2 R180, R8 ;  /* 0x0000000800b47308 */ /* 0x0004a20000000800 */
[----:B------:R-:W-:-:S02]  /*6740*/  ISETP.GT.AND P0, PT, R4, 0x59, P0 ;  /* 0x000000590400780c */ /* 0x000fc40000704270 */
[C---:B------:R-:W-:Y:S02]  /*6750*/  ISETP.LT.OR P6, PT, R5.reuse, 0x4a, P6 ;  /* 0x0000004a0500780c */ /* 0x040fe400037c1670 */
[----:B------:R-:W-:Y:S02]  /*6760*/  ISETP.LT.OR P5, PT, R5, 0x51, P5 ;  /* 0x000000510500780c */ /* 0x000fe40002fa1670 */
[----:B------:R-:W-:Y:S02]  /*6770*/  FSEL R187, R137, -INF , !P6 ;  /* 0xff80000089bb7808 */ /* 0x000fe40007000000 */
[----:B-1----:R-:W-:Y:S01]  /*6780*/  FMNMX.FTZ R2, R140, R0, !PT ;  /* 0x000000008c027209 */ /* 0x002fe20007810000 */
[--C-:B------:R-:W-:Y:S01]  /*6790*/  FFMA.FTZ R0, R65, c[0x0][0x2d0], -R6.reuse ;  /* 0x0000b40041007a23 */ /* 0x100fe20000010806 */
[C---:B------:R-:W-:Y:S01]  /*67a0*/  ISETP.LT.OR P2, PT, R5.reuse, 0x52, P2 ;  /* 0x000000520500780c */ /* 0x040fe20001741670 */
[----:B------:R-:W-:Y:S01]  /*67b0*/  LDSM.16.MT88.4 R64, [R209+0x1100] ;  /* 0x00110000d140783b */ /* 0x000fe20000004200 */
[----:B------:R-:W-:Y:S01]  /*67c0*/  FMNMX.FTZ R2, R186, R2, !PT ;  /* 0x00000002ba027209 */ /* 0x000fe20007810000 */
[----:B------:R1:W1:Y:S01]  /*67d0*/  MUFU.EX2 R154, R0 ;  /* 0x00000000009a7308 */ /* 0x0002620000000800 */
[----:B------:R-:W-:Y:S01]  /*67e0*/  FSEL R189, R136, -INF , !P5 ;  /* 0xff80000088bd7808 */ /* 0x000fe20006800000 */
[----:B--2---:R-:W-:Y:S01]  /*67f0*/  FFMA.FTZ R8, R52, c[0x0][0x2d0], -R6 ;  /* 0x0000b40034087a23 */ /* 0x004fe20000010806 */
[----:B------:R-:W-:-:S02]  /*6800*/  ISETP.LT.OR P1, PT, R5, 0x59, P1 ;  /* 0x000000590500780c */ /* 0x000fc40000f21670 */
[----:B------:R-:W-:Y:S02]  /*6810*/  FSEL R191, R138, -INF , !P2 ;  /* 0xff8000008abf7808 */ /* 0x000fe40005000000 */
[----:B------:R-:W-:Y:S01]  /*6820*/  F2FP.PACK_AB R12, R150, R149 ;  /* 0x00000095960c723e */ /* 0x000fe200000000ff */
[----:B------:R2:W-:Y:S01]  /*6830*/  MUFU.EX2 R214, R8 ;  /* 0x0000000800d67308 */ /* 0x0005e20000000800 */
[----:B------:R-:W-:Y:S02]  /*6840*/  F2FP.PACK_AB R14, R180, R148 ;  /* 0x00000094b40e723e */ /* 0x000fe400000000ff */
[----:B------:R-:W-:Y:S02]  /*6850*/  ISETP.LT.OR P0, PT, R5, 0x5a, P0 ;  /* 0x0000005a0500780c */ /* 0x000fe40000701670 */
[----:B------:R-:W-:Y:S02]  /*6860*/  FSEL R190, R135, -INF , !P1 ;  /* 0xff80000087be7808 */ /* 0x000fe40004800000 */
[----:B------:R-:W-:-:S02]  /*6870*/  FSEL R188, R58, -INF , !P0 ;  /* 0xff8000003abc7808 */ /* 0x000fc40004000000 */
[----:B-1----:R-:W-:Y:S01]  /*6880*/  FMNMX.FTZ R0, R185, R2, !PT ;  /* 0x00000002b9007209 */ /* 0x002fe20007810000 */
[--C-:B------:R-:W-:Y:S01]  /*6890*/  FFMA.FTZ R2, R46, c[0x0][0x2d0], -R6.reuse ;  /* 0x0000b4002e027a23 */ /* 0x100fe20000010806 */
[----:B------:R-:W-:Y:S01]  /*68a0*/  F2FP.PACK_AB R9, R154, R74 ;  /* 0x0000004a9a09723e */ /* 0x000fe200000000ff */
[----:B------:R-:W-:Y:S01]  /*68b0*/  LDSM.16.MT88.4 R56, [R211+0x1100] ;  /* 0x00110000d338783b */ /* 0x000fe20000004200 */
[----:B------:R-:W-:Y:S01]  /*68c0*/  FMNMX.FTZ R0, R147, R0, !PT ;  /* 0x0000000093007209 */ /* 0x000fe20007810000 */
[----:B------:R1:W-:Y:S01]  /*68d0*/  MUFU.EX2 R158, R2 ;  /* 0x00000002009e7308 */ /* 0x0003e20000000800 */
[----:B------:R-:W-:Y:S01]  /*68e0*/  F2FP.PACK_AB R10, R155, R165 ;  /* 0x000000a59b0a723e */ /* 0x000fe200000000ff */
[----:B--2---:R-:W-:Y:S01]  /*68f0*/  FFMA.FTZ R8, R51, c[0x0][0x2d0], -R6 ;  /* 0x0000b40033087a23 */ /* 0x004fe20000010806 */
[----:B------:R-:W-:-:S04]  /*6900*/  FMNMX.FTZ R0, R146, R0, !PT ;  /* 0x0000000092007209 */ /* 0x000fc80007810000 */
[----:B------:R-:W-:Y:S01]  /*6910*/  FMNMX.FTZ R0, R199, R0, !PT ;  /* 0x00000000c7007209 */ /* 0x000fe20007810000 */
[----:B------:R-:W2:Y:S03]  /*6920*/  MUFU.EX2 R215, R8 ;  /* 0x0000000800d77308 */ /* 0x000ea60000000800 */
[----:B------:R-:W-:-:S04]  /*6930*/  FMNMX.FTZ R0, R201, R0, !PT ;  /* 0x00000000c9007209 */ /* 0x000fc80007810000 */
[----:B------:R-:W-:Y:S01]  /*6940*/  FMNMX.FTZ R0, R202, R0, !PT ;  /* 0x00000000ca007209 */ /* 0x000fe20007810000 */
[----:B-1----:R-:W-:-:S03]  /*6950*/  FFMA.FTZ R2, R45, c[0x0][0x2d0], -R6 ;  /* 0x0000b4002d027a23 */ /* 0x002fc60000010806 */
[----:B------:R-:W-:Y:S01]  /*6960*/  FMNMX.FTZ R0, R206, R0, !PT ;  /* 0x00000000ce007209 */ /* 0x000fe20007810000 */
[----:B------:R1:W1:Y:S03]  /*6970*/  MUFU.EX2 R182, R2 ;  /* 0x0000000200b67308 */ /* 0x0002660000000800 */
[----:B------:R-:W-:Y:S02]  /*6980*/  FMNMX.FTZ R0, R241, R0, !PT ;  /* 0x00000000f1007209 */ /* 0x000fe40007810000 */
[----:B--2---:R-:W-:Y:S02]  /*6990*/  F2FP.PACK_AB R13, R215, R214 ;  /* 0x000000d6d70d723e */ /* 0x004fe400000000ff */
[----:B------:R-:W-:-:S05]  /*69a0*/  F2FP.PACK_AB R8, R250, R151 ;  /* 0x00000097fa08723e */ /* 0x000fca00000000ff */
[C---:B------:R-:W-:Y:S01]  /*69b0*/  HMMA.16816.F32 R16, R12.reuse, R60, RZ ;  /* 0x0000003c0c10723c */ /* 0x040fe200000018ff */
[----:B-1----:R-:W-:Y:S01]  /*69c0*/  FMNMX.FTZ R2, R121, R3, !PT ;  /* 0x0000000379027209 */ /* 0x002fe20007810000 */
[--C-:B------:R-:W-:Y:S01]  /*69d0*/  FFMA.FTZ R3, R77, c[0x0][0x2d0], -R7.reuse ;  /* 0x0000b4004d037a23 */ /* 0x100fe20000010807 */
[----:B------:R-:W-:Y:S02]  /*69e0*/  F2FP.PACK_AB R11, R182, R158 ;  /* 0x0000009eb60b723e */ /* 0x000fe400000000ff */
[----:B------:R-:W-:Y:S01]  /*69f0*/  FMNMX.FTZ R2, R123, R2, !PT ;  /* 0x000000027b027209 */ /* 0x000fe20007810000 */
[----:B------:R1:W-:Y:S02]  /*6a00*/  MUFU.EX2 R181, R3 ;  /* 0x0000000300b57308 */ /* 0x0003e40000000800 */
[C---:B------:R-:W-:Y:S08]  /*6a10*/  HMMA.16816.F32 R20, R12.reuse, R84, RZ ;  /* 0x000000540c14723c */ /* 0x040ff000000018ff */
[----:B------:R-:W-:Y:S01]  /*6a20*/  HMMA.16816.F32 R24, R12, R100, RZ ;  /* 0x000000640c18723c */ /* 0x000fe200000018ff */
[----:B-1----:R-:W-:Y:S01]  /*6a30*/  FMNMX.FTZ R3, R142, R2, !PT ;  /* 0x000000028e037209 */ /* 0x002fe20007810000 */
[----:B------:R-:W-:-:S06]  /*6a40*/  FFMA.FTZ R2, R79, c[0x0][0x2d0], -R7 ;  /* 0x0000b4004f027a23 */ /* 0x000fcc0000010807 */
[C---:B------:R-:W-:Y:S01]  /*6a50*/  HMMA.16816.F32 R36, R12.reuse, R86, RZ ;  /* 0x000000560c24723c */ /* 0x040fe200000018ff */
[----:B------:R-:W-:Y:S01]  /*6a60*/  FMNMX.FTZ R3, R143, R3, !PT ;  /* 0x000000038f037209 */ /* 0x000fe20007810000 */
[----:B------:R1:W2:Y:S06]  /*6a70*/  MUFU.EX2 R251, R2 ;  /* 0x0000000200fb7308 */ /* 0x0002ac0000000800 */
[C---:B---3--:R-:W-:Y:S08]  /*6a80*/  HMMA.16816.F32 R28, R12.reuse, R96, RZ ;  /* 0x000000600c1c723c */ /* 0x048ff000000018ff */
[----:B------:R-:W-:Y:S01]  /*6a90*/  HMMA.16816.F32 R32, R12, R62, RZ ;  /* 0x0000003e0c20723c */ /* 0x000fe200000018ff */
[----:B-1----:R-:W-:Y:S01]  /*6aa0*/  FMNMX.FTZ R2, R243, R0, !PT ;  /* 0x00000000f3027209 */ /* 0x002fe20007810000 */
[----:B------:R-:W-:-:S04]  /*6ab0*/  FFMA.FTZ R0, R80, c[0x0][0x2d0], -R7 ;  /* 0x0000b40050007a23 */ /* 0x000fc80000010807 */
[----:B------:R1:W-:Y:S02]  /*6ac0*/  MUFU.EX2 R164, R0 ;  /* 0x0000000000a47308 */ /* 0x0003e40000000800 */
[C---:B------:R-:W-:Y:S08]  /*6ad0*/  HMMA.16816.F32 R48, R12.reuse, R102, RZ ;  /* 0x000000660c30723c */ /* 0x040ff000000018ff */
[----:B------:R-:W-:Y:S01]  /*6ae0*/  HMMA.16816.F32 R44, R12, R98, RZ ;  /* 0x000000620c2c723c */ /* 0x000fe200000018ff */
[----:B-1----:R-:W-:-:S07]  /*6af0*/  FMNMX.FTZ R0, R242, R2, !PT ;  /* 0x00000002f2007209 */ /* 0x002fce0007810000 */
[C---:B------:R-:W-:Y:S01]  /*6b00*/  HMMA.16816.F32 R52, R8.reuse, R104, R16 ;  /* 0x000000680834723c */ /* 0x040fe20000001810 */
[----:B------:R-:W-:Y:S01]  /*6b10*/  FMNMX.FTZ R2, R144, R3, !PT ;  /* 0x0000000390027209 */ /* 0x000fe20007810000 */
[----:B------:R-:W-:Y:S01]  /*6b20*/  FFMA.FTZ R3, R81, c[0x0][0x2d0], -R7 ;  /* 0x0000b40051037a23 */ /* 0x000fe20000010807 */
[----:B------:R-:W-:Y:S02]  /*6b30*/  FMNMX.FTZ R0, R240, R0, !PT ;  /* 0x00000000f0007209 */ /* 0x000fe40007810000 */
[----:B------:R-:W-:Y:S01]  /*6b40*/  FMNMX.FTZ R2, R145, R2, !PT ;  /* 0x0000000291027209 */ /* 0x000fe20007810000 */
[----:B------:R1:W3:Y:S01]  /*6b50*/  MUFU.EX2 R139, R3 ;  /* 0x00000003008b7308 */ /* 0x0002e20000000800 */
[----:B------:R-:W-:Y:S01]  /*6b60*/  FMNMX.FTZ R0, R238, R0, !PT ;  /* 0x00000000ee007209 */ /* 0x000fe20007810000 */
[----:B------:R-:W-:Y:S01]  /*6b70*/  HMMA.16816.F32 R40, R8, R92, R20 ;  /* 0x0000005c0828723c */ /* 0x000fe20000001814 */
[----:B------:R-:W-:Y:S02]  /*6b80*/  FMNMX.FTZ R2, R194, R2, !PT ;  /* 0x00000002c2027209 */ /* 0x000fe40007810000 */
[----:B------:R-:W-:-:S02]  /*6b90*/  FMNMX.FTZ R0, R239, R0, !PT ;  /* 0x00000000ef007209 */ /* 0x000fc40007810000 */
[----:B------:R-:W-:Y:S02]  /*6ba0*/  FMNMX.FTZ R2, R197, R2, !PT ;  /* 0x00000002c5027209 */ /* 0x000fe40007810000 */
[----:B------:R-:W-:Y:S01]  /*6bb0*/  FMNMX.FTZ R0, R245, R0, !PT ;  /* 0x00000000f5007209 */ /* 0x000fe20007810000 */
[----:B------:R-:W-:Y:S03]  /*6bc0*/  HMMA.16816.F32 R20, R8, R88, R24 ;  /* 0x000000580814723c */ /* 0x000fe60000001818 */
[----:B------:R-:W-:Y:S01]  /*6bd0*/  FMNMX.FTZ R0, R246, R0, !PT ;  /* 0x00000000f6007209 */ /* 0x000fe20007810000 */
[----:B-1----:R-:W-:-:S04]  /*6be0*/  FFMA.FTZ R3, R82, c[0x0][0x2d0], -R7 ;  /* 0x0000b40052037a23 */ /* 0x002fc80000010807 */
[----:B------:R-:W1:Y:S01]  /*6bf0*/  SHFL.BFLY PT, R4, R0, 0x2, 0x1f ;  /* 0x0c401f0000047f89 */ /* 0x000e6200000e0000 */
[C---:B------:R-:W-:Y:S01]  /*6c00*/  HMMA.16816.F32 R36, R8.reuse, R94, R36 ;  /* 0x0000005e0824723c */ /* 0x040fe20000001824 */
[----:B------:R2:W-:Y:S02]  /*6c10*/  MUFU.EX2 R157, R3 ;  /* 0x00000003009d7308 */ /* 0x0005e40000000800 */
[----:B------:R-:W-:Y:S05]  /*6c20*/  LDSM.16.MT88.4 R80, [R212+0x1100] ;  /* 0x00110000d450783b */ /* 0x000fea0000004200 */
[C---:B----4-:R-:W-:Y:S08]  /*6c30*/  HMMA.16816.F32 R12, R8.reuse, R108, R28 ;  /* 0x0000006c080c723c */ /* 0x050ff0000000181c */
[----:B------:R-:W-:Y:S01]  /*6c40*/  HMMA.16816.F32 R16, R8, R106, R32 ;  /* 0x0000006a0810723c */ /* 0x000fe20000001820 */
[----:B--2---:R-:W-:Y:S01]  /*6c50*/  FMNMX.FTZ R3, R193, R2, !PT ;  /* 0x00000002c1037209 */ /* 0x004fe20007810000 */
[----:B------:R-:W-:-:S03]  /*6c60*/  FFMA.FTZ R2, R76, c[0x0][0x2d0], -R6 ;  /* 0x0000b4004c027a23 */ /* 0x000fc60000010806 */
[----:B------:R-:W-:Y:S01]  /*6c70*/  FMNMX.FTZ R3, R192, R3, !PT ;  /* 0x00000003c0037209 */ /* 0x000fe20007810000 */
[----:B------:R2:W-:Y:S01]  /*6c80*/  MUFU.EX2 R73, R2 ;  /* 0x0000000200497308 */ /* 0x0005e20000000800 */
[----:B-1----:R-:W-:Y:S01]  /*6c90*/  FMNMX.FTZ R0, R0, R4, !PT ;  /* 0x0000000400007209 */ /* 0x002fe20007810000 */
[----:B------:R-:W-:Y:S01]  /*6ca0*/  HMMA.16816.F32 R24, R8, R90, R48 ;  /* 0x0000005a0818723c */ /* 0x000fe20000001830 */
[----:B------:R-:W-:-:S03]  /*6cb0*/  FMNMX.FTZ R3, R198, R3, !PT ;  /* 0x00000003c6037209 */ /* 0x000fc60007810000 */
[----:B------:R-:W1:Y:S04]  /*6cc0*/  SHFL.BFLY PT, R5, R0, 0x1, 0x1f ;  /* 0x0c201f0000057f89 */ /* 0x000e6800000e0000 */
[----:B------:R-:W-:Y:S01]  /*6cd0*/  HMMA.16816.F32 R32, R8, R110, R44 ;  /* 0x0000006e0820723c */ /* 0x000fe2000000182c */
[----:B--2---:R-:W-:-:S06]  /*6ce0*/  FFMA.FTZ R2, R78, c[0x0][0x2d0], -R6 ;  /* 0x0000b4004e027a23 */ /* 0x004fcc0000010806 */
[----:B------:R-:W-:Y:S01]  /*6cf0*/  F2FP.PACK_AB R8, R251, R181 ;  /* 0x000000b5fb08723e */ /* 0x000fe200000000ff */
[----:B------:R-:W2:Y:S01]  /*6d00*/  LDSM.16.MT88.4 R76, [R210+0x1100] ;  /* 0x00110000d24c783b */ /* 0x000ea20000004200 */
[----:B---3--:R-:W-:Y:S01]  /*6d10*/  F2FP.PACK_AB R10, R139, R164 ;  /* 0x000000a48b0a723e */ /* 0x008fe200000000ff */
[----:B------:R3:W4:Y:S01]  /*6d20*/  MUFU.EX2 R152, R2 ;  /* 0x0000000200987308 */ /* 0x0007220000000800 */
[----:B-1----:R-:W-:Y:S01]  /*6d30*/  FMNMX.FTZ R70, R0, R5, !PT ;  /* 0x0000000500467209 */ /* 0x002fe20007810000 */
[----:B------:R-:W-:Y:S02]  /*6d40*/  FFMA.FTZ R0, R127, c[0x0][0x2d0], -R6 ;  /* 0x0000b4007f007a23 */ /* 0x000fe40000010806 */
[----:B------:R-:W-:Y:S01]  /*6d50*/  IMAD.MOV.U32 R5, RZ, RZ, R167 ;  /* 0x000000ffff057224 */ /* 0x000fe200078e00a7 */
[----:B------:R-:W-:-:S03]  /*6d60*/  FSETP.NEU.FTZ.AND P0, PT, R70, -INF , PT ;  /* 0xff8000004600780b */ /* 0x000fc60003f1d000 */
[----:B------:R1:W-:Y:S01]  /*6d70*/  MUFU.EX2 R184, R0 ;  /* 0x0000000000b87308 */ /* 0x0003e20000000800 */
[----:B---3--:R-:W-:Y:S01]  /*6d80*/  FMNMX.FTZ R2, R195, R3, !PT ;  /* 0x00000003c3027209 */ /* 0x008fe20007810000 */
[----:B------:R-:W-:Y:S01]  /*6d90*/  FFMA.FTZ R3, R112, c[0x0][0x2d0], -R6 ;  /* 0x0000b40070037a23 */ /* 0x000fe20000010806 */
[----:B----4-:R-:W-:Y:S01]  /*6da0*/  F2FP.PACK_AB R9, R152, R73 ;  /* 0x000000499809723e */ /* 0x010fe200000000ff */
[----:B------:R-:W-:Y:S01]  /*6db0*/  IMAD.MOV.U32 R112, RZ, RZ, R149 ;  /* 0x000000ffff707224 */ /* 0x000fe200078e0095 */
[----:B------:R-:W-:-:S03]  /*6dc0*/  FMNMX.FTZ R2, R196, R2, !PT ;  /* 0x00000002c4027209 */ /* 0x000fc60007810000 */
[----:B------:R3:W-:Y:S01]  /*6dd0*/  MUFU.EX2 R153, R3 ;  /* 0x0000000300997308 */ /* 0x0007e20000000800 */
[----:B------:R-:W-:-:S04]  /*6de0*/  FMNMX.FTZ R2, R187, R2, !PT ;  /* 0x00000002bb027209 */ /* 0x000fc80007810000 */
[----:B------:R-:W-:Y:S01]  /*6df0*/  FMNMX.FTZ R2, R189, R2, !PT ;  /* 0x00000002bd027209 */ /* 0x000fe20007810000 */
[--C-:B-1----:R-:W-:Y:S02]  /*6e00*/  FFMA.FTZ R0, R131, c[0x0][0x2d0], -R6.reuse ;  /* 0x0000b40083007a23 */ /* 0x102fe40000010806 */
[----:B------:R-:W-:Y:S02]  /*6e10*/  IMAD.MOV.U32 R131, RZ, RZ, R181 ;  /* 0x000000ffff837224 */ /* 0x000fe400078e00b5 */
[----:B------:R-:W-:Y:S01]  /*6e20*/  MUFU.EX2 R68, R0 ;  /* 0x0000000000447308 */ /* 0x000fe20000000800 */
[----:B---3--:R-:W-:Y:S01]  /*6e30*/  FFMA.FTZ R3, R118, c[0x0][0x2d0], -R6 ;  /* 0x0000b40076037a23 */ /* 0x008fe20000010806 */
[----:B------:R-:W-:-:S06]  /*6e40*/  MOV R118, R180 ;  /* 0x000000b400767202 */ /* 0x000fcc0000000f00 */
[----:B------:R1:W3:Y:S02]  /*6e50*/  MUFU.EX2 R69, R3 ;  /* 0x0000000300457308 */ /* 0x0002e40000000800 */
[----:B-1----:R-:W-:Y:S01]  /*6e60*/  FMNMX.FTZ R3, R191, R2, !PT ;  /* 0x00000002bf037209 */ /* 0x002fe20007810000 */
[--C-:B------:R-:W-:Y:S01]  /*6e70*/  FFMA.FTZ R2, R132, c[0x0][0x2d0], -R7.reuse ;  /* 0x0000b40084027a23 */ /* 0x100fe20000010807 */
[----:B---3--:R-:W-:Y:S02]  /*6e80*/  F2FP.PACK_AB R11, R69, R153 ;  /* 0x00000099450b723e */ /* 0x008fe400000000ff */
[----:B------:R-:W-:Y:S02]  /*6e90*/  FMNMX.FTZ R3, R190, R3, !PT ;  /* 0x00000003be037209 */ /* 0x000fe40007810000 */
[----:B------:R1:W3:Y:S02]  /*6ea0*/  MUFU.EX2 R249, R2 ;  /* 0x0000000200f97308 */ /* 0x0002e40000000800 */
[----:B------:R-:W-:Y:S01]  /*6eb0*/  FMNMX.FTZ R3, R188, R3, !PT ;  /* 0x00000003bc037209 */ /* 0x000fe20007810000 */
[C---:B------:R-:W-:Y:S04]  /*6ec0*/  HMMA.16816.F32 R48, R8.reuse, R64, R52 ;  /* 0x000000400830723c */ /* 0x040fe80000001834 */
[----:B------:R-:W4:Y:S04]  /*6ed0*/  SHFL.BFLY PT, R4, R3, 0x2, 0x1f ;  /* 0x0c401f0003047f89 */ /* 0x000f2800000e0000 */
[----:B------:R-:W-:Y:S01]  /*6ee0*/  HMMA.16816.F32 R44, R8, R80, R40 ;  /* 0x00000050082c723c */ /* 0x000fe20000001828 */
[----:B-1----:R-:W-:-:S04]  /*6ef0*/  FFMA.FTZ R2, R133, c[0x0][0x2d0], -R7 ;  /* 0x0000b40085027a23 */ /* 0x002fc80000010807 */
[----:B------:R1:W-:Y:S03]  /*6f00*/  MUFU.EX2 R159, R2 ;  /* 0x00000002009f7308 */ /* 0x0003e60000000800 */
[C---:B--2---:R-:W-:Y:S08]  /*6f10*/  HMMA.16816.F32 R40, R8.reuse, R76, R20 ;  /* 0x0000004c0828723c */ /* 0x044ff00000001814 */
[----:B------:R-:W-:Y:S01]  /*6f20*/  HMMA.16816.F32 R20, R8, R82, R36 ;  /* 0x000000520814723c */ /* 0x000fe20000001824 */
[----:B----4-:R-:W-:Y:S01]  /*6f30*/  FMNMX.FTZ R3, R3, R4, !PT ;  /* 0x0000000403037209 */ /* 0x010fe20007810000 */
[----:B-1----:R-:W-:-:S04]  /*6f40*/  FFMA.FTZ R2, R134, c[0x0][0x2d0], -R7 ;  /* 0x0000b40086027a23 */ /* 0x002fc80000010807 */
[----:B------:R-:W1:Y:S01]  /*6f50*/  SHFL.BFLY PT, R4, R3, 0x1, 0x1f ;  /* 0x0c201f0003047f89 */ /* 0x000e6200000e0000 */
[----:B------:R-:W-:Y:S01]  /*6f60*/  IMAD.MOV.U32 R36, RZ, RZ, R157 ;  /* 0x000000ffff247224 */ /* 0x000fe200078e009d */
[----:B------:R-:W-:Y:S01]  /*6f70*/  HMMA.16816.F32 R28, R8, R56, R12 ;  /* 0x00000038081c723c */ /* 0x000fe2000000180c */
[----:B------:R2:W-:Y:S01]  /*6f80*/  MUFU.EX2 R248, R2 ;  /* 0x0000000200f87308 */ /* 0x0005e20000000800 */
[----:B------:R-:W-:Y:S02]  /*6f90*/  IMAD.MOV.U32 R39, RZ, RZ, R183 ;  /* 0x000000ffff277224 */ /* 0x000fe400078e00b7 */
[----:B------:R-:W-:-:S04]  /*6fa0*/  IMAD.MOV.U32 R38, RZ, RZ, R182 ;  /* 0x000000ffff267224 */ /* 0x000fc800078e00b6 */
[C---:B------:R-:W-:Y:S08]  /*6fb0*/  HMMA.16816.F32 R16, R8.reuse, R66, R16 ;  /* 0x000000420810723c */ /* 0x040ff00000001810 */
[----:B------:R-:W-:Y:S01]  /*6fc0*/  HMMA.16816.F32 R24, R8, R78, R24 ;  /* 0x0000004e0818723c */ /* 0x000fe20000001818 */
[----:B--2---:R-:W-:-:S04]  /*6fd0*/  FFMA.FTZ R2, R126, c[0x0][0x2d0], -R6 ;  /* 0x0000b4007e027a23 */ /* 0x004fc80000010806 */
[----:B------:R2:W4:Y:S01]  /*6fe0*/  MUFU.EX2 R156, R2 ;  /* 0x00000002009c7308 */ /* 0x0005220000000800 */
[----:B-1----:R-:W-:Y:S02]  /*6ff0*/  FMNMX.FTZ R3, R3, R4, !PT ;  /* 0x0000000403037209 */ /* 0x002fe40007810000 */
[----:B------:R-:W-:Y:S07]  /*7000*/  HMMA.16816.F32 R12, R8, R58, R32 ;  /* 0x0000003a080c723c */ /* 0x000fee0000001820 */
[----:B---3--:R-:W-:-:S02]  /*7010*/  F2FP.PACK_AB R8, R249, R36 ;  /* 0x00000024f908723e */ /* 0x008fc400000000ff */
[----:B------:R-:W-:Y:S01]  /*7020*/  F2FP.PACK_AB R11, R68, R184 ;  /* 0x000000b8440b723e */ /* 0x000fe200000000ff */
[----:B--2---:R-:W-:Y:S01]  /*7030*/  FFMA.FTZ R2, R128, c[0x0][0x2d0], -R6 ;  /* 0x0000b40080027a23 */ /* 0x004fe20000010806 */
[----:B----4-:R-:W-:-:S03]  /*7040*/  MOV R37, R156 ;  /* 0x0000009c00257202 */ /* 0x010fc60000000f00 */
[----:B------:R1:W2:Y:S02]  /*7050*/  MUFU.EX2 R166, R2 ;  /* 0x0000000200a67308 */ /* 0x0002a40000000800 */
[----:B-1----:R-:W-:Y:S01]  /*7060*/  FMUL.FTZ R2, R70, c[0x0][0x2d0] ;  /* 0x0000b40046027a20 */ /* 0x002fe20000410000 */
[----:B--2---:R-:W-:-:S04]  /*7070*/  F2FP.PACK_AB R9, R166, R37 ;  /* 0x00000025a609723e */ /* 0x004fc800000000ff */
[----:B------:R-:W-:Y:S02]  /*7080*/  FSEL R2, R2, RZ, P0 ;  /* 0x000000ff02027208 */ /* 0x000fe40000000000 */
[----:B------:R-:W-:-:S03]  /*7090*/  FSETP.NEU.FTZ.AND P0, PT, R3, -INF , PT ;  /* 0xff8000000300780b */ /* 0x000fc60003f1d000 */
[--C-:B------:R-:W-:Y:S02]  /*70a0*/  FFMA.FTZ R0, R120, c[0x0][0x2d0], -R2.reuse ;  /* 0x0000b40078007a23 */ /* 0x100fe40000010802 */
[----:B------:R-:W-:Y:S02]  /*70b0*/  IMAD.MOV.U32 R120, RZ, RZ, R159 ;  /* 0x000000ffff787224 */ /* 0x000fe400078e009f */
[----:B------:R1:W-:Y:S01]  /*70c0*/  MUFU.EX2 R208, R0 ;  /* 0x0000000000d07308 */ /* 0x0003e20000000800 */
[----:B------:R-:W-:Y:S02]  /*70d0*/  FFMA.FTZ R4, R130, c[0x0][0x2d0], -R2 ;  /* 0x0000b40082047a23 */ /* 0x000fe40000010802 */
[----:B------:R-:W-:Y:S01]  /*70e0*/  F2FP.PACK_AB R10, R248, R120 ;  /* 0x00000078f80a723e */ /* 0x000fe200000000ff */
[----:B------:R-:W-:-:S06]  /*70f0*/  IMAD.MOV.U32 R130, RZ, RZ, R164 ;  /* 0x000000ffff827224 */ /* 0x000fcc00078e00a4 */
[----:B------:R-:W-:Y:S01]  /*7100*/  HMMA.16816.F32 R176, R8, R168, R48 ;  /* 0x000000a808b0723c */ /* 0x000fe20000001830 */
[----:B-1----:R-:W-:-:S06]  /*7110*/  FFMA.FTZ R0, R122, c[0x0][0x2d0], -R2 ;  /* 0x0000b4007a007a23 */ /* 0x002fcc0000010802 */
[----:B------:R-:W-:Y:S01]  /*7120*/  MOV R49, R166 ;  /* 0x000000a600317202 */ /* 0x000fe20000000f00 */
[----:B------:R-:W-:Y:S01]  /*7130*/  IMAD.MOV.U32 R122, RZ, RZ, R158 ;  /* 0x000000ffff7a7224 */ /* 0x000fe200078e009e */
[C---:B------:R-:W-:Y:S01]  /*7140*/  HMMA.16816.F32 R132, R8.reuse, R162, R20 ;  /* 0x000000a20884723c */ /* 0x040fe20000001814 */
[----:B------:R1:W-:Y:S01]  /*7150*/  MUFU.EX2 R213, R0 ;  /* 0x0000000000d57308 */ /* 0x0003e20000000800 */
[----:B------:R-:W2:Y:S01]  /*7160*/  LDSM.16.MT88.4 R156, [R210+0x1900] ;  /* 0x00190000d29c783b */ /* 0x000ea20000004200 */
[----:B------:R-:W-:Y:S02]  /*7170*/  IMAD.MOV.U32 R51, RZ, RZ, R251 ;  /* 0x000000ffff337224 */ /* 0x000fe400078e00fb */
[----:B------:R-:W-:Y:S02]  /*7180*/  IMAD.MOV.U32 R50, RZ, RZ, R250 ;  /* 0x000000ffff327224 */ /* 0x000fe400078e00fa */
[----:B------:R-:W-:Y:S02]  /*7190*/  IMAD.MOV.U32 R48, RZ, RZ, R165 ;  /* 0x000000ffff307224 */ /* 0x000fe400078e00a5 */
[----:B------:R-:W-:Y:S01]  /*71a0*/  MUFU.EX2 R251, R4 ;  /* 0x0000000400fb7308 */ /* 0x000fe20000000800 */
[----:B------:R-:W-:Y:S01]  /*71b0*/  HMMA.16816.F32 R164, R8, R170, R16 ;  /* 0x000000aa08a4723c */ /* 0x000fe20000001810 */
[----:B-1----:R-:W-:-:S06]  /*71c0*/  FFMA.FTZ R0, R124, c[0x0][0x2d0], -R2 ;  /* 0x0000b4007c007a23 */ /* 0x002fcc0000010802 */
[----:B------:R-:W-:Y:S01]  /*71d0*/  MOV R17, R152 ;  /* 0x0000009800117202 */ /* 0x000fe20000000f00 */
[----:B------:R-:W-:Y:S01]  /*71e0*/  IMAD.MOV.U32 R19, RZ, RZ, R154 ;  /* 0x000000ffff137224 */ /* 0x000fe200078e009a */
[----:B------:R1:W-:Y:S01]  /*71f0*/  MUFU.EX2 R128, R0 ;  /* 0x0000000000807308 */ /* 0x0003e20000000800 */
[----:B------:R-:W-:Y:S02]  /*7200*/  IMAD.MOV.U32 R18, RZ, RZ, R153 ;  /* 0x000000ffff127224 */ /* 0x000fe400078e0099 */
[----:B------:R-:W-:Y:S02]  /*7210*/  IMAD.MOV.U32 R16, RZ, RZ, R151 ;  /* 0x000000ffff107224 */ /* 0x000fe400078e0097 */
[----:B-1----:R-:W-:Y:S02]  /*7220*/  FFMA.FTZ R0, R125, c[0x0][0x2d0], -R2 ;  /* 0x0000b4007d007a23 */ /* 0x002fe40000010802 */
[C---:B------:R-:W-:Y:S02]  /*7230*/  HMMA.16816.F32 R124, R8.reuse, R160, R44 ;  /* 0x000000a0087c723c */ /* 0x040fe4000000182c */
[----:B------:R1:W-:Y:S05]  /*7240*/  MUFU.EX2 R252, R0 ;  /* 0x0000000000fc7308 */ /* 0x0003ea0000000800 */
[----:B------:R-:W-:Y:S01]  /*7250*/  MOV R47, R184 ;  /* 0x000000b8002f7202 */ /* 0x000fe20000000f00 */
[----:B------:R-:W-:Y:S01]  /*7260*/  IMAD.MOV.U32 R46, RZ, RZ, R150 ;  /* 0x000000ffff2e7224 */ /* 0x000fe200078e0096 */
[----:B------:R-:W-:Y:S01]  /*7270*/  MOV R45, R148 ;  /* 0x00000094002d7202 */ /* 0x000fe20000000f00 */
[----:B------:R-:W-:Y:S01]  /*7280*/  IMAD.MOV.U32 R44, RZ, RZ, R139 ;  /* 0x000000ffff2c7224 */ /* 0x000fe200078e008b */
[----:B--2---:R-:W-:Y:S01]  /*7290*/  HMMA.16816.F32 R148, R8, R158, R24 ;  /* 0x0000009e0894723c */ /* 0x004fe20000001818 */
[----:B-1----:R-:W-:-:S07]  /*72a0*/  FFMA.FTZ R0, R129, c[0x0][0x2d0], -R2 ;  /* 0x0000b40081007a23 */ /* 0x002fce0000010802 */
[C---:B------:R-:W-:Y:S01]  /*72b0*/  HMMA.16816.F32 R136, R8.reuse, R156, R40 ;  /* 0x0000009c0888723c */ /* 0x040fe20000001828 */
[----:B------:R-:W-:Y:S01]  /*72c0*/  IMAD.MOV.U32 R129, RZ, RZ, R155 ;  /* 0x000000ffff817224 */ /* 0x000fe200078e009b */
[----:B------:R1:W2:Y:S06]  /*72d0*/  MUFU.EX2 R52, R0 ;  /* 0x0000000000347308 */ /* 0x0002ac0000000800 */
[----:B------:R-:W-:Y:S01]  /*72e0*/  HMMA.16816.F32 R152, R8, R172, R28 ;  /* 0x000000ac0898723c */ /* 0x000fe2000000181c */
[----:B-1----:R-:W-:-:S05]  /*72f0*/  FMUL.FTZ R0, R3, c[0x0][0x2d0] ;  /* 0x0000b40003007a20 */ /* 0x002fca0000410000 */
[----:B------:R-:W-:-:S05]  /*7300*/  FSEL R0, R0, RZ, P0 ;  /* 0x000000ff00007208 */ /* 0x000fca0000000000 */
[--C-:B------:R-:W-:Y:S02]  /*7310*/  FFMA.FTZ R4, R116, c[0x0][0x2d0], -R0.reuse ;  /* 0x0000b40074047a23 */ /* 0x100fe40000010800 */
[----:B------:R-:W-:Y:S02]  /*7320*/  IMAD.MOV.U32 R116, RZ, RZ, R249 ;  /* 0x000000ffff747224 */ /* 0x000fe400078e00f9 */
[----:B------:R1:W-:Y:S02]  /*7330*/  MUFU.EX2 R184, R4 ;  /* 0x0000000400b87308 */ /* 0x0003e40000000800 */
[----:B-1----:R-:W-:Y:S02]  /*7340*/  FFMA.FTZ R4, R115, c[0x0][0x2d0], -R0 ;  /* 0x0000b40073047a23 */ /* 0x002fe40000010800 */
[----:B--2---:R-:W-:-:S04]  /*7350*/  IMAD.MOV.U32 R115, RZ, RZ, R52 ;  /* 0x000000ffff737224 */ /* 0x004fc800078e0034 */
[----:B------:R1:W2:Y:S01]  /*7360*/  MUFU.EX2 R183, R4 ;  /* 0x0000000400b77308 */ /* 0x0002a20000000800 */
[----:B------:R-:W-:Y:S07]  /*7370*/  HMMA.16816.F32 R52, R8, R174, R12 ;  /* 0x000000ae0834723c */ /* 0x000fee000000180c */
[----:B------:R-:W-:Y:S02]  /*7380*/  F2FP.PACK_AB R8, R213, R208 ;  /* 0x000000d0d508723e */ /* 0x000fe400000000ff */
[----:B------:R-:W-:Y:S01]  /*7390*/  F2FP.PACK_AB R10, R252, R128 ;  /* 0x00000080fc0a723e */ /* 0x000fe200000000ff */
[----:B-1----:R-:W-:Y:S01]  /*73a0*/  FFMA.FTZ R4, R114, c[0x0][0x2d0], -R0 ;  /* 0x0000b40072047a23 */ /* 0x002fe20000010800 */
[----:B--2---:R-:W-:Y:S01]  /*73b0*/  F2FP.PACK_AB R9, R183, R184 ;  /* 0x000000b8b709723e */ /* 0x004fe200000000ff */
[----:B------:R-:W-:-:S02]  /*73c0*/  IMAD.MOV.U32 R114, RZ, RZ, R16 ;  /* 0x000000ffff727224 */ /* 0x000fc400078e0010 */
[----:B------:R1:W-:Y:S02]  /*73d0*/  MUFU.EX2 R181, R4 ;  /* 0x0000000400b57308 */ /* 0x0003e40000000800 */
[----:B-1----:R-:W-:Y:S01]  /*73e0*/  FFMA.FTZ R4, R113, c[0x0][0x2d0], -R0 ;  /* 0x0000b40071047a23 */ /* 0x002fe20000010800 */
[----:B------:R-:W-:-:S05]  /*73f0*/  MOV R113, R17 ;  /* 0x0000001100717202 */ /* 0x000fca0000000f00 */
[----:B------:R1:W2:Y:S02]  /*7400*/  MUFU.EX2 R182, R4 ;  /* 0x0000000400b67308 */ /* 0x0002a40000000800 */
[----:B-1----:R-:W-:Y:S01]  /*7410*/  FFMA.FTZ R4, R141, c[0x0][0x2d0], -R2 ;  /* 0x0000b4008d047a23 */ /* 0x002fe20000010802 */
[----:B--2---:R-:W-:Y:S01]  /*7420*/  F2FP.PACK_AB R11, R182, R181 ;  /* 0x000000b5b60b723e */ /* 0x004fe200000000ff */
[----:B------:R-:W-:Y:S01]  /*7430*/  IMAD.MOV.U32 R141, RZ, RZ, R122 ;  /* 0x000000ffff8d7224 */ /* 0x000fe200078e007a */
[----:B------:R-:W-:-:S03]  /*7440*/  MOV R122, R73 ;  /* 0x00000049007a7202 */ /* 0x000fc60000000f00 */
[----:B------:R1:W-:Y:S02]  /*7450*/  MUFU.EX2 R250, R4 ;  /* 0x0000000400fa7308 */ /* 0x0003e40000000800 */
[C---:B------:R-:W-:Y:S08]  /*7460*/  HMMA.16816.F32 R24, R8.reuse, R84, RZ ;  /* 0x000000540818723c */ /* 0x040ff000000018ff */
[----:B------:R-:W-:Y:S01]  /*7470*/  HMMA.16816.F32 R32, R8, R60, RZ ;  /* 0x0000003c0820723c */ /* 0x000fe200000018ff */
[----:B-1----:R-:W-:-:S02]  /*7480*/  FFMA.FTZ R4, R140, c[0x0][0x2d0], -R2 ;  /* 0x0000b4008c047a23 */ /* 0x002fc40000010802 */
[----:B------:R-:W-:Y:S02]  /*7490*/  IMAD.MOV.U32 R140, RZ, RZ, R69 ;  /* 0x000000ffff8c7224 */ /* 0x000fe400078e0045 */
[----:B------:R1:W2:Y:S03]  /*74a0*/  MUFU.EX2 R249, R4 ;  /* 0x0000000400f97308 */ /* 0x0002a60000000800 */
[----:B------:R-:W-:Y:S01]  /*74b0*/  HMMA.16816.F32 R28, R8, R62, RZ ;  /* 0x0000003e081c723c */ /* 0x000fe200000018ff */
[----:B------:R-:W-:Y:S02]  /*74c0*/  IMAD.MOV.U32 R60, RZ, RZ, R18 ;  /* 0x000000ffff3c7224 */ /* 0x000fe400078e0012 */
[----:B------:R-:W-:-:S04]  /*74d0*/  IMAD.MOV.U32 R61, RZ, RZ, R45 ;  /* 0x000000ffff3d7224 */ /* 0x000fc800078e002d */
[----:B------:R-:W-:Y:S01]  /*74e0*/  IMAD.MOV.U32 R63, RZ, RZ, R129 ;  /* 0x000000ffff3f7224 */ /* 0x000fe200078e0081 */
[----:B------:R-:W-:Y:S01]  /*74f0*/  HMMA.16816.F32 R12, R8, R96, RZ ;  /* 0x00000060080c723c */ /* 0x000fe200000018ff */
[----:B------:R-:W-:Y:S02]  /*7500*/  MOV R62, R36 ;  /* 0x00000024003e7202 */ /* 0x000fe40000000f00 */
[----:B------:R-:W-:Y:S01]  /*7510*/  MOV R129, R39 ;  /* 0x0000002700817202 */ /* 0x000fe20000000f00 */
[----:B-1----:R-:W-:-:S04]  /*7520*/  FFMA.FTZ R4, R117, c[0x0][0x2d0], -R0 ;  /* 0x0000b40075047a23 */ /* 0x002fc80000010800 */
[----:B------:R-:W-:Y:S01]  /*7530*/  HMMA.16816.F32 R20, R8, R86, RZ ;  /* 0x000000560814723c */ /* 0x000fe200000018ff */
[----:B------:R-:W-:Y:S01]  /*7540*/  IMAD.MOV.U32 R97, RZ, RZ, R37 ;  /* 0x000000ffff617224 */ /* 0x000fe200078e0025 */
[----:B------:R-:W-:Y:S01]  /*7550*/  MOV R117, R44 ;  /* 0x0000002c00757202 */ /* 0x000fe20000000f00 */
[----:B------:R1:W-:Y:S01]  /*7560*/  MUFU.EX2 R75, R4 ;  /* 0x00000004004b7308 */ /* 0x0003e20000000800 */
[----:B------:R-:W-:-:S03]  /*7570*/  IMAD.MOV.U32 R96, RZ, RZ, R38 ;  /* 0x000000ffff607224 */ /* 0x000fc600078e0026 */
[----:B------:R-:W-:Y:S01]  /*7580*/  IMAD.MOV.U32 R86, RZ, RZ, R50 ;  /* 0x000000ffff567224 */ /* 0x000fe200078e0032 */
[----:B------:R-:W-:Y:S01]  /*7590*/  HMMA.16816.F32 R36, R8, R102, RZ ;  /* 0x000000660824723c */ /* 0x000fe200000018ff */
[----:B------:R-:W-:-:S06]  /*75a0*/  MOV R87, R51 ;  /* 0x0000003300577202 */ /* 0x000fcc0000000f00 */
[----:B------:R-:W-:Y:S01]  /*75b0*/  IMAD.MOV.U32 R103, RZ, RZ, R47 ;  /* 0x000000ffff677224 */ /* 0x000fe200078e002f */
[C---:B------:R-:W-:Y:S01]  /*75c0*/  HMMA.16816.F32 R40, R8.reuse, R98, RZ ;  /* 0x000000620828723c */ /* 0x040fe200000018ff */
[----:B-1----:R-:W-:Y:S02]  /*75d0*/  FFMA.FTZ R4, R119, c[0x0][0x2d0], -R0 ;  /* 0x0000b40077047a23 */ /* 0x002fe40000010800 */
[----:B------:R-:W-:Y:S02]  /*75e0*/  IMAD.MOV.U32 R119, RZ, RZ, R19 ;  /* 0x000000ffff777224 */ /* 0x000fe400078e0013 */
[----:B------:R1:W3:Y:S03]  /*75f0*/  MUFU.EX2 R180, R4 ;  /* 0x0000000400b47308 */ /* 0x0002e60000000800 */
[----:B------:R-:W-:Y:S01]  /*7600*/  HMMA.16816.F32 R16, R8, R100, RZ ;  /* 0x000000640810723c */ /* 0x000fe200000018ff */
[----:B------:R-:W-:Y:S01]  /*7610*/  IMAD.MOV.U32 R99, RZ, RZ, R116 ;  /* 0x000000ffff637224 */ /* 0x000fe200078e0074 */
[----:B------:R-:W-:Y:S01]  /*7620*/  MOV R116, R48 ;  /* 0x0000003000747202 */ /* 0x000fe20000000f00 */
[----:B------:R-:W-:-:S04]  /*7630*/  IMAD.MOV.U32 R98, RZ, RZ, R49 ;  /* 0x000000ffff627224 */ /* 0x000fc800078e0031 */
[----:B--2---:R-:W-:Y:S01]  /*7640*/  F2FP.PACK_AB R10, R249, R250 ;  /* 0x000000faf90a723e */ /* 0x004fe200000000ff */
[----:B-1----:R-:W-:Y:S01]  /*7650*/  FFMA.FTZ R4, R121, c[0x0][0x2d0], -R0 ;  /* 0x0000b40079047a23 */ /* 0x002fe20000010800 */
[----:B---3--:R-:W-:Y:S01]  /*7660*/  F2FP.PACK_AB R9, R180, R75 ;  /* 0x0000004bb409723e */ /* 0x008fe200000000ff */
[----:B------:R-:W-:Y:S02]  /*7670*/  IMAD.MOV.U32 R121, RZ, RZ, R74 ;  /* 0x000000ffff797224 */ /* 0x000fe400078e004a */
[----:B------:R1:W-:Y:S02]  /*7680*/  MUFU.EX2 R84, R4 ;  /* 0x0000000400547308 */ /* 0x0003e40000000800 */
[----:B-1----:R-:W-:Y:S02]  /*7690*/  FFMA.FTZ R4, R123, c[0x0][0x2d0], -R0 ;  /* 0x0000b4007b047a23 */ /* 0x002fe40000010800 */
[----:B------:R-:W-:-:S04]  /*76a0*/  IMAD.MOV.U32 R123, RZ, RZ, R115 ;  /* 0x000000ffff7b7224 */ /* 0x000fc800078e0073 */
[----:B------:R-:W1:Y:S01]  /*76b0*/  MUFU.EX2 R85, R4 ;  /* 0x0000000400557308 */ /* 0x000e620000000800 */
[----:B------:R-:W-:Y:S01]  /*76c0*/  IMAD.MOV.U32 R115, RZ, RZ, R46 ;  /* 0x000000ffff737224 */ /* 0x000fe200078e002e */
[----:B------:R-:W-:Y:S02]  /*76d0*/  F2FP.PACK_AB R8, R251, R123 ;  /* 0x0000007bfb08723e */ /* 0x000fe400000000ff */
[----:B-1----:R-:W-:Y:S01]  /*76e0*/  F2FP.PACK_AB R11, R85, R84 ;  /* 0x00000054550b723e */ /* 0x002fe200000000ff */
[----:B------:R-:W-:-:S06]  /*76f0*/  FFMA.FTZ R4, R227, c[0x0][0x2d0], -R7 ;  /* 0x0000b400e3047a23 */ /* 0x000fcc0000010807 */
[C---:B------:R-:W-:Y:S07]  /*7700*/  HMMA.16816.F32 R48, R8.reuse, R104, R32 ;  /* 0x000000680830723c */ /* 0x040fee0000001820 */
[----:B------:R-:W-:Y:S01]  /*7710*/  MOV R104, R248 ;  /* 0x000000f800687202 */ /* 0x000fe20000000f00 */
[----:B------:R-:W-:Y:S01]  /*7720*/  IMAD.MOV.U32 R105, RZ, RZ, R68 ;  /* 0x000000ffff697224 */ /* 0x000fe200078e0044 */
[----:B------:R1:W-:Y:S01]  /*7730*/  MUFU.EX2 R248, R4 ;  /* 0x0000000400f87308 */ /* 0x0003e20000000800 */
[C---:B------:R-:W-:Y:S08]  /*7740*/  HMMA.16816.F32 R44, R8.reuse, R92, R24 ;  /* 0x0000005c082c723c */ /* 0x040ff00000001818 */
[----:B------:R-:W-:Y:S01]  /*7750*/  HMMA.16816.F32 R32, R8, R88, R16 ;  /* 0x000000580820723c */ /* 0x000fe20000001810 */
[----:B-1----:R-:W-:-:S07]  /*7760*/  FFMA.FTZ R4, R186, c[0x0][0x2d0], -R2 ;  /* 0x0000b400ba047a23 */ /* 0x002fce0000010802 */
[C---:B------:R-:W-:Y:S01]  /*7770*/  HMMA.16816.F32 R28, R8.reuse, R106, R28 ;  /* 0x0000006a081c723c */ /* 0x040fe2000000181c */
[----:B------:R-:W-:Y:S01]  /*7780*/  IMAD.MOV.U32 R88, RZ, RZ, R99 ;  /* 0x000000ffff587224 */ /* 0x000fe200078e0063 */
[----:B------:R-:W-:Y:S01]  /*7790*/  MOV R89, R98 ;  /* 0x0000006200597202 */ /* 0x000fe20000000f00 */
[----:B------:R1:W-:Y:S05]  /*77a0*/  MUFU.EX2 R100, R4 ;  /* 0x0000000400647308 */ /* 0x0003ea0000000800 */
[C---:B------:R-:W-:Y:S08]  /*77b0*/  HMMA.16816.F32 R20, R8.reuse, R94, R20 ;  /* 0x0000005e0814723c */ /* 0x040ff00000001814 */
[----:B------:R-:W-:Y:S01]  /*77c0*/  HMMA.16816.F32 R16, R8, R90, R36 ;  /* 0x0000005a0810723c */ /* 0x000fe20000001824 */
[----:B------:R-:W2:Y:S01]  /*77d0*/  LDSM.16.MT88.4 R36, [R209+0x2100] ;  /* 0x00210000d124783b */ /* 0x000ea20000004200 */
[----:B-1----:R-:W-:-:S04]  /*77e0*/  FFMA.FTZ R4, R185, c[0x0][0x2d0], -R2 ;  /* 0x0000b400b9047a23 */ /* 0x002fc80000010802 */
[----:B------:R1:W3:Y:S01]  /*77f0*/  MUFU.EX2 R101, R4 ;  /* 0x0000000400657308 */ /* 0x0002e20000000800 */
[----:B------:R-:W-:Y:S01]  /*7800*/  IMAD.MOV.U32 R91, RZ, RZ, R103 ;  /* 0x000000ffff5b7224 */ /* 0x000fe200078e0067 */
[----:B------:R-:W-:Y:S01]  /*7810*/  HMMA.16816.F32 R24, R8, R108, R12 ;  /* 0x0000006c0818723c */ /* 0x000fe2000000180c */
[----:B------:R-:W-:-:S07]  /*7820*/  MOV R90, R96 ;  /* 0x00000060005a7202 */ /* 0x000fce0000000f00 */
[----:B------:R-:W-:Y:S01]  /*7830*/  HMMA.16816.F32 R12, R8, R110, R40 ;  /* 0x0000006e080c723c */ /* 0x000fe20000001828 */
[----:B-1----:R-:W-:-:S06]  /*7840*/  FFMA.FTZ R4, R147, c[0x0][0x2d0], -R2 ;  /* 0x0000b40093047a23 */ /* 0x002fcc0000010802 */
[----:B---3--:R-:W-:Y:S01]  /*7850*/  F2FP.PACK_AB R8, R101, R100 ;  /* 0x000000646508723e */ /* 0x008fe200000000ff */
[----:B------:R-:W-:Y:S01]  /*7860*/  IMAD.MOV.U32 R43, RZ, RZ, R97 ;  /* 0x000000ffff2b7224 */ /* 0x000fe200078e0061 */
[----:B------:R-:W-:Y:S01]  /*7870*/  MOV R41, R63 ;  /* 0x0000003f00297202 */ /* 0x000fe20000000f00 */
[----:B------:R1:W-:Y:S01]  /*7880*/  MUFU.EX2 R102, R4 ;  /* 0x0000000400667308 */ /* 0x0003e20000000800 */
[----:B------:R-:W-:Y:S02]  /*7890*/  IMAD.MOV.U32 R42, RZ, RZ, R62 ;  /* 0x000000ffff2a7224 */ /* 0x000fe400078e003e */
[----:B------:R-:W-:Y:S02]  /*78a0*/  IMAD.MOV.U32 R40, RZ, RZ, R119 ;  /* 0x000000ffff287224 */ /* 0x000fe400078e0077 */
[----:B-1----:R-:W-:-:S04]  /*78b0*/  FFMA.FTZ R4, R146, c[0x0][0x2d0], -R2 ;  /* 0x0000b40092047a23 */ /* 0x002fc80000010802 */
[----:B------:R1:W3:Y:S02]  /*78c0*/  MUFU.EX2 R185, R4 ;  /* 0x0000000400b97308 */ /* 0x0002e40000000800 */
[----:B-1----:R-:W-:Y:S01]  /*78d0*/  FFMA.FTZ R4, R142, c[0x0][0x2d0], -R0 ;  /* 0x0000b4008e047a23 */ /* 0x002fe20000010800 */
[----:B---3--:R-:W-:-:S05]  /*78e0*/  F2FP.PACK_AB R10, R185, R102 ;  /* 0x00000066b90a723e */ /* 0x008fca00000000ff */
        /* <DEDUP_REMOVED lines=10> */
[----:B------:R1:W3:Y:S02]  /*7990*/  MUFU.EX2 R233, R4 ;  /* 0x0000000400e97308 */ /* 0x0002e40000000800 */
[C---:B------:R-:W-:Y:S07]  /*79a0*/  HMMA.16816.F32 R108, R8.reuse, R64, R48 ;  /* 0x00000040086c723c */ /* 0x040fee0000001830 */
[----:B------:R-:W-:Y:S01]  /*79b0*/  MOV R50, R113 ;  /* 0x0000007100327202 */ /* 0x000fe20000000f00 */
[----:B------:R-:W-:Y:S01]  /*79c0*/  IMAD.MOV.U32 R64, RZ, RZ, R114 ;  /* 0x000000ffff407224 */ /* 0x000fe200078e0072 */
[----:B------:R-:W-:Y:S01]  /*79d0*/  MOV R48, R112 ;  /* 0x0000007000307202 */ /* 0x000fe20000000f00 */
[----:B------:R-:W-:Y:S01]  /*79e0*/  IMAD.MOV.U32 R49, RZ, RZ, R115 ;  /* 0x000000ffff317224 */ /* 0x000fe200078e0073 */
[----:B------:R-:W-:Y:S01]  /*79f0*/  HMMA.16816.F32 R44, R8, R80, R44 ;  /* 0x00000050082c723c */ /* 0x000fe2000000182c */
[----:B-1----:R-:W-:Y:S01]  /*7a00*/  FFMA.FTZ R4, R232, c[0x0][0x2d0], -R7 ;  /* 0x0000b400e8047a23 */ /* 0x002fe20000010807 */
[----:B------:R-:W-:Y:S01]  /*7a10*/  MOV R65, R130 ;  /* 0x0000008200417202 */ /* 0x000fe20000000f00 */
[----:B------:R-:W-:-:S02]  /*7a20*/  IMAD.MOV.U32 R51, RZ, RZ, R60 ;  /* 0x000000ffff337224 */ /* 0x000fc400078e003c */
[----:B------:R1:W-:Y:S03]  /*7a30*/  MUFU.EX2 R227, R4 ;  /* 0x0000000400e37308 */ /* 0x0003e60000000800 */
[C---:B------:R-:W-:Y:S01]  /*7a40*/  HMMA.16816.F32 R112, R8.reuse, R66, R28 ;  /* 0x000000420870723c */ /* 0x040fe2000000181c */
[----:B------:R-:W-:Y:S06]  /*7a50*/  LDSM.16.MT88.4 R28, [R210+0x2100] ;  /* 0x00210000d21c783b */ /* 0x000fec0000004200 */
[----:B------:R-:W-:Y:S01]  /*7a60*/  IMAD.MOV.U32 R67, RZ, RZ, R61 ;  /* 0x000000ffff437224 */ /* 0x000fe200078e003d */
[----:B------:R-:W-:Y:S01]  /*7a70*/  HMMA.16816.F32 R80, R8, R82, R20 ;  /* 0x000000520850723c */ /* 0x000fe20000001814 */
[----:B------:R-:W-:Y:S01]  /*7a80*/  LDSM.16.MT88.4 R20, [R211+0x2100] ;  /* 0x00210000d314783b */ /* 0x000fe20000004200 */
[----:B------:R-:W-:-:S02]  /*7a90*/  IMAD.MOV.U32 R66, RZ, RZ, R117 ;  /* 0x000000ffff427224 */ /* 0x000fc400078e0075 */
[----:B-1----:R-:W-:Y:S02]  /*7aa0*/  FFMA.FTZ R4, R235, c[0x0][0x2d0], -R7 ;  /* 0x0000b400eb047a23 */ /* 0x002fe40000010807 */
[----:B------:R-:W-:Y:S02]  /*7ab0*/  IMAD.MOV.U32 R235, RZ, RZ, R105 ;  /* 0x000000ffffeb7224 */ /* 0x000fe400078e0069 */
[C---:B------:R-:W-:Y:S01]  /*7ac0*/  HMMA.16816.F32 R144, R8.reuse, R78, R16 ;  /* 0x0000004e0890723c */ /* 0x040fe20000001810 */
[----:B------:R1:W4:Y:S01]  /*7ad0*/  MUFU.EX2 R232, R4 ;  /* 0x0000000400e87308 */ /* 0x0003220000000800 */
[----:B------:R-:W-:Y:S06]  /*7ae0*/  LDSM.16.MT88.4 R16, [R209+0x2900] ;  /* 0x00290000d110783b */ /* 0x000fec0000004200 */
[C---:B------:R-:W-:Y:S01]  /*7af0*/  HMMA.16816.F32 R60, R8.reuse, R56, R24 ;  /* 0x00000038083c723c */ /* 0x040fe20000001818 */
[----:B------:R-:W-:Y:S07]  /*7b00*/  LDSM.16.MT88.4 R24, [R212+0x2900] ;  /* 0x00290000d418783b */ /* 0x000fee0000004200 */
[----:B------:R-:W-:Y:S01]  /*7b10*/  HMMA.16816.F32 R56, R8, R58, R12 ;  /* 0x0000003a0838723c */ /* 0x000fe2000000180c */
[----:B-1----:R-:W-:-:S02]  /*7b20*/  FFMA.FTZ R4, R236, c[0x0][0x2d0], -R7 ;  /* 0x0000b400ec047a23 */ /* 0x002fc40000010807 */
[----:B------:R-:W-:Y:S02]  /*7b30*/  IMAD.MOV.U32 R236, RZ, RZ, R104 ;  /* 0x000000ffffec7224 */ /* 0x000fe400078e0068 */
[----:B------:R1:W-:Y:S02]  /*7b40*/  MUFU.EX2 R186, R4 ;  /* 0x0000000400ba7308 */ /* 0x0003e40000000800 */
[----:B------:R-:W-:Y:S01]  /*7b50*/  IMAD.MOV.U32 R15, RZ, RZ, R67 ;  /* 0x000000ffff0f7224 */ /* 0x000fe200078e0043 */
[----:B------:R-:W-:Y:S01]  /*7b60*/  MOV R67, R87 ;  /* 0x0000005700437202 */ /* 0x000fe20000000f00 */
[----:B------:R-:W-:Y:S01]  /*7b70*/  IMAD.MOV.U32 R12, RZ, RZ, R122 ;  /* 0x000000ffff0c7224 */ /* 0x000fe200078e007a */
[----:B------:R-:W-:Y:S01]  /*7b80*/  MOV R13, R90 ;  /* 0x0000005a000d7202 */ /* 0x000fe20000000f00 */
[----:B------:R-:W-:Y:S01]  /*7b90*/  IMAD.MOV.U32 R14, RZ, RZ, R64 ;  /* 0x000000ffff0e7224 */ /* 0x000fe200078e0040 */
[----:B------:R-:W-:Y:S01]  /*7ba0*/  MOV R64, R41 ;  /* 0x0000002900407202 */ /* 0x000fe20000000f00 */
[----:B-1----:R-:W-:Y:S01]  /*7bb0*/  FFMA.FTZ R4, R237, c[0x0][0x2d0], -R7 ;  /* 0x0000b400ed047a23 */ /* 0x002fe20000010807 */
[----:B------:R-:W-:-:S03]  /*7bc0*/  MOV R237, R140 ;  /* 0x0000008c00ed7202 */ /* 0x000fc60000000f00 */
[----:B------:R1:W-:Y:S02]  /*7bd0*/  MUFU.EX2 R103, R4 ;  /* 0x0000000400677308 */ /* 0x0003e40000000800 */
[----:B------:R-:W-:Y:S02]  /*7be0*/  IMAD.MOV.U32 R78, RZ, RZ, R237 ;  /* 0x000000ffff4e7224 */ /* 0x000fe400078e00ed */
[----:B------:R-:W-:Y:S02]  /*7bf0*/  IMAD.MOV.U32 R237, RZ, RZ, R91 ;  /* 0x000000ffffed7224 */ /* 0x000fe400078e005b */
[----:B-1----:R-:W-:Y:S02]  /*7c00*/  FFMA.FTZ R4, R200, c[0x0][0x2d0], -R6 ;  /* 0x0000b400c8047a23 */ /* 0x002fe40000010806 */
[----:B------:R-:W-:Y:S02]  /*7c10*/  IMAD.MOV.U32 R200, RZ, RZ, R141 ;  /* 0x000000ffffc87224 */ /* 0x000fe400078e008d */
[----:B------:R1:W-:Y:S01]  /*7c20*/  MUFU.EX2 R99, R4 ;  /* 0x0000000400637308 */ /* 0x0003e20000000800 */
[----:B------:R-:W-:Y:S01]  /*7c30*/  HMMA.16816.F32 R140, R8, R76, R32 ;  /* 0x0000004c088c723c */ /* 0x000fe20000001820 */
[----:B------:R-:W-:Y:S01]  /*7c40*/  IMAD.MOV.U32 R79, RZ, RZ, R200 ;  /* 0x000000ffff4f7224 */ /* 0x000fe200078e00c8 */
[----:B------:R-:W-:-:S05]  /*7c50*/  MOV R200, R120 ;  /* 0x0000007800c87202 */ /* 0x000fca0000000f00 */
[----:B------:R-:W-:Y:S01]  /*7c60*/  IMAD.MOV.U32 R33, RZ, RZ, R131 ;  /* 0x000000ffff217224 */ /* 0x000fe200078e0083 */
[----:B------:R-:W-:Y:S01]  /*7c70*/  MOV R34, R128 ;  /* 0x0000008000227202 */ /* 0x000fe20000000f00 */
[----:B------:R-:W-:Y:S01]  /*7c80*/  IMAD.MOV.U32 R35, RZ, RZ, R118 ;  /* 0x000000ffff237224 */ /* 0x000fe200078e0076 */
[----:B---3--:R-:W-:Y:S02]  /*7c90*/  F2FP.PACK_AB R8, R233, R248 ;  /* 0x000000f8e908723e */ /* 0x008fe400000000ff */
[----:B----4-:R-:W-:Y:S01]  /*7ca0*/  F2FP.PACK_AB R10, R232, R227 ;  /* 0x000000e3e80a723e */ /* 0x010fe200000000ff */
[----:B------:R-:W-:Y:S02]  /*7cb0*/  IMAD.MOV.U32 R32, RZ, RZ, R35 ;  /* 0x000000ffff207224 */ /* 0x000fe400078e0023 */
[----:B-1----:R-:W-:Y:S02]  /*7cc0*/  FFMA.FTZ R4, R204, c[0x0][0x2d0], -R6 ;  /* 0x0000b400cc047a23 */ /* 0x002fe40000010806 */
[----:B------:R-:W-:-:S02]  /*7cd0*/  IMAD.MOV.U32 R204, RZ, RZ, R116 ;  /* 0x000000ffffcc7224 */ /* 0x000fc400078e0074 */
[----:B------:R1:W3:Y:S01]  /*7ce0*/  MUFU.EX2 R98, R4 ;  /* 0x0000000400627308 */ /* 0x0002e20000000800 */
[----:B------:R-:W-:Y:S02]  /*7cf0*/  IMAD.MOV.U32 R35, RZ, RZ, R51 ;  /* 0x000000ffff237224 */ /* 0x000fe400078e0033 */
[----:B------:R-:W-:Y:S01]  /*7d00*/  MOV R76, R204 ;  /* 0x000000cc004c7202 */ /* 0x000fe20000000f00 */
[----:B------:R-:W-:Y:S01]  /*7d10*/  IMAD.MOV.U32 R51, RZ, RZ, R86 ;  /* 0x000000ffff337224 */ /* 0x000fe200078e0056 */
[----:B------:R-:W-:Y:S01]  /*7d20*/  MOV R204, R89 ;  /* 0x0000005900cc7202 */ /* 0x000fe20000000f00 */
[----:B-1----:R-:W-:Y:S01]  /*7d30*/  FFMA.FTZ R4, R203, c[0x0][0x2d0], -R6 ;  /* 0x0000b400cb047a23 */ /* 0x002fe20000010806 */
[----:B---3--:R-:W-:Y:S01]  /*7d40*/  F2FP.PACK_AB R9, R98, R99 ;  /* 0x000000636209723e */ /* 0x008fe200000000ff */
[----:B------:R-:W-:Y:S02]  /*7d50*/  IMAD.MOV.U32 R203, RZ, RZ, R129 ;  /* 0x000000ffffcb7224 */ /* 0x000fe400078e0081 */
[----:B------:R1:W-:Y:S01]  /*7d60*/  MUFU.EX2 R97, R4 ;  /* 0x0000000400617308 */ /* 0x0003e20000000800 */
[----:B------:R-:W3:Y:S01]  /*7d70*/  LDSM.16.MT88.4 R128, [R212+0x2100] ;  /* 0x00210000d480783b */ /* 0x000ee20000004200 */
[----:B------:R-:W-:-:S02]  /*7d80*/  IMAD.MOV.U32 R77, RZ, RZ, R203 ;  /* 0x000000ffff4d7224 */ /* 0x000fc400078e00cb */
[----:B------:R-:W-:Y:S02]  /*7d90*/  IMAD.MOV.U32 R203, RZ, RZ, R88 ;  /* 0x000000ffffcb7224 */ /* 0x000fe400078e0058 */
[----:B-1----:R-:W-:Y:S02]  /*7da0*/  FFMA.FTZ R4, R205, c[0x0][0x2d0], -R6 ;  /* 0x0000b400cd047a23 */ /* 0x002fe40000010806 */
[----:B------:R-:W-:Y:S02]  /*7db0*/  IMAD.MOV.U32 R205, RZ, RZ, R43 ;  /* 0x000000ffffcd7224 */ /* 0x000fe400078e002b */
[----:B------:R1:W4:Y:S02]  /*7dc0*/  MUFU.EX2 R95, R4 ;  /* 0x00000004005f7308 */ /* 0x0003240000000800 */
[--C-:B-1----:R-:W-:Y:S01]  /*7dd0*/  FFMA.FTZ R4, R244, c[0x0][0x2d0], -R7.reuse ;  /* 0x0000b400f4047a23 */ /* 0x102fe20000010807 */
[----:B----4-:R-:W-:Y:S01]  /*7de0*/  F2FP.PACK_AB R11, R95, R97 ;  /* 0x000000615f0b723e */ /* 0x010fe200000000ff */
[----:B------:R-:W-:Y:S01]  /*7df0*/  FFMA.FTZ R7, R247, c[0x0][0x2d0], -R7 ;  /* 0x0000b400f7077a23 */ /* 0x000fe20000010807 */
[----:B------:R-:W-:-:S03]  /*7e00*/  MOV R247, R66 ;  /* 0x0000004200f77202 */ /* 0x000fc60000000f00 */
[----:B------:R1:W-:Y:S01]  /*7e10*/  MUFU.EX2 R96, R4 ;  /* 0x0000000400607308 */ /* 0x0003e20000000800 */
[----:B------:R-:W-:Y:S02]  /*7e20*/  IMAD.MOV.U32 R66, RZ, RZ, R40 ;  /* 0x000000ffff427224 */ /* 0x000fe400078e0028 */
[----:B------:R-:W-:Y:S01]  /*7e30*/  IMAD.MOV.U32 R244, RZ, RZ, R42 ;  /* 0x000000fffff47224 */ /* 0x000fe200078e002a */
[C---:B--2---:R-:W-:Y:S01]  /*7e40*/  HMMA.16816.F32 R104, R8.reuse, R36, R176 ;  /* 0x000000240868723c */ /* 0x044fe200000018b0 */
[----:B------:R-:W2:Y:S03]  /*7e50*/  LDSM.16.MT88.4 R40, [R210+0x2900] ;  /* 0x00290000d228783b */ /* 0x000ea60000004200 */
[----:B------:R4:W4:Y:S04]  /*7e60*/  MUFU.EX2 R94, R7 ;  /* 0x00000007005e7308 */ /* 0x0009280000000800 */
[----:B------:R-:W-:Y:S01]  /*7e70*/  HMMA.16816.F32 R116, R8, R38, R164 ;  /* 0x000000260874723c */ /* 0x000fe200000018a4 */
[----:B-1----:R-:W-:-:S02]  /*7e80*/  FFMA.FTZ R4, R207, c[0x0][0x2d0], -R6 ;  /* 0x0000b400cf047a23 */ /* 0x002fc40000010806 */
[----:B------:R-:W-:-:S04]  /*7e90*/  IMAD.MOV.U32 R207, RZ, RZ, R123 ;  /* 0x000000ffffcf7224 */ /* 0x000fc800078e007b */
[----:B------:R-:W-:Y:S01]  /*7ea0*/  F2FP.PACK_AB R164, R103, R186 ;  /* 0x000000ba67a4723e */ /* 0x000fe200000000ff */
[----:B------:R1:W-:Y:S01]  /*7eb0*/  MUFU.EX2 R93, R4 ;  /* 0x00000004005d7308 */ /* 0x0003e20000000800 */
[----:B---3--:R-:W-:Y:S01]  /*7ec0*/  HMMA.16816.F32 R132, R8, R130, R132 ;  /* 0x000000820884723c */ /* 0x008fe20000001884 */
[----:B----4-:R-:W-:Y:S01]  /*7ed0*/  IMAD.MOV.U32 R7, RZ, RZ, R121 ;  /* 0x000000ffff077224 */ /* 0x010fe200078e0079 */
[----:B------:R-:W-:-:S06]  /*7ee0*/  F2FP.PACK_AB R166, R94, R96 ;  /* 0x000000605ea6723e */ /* 0x000fcc00000000ff */
[----:B------:R-:W-:Y:S01]  /*7ef0*/  HMMA.16816.F32 R120, R8, R128, R124 ;  /* 0x000000800878723c */ /* 0x000fe2000000187c */
[----:B-1----:R-:W-:-:S07]  /*7f00*/  FFMA.FTZ R4, R229, c[0x0][0x2d0], -R6 ;  /* 0x0000b400e5047a23 */ /* 0x002fce0000010806 */
[C---:B------:R-:W-:Y:S01]  /*7f10*/  HMMA.16816.F32 R136, R8.reuse, R28, R136 ;  /* 0x0000001c0888723c */ /* 0x040fe20000001888 */
[----:B------:R1:W3:Y:S07]  /*7f20*/  MUFU.EX2 R92, R4 ;  /* 0x00000004005c7308 */ /* 0x0002ee0000000800 */
[C---:B------:R-:W-:Y:S08]  /*7f30*/  HMMA.16816.F32 R148, R8.reuse, R30, R148 ;  /* 0x0000001e0894723c */ /* 0x040ff00000001894 */
[----:B------:R-:W-:Y:S01]  /*7f40*/  HMMA.16816.F32 R152, R8, R20, R152 ;  /* 0x000000140898723c */ /* 0x000fe20000001898 */
[----:B-1----:R-:W-:Y:S01]  /*7f50*/  FFMA.FTZ R4, R230, c[0x0][0x2d0], -R6 ;  /* 0x0000b400e6047a23 */ /* 0x002fe20000010806 */
[----:B---3--:R-:W-:Y:S01]  /*7f60*/  F2FP.PACK_AB R165, R92, R93 ;  /* 0x0000005d5ca5723e */ /* 0x008fe200000000ff */
[----:B------:R-:W-:Y:S01]  /*7f70*/  IMAD.MOV.U32 R230, RZ, RZ, R33 ;  /* 0x000000ffffe67224 */ /* 0x000fe200078e0021 */
[----:B------:R-:W-:Y:S01]  /*7f80*/  MOV R33, R34 ;  /* 0x0000002200217202 */ /* 0x000fe20000000f00 */
[----:B------:R1:W-:Y:S01]  /*7f90*/  MUFU.EX2 R91, R4 ;  /* 0x00000004005b7308 */ /* 0x0003e20000000800 */
[----:B------:R-:W-:-:S02]  /*7fa0*/  MOV R34, R50 ;  /* 0x0000003200227202 */ /* 0x000fc40000000f00 */
[----:B------:R-:W-:Y:S01]  /*7fb0*/  HMMA.16816.F32 R8, R8, R22, R52 ;  /* 0x000000160808723c */ /* 0x000fe20000001834 */
[----:B------:R-:W3:Y:S01]  /*7fc0*/  LDSM.16.MT88.4 R52, [R211+0x2900] ;  /* 0x00290000d334783b */ /* 0x000ee20000004200 */
[----:B------:R-:W-:-:S04]  /*7fd0*/  FFMA.FTZ R6, R231, c[0x0][0x2d0], -R6 ;  /* 0x0000b400e7067a23 */ /* 0x000fc80000010806 */
[----:B------:R-:W4:Y:S01]  /*7fe0*/  MUFU.EX2 R90, R6 ;  /* 0x00000006005a7308 */ /* 0x000f220000000800 */
[----:B-1----:R-:W-:Y:S01]  /*7ff0*/  FFMA.FTZ R4, R199, c[0x0][0x2d0], -R2 ;  /* 0x0000b400c7047a23 */ /* 0x002fe20000010802 */
[----:B------:R-:W-:-:S06]  /*8000*/  MOV R199, R64 ;  /* 0x0000004000c77202 */ /* 0x000fcc0000000f00 */
[----:B------:R1:W-:Y:S01]  /*8010*/  MUFU.EX2 R89, R4 ;  /* 0x0000000400597308 */ /* 0x0003e20000000800 */
[----:B----4-:R-:W-:-:S07]  /*8020*/  F2FP.PACK_AB R167, R90, R91 ;  /* 0x0000005b5aa7723e */ /* 0x010fce00000000ff */
[----:B------:R-:W-:Y:S01]  /*8030*/  HMMA.16816.F32 R104, R164, R16, R104 ;  /* 0x00000010a468723c */ /* 0x000fe20000001868 */
[----:B-1----:R-:W-:-:S07]  /*8040*/  FFMA.FTZ R4, R201, c[0x0][0x2d0], -R2 ;  /* 0x0000b400c9047a23 */ /* 0x002fce0000010802 */
[C---:B------:R-:W-:Y:S01]  /*8050*/  HMMA.16816.F32 R116, R164.reuse, R18, R116 ;  /* 0x00000012a474723c */ /* 0x040fe20000001874 */
[----:B------:R1:W-:Y:S07]  /*8060*/  MUFU.EX2 R88, R4 ;  /* 0x0000000400587308 */ /* 0x0003ee0000000800 */
[C---:B------:R-:W-:Y:S08]  /*8070*/  HMMA.16816.F32 R120, R164.reuse, R24, R120 ;  /* 0x00000018a478723c */ /* 0x040ff00000001878 */
[----:B------:R-:W-:Y:S01]  /*8080*/  HMMA.16816.F32 R132, R164, R26, R132 ;  /* 0x0000001aa484723c */ /* 0x000fe20000001884 */
[----:B-1----:R-:W-:-:S04]  /*8090*/  FFMA.FTZ R4, R202, c[0x0][0x2d0], -R2 ;  /* 0x0000b400ca047a23 */ /* 0x002fc80000010802 */
[----:B------:R1:W-:Y:S03]  /*80a0*/  MUFU.EX2 R87, R4 ;  /* 0x0000000400577308 */ /* 0x0003e60000000800 */
[C---:B--2---:R-:W-:Y:S08]  /*80b0*/  HMMA.16816.F32 R136, R164.reuse, R40, R136 ;  /* 0x00000028a488723c */ /* 0x044ff00000001888 */
[----:B------:R-:W-:Y:S01]  /*80c0*/  HMMA.16816.F32 R148, R164, R42, R148 ;  /* 0x0000002aa494723c */ /* 0x000fe20000001894 */
[----:B-1----:R-:W-:-:S07]  /*80d0*/  FFMA.FTZ R4, R206, c[0x0][0x2d0], -R2 ;  /* 0x0000b400ce047a23 */ /* 0x002fce0000010802 */
[C---:B---3--:R-:W-:Y:S01]  /*80e0*/  HMMA.16816.F32 R152, R164.reuse, R52, R152 ;  /* 0x00000034a498723c */ /* 0x048fe20000001898 */
[----:B------:R1:W2:Y:S07]  /*80f0*/  MUFU.EX2 R86, R4 ;  /* 0x0000000400567308 */ /* 0x0002ae0000000800 */
[----:B------:R-:W-:Y:S07]  /*8100*/  HMMA.16816.F32 R164, R164, R54, R8 ;  /* 0x00000036a4a4723c */ /* 0x000fee0000001808 */
[----:B------:R-:W-:-:S02]  /*8110*/  FFMA.FTZ R8, R241, c[0x0][0x2d0], -R2 ;  /* 0x0000b400f1087a23 */ /* 0x000fc40000010802 */
[----:B-1----:R-:W-:Y:S01]  /*8120*/  FFMA.FTZ R4, R194, c[0x0][0x2d0], -R0 ;  /* 0x0000b400c2047a23 */ /* 0x002fe20000010800 */
[----:B--2---:R-:W-:-:S03]  /*8130*/  F2FP.PACK_AB R6, R86, R87 ;  /* 0x000000575606723e */ /* 0x004fc600000000ff */
[----:B------:R1:W-:Y:S02]  /*8140*/  MUFU.EX2 R50, R4 ;  /* 0x0000000400327308 */ /* 0x0003e40000000800 */
[----:B-1----:R-:W-:Y:S02]  /*8150*/  FFMA.FTZ R4, R197, c[0x0][0x2d0], -R0 ;  /* 0x0000b400c5047a23 */ /* 0x002fe40000010800 */
[----:B------:R-:W-:Y:S02]  /*8160*/  IMAD.MOV.U32 R197, RZ, RZ, R207 ;  /* 0x000000ffffc57224 */ /* 0x000fe400078e00cf */
[----:B------:R-:W-:Y:S01]  /*8170*/  IMAD.MOV.U32 R207, RZ, RZ, R7 ;  /* 0x000000ffffcf7224 */ /* 0x000fe200078e0007 */
[----:B------:R-:W-:Y:S01]  /*8180*/  MOV R7, R12 ;  /* 0x0000000c00077202 */ /* 0x000fe20000000f00 */
[----:B------:R-:W-:Y:S02]  /*8190*/  IMAD.MOV.U32 R12, RZ, RZ, R13 ;  /* 0x000000ffff0c7224 */ /* 0x000fe400078e000d */
[----:B------:R-:W-:Y:S01]  /*81a0*/  IMAD.MOV.U32 R13, RZ, RZ, R14 ;  /* 0x000000ffff0d7224 */ /* 0x000fe200078e000e */
[----:B------:R-:W-:Y:S01]  /*81b0*/  MOV R14, R15 ;  /* 0x0000000f000e7202 */ /* 0x000fe20000000f00 */
[----:B------:R-:W-:-:S02]  /*81c0*/  IMAD.MOV.U32 R15, RZ, RZ, R247 ;  /* 0x000000ffff0f7224 */ /* 0x000fc400078e00f7 */
[----:B------:R-:W-:Y:S01]  /*81d0*/  IMAD.MOV.U32 R247, RZ, RZ, R78 ;  /* 0x000000fffff77224 */ /* 0x000fe200078e004e */
[----:B------:R-:W-:Y:S01]  /*81e0*/  MOV R78, R79 ;  /* 0x0000004f004e7202 */ /* 0x000fe20000000f00 */
[----:B------:R-:W-:Y:S02]  /*81f0*/  IMAD.MOV.U32 R79, RZ, RZ, R76 ;  /* 0x000000ffff4f7224 */ /* 0x000fe400078e004c */
[----:B------:R-:W-:Y:S01]  /*8200*/  IMAD.MOV.U32 R76, RZ, RZ, R77 ;  /* 0x000000ffff4c7224 */ /* 0x000fe200078e004d */
[----:B------:R-:W-:Y:S01]  /*8210*/  MOV R77, R32 ;  /* 0x00000020004d7202 */ /* 0x000fe20000000f00 */
[----:B------:R-:W-:Y:S02]  /*8220*/  IMAD.MOV.U32 R32, RZ, RZ, R33 ;  /* 0x000000ffff207224 */ /* 0x000fe400078e0021 */
[----:B------:R-:W-:Y:S02]  /*8230*/  IMAD.MOV.U32 R33, RZ, RZ, R65 ;  /* 0x000000ffff217224 */ /* 0x000fe400078e0041 */
[----:B------:R1:W2:Y:S01]  /*8240*/  MUFU.EX2 R65, R4 ;  /* 0x0000000400417308 */ /* 0x0002a20000000800 */
[----:B------:R-:W-:Y:S01]  /*8250*/  IMAD.MOV.U32 R231, RZ, RZ, R12 ;  /* 0x000000ffffe77224 */ /* 0x000fe200078e000c */
[----:B------:R-:W-:Y:S01]  /*8260*/  MOV R12, R76 ;  /* 0x0000004c000c7202 */ /* 0x000fe20000000f00 */
[----:B------:R-:W-:Y:S01]  /*8270*/  IMAD.MOV.U32 R229, RZ, RZ, R7 ;  /* 0x000000ffffe57224 */ /* 0x000fe200078e0007 */
[----:B------:R-:W-:Y:S01]  /*8280*/  MOV R76, R66 ;  /* 0x00000042004c7202 */ /* 0x000fe20000000f00 */
[----:B------:R-:W-:-:S02]  /*8290*/  IMAD.MOV.U32 R66, RZ, RZ, R51 ;  /* 0x000000ffff427224 */ /* 0x000fc400078e0033 */
[----:B------:R-:W-:Y:S02]  /*82a0*/  IMAD.MOV.U32 R178, RZ, RZ, R78 ;  /* 0x000000ffffb27224 */ /* 0x000fe400078e004e */
[----:B------:R-:W-:Y:S01]  /*82b0*/  IMAD.MOV.U32 R206, RZ, RZ, R76 ;  /* 0x000000ffffce7224 */ /* 0x000fe200078e004c */
[----:B------:R-:W-:Y:S01]  /*82c0*/  MOV R194, R66 ;  /* 0x0000004200c27202 */ /* 0x000fe20000000f00 */
[----:B------:R-:W-:Y:S01]  /*82d0*/  IMAD.MOV.U32 R177, RZ, RZ, R14 ;  /* 0x000000ffffb17224 */ /* 0x000fe200078e000e */
[----:B------:R3:W-:Y:S01]  /*82e0*/  MUFU.EX2 R66, R8 ;  /* 0x0000000800427308 */ /* 0x0007e20000000800 */
[----:B------:R-:W-:Y:S02]  /*82f0*/  IMAD.MOV.U32 R78, RZ, RZ, R34 ;  /* 0x000000ffff4e7224 */ /* 0x000fe400078e0022 */
[----:B------:R-:W-:Y:S02]  /*8300*/  IMAD.MOV.U32 R179, RZ, RZ, R79 ;  /* 0x000000ffffb37224 */ /* 0x000fe400078e004f */
[----:B-1----:R-:W-:Y:S01]  /*8310*/  FFMA.FTZ R4, R193, c[0x0][0x2d0], -R0 ;  /* 0x0000b400c1047a23 */ /* 0x002fe20000010800 */
[----:B------:R-:W-:Y:S01]  /*8320*/  MOV R193, R207 ;  /* 0x000000cf00c17202 */ /* 0x000fe20000000f00 */
[----:B------:R-:W-:Y:S01]  /*8330*/  IMAD.MOV.U32 R14, RZ, RZ, R32 ;  /* 0x000000ffff0e7224 */ /* 0x000fe200078e0020 */
[----:B------:R-:W-:Y:S01]  /*8340*/  MOV R207, R15 ;  /* 0x0000000f00cf7202 */ /* 0x000fe20000000f00 */
[----:B------:R1:W-:Y:S01]  /*8350*/  MUFU.EX2 R64, R4 ;  /* 0x0000000400407308 */ /* 0x0003e20000000800 */
[----:B------:R-:W-:Y:S01]  /*8360*/  MOV R15, R33 ;  /* 0x00000021000f7202 */ /* 0x000fe20000000f00 */
[----:B------:R-:W-:Y:S01]  /*8370*/  IMAD.MOV.U32 R79, RZ, RZ, R35 ;  /* 0x000000ffff4f7224 */ /* 0x000fe200078e0023 */
[----:B------:R-:W-:Y:S01]  /*8380*/  MOV R202, R179 ;  /* 0x000000b300ca7202 */ /* 0x000fe20000000f00 */
[----:B------:R-:W-:-:S02]  /*8390*/  IMAD.MOV.U32 R201, RZ, RZ, R178 ;  /* 0x000000ffffc97224 */ /* 0x000fc400078e00b2 */
[----:B------:R-:W-:Y:S01]  /*83a0*/  IMAD.MOV.U32 R178, RZ, RZ, R15 ;  /* 0x000000ffffb27224 */ /* 0x000fe200078e000f */
[----:B------:R-:W-:Y:S01]  /*83b0*/  MOV R179, R79 ;  /* 0x0000004f00b37202 */ /* 0x000fe20000000f00 */
[----:B---3--:R-:W-:Y:S02]  /*83c0*/  FFMA.FTZ R8, R243, c[0x0][0x2d0], -R2 ;  /* 0x0000b400f3087a23 */ /* 0x008fe40000010802 */
[----:B-1----:R-:W-:Y:S02]  /*83d0*/  FFMA.FTZ R4, R192, c[0x0][0x2d0], -R0 ;  /* 0x0000b400c0047a23 */ /* 0x002fe40000010800 */
[----:B------:R-:W-:Y:S02]  /*83e0*/  IMAD.MOV.U32 R192, RZ, RZ, R13 ;  /* 0x000000ffffc07224 */ /* 0x000fe400078e000d */
[----:B------:R1:W3:Y:S01]  /*83f0*/  MUFU.EX2 R51, R4 ;  /* 0x0000000400337308 */ /* 0x0002e20000000800 */
[----:B------:R-:W-:Y:S02]  /*8400*/  IMAD.MOV.U32 R13, RZ, RZ, R77 ;  /* 0x000000ffff0d7224 */ /* 0x000fe400078e004d */
[----:B------:R-:W-:Y:S01]  /*8410*/  IMAD.MOV.U32 R77, RZ, RZ, R67 ;  /* 0x000000ffff4d7224 */ /* 0x000fe200078e0043 */
[----:B------:R-:W-:-:S02]  /*8420*/  MOV R67, R5 ;  /* 0x0000000500437202 */ /* 0x000fc40000000f00 */
[----:B--2---:R-:W-:Y:S01]  /*8430*/  F2FP.PACK_AB R5, R65, R50 ;  /* 0x000000324105723e */ /* 0x004fe200000000ff */
[----:B------:R-:W-:Y:S01]  /*8440*/  IMAD.MOV.U32 R176, RZ, RZ, R77 ;  /* 0x000000ffffb07224 */ /* 0x000fe200078e004d */
[----:B-1----:R-:W-:Y:S02]  /*8450*/  F2FP.PACK_AB R4, R88, R89 ;  /* 0x000000595804723e */ /* 0x002fe400000000ff */
[----:B---3--:R-:W-:-:S07]  /*8460*/  F2FP.PACK_AB R7, R51, R64 ;  /* 0x000000403307723e */ /* 0x008fce00000000ff */
[C---:B------:R-:W-:Y:S07]  /*8470*/  HMMA.16816.F32 R112, R4.reuse, R170, R112 ;  /* 0x000000aa0470723c */ /* 0x040fee0000001870 */
[----:B------:R-:W-:Y:S01]  /*8480*/  IMAD.MOV.U32 R170, RZ, RZ, R67 ;  /* 0x000000ffffaa7224 */ /* 0x000fe200078e0043 */
[----:B------:R-:W-:Y:S01]  /*8490*/  HMMA.16816.F32 R32, R4, R162, R80 ;  /* 0x000000a20420723c */ /* 0x000fe20000001850 */
[----:B------:R1:W-:Y:S01]  /*84a0*/  MUFU.EX2 R67, R8 ;  /* 0x0000000800437308 */ /* 0x0003e20000000800 */
[----:B------:R-:W-:-:S05]  /*84b0*/  MOV R171, R14 ;  /* 0x0000000e00ab7202 */ /* 0x000fca0000000f00 */
[----:B------:R-:W-:Y:S01]  /*84c0*/  IMAD.MOV.U32 R83, RZ, RZ, R177 ;  /* 0x000000ffff537224 */ /* 0x000fe200078e00b1 */
[----:B------:R-:W-:Y:S01]  /*84d0*/  HMMA.16816.F32 R124, R4, R160, R44 ;  /* 0x000000a0047c723c */ /* 0x000fe2000000182c */
[----:B------:R-:W-:Y:S01]  /*84e0*/  IMAD.MOV.U32 R177, RZ, RZ, R78 ;  /* 0x000000ffffb17224 */ /* 0x000fe200078e004e */
[----:B------:R-:W-:Y:S01]  /*84f0*/  MOV R81, R49 ;  /* 0x0000003100517202 */ /* 0x000fe20000000f00 */
[----:B------:R-:W-:-:S05]  /*8500*/  IMAD.MOV.U32 R82, RZ, RZ, R48 ;  /* 0x000000ffff527224 */ /* 0x000fca00078e0030 */
[----:B------:R-:W-:Y:S01]  /*8510*/  HMMA.16816.F32 R108, R4, R168, R108 ;  /* 0x000000a8046c723c */ /* 0x000fe2000000186c */
[----:B-1----:R-:W-:-:S04]  /*8520*/  FFMA.FTZ R8, R242, c[0x0][0x2d0], -R2 ;  /* 0x0000b400f2087a23 */ /* 0x002fc80000010802 */
[----:B------:R1:W-:Y:S02]  /*8530*/  MUFU.EX2 R76, R8 ;  /* 0x00000008004c7308 */ /* 0x0003e40000000800 */
[----:B------:R-:W-:Y:S01]  /*8540*/  IMAD.MOV.U32 R169, RZ, RZ, R12 ;  /* 0x000000ffffa97224 */ /* 0x000fe200078e000c */
[----:B------:R-:W-:Y:S01]  /*8550*/  HMMA.16816.F32 R140, R4, R156, R140 ;  /* 0x0000009c048c723c */ /* 0x000fe2000000188c */
[----:B------:R-:W-:-:S07]  /*8560*/  IMAD.MOV.U32 R168, RZ, RZ, R13 ;  /* 0x000000ffffa87224 */ /* 0x000fce00078e000d */
[----:B------:R-:W-:Y:S01]  /*8570*/  HMMA.16816.F32 R12, R4, R172, R60 ;  /* 0x000000ac040c723c */ /* 0x000fe2000000183c */
[----:B-1----:R-:W-:-:S07]  /*8580*/  FFMA.FTZ R8, R240, c[0x0][0x2d0], -R2 ;  /* 0x0000b400f0087a23 */ /* 0x002fce0000010802 */
[----:B------:R-:W-:Y:S01]  /*8590*/  HMMA.16816.F32 R144, R4, R158, R144 ;  /* 0x0000009e0490723c */ /* 0x000fe20000001890 */
[----:B------:R1:W-:Y:S02]  /*85a0*/  MUFU.EX2 R77, R8 ;  /* 0x00000008004d7308 */ /* 0x0003e40000000800 */
[----:B-1----:R-:W-:-:S06]  /*85b0*/  FFMA.FTZ R8, R238, c[0x0][0x2d0], -R2 ;  /* 0x0000b400ee087a23 */ /* 0x002fcc0000010802 */
[----:B------:R1:W-:Y:S02]  /*85c0*/  MUFU.EX2 R78, R8 ;  /* 0x00000008004e7308 */ /* 0x0003e40000000800 */
[----:B-1----:R-:W-:-:S06]  /*85d0*/  FFMA.FTZ R8, R239, c[0x0][0x2d0], -R2 ;  /* 0x0000b400ef087a23 */ /* 0x002fcc0000010802 */
[----:B------:R1:W2:Y:S02]  /*85e0*/  MUFU.EX2 R79, R8 ;  /* 0x00000008004f7308 */ /* 0x0002a40000000800 */
[----:B-1----:R-:W-:Y:S01]  /*85f0*/  FFMA.FTZ R8, R198, c[0x0][0x2d0], -R0 ;  /* 0x0000b400c6087a23 */ /* 0x002fe20000010800 */
[----:B------:R-:W-:Y:S01]  /*8600*/  PLOP3.LUT P0, PT, PT, PT, UP0, 0x40, 0x0 ;  /* 0x000000000000781c */ /* 0x000fe20003f0e808 */
[----:B------:R-:W-:Y:S01]  /*8610*/  @UP2 UMOV UR15, UR19 ;  /* 0x00000013000f2c82 */ /* 0x000fe20008000000 */
[----:B--2---:R-:W-:-:S03]  /*8620*/  F2FP.PACK_AB R160, R79, R78 ;  /* 0x0000004e4fa0723e */ /* 0x004fc600000000ff */
[----:B------:R1:W-:Y:S02]  /*8630*/  MUFU.EX2 R45, R8 ;  /* 0x00000008002d7308 */ /* 0x0003e40000000800 */
[----:B-1----:R-:W-:-:S06]  /*8640*/  FFMA.FTZ R8, R195, c[0x0][0x2d0], -R0 ;  /* 0x0000b400c3087a23 */ /* 0x002fcc0000010800 */
[----:B------:R1:W2:Y:S02]  /*8650*/  MUFU.EX2 R46, R8 ;  /* 0x00000008002e7308 */ /* 0x0002a40000000800 */
[----:B-1----:R-:W-:-:S06]  /*8660*/  FFMA.FTZ R8, R196, c[0x0][0x2d0], -R0 ;  /* 0x0000b400c4087a23 */ /* 0x002fcc0000010800 */
[----:B------:R1:W-:Y:S02]  /*8670*/  MUFU.EX2 R48, R8 ;  /* 0x0000000800307308 */ /* 0x0003e40000000800 */
[----:B-1----:R-:W-:-:S06]  /*8680*/  FFMA.FTZ R8, R187, c[0x0][0x2d0], -R0 ;  /* 0x0000b400bb087a23 */ /* 0x002fcc0000010800 */
[----:B------:R1:W3:Y:S02]  /*8690*/  MUFU.EX2 R49, R8 ;  /* 0x0000000800317308 */ /* 0x0002e40000000800 */
[--C-:B-1----:R-:W-:Y:S02]  /*86a0*/  FFMA.FTZ R8, R245, c[0x0][0x2d0], -R2.reuse ;  /* 0x0000b400f5087a23 */ /* 0x102fe40000010802 */
[----:B------:R-:W-:-:S04]  /*86b0*/  FFMA.FTZ R2, R246, c[0x0][0x2d0], -R2 ;  /* 0x0000b400f6027a23 */ /* 0x000fc80000010802 */
[----:B------:R1:W-:Y:S02]  /*86c0*/  MUFU.EX2 R60, R8 ;  /* 0x00000008003c7308 */ /* 0x0003e40000000800 */
[----:B-1----:R-:W-:Y:S06]  /*86d0*/  HMMA.16816.F32 R8, R4, R174, R56 ;  /* 0x000000ae0408723c */ /* 0x002fec0000001838 */
[----:B------:R1:W4:Y:S01]  /*86e0*/  MUFU.EX2 R56, R2 ;  /* 0x0000000200387308 */ /* 0x0003220000000800 */
[----:B------:R-:W-:Y:S02]  /*86f0*/  F2FP.PACK_AB R4, R67, R66 ;  /* 0x000000424304723e */ /* 0x000fe400000000ff */
[----:B------:R-:W-:-:S02]  /*8700*/  F2FP.PACK_AB R6, R77, R76 ;  /* 0x0000004c4d06723e */ /* 0x000fc400000000ff */
[----:B--2---:R-:W-:Y:S02]  /*8710*/  F2FP.PACK_AB R5, R46, R45 ;  /* 0x0000002d2e05723e */ /* 0x004fe400000000ff */
[----:B---3--:R-:W-:Y:S01]  /*8720*/  F2FP.PACK_AB R7, R49, R48 ;  /* 0x000000303107723e */ /* 0x008fe200000000ff */
[----:B-1----:R-:W-:Y:S01]  /*8730*/  FFMA.FTZ R2, R189, c[0x0][0x2d0], -R0 ;  /* 0x0000b400bd027a23 */ /* 0x002fe20000010800 */
[----:B----4-:R-:W-:-:S05]  /*8740*/  F2FP.PACK_AB R162, R56, R60 ;  /* 0x0000003c38a2723e */ /* 0x010fca00000000ff */
[C---:B------:R-:W-:Y:S01]  /*8750*/  HMMA.16816.F32 R108, R4.reuse, R36, R108 ;  /* 0x00000024046c723c */ /* 0x040fe2000000186c */
[----:B------:R1:W-:Y:S07]  /*8760*/  MUFU.EX2 R47, R2 ;  /* 0x00000002002f7308 */ /* 0x0003ee0000000800 */
[C---:B------:R-:W-:Y:S08]  /*8770*/  HMMA.16816.F32 R124, R4.reuse, R128, R124 ;  /* 0x00000080047c723c */ /* 0x040ff0000000187c */
[----:B------:R-:W-:Y:S01]  /*8780*/  HMMA.16816.F32 R112, R4, R38, R112 ;  /* 0x000000260470723c */ /* 0x000fe20000001870 */
[----:B-1----:R-:W-:-:S04]  /*8790*/  FFMA.FTZ R2, R191, c[0x0][0x2d0], -R0 ;  /* 0x0000b400bf027a23 */ /* 0x002fc80000010800 */
[----:B------:R1:W2:Y:S03]  /*87a0*/  MUFU.EX2 R44, R2 ;  /* 0x00000002002c7308 */ /* 0x0002a60000000800 */
[C---:B------:R-:W-:Y:S08]  /*87b0*/  HMMA.16816.F32 R128, R4.reuse, R130, R32 ;  /* 0x000000820480723c */ /* 0x040ff00000001820 */
[----:B------:R-:W-:Y:S01]  /*87c0*/  HMMA.16816.F32 R140, R4, R28, R140 ;  /* 0x0000001c048c723c */ /* 0x000fe2000000188c */
[--C-:B-1----:R-:W-:Y:S01]  /*87d0*/  FFMA.FTZ R2, R190, c[0x0][0x2d0], -R0.reuse ;  /* 0x0000b400be027a23 */ /* 0x102fe20000010800 */
[----:B--2---:R-:W-:Y:S01]  /*87e0*/  F2FP.PACK_AB R161, R44, R47 ;  /* 0x0000002f2ca1723e */ /* 0x004fe200000000ff */
[----:B------:R-:W-:-:S05]  /*87f0*/  FFMA.FTZ R0, R188, c[0x0][0x2d0], -R0 ;  /* 0x0000b400bc007a23 */ /* 0x000fca0000010800 */
[C---:B------:R-:W-:Y:S01]  /*8800*/  HMMA.16816.F32 R144, R4.reuse, R30, R144 ;  /* 0x0000001e0490723c */ /* 0x040fe20000001890 */
[----:B------:R1:W-:Y:S07]  /*8810*/  MUFU.EX2 R37, R2 ;  /* 0x0000000200257308 */ /* 0x0003ee0000000800 */
[C---:B------:R-:W-:Y:S01]  /*8820*/  HMMA.16816.F32 R12, R4.reuse, R20, R12 ;  /* 0x00000014040c723c */ /* 0x040fe2000000180c */
[----:B------:R2:W3:Y:S07]  /*8830*/  MUFU.EX2 R36, R0 ;  /* 0x0000000000247308 */ /* 0x0004ee0000000800 */
[----:B------:R-:W-:Y:S01]  /*8840*/  HMMA.16816.F32 R8, R4, R22, R8 ;  /* 0x000000160408723c */ /* 0x000fe20000001808 */
[----:B-1----:R-:W-:-:S02]  /*8850*/  FADD.FTZ R2, R214, R215 ;  /* 0x000000d7d6027221 */ /* 0x002fc40000010000 */
[----:B------:R1:W5:Y:S01]  /*8860*/  LDL.LU R215, [R1+0x3c] ;  /* 0x00003c0001d77983 */ /* 0x0003620000300800 */
[----:B--2---:R-:W-:-:S03]  /*8870*/  FADD.FTZ R0, R82, R81 ;  /* 0x0000005152007221 */ /* 0x004fc60000010000 */
[----:B------:R1:W5:Y:S01]  /*8880*/  LDL.LU R214, [R1+0x38] ;  /* 0x0000380001d67983 */ /* 0x0003620000300800 */
[----:B------:R-:W-:Y:S01]  /*8890*/  FADD.FTZ R6, R208, R213 ;  /* 0x000000d5d0067221 */ /* 0x000fe20000010000 */
[----:B---3--:R-:W-:Y:S01]  /*88a0*/  F2FP.PACK_AB R163, R36, R37 ;  /* 0x0000002524a3723e */ /* 0x008fe200000000ff */
[----:B------:R-:W-:Y:S01]  /*88b0*/  FADD.FTZ R0, R83, R0 ;  /* 0x0000000053007221 */ /* 0x000fe20000010000 */
[----:B------:R1:W5:Y:S01]  /*88c0*/  LDL.LU R213, [R1+0x34] ;  /* 0x0000340001d57983 */ /* 0x0003620000300800 */
[----:B------:R-:W-:Y:S02]  /*88d0*/  FADD.FTZ R2, R170, R2 ;  /* 0x00000002aa027221 */ /* 0x000fe40000010000 */
[----:B------:R-:W-:Y:S01]  /*88e0*/  FADD.FTZ R0, R168, R0 ;  /* 0x00000000a8007221 */ /* 0x000fe20000010000 */
[----:B------:R1:W5:Y:S01]  /*88f0*/  LDL.LU R208, [R1+0x30] ;  /* 0x0000300001d07983 */ /* 0x0003620000300800 */
[----:B------:R-:W-:Y:S01]  /*8900*/  FADD.FTZ R6, R171, R6 ;  /* 0x00000006ab067221 */ /* 0x000fe20000010000 */
[----:B------:R-:W-:Y:S01]  /*8910*/  @UP2 USHF.R.U32.HI UR14, URZ, UR17, UR15 ;  /* 0x000000113f0e2299 */ /* 0x000fe2000801160f */
        /* <DEDUP_REMOVED lines=86> */
[----:B------:R-:W-:Y:S01]  /*8e80*/  FADD.FTZ R0, R36, R0 ;  /* 0x0000000024007221 */ /* 0x000fe20000010000 */
[----:B------:R1:W-:Y:S04]  /*8e90*/  STL [R1+0x14], R5 ;  /* 0x0000140501007387 */ /* 0x0003e80000100800 */
[----:B------:R1:W-:Y:S04]  /*8ea0*/  STL [R1+0x18], R4 ;  /* 0x0000180401007387 */ /* 0x0003e80000100800 */
[----:B------:R1:W-:Y:S04]  /*8eb0*/  STL [R1+0x1c], R2 ;  /* 0x00001c0201007387 */ /* 0x0003e80000100800 */
[----:B------:R1:W-:Y:S01]  /*8ec0*/  STL [R1+0x20], R0 ;  /* 0x0000200001007387 */ /* 0x0003e20000100800 */
[----:B------:R-:W-:Y:S01]  /*8ed0*/  UIADD3 UR14, UR13, UR14, URZ ;  /* 0x0000000e0d0e7290 */ /* 0x000fe2000fffe03f */
[----:B------:R-:W-:Y:S02]  /*8ee0*/  HMMA.16816.F32 R124, R160, R24, R124 ;  /* 0x00000018a07c723c */ /* 0x000fe4000000187c */
[----:B------:R-:W-:Y:S01]  /*8ef0*/  ULDC UR13, c[0x0][0x328] ;  /* 0x0000ca00000d7ab9 */ /* 0x000fe20000000800 */
[----:B------:R-:W-:Y:S01]  /*8f00*/  IMAD.U32 R227, RZ, RZ, UR6 ;  /* 0x00000006ffe37e24 */ /* 0x000fe2000f8e00ff */
[----:B------:R-:W-:-:S04]  /*8f10*/  UIADD3 UR13, UR14, UR13, URZ ;  /* 0x0000000d0e0d7290 */ /* 0x000fc8000fffe03f */
[C---:B------:R-:W-:Y:S08]  /*8f20*/  HMMA.16816.F32 R128, R160.reuse, R26, R128 ;  /* 0x0000001aa080723c */ /* 0x040ff00000001880 */
[C---:B------:R-:W-:Y:S08]  /*8f30*/  HMMA.16816.F32 R140, R160.reuse, R40, R140 ;  /* 0x00000028a08c723c */ /* 0x040ff0000000188c */
[C---:B------:R-:W-:Y:S08]  /*8f40*/  HMMA.16816.F32 R144, R160.reuse, R42, R144 ;  /* 0x0000002aa090723c */ /* 0x040ff00000001890 */
[C---:B------:R-:W-:Y:S08]  /*8f50*/  HMMA.16816.F32 R156, R160.reuse, R52, R12 ;  /* 0x00000034a09c723c */ /* 0x040ff0000000180c */
[----:B------:R-:W-:Y:S01]  /*8f60*/  HMMA.16816.F32 R160, R160, R54, R8 ;  /* 0x00000036a0a0723c */ /* 0x000fe20000001808 */
[----:B------:R-:W-:Y:S07]  /*8f70*/  @P0 BRA `(.L_x_167) ;  /* 0x0000015000000947 */ /* 0x000fee0003800000 */
[----:B-1----:R-:W-:Y:S01]  /*8f80*/  ISETP.LT.AND P0, PT, RZ, UR14, PT ;  /* 0x0000000eff007c0c */ /* 0x002fe2000bf01270 */
[----:B------:R-:W-:-:S02]  /*8f90*/  UIADD3 UR16, UR14, -0x1, URZ ;  /* 0xffffffff0e107890 */ /* 0x000fc4000fffe03f */
[----:B------:R-:W-:-:S10]  /*8fa0*/  ULDC UR6, c[0x0][0x32c] ;  /* 0x0000cb0000067ab9 */ /* 0x000fd40000000800 */
[----:B------:R-:W-:Y:S05]  /*8fb0*/  @P0 BRA `(.L_x_168) ;  /* 0x0000008000000947 */ /* 0x000fea0003800000 */
[----:B------:R-:W-:Y:S02]  /*8fc0*/  UISETP.NE.AND UP3, UPT, UR6, 0x1, UPT ;  /* 0x000000010600788c */ /* 0x000fe4000bf65270 */
[----:B------:R-:W-:-:S03]  /*8fd0*/  UIADD3 UR16, -UR14, URZ, URZ ;  /* 0x0000003f0e107290 */ /* 0x000fc6000fffe13f */
[----:B------:R-:W-:Y:S02]  /*8fe0*/  ULDC.64 UR14, c[0x0][0x330] ;  /* 0x0000cc00000e7ab9 */ /* 0x000fe40000000a00 */
[----:B------:R-:W-:-:S07]  /*8ff0*/  UIMAD.WIDE.U32 UR18, UR16, UR14, URZ ;  /* 0x0000000e101272a5 */ /* 0x000fce000f8e003f */
[----:B------:R-:W-:Y:S02]  /*9000*/  @UP3 UMOV UR17, UR19 ;  /* 0x0000001300113c82 */ /* 0x000fe40008000000 */
[----:B------:R-:W-:-:S04]  /*9010*/  @UP3 USHF.R.U32.HI UR16, URZ, UR15, UR17 ;  /* 0x0000000f3f103299 */ /* 0x000fc80008011611 */
[----:B------:R-:W-:Y:S01]  /*9020*/  ULOP3.LUT UR16, URZ, UR16, URZ, 0x33, !UPT ;  /* 0x000000103f107292 */ /* 0x000fe2000f8e333f */
[----:B------:R-:W-:Y:S05]  /*9030*/  BRA `(.L_x_169) ;  /* 0x0000005000007947 */ /* 0x000fea0003800000 */
.L_x_168:
[----:B------:R-:W-:Y:S02]  /*9040*/  UISETP.NE.AND UP3, UPT, UR6, 0x1, UPT ;  /* 0x000000010600788c */ /* 0x000fe4000bf65270 */
[----:B------:R-:W-:Y:S02]  /*9050*/  ULDC.64 UR14, c[0x0][0x330] ;  /* 0x0000cc00000e7ab9 */ /* 0x000fe40000000a00 */
[----:B------:R-:W-:-:S07]  /*9060*/  UIMAD.WIDE.U32 UR18, UR16, UR14, URZ ;  /* 0x0000000e101272a5 */ /* 0x000fce000f8e003f */
[----:B------:R-:W-:Y:S02]  /*9070*/  @UP3 UMOV UR17, UR19 ;  /* 0x0000001300113c82 */ /* 0x000fe40008000000 */
[----:B------:R-:W-:Y:S02]  /*9080*/  @UP3 USHF.R.U32.HI UR16, URZ, UR15, UR17 ;  /* 0x0000000f3f103299 */ /* 0x000fe40008011611 */
.L_x_169:
[----:B------:R-:W-:Y:S02]  /*9090*/  ULDC UR14, c[0x0][0x32c] ;  /* 0x0000cb00000e7ab9 */ /* 0x000fe40000000800 */
[----:B------:R-:W-:-:S04]  /*90a0*/  UIMAD UR14, UR16, UR6, UR14 ;  /* 0x00000006100e72a4 */ /* 0x000fc8000f8e020e */
[----:B------:R-:W-:-:S04]  /*90b0*/  UISETP.LT.AND UP3, UPT, UR13, UR14, UPT ;  /* 0x0000000e0d00728c */ /* 0x000fc8000bf61270 */
[----:B------:R-:W-:-:S04]  /*90c0*/  USEL UR13, UR13, UR14, UP3 ;  /* 0x0000000e0d0d7287 */ /* 0x000fc80009800000 */
.L_x_167:
[----:B-1----:R-:W-:-:S07]  /*90d0*/  UIMAD.WIDE UR14, UR13, 0x2aaaaaab, URZ ;  /* 0x2aaaaaab0d0e78a5 */ /* 0x002fce000f8e023f */
[----:B------:R-:W-:Y:S02]  /*90e0*/  UMOV UR13, UR15 ;  /* 0x0000000f000d7c82 */ /* 0x000fe40008000000 */
[----:B------:R-:W-:-:S04]  /*90f0*/  USHF.R.U32.HI UR6, URZ, 0x1f, UR13 ;  /* 0x0000001f3f067899 */ /* 0x000fc8000801160d */
[----:B------:R-:W-:-:S04]  /*9100*/  ULEA.HI.SX32 UR6, UR13, UR6, 0x1c ;  /* 0x000000060d067291 */ /* 0x000fc8000f8fe23f */
[----:B------:R-:W-:-:S04]  /*9110*/  UISETP.LT.AND UP3, UPT, UR5, UR6, UPT ;  /* 0x000000060500728c */ /* 0x000fc8000bf61270 */
[----:B------:R-:W-:-:S06]  /*9120*/  USEL UR6, UR5, UR6, !UP3 ;  /* 0x0000000605067287 */ /* 0x000fcc000d800000 */
[----:B------:R-:W-:-:S13]  /*9130*/  ISETP.GE.AND P0, PT, R227, UR6, PT ;  /* 0x00000006e3007c0c */ /* 0x000fda000bf06270 */
[----:B------:R-:W-:Y:S05]  /*9140*/  @!P0 BRA `(.L_x_170) ;  /* 0x00006ad000008947 */ /* 0x000fea0003800000 */
[----:B------:R-:W-:Y:S01]  /*9150*/  IMAD.MOV.U32 R101, RZ, RZ, R71 ;  /* 0x000000ffff657224 */ /* 0x000fe200078e0047 */
[----:B------:R-:W-:Y:S01]  /*9160*/  MOV R103, R3 ;  /* 0x0000000300677202 */ /* 0x000fe20000000f00 */
[----:B------:R-:W-:Y:S01]  /*9170*/  IMAD.MOV.U32 R100, RZ, RZ, R72 ;  /* 0x000000ffff647224 */ /* 0x000fe200078e0048 */
[----:B------:R-:W-:Y:S02]  /*9180*/  MOV R102, R70 ;  /* 0x0000004600667202 */ /* 0x000fe40000000f00 */
.L_x_189:
[----:B------:R-:W-:Y:S04]  /*9190*/  DEPBAR.LE SB0, 0x0 ;  /* 0x000080000000791a */ /* 0x000fe80000000000 */
[----:B------:R-:W-:Y:S01]  /*91a0*/  BAR.SYNC.DEFER_BLOCKING 0x0 ;  /* 0x0000000000007b1d */ /* 0x000fe20000010000 */
[----:B------:R-:W-:Y:S05]  /*91b0*/  ISETP.LT.AND P0, PT, R227, UR5, PT ;  /* 0x00000005e3007c0c */ /* 0x000fea000bf01270 */
[----:B-1---5:R1:W2:Y:S04]  /*91c0*/  LDSM.16.M88.4 R96, [R215+0x6100] ;  /* 0x00610000d760783b */ /* 0x0222a80000000200 */
[----:B------:R1:W3:Y:S04]  /*91d0*/  LDSM.16.M88.4 R92, [R215+0x8100] ;  /* 0x00810000d75c783b */ /* 0x0002e80000000200 */
        /* <DEDUP_REMOVED lines=9> */
[----:B------:R1:W1:Y:S04]  /*9270*/  LDSM.16.M88.4 R184, [R224] ;  /* 0x00000000e0b8783b */ /* 0x0002680000000200 */
[----:B------:R1:W1:Y:S04]  /*9280*/  LDSM.16.M88.4 R188, [R223] ;  /* 0x00000000dfbc783b */ /* 0x0002680000000200 */
[----:B------:R1:W1:Y:S04]  /*9290*/  LDSM.16.M88.4 R192, [R222] ;  /* 0x00000000dec0783b */ /* 0x0002680000000200 */
[----:B------:R1:W1:Y:S04]  /*92a0*/  LDSM.16.M88.4 R196, [R221] ;  /* 0x00000000ddc4783b */ /* 0x0002680000000200 */
[----:B------:R1:W1:Y:S01]  /*92b0*/  LDSM.16.M88.4 R200, [R220] ;  /* 0x00000000dcc8783b */ /* 0x0002620000000200 */
[----:B------:R-:W-:-:S05]  /*92c0*/  @P0 BRA `(.L_x_171) ;  /* 0x000002c000000947 */ /* 0x000fca0003800000 */
[----:B--234-:R-:W2:Y:S01]  /*92d0*/  LDL R15, [R1+0xc] ;  /* 0x00000c00010f7983 */ /* 0x01cea20000100800 */
[----:B------:R-:W-:Y:S01]  /*92e0*/  SHF.R.S32.HI R0, RZ, 0x1f, R234 ;  /* 0x0000001fff007819 */ /* 0x000fe200000114ea */
[----:B------:R-:W-:Y:S01]  /*92f0*/  IMAD.WIDE.U32 R2, R234, c[0x0][0x208], RZ ;  /* 0x00008200ea027a25 */ /* 0x000fe200078e00ff */
[----:B------:R-:W-:Y:S03]  /*9300*/  SHF.R.S32.HI R4, RZ, 0x1f, R228 ;  /* 0x0000001fff047819 */ /* 0x000fe600000114e4 */
[----:B------:R-:W-:Y:S02]  /*9310*/  IMAD R0, R0, c[0x0][0x208], RZ ;  /* 0x0000820000007a24 */ /* 0x000fe400078e02ff */
[----:B------:R-:W-:Y:S02]  /*9320*/  IMAD R4, R4, c[0x0][0x218], RZ ;  /* 0x0000860004047a24 */ /* 0x000fe400078e02ff */
[----:B------:R-:W-:Y:S02]  /*9330*/  IMAD R0, R234, c[0x0][0x20c], R0 ;  /* 0x00008300ea007a24 */ /* 0x000fe400078e0200 */
[C---:B------:R-:W-:Y:S02]  /*9340*/  IMAD R4, R228.reuse, c[0x0][0x21c], R4 ;  /* 0x00008700e4047a24 */ /* 0x040fe400078e0204 */
[----:B------:R-:W-:Y:S04]  /*9350*/  IMAD.IADD R3, R3, 0x1, R0 ;  /* 0x0000000103037824 */ /* 0x000fe800078e0200 */
[----:B------:R-:W-:Y:S05]  /*9360*/  IMAD.WIDE.U32 R2, R228, c[0x0][0x218], R2 ;  /* 0x00008600e4027a25 */ /* 0x000fea00078e0002 */
[----:B------:R-:W-:Y:S04]  /*9370*/  IADD3 R0, P0, R2, UR44, RZ ;  /* 0x0000002c02007c10 */ /* 0x000fe8000ff1e0ff */
[----:B------:R-:W-:Y:S02]  /*9380*/  IADD3.X R3, R3, UR9, R4, P0, !PT ;  /* 0x0000000903037c10 */ /* 0x000fe400087fe404 */
[C---:B------:R-:W-:Y:S04]  /*9390*/  LEA R2, P0, R0.reuse, c[0x0][0x1f8], 0x1 ;  /* 0x00007e0000027a11 */ /* 0x040fe800078008ff */
[----:B------:R-:W-:Y:S01]  /*93a0*/  LEA.HI.X R0, R0, c[0x0][0x1fc], R3, 0x1, P0 ;  /* 0x00007f0000007a11 */ /* 0x000fe200000f0c03 */
[----:B------:R-:W3:Y:S04]  /*93b0*/  SHFL.IDX PT, R4, R2, RZ, 0x181f ;  /* 0x00181fff02047589 */ /* 0x000ee800000e0000 */
[----:B------:R-:W-:Y:S04]  /*93c0*/  SHFL.IDX PT, R3, R0, RZ, 0x181f ;  /* 0x00181fff00037589 */ /* 0x000fe800000e0000 */
[----:B------:R-:W-:Y:S04]  /*93d0*/  SHFL.IDX PT, R10, R2, 0x1, 0x181f ;  /* 0x00381f00020a7f89 */ /* 0x000fe800000e0000 */
[----:B------:R-:W4:Y:S04]  /*93e0*/  SHFL.IDX PT, R8, R2, 0x2, 0x181f ;  /* 0x00581f0002087f89 */ /* 0x000f2800000e0000 */
[----:B------:R-:W-:Y:S04]  /*93f0*/  SHFL.IDX PT, R7, R0, 0x1, 0x181f ;  /* 0x00381f0000077f89 */ /* 0x000fe800000e0000 */
[----:B------:R-:W5:Y:S04]  /*9400*/  SHFL.IDX PT, R6, R2, 0x3, 0x181f ;  /* 0x00781f0002067f89 */ /* 0x000f6800000e0000 */
[----:B------:R-:W-:Y:S04]  /*9410*/  SHFL.IDX PT, R9, R2, 0x4, 0x181f ;  /* 0x00981f0002097f89 */ /* 0x000fe800000e0000 */
[----:B------:R-:W-:Y:S04]  /*9420*/  SHFL.IDX PT, R14, R0, 0x2, 0x181f ;  /* 0x00581f00000e7f89 */ /* 0x000fe800000e0000 */
[----:B------:R-:W1:Y:S04]  /*9430*/  SHFL.IDX PT, R13, R0, 0x3, 0x181f ;  /* 0x00781f00000d7f89 */ /* 0x000e6800000e0000 */
[----:B------:R-:W1:Y:S04]  /*9440*/  SHFL.IDX PT, R2, R2, 0x5, 0x181f ;  /* 0x00b81f0002027f89 */ /* 0x000e6800000e0000 */
[----:B------:R-:W-:Y:S04]  /*9450*/  SHFL.IDX PT, R12, R0, 0x4, 0x181f ;  /* 0x00981f00000c7f89 */ /* 0x000fe800000e0000 */
[----:B------:R-:W1:Y:S01]  /*9460*/  SHFL.IDX PT, R0, R0, 0x5, 0x181f ;  /* 0x00b81f0000007f89 */ /* 0x000e6200000e0000 */
[-C--:B---3--:R-:W-:Y:S02]  /*9470*/  IADD3 R4, P0, R4, R226.reuse, RZ ;  /* 0x000000e204047210 */ /* 0x088fe40007f1e0ff */
[-C--:B----4-:R-:W-:Y:S02]  /*9480*/  IADD3 R8, P5, R8, R226.reuse, RZ ;  /* 0x000000e208087210 */ /* 0x090fe40007fbe0ff */
[-C--:B-----5:R-:W-:Y:S01]  /*9490*/  IADD3 R6, P2, R6, R226.reuse, RZ ;  /* 0x000000e206067210 */ /* 0x0a0fe20007f5e0ff */
[--C-:B------:R-:W-:Y:S01]  /*94a0*/  IMAD.X R5, R3, 0x1, R225.reuse, P0 ;  /* 0x0000000103057824 */ /* 0x100fe200000e06e1 */
[-C--:B------:R-:W-:Y:S05]  /*94b0*/  IADD3 R10, P0, R10, R226.reuse, RZ ;  /* 0x000000e20a0a7210 */ /* 0x080fea0007f1e0ff */
[--C-:B------:R-:W-:Y:S02]  /*94c0*/  IMAD.X R11, R7, 0x1, R225.reuse, P0 ;  /* 0x00000001070b7824 */ /* 0x100fe400000e06e1 */
[--C-:B-1----:R-:W-:Y:S01]  /*94d0*/  IMAD.X R7, R13, 0x1, R225.reuse, P2 ;  /* 0x000000010d077824 */ /* 0x102fe200010e06e1 */
[-C--:B------:R-:W-:Y:S04]  /*94e0*/  IADD3 R2, P0, R2, R226.reuse, RZ ;  /* 0x000000e202027210 */ /* 0x080fe80007f1e0ff */
[-C--:B------:R-:W-:Y:S01]  /*94f0*/  IADD3.X R3, R0, R225.reuse, RZ, P0, !PT ;  /* 0x000000e100037210 */ /* 0x080fe200007fe4ff */
[----:B--2---:R1:W-:Y:S04]  /*9500*/  LDGSTS.E.BYPASS.LTC128B.128 [R15], [R4.64], !P3 ;  /* 0x00000000040f7fae */ /* 0x0043e8000d901d70 */
[----:B------:R2:W-:Y:S01]  /*9510*/  LDGSTS.E.BYPASS.LTC128B.128 [R15+0x800], [R10.64], !P3 ;  /* 0x008000000a0f7fae */ /* 0x0005e2000d901d70 */
[----:B-1----:R-:W-:Y:S02]  /*9520*/  IADD3 R4, P1, R9, R226, RZ ;  /* 0x000000e209047210 */ /* 0x002fe40007f3e0ff */
[----:B------:R-:W-:Y:S03]  /*9530*/  IADD3.X R9, R14, R225, RZ, P5, !PT ;  /* 0x000000e10e097210 */ /* 0x000fe60002ffe4ff */
[----:B------:R-:W-:Y:S02]  /*9540*/  IMAD.X R5, R12, 0x1, R225, P1 ;  /* 0x000000010c057824 */ /* 0x000fe400008e06e1 */
[----:B------:R2:W-:Y:S04]  /*9550*/  LDGSTS.E.BYPASS.LTC128B.128 [R15+0x1000], [R8.64], !P3 ;  /* 0x01000000080f7fae */ /* 0x0005e8000d901d70 */
[----:B------:R2:W-:Y:S04]  /*9560*/  LDGSTS.E.BYPASS.LTC128B.128 [R15+0x1800], [R6.64], !P3 ;  /* 0x01800000060f7fae */ /* 0x0005e8000d901d70 */
[----:B------:R2:W-:Y:S04]  /*9570*/  LDGSTS.E.BYPASS.LTC128B.128 [R15+0x2000], [R4.64], !P3 ;  /* 0x02000000040f7fae */ /* 0x0005e8000d901d70 */
[----:B------:R2:W-:Y:S02]  /*9580*/  LDGSTS.E.BYPASS.LTC128B.128 [R15+0x2800], [R2.64], !P3 ;  /* 0x02800000020f7fae */ /* 0x0005e4000d901d70 */
.L_x_171:
[----:B--234-:R-:W-:Y:S01]  /*9590*/  LDSM.16.M88.4 R204, [R214+0x5900] ;  /* 0x00590000d6cc783b */ /* 0x01cfe20000000200 */
[-C--:B------:R-:W-:Y:S03]  /*95a0*/  HMMA.16816.F32 R4, R96, R16.reuse, RZ ;  /* 0x000000106004723c */ /* 0x080fe600000018ff */
[----:B------:R-:W-:Y:S04]  /*95b0*/  ISETP.GT.AND P0, PT, R227, UR5, PT ;  /* 0x00000005e3007c0c */ /* 0x000fe8000bf04270 */
[----:B------:R-:W0:Y:S01]  /*95c0*/  LDGDEPBAR ;  /* 0x00000000000079af */ /* 0x000e220000000000 */
[C---:B------:R-:W-:Y:S08]  /*95d0*/  HMMA.16816.F32 R8, R92.reuse, R16, RZ ;  /* 0x000000105c08723c */ /* 0x040ff000000018ff */
[-C--:B------:R-:W-:Y:S08]  /*95e0*/  HMMA.16816.F32 R12, R92, R18.reuse, RZ ;  /* 0x000000125c0c723c */ /* 0x080ff000000018ff */
[C---:B------:R-:W-:Y:S08]  /*95f0*/  HMMA.16816.F32 R16, R96.reuse, R18, RZ ;  /* 0x000000126010723c */ /* 0x040ff000000018ff */
[-C--:B-1----:R-:W-:Y:S08]  /*9600*/  HMMA.16816.F32 R20, R96, R32.reuse, RZ ;  /* 0x000000206014723c */ /* 0x082ff000000018ff */
        /* <DEDUP_REMOVED lines=47> */
[-C--:B------:R-:W-:Y:S01]  /*9900*/  HMMA.16816.F32 R92, R180, R202.reuse, R92 ;  /* 0x000000cab45c723c */ /* 0x080fe2000000185c */
[----:B------:R-:W3:Y:S07]  /*9910*/  LDSM.16.M88.4 R180, [R214+0x5100] ;  /* 0x00510000d6b4783b */ /* 0x000eee0000000200 */
[----:B------:R-:W-:Y:S01]  /*9920*/  HMMA.16816.F32 R96, R172, R202, R96 ;  /* 0x000000caac60723c */ /* 0x000fe20000001860 */
[----:B------:R-:W-:Y:S08]  /*9930*/  LDSM.16.M88.4 R172, [R217+0x6100] ;  /* 0x00610000d9ac783b */ /* 0x000ff00000000200 */
[----:B------:R-:W4:Y:S01]  /*9940*/  LDSM.16.M88.4 R200, [R213] ;  /* 0x00000000d5c8783b */ /* 0x000f220000000200 */
        /* <DEDUP_REMOVED lines=8> */
[C---:B------:R-:W-:Y:S08]  /*99d0*/  HMMA.16816.F32 R32, R168.reuse, R190, R32 ;  /* 0x000000bea820723c */ /* 0x040ff00000001820 */
        /* <DEDUP_REMOVED lines=16> */
[-C--:B------:R-:W-:Y:S08]  /*9ae0*/  HMMA.16816.F32 R4, R172, R200.reuse, R4 ;  /* 0x000000c8ac04723c */ /* 0x080ff00000001804 */
[C---:B-1----:R-:W-:Y:S08]  /*9af0*/  HMMA.16816.F32 R8, R176.reuse, R200, R8 ;  /* 0x000000c8b008723c */ /* 0x042ff00000001808 */
        /* <DEDUP_REMOVED lines=25> */
[----:B------:R-:W2:Y:S10]  /*9c90*/  MUFU.TANH R2, R10 ;  /* 0x0000000a00027308 */ /* 0x000eb40000002400 */
[----:B------:R3:W4:Y:S10]  /*9ca0*/  MUFU.TANH R0, R11 ;  /* 0x0000000b00007308 */ /* 0x0007340000002400 */
[----:B------:R4:W4:Y:S01]  /*9cb0*/  MUFU.TANH R229, R12 ;  /* 0x0000000c00e57308 */ /* 0x0009220000002400 */
[----:B--2---:R-:W-:Y:S09]  /*9cc0*/  STL [R1+0x4], R2 ;  /* 0x0000040201007387 */ /* 0x004ff20000100800 */
[----:B------:R2:W2:Y:S01]  /*9cd0*/  MUFU.TANH R207, R13 ;  /* 0x0000000d00cf7308 */ /* 0x0004a20000002400 */
[----:B---3--:R-:W3:Y:S01]  /*9ce0*/  LDSM.16.M88.4 R8, [R213+0x1000] ;  /* 0x00100000d508783b */ /* 0x008ee20000000200 */
[-C--:B-1----:R-:W-:Y:S08]  /*9cf0*/  HMMA.16816.F32 R20, R172, R4.reuse, R20 ;  /* 0x00000004ac14723c */ /* 0x082ff00000001814 */
[----:B------:R1:W1:Y:S01]  /*9d00*/  MUFU.TANH R252, R14 ;  /* 0x0000000e00fc7308 */ /* 0x0002620000002400 */
[----:B----4-:R-:W-:Y:S01]  /*9d10*/  STL [R1], R0 ;  /* 0x0000000001007387 */ /* 0x010fe20000100800 */
[C---:B------:R-:W-:Y:S08]  /*9d20*/  HMMA.16816.F32 R24, R176.reuse, R4, R24 ;  /* 0x00000004b018723c */ /* 0x040ff00000001818 */
[----:B------:R4:W1:Y:S01]  /*9d30*/  MUFU.TANH R251, R15 ;  /* 0x0000000f00fb7308 */ /* 0x0008620000002400 */
[-C--:B------:R-:W-:Y:S08]  /*9d40*/  HMMA.16816.F32 R28, R176, R6.reuse, R28 ;  /* 0x00000006b01c723c */ /* 0x080ff0000000181c */
[C---:B------:R-:W-:Y:S01]  /*9d50*/  HMMA.16816.F32 R32, R172.reuse, R6, R32 ;  /* 0x00000006ac20723c */ /* 0x040fe20000001820 */
[----:B------:R-:W1:Y:S01]  /*9d60*/  MUFU.TANH R16, R16 ;  /* 0x0000001000107308 */ /* 0x000e620000002400 */
[----:B------:R-:W5:Y:S02]  /*9d70*/  LDSM.16.M88.4 R4, [R213+0x1800] ;  /* 0x00180000d504783b */ /* 0x000f640000000200 */
[----:B------:R-:W-:Y:S02]  /*9d80*/  FMUL.FTZ R20, R20, c[0x0][0x320] ;  /* 0x0000c80014147a20 */ /* 0x000fe40000410000 */
[----:B------:R-:W-:Y:S02]  /*9d90*/  FMUL.FTZ R21, R21, c[0x0][0x320] ;  /* 0x0000c80015157a20 */ /* 0x000fe40000410000 */
[----:B------:R-:W-:Y:S03]  /*9da0*/  FMUL.FTZ R22, R22, c[0x0][0x320] ;  /* 0x0000c80016167a20 */ /* 0x000fe60000410000 */
[----:B------:R-:W1:Y:S01]  /*9db0*/  MUFU.TANH R17, R17 ;  /* 0x0000001100117308 */ /* 0x000e620000002400 */
[----:B------:R-:W-:Y:S02]  /*9dc0*/  FMUL.FTZ R23, R23, c[0x0][0x320] ;  /* 0x0000c80017177a20 */ /* 0x000fe40000410000 */
[----:B------:R-:W-:Y:S01]  /*9dd0*/  FMUL.FTZ R24, R24, c[0x0][0x320] ;  /* 0x0000c80018187a20 */ /* 0x000fe20000410000 */
[-C--:B---3--:R-:W-:Y:S03]  /*9de0*/  HMMA.16816.F32 R36, R172, R8.reuse, R36 ;  /* 0x00000008ac24723c */ /* 0x088fe60000001824 */
[----:B------:R-:W-:Y:S02]  /*9df0*/  FMUL.FTZ R30, R30, c[0x0][0x320] ;  /* 0x0000c8001e1e7a20 */ /* 0x000fe40000410000 */
[----:B------:R-:W-:Y:S01]  /*9e00*/  FMUL.FTZ R25, R25, c[0x0][0x320] ;  /* 0x0000c80019197a20 */ /* 0x000fe20000410000 */
[----:B------:R4:W3:Y:S01]  /*9e10*/  MUFU.TANH R192, R18 ;  /* 0x0000001200c07308 */ /* 0x0008e20000002400 */
[----:B------:R-:W-:Y:S01]  /*9e20*/  FMUL.FTZ R26, R26, c[0x0][0x320] ;  /* 0x0000c8001a1a7a20 */ /* 0x000fe20000410000 */
[C---:B------:R-:W-:Y:S04]  /*9e30*/  HMMA.16816.F32 R40, R176.reuse, R8, R40 ;  /* 0x00000008b028723c */ /* 0x040fe80000001828 */
[----:B------:R-:W-:Y:S02]  /*9e40*/  FMUL.FTZ R33, R33, c[0x0][0x320] ;  /* 0x0000c80021217a20 */ /* 0x000fe40000410000 */
[----:B------:R-:W-:Y:S02]  /*9e50*/  FMUL.FTZ R35, R35, c[0x0][0x320] ;  /* 0x0000c80023237a20 */ /* 0x000fe40000410000 */
[----:B------:R4:W1:Y:S01]  /*9e60*/  MUFU.TANH R190, R19 ;  /* 0x0000001300be7308 */ /* 0x0008620000002400 */
[-C--:B------:R-:W-:Y:S03]  /*9e70*/  HMMA.16816.F32 R44, R176, R10.reuse, R44 ;  /* 0x0000000ab02c723c */ /* 0x080fe6000000182c */
[----:B------:R-:W-:Y:S02]  /*9e80*/  FMUL.FTZ R27, R27, c[0x0][0x320] ;  /* 0x0000c8001b1b7a20 */ /* 0x000fe40000410000 */
[----:B------:R-:W-:Y:S02]  /*9e90*/  FMUL.FTZ R28, R28, c[0x0][0x320] ;  /* 0x0000c8001c1c7a20 */ /* 0x000fe40000410000 */
[----:B------:R-:W-:Y:S01]  /*9ea0*/  FMUL.FTZ R36, R36, c[0x0][0x320] ;  /* 0x0000c80024247a20 */ /* 0x000fe20000410000 */
[C---:B------:R-:W-:Y:S01]  /*9eb0*/  HMMA.16816.F32 R48, R172.reuse, R10, R48 ;  /* 0x0000000aac30723c */ /* 0x040fe20000001830 */
[----:B------:R-:W1:Y:S01]  /*9ec0*/  MUFU.TANH R20, R20 ;  /* 0x0000001400147308 */ /* 0x000e620000002400 */
[----:B------:R-:W1:Y:S02]  /*9ed0*/  LDSM.16.M88.4 R8, [R213+0x2000] ;  /* 0x00200000d508783b */ /* 0x000e640000000200 */
[----:B------:R-:W-:Y:S02]  /*9ee0*/  FMUL.FTZ R37, R37, c[0x0][0x320] ;  /* 0x0000c80025257a20 */ /* 0x000fe40000410000 */
[----:B------:R-:W-:Y:S02]  /*9ef0*/  FMUL.FTZ R38, R38, c[0x0][0x320] ;  /* 0x0000c80026267a20 */ /* 0x000fe40000410000 */
[-C--:B-----5:R-:W-:Y:S03]  /*9f00*/  HMMA.16816.F32 R52, R172, R4.reuse, R52 ;  /* 0x00000004ac34723c */ /* 0x0a0fe60000001834 */
[----:B------:R-:W1:Y:S01]  /*9f10*/  MUFU.TANH R21, R21 ;  /* 0x0000001500157308 */ /* 0x000e620000002400 */
[----:B------:R-:W-:Y:S02]  /*9f20*/  FMUL.FTZ R29, R29, c[0x0][0x320] ;  /* 0x0000c8001d1d7a20 */ /* 0x000fe40000410000 */
[----:B------:R-:W-:Y:S02]  /*9f30*/  FMUL.FTZ R31, R31, c[0x0][0x320] ;  /* 0x0000c8001f1f7a20 */ /* 0x000fe40000410000 */
[C---:B------:R-:W-:Y:S04]  /*9f40*/  HMMA.16816.F32 R56, R176.reuse, R4, R56 ;  /* 0x00000004b038723c */ /* 0x040fe80000001838 */
[----:B------:R-:W-:Y:S01]  /*9f50*/  FMUL.FTZ R32, R32, c[0x0][0x320] ;  /* 0x0000c80020207a20 */ /* 0x000fe20000410000 */
[----:B------:R4:W2:Y:S01]  /*9f60*/  MUFU.TANH R181, R22 ;  /* 0x0000001600b57308 */ /* 0x0008a20000002400 */
[----:B------:R-:W-:Y:S02]  /*9f70*/  FMUL.FTZ R34, R34, c[0x0][0x320] ;  /* 0x0000c80022227a20 */ /* 0x000fe40000410000 */
[-C--:B------:R-:W-:Y:S04]  /*9f80*/  HMMA.16816.F32 R60, R176, R6.reuse, R60 ;  /* 0x00000006b03c723c */ /* 0x080fe8000000183c */
[----:B------:R-:W-:Y:S02]  /*9f90*/  FMUL.FTZ R48, R48, c[0x0][0x320] ;  /* 0x0000c80030307a20 */ /* 0x000fe40000410000 */
[----:B------:R-:W-:Y:S01]  /*9fa0*/  FMUL.FTZ R49, R49, c[0x0][0x320] ;  /* 0x0000c80031317a20 */ /* 0x000fe20000410000 */
[----:B------:R4:W2:Y:S01]  /*9fb0*/  MUFU.TANH R171, R23 ;  /* 0x0000001700ab7308 */ /* 0x0008a20000002400 */
[C---:B------:R-:W-:Y:S01]  /*9fc0*/  HMMA.16816.F32 R64, R172.reuse, R6, R64 ;  /* 0x00000006ac40723c */ /* 0x040fe20000001840 */
[----:B------:R-:W5:Y:S01]  /*9fd0*/  LDSM.16.M88.4 R4, [R213+0x2800] ;  /* 0x00280000d504783b */ /* 0x000f620000000200 */
[----:B------:R-:W-:Y:S04]  /*9fe0*/  DEPBAR.LE SB0, 0x0 ;  /* 0x000080000000791a */ /* 0x000fe80000000000 */
[----:B------:R-:W-:Y:S02]  /*9ff0*/  FMUL.FTZ R50, R50, c[0x0][0x320] ;  /* 0x0000c80032327a20 */ /* 0x000fe40000410000 */
[----:B------:R-:W-:Y:S01]  /*a000*/  FMUL.FTZ R51, R51, c[0x0][0x320] ;  /* 0x0000c80033337a20 */ /* 0x000fe20000410000 */
[----:B------:R4:W2:Y:S01]  /*a010*/  MUFU.TANH R205, R24 ;  /* 0x0000001800cd7308 */ /* 0x0008a20000002400 */
[----:B------:R-:W-:Y:S01]  /*a020*/  BAR.SYNC.DEFER_BLOCKING 0x0 ;  /* 0x0000000000007b1d */ /* 0x000fe20000010000 */
[-C--:B-1----:R-:W-:Y:S05]  /*a030*/  HMMA.16816.F32 R68, R172, R8.reuse, R68 ;  /* 0x00000008ac44723c */ /* 0x082fea0000001844 */
[----:B------:R-:W-:Y:S02]  /*a040*/  FMUL.FTZ R52, R52, c[0x0][0x320] ;  /* 0x0000c80034347a20 */ /* 0x000fe40000410000 */
[----:B------:R-:W-:Y:S01]  /*a050*/  FMUL.FTZ R53, R53, c[0x0][0x320] ;  /* 0x0000c80035357a20 */ /* 0x000fe20000410000 */
[----:B------:R4:W1:Y:S01]  /*a060*/  MUFU.TANH R204, R25 ;  /* 0x0000001900cc7308 */ /* 0x0008620000002400 */
[C---:B------:R-:W-:Y:S04]  /*a070*/  HMMA.16816.F32 R72, R176.reuse, R8, R72 ;  /* 0x00000008b048723c */ /* 0x040fe80000001848 */
[----:B------:R-:W-:Y:S02]  /*a080*/  FMUL.FTZ R54, R54, c[0x0][0x320] ;  /* 0x0000c80036367a20 */ /* 0x000fe40000410000 */
[----:B------:R-:W-:Y:S02]  /*a090*/  FMUL.FTZ R55, R55, c[0x0][0x320] ;  /* 0x0000c80037377a20 */ /* 0x000fe40000410000 */
[-C--:B------:R-:W-:Y:S01]  /*a0a0*/  HMMA.16816.F32 R76, R176, R10.reuse, R76 ;  /* 0x0000000ab04c723c */ /* 0x080fe2000000184c */
[----:B------:R4:W1:Y:S03]  /*a0b0*/  MUFU.TANH R240, R26 ;  /* 0x0000001a00f07308 */ /* 0x0008660000002400 */
[----:B------:R-:W-:Y:S02]  /*a0c0*/  FMUL.FTZ R56, R56, c[0x0][0x320] ;  /* 0x0000c80038387a20 */ /* 0x000fe40000410000 */
[----:B------:R-:W-:Y:S02]  /*a0d0*/  FMUL.FTZ R59, R59, c[0x0][0x320] ;  /* 0x0000c8003b3b7a20 */ /* 0x000fe40000410000 */
[C---:B------:R-:W-:Y:S03]  /*a0e0*/  HMMA.16816.F32 R80, R172.reuse, R10, R80 ;  /* 0x0000000aac50723c */ /* 0x040fe60000001850 */
[----:B------:R4:W1:Y:S01]  /*a0f0*/  MUFU.TANH R238, R27 ;  /* 0x0000001b00ee7308 */ /* 0x0008620000002400 */
[----:B------:R-:W-:Y:S02]  /*a100*/  FMUL.FTZ R60, R60, c[0x0][0x320] ;  /* 0x0000c8003c3c7a20 */ /* 0x000fe40000410000 */
[----:B------:R-:W-:Y:S02]  /*a110*/  FMUL.FTZ R61, R61, c[0x0][0x320] ;  /* 0x0000c8003d3d7a20 */ /* 0x000fe40000410000 */
[-C--:B-----5:R-:W-:Y:S04]  /*a120*/  HMMA.16816.F32 R84, R172, R4.reuse, R84 ;  /* 0x00000004ac54723c */ /* 0x0a0fe80000001854 */
[----:B------:R-:W-:Y:S01]  /*a130*/  FMUL.FTZ R63, R63, c[0x0][0x320] ;  /* 0x0000c8003f3f7a20 */ /* 0x000fe20000410000 */
[----:B------:R4:W1:Y:S01]  /*a140*/  MUFU.TANH R191, R28 ;  /* 0x0000001c00bf7308 */ /* 0x0008620000002400 */
[----:B------:R-:W-:Y:S02]  /*a150*/  FMUL.FTZ R64, R64, c[0x0][0x320] ;  /* 0x0000c80040407a20 */ /* 0x000fe40000410000 */
[C---:B------:R-:W-:Y:S04]  /*a160*/  HMMA.16816.F32 R88, R176.reuse, R4, R88 ;  /* 0x00000004b058723c */ /* 0x040fe80000001858 */
[----:B------:R-:W-:Y:S02]  /*a170*/  FMUL.FTZ R65, R65, c[0x0][0x320] ;  /* 0x0000c80041417a20 */ /* 0x000fe40000410000 */
[----:B------:R-:W-:Y:S01]  /*a180*/  FMUL.FTZ R66, R66, c[0x0][0x320] ;  /* 0x0000c80042427a20 */ /* 0x000fe20000410000 */
[----:B------:R4:W1:Y:S01]  /*a190*/  MUFU.TANH R189, R29 ;  /* 0x0000001d00bd7308 */ /* 0x0008620000002400 */
[-C--:B------:R-:W-:Y:S04]  /*a1a0*/  HMMA.16816.F32 R92, R176, R6.reuse, R92 ;  /* 0x00000006b05c723c */ /* 0x080fe8000000185c */
[----:B------:R-:W-:Y:S02]  /*a1b0*/  FMUL.FTZ R67, R67, c[0x0][0x320] ;  /* 0x0000c80043437a20 */ /* 0x000fe40000410000 */
[----:B------:R-:W-:Y:S02]  /*a1c0*/  FMUL.FTZ R68, R68, c[0x0][0x320] ;  /* 0x0000c80044447a20 */ /* 0x000fe40000410000 */
[----:B------:R-:W-:Y:S01]  /*a1d0*/  HMMA.16816.F32 R96, R172, R6, R96 ;  /* 0x00000006ac60723c */ /* 0x000fe20000001860 */
[----:B------:R4:W1:Y:S03]  /*a1e0*/  MUFU.TANH R236, R30 ;  /* 0x0000001e00ec7308 */ /* 0x0008660000002400 */
[----:B------:R-:W-:Y:S02]  /*a1f0*/  FMUL.FTZ R69, R69, c[0x0][0x320] ;  /* 0x0000c80045457a20 */ /* 0x000fe40000410000 */
[----:B------:R-:W-:Y:S02]  /*a200*/  FMUL.FTZ R70, R70, c[0x0][0x320] ;  /* 0x0000c80046467a20 */ /* 0x000fe40000410000 */
[----:B------:R-:W-:Y:S03]  /*a210*/  FMUL.FTZ R71, R71, c[0x0][0x320] ;  /* 0x0000c80047477a20 */ /* 0x000fe60000410000 */
[----:B------:R4:W1:Y:S01]  /*a220*/  MUFU.TANH R235, R31 ;  /* 0x0000001f00eb7308 */ /* 0x0008620000002400 */
[----:B------:R-:W-:Y:S02]  /*a230*/  FMUL.FTZ R72, R72, c[0x0][0x320] ;  /* 0x0000c80048487a20 */ /* 0x000fe40000410000 */
[----:B------:R-:W-:Y:S02]  /*a240*/  FMUL.FTZ R73, R73, c[0x0][0x320] ;  /* 0x0000c80049497a20 */ /* 0x000fe40000410000 */
[----:B------:R-:W-:Y:S02]  /*a250*/  FMUL.FTZ R74, R74, c[0x0][0x320] ;  /* 0x0000c8004a4a7a20 */ /* 0x000fe40000410000 */
[----:B------:R-:W-:Y:S02]  /*a260*/  FMUL.FTZ R75, R75, c[0x0][0x320] ;  /* 0x0000c8004b4b7a20 */ /* 0x000fe40000410000 */
[----:B------:R-:W-:Y:S01]  /*a270*/  FMUL.FTZ R76, R76, c[0x0][0x320] ;  /* 0x0000c8004c4c7a20 */ /* 0x000fe20000410000 */
[----:B------:R4:W1:Y:S01]  /*a280*/  MUFU.TANH R15, R32 ;  /* 0x00000020000f7308 */ /* 0x0008620000002400 */
        /* <DEDUP_REMOVED lines=94> */
[----:B------:R-:W1:Y:S10]  /*a870*/  MUFU.TANH R92, R92 ;  /* 0x0000005c005c7308 */ /* 0x000e740000002400 */
[----:B------:R-:W1:Y:S10]  /*a880*/  MUFU.TANH R93, R93 ;  /* 0x0000005d005d7308 */ /* 0x000e740000002400 */
[----:B------:R4:W1:Y:S10]  /*a890*/  MUFU.TANH R91, R94 ;  /* 0x0000005e005b7308 */ /* 0x0008740000002400 */
[----:B------:R4:W1:Y:S10]  /*a8a0*/  MUFU.TANH R79, R95 ;  /* 0x0000005f004f7308 */ /* 0x0008740000002400 */
[----:B------:R-:W1:Y:S10]  /*a8b0*/  MUFU.TANH R96, R96 ;  /* 0x0000006000607308 */ /* 0x000e740000002400 */
[----:B------:R-:W1:Y:S10]  /*a8c0*/  MUFU.TANH R97, R97 ;  /* 0x0000006100617308 */ /* 0x000e740000002400 */
[----:B------:R-:W1:Y:S10]  /*a8d0*/  MUFU.TANH R98, R98 ;  /* 0x0000006200627308 */ /* 0x000e740000002400 */
[----:B------:R-:W1:Y:S01]  /*a8e0*/  MUFU.TANH R99, R99 ;  /* 0x0000006300637308 */ /* 0x000e620000002400 */
[----:B------:R-:W-:-:S05]  /*a8f0*/  @!P0 BRA `(.L_x_172) ;  /* 0x000003d000008947 */ /* 0x000fca0003800000 */
[----:B--234-:R-:W2:Y:S01]  /*a900*/  LDL R2, [R1+0x2c] ;  /* 0x00002c0001027983 */ /* 0x01cea20000100800 */
[----:B------:R-:W-:Y:S01]  /*a910*/  IMAD.MOV.U32 R228, RZ, RZ, RZ ;  /* 0x000000ffffe47224 */ /* 0x000fe200078e00ff */
[----:B------:R-:W-:Y:S02]  /*a920*/  PLOP3.LUT P1, PT, PT, PT, UP1, 0x80, 0x0 ;  /* 0x000000000000781c */ /* 0x000fe40003f2f018 */
[----:B------:R-:W3:Y:S01]  /*a930*/  LDL R0, [R1+0x10] ;  /* 0x0000100001007983 */ /* 0x000ee20000100800 */
[----:B------:R-:W-:Y:S03]  /*a940*/  PLOP3.LUT P0, PT, PT, PT, UP1, 0x80, 0x0 ;  /* 0x000000000000781c */ /* 0x000fe60003f0f018 */
[----:B------:R-:W4:Y:S01]  /*a950*/  LDL R18, [R1+0x8] ;  /* 0x0000080001127983 */ /* 0x000f220000100800 */
[----:B--2---:R-:W-:Y:S05]  /*a960*/  IMAD R2, R227, 0x60, R2 ;  /* 0x00000060e3027824 */ /* 0x004fea00078e0202 */
[----:B---3--:R-:W-:Y:S05]  /*a970*/  IADD3 R2, R2, -0x60, R0 ;  /* 0xffffffa002027810 */ /* 0x008fea0007ffe000 */
        /* <DEDUP_REMOVED lines=8> */
[----:B------:R-:W-:Y:S03]  /*aa00*/  @!P4 LEA.HI.X R5, R3, c[0x0][0x2a4], R5, 0x2, P0 ;  /* 0x0000a9000305ca11 */ /* 0x000fe600000f1405 */
[----:B------:R-:W-:Y:S01]  /*aa10*/  IMAD.WIDE.U32 R2, R234, c[0x0][0x1e0], RZ ;  /* 0x00007800ea027a25 */ /* 0x000fe200078e00ff */
[----:B------:R-:W-:Y:S01]  /*aa20*/  SHF.R.S32.HI R0, RZ, 0x1f, R234 ;  /* 0x0000001fff007819 */ /* 0x000fe200000114ea */
[----:B------:R-:W2:Y:S04]  /*aa30*/  @!P4 LDG.E R228, [R4.64] ;  /* 0x0000003004e4c981 */ /* 0x000ea8000c1e1900 */
[----:B------:R-:W-:Y:S04]  /*aa40*/  IMAD R0, R0, c[0x0][0x1e0], RZ ;  /* 0x0000780000007a24 */ /* 0x000fe800078e02ff */
[----:B------:R-:W-:Y:S04]  /*aa50*/  IMAD R0, R234, c[0x0][0x1e4], R0 ;  /* 0x00007900ea007a24 */ /* 0x000fe800078e0200 */
[----:B------:R-:W-:Y:S01]  /*aa60*/  IMAD.IADD R3, R3, 0x1, R0 ;  /* 0x0000000103037824 */ /* 0x000fe200078e0200 */
[----:B--2---:R-:W-:Y:S03]  /*aa70*/  SHF.R.S32.HI R4, RZ, 0x1f, R228 ;  /* 0x0000001fff047819 */ /* 0x004fe600000114e4 */
[----:B------:R-:W-:Y:S04]  /*aa80*/  IMAD.WIDE.U32 R2, R228, c[0x0][0x1f0], R2 ;  /* 0x00007c00e4027a25 */ /* 0x000fe800078e0002 */
[----:B------:R-:W-:Y:S01]  /*aa90*/  IMAD R4, R4, c[0x0][0x1f0], RZ ;  /* 0x00007c0004047a24 */ /* 0x000fe200078e02ff */
[----:B------:R-:W-:Y:S03]  /*aaa0*/  IADD3 R0, P0, R2, UR46, RZ ;  /* 0x0000002e02007c10 */ /* 0x000fe6000ff1e0ff */
[----:B------:R-:W-:Y:S05]  /*aab0*/  IMAD R4, R228, c[0x0][0x1f4], R4 ;  /* 0x00007d00e4047a24 */ /* 0x000fea00078e0204 */
[----:B------:R-:W-:Y:S02]  /*aac0*/  IADD3.X R3, R3, UR8, R4, P0, !PT ;  /* 0x0000000803037c10 */ /* 0x000fe400087fe404 */
[C---:B------:R-:W-:Y:S04]  /*aad0*/  LEA R2, P0, R0.reuse, c[0x0][0x1c8], 0x1 ;  /* 0x0000720000027a11 */ /* 0x040fe800078008ff */
[----:B------:R-:W-:Y:S01]  /*aae0*/  LEA.HI.X R0, R0, c[0x0][0x1cc], R3, 0x1, P0 ;  /* 0x0000730000007a11 */ /* 0x000fe200000f0c03 */
[----:B------:R-:W2:Y:S04]  /*aaf0*/  SHFL.IDX PT, R4, R2, RZ, 0x181f ;  /* 0x00181fff02047589 */ /* 0x000ea800000e0000 */
[----:B------:R-:W3:Y:S04]  /*ab00*/  SHFL.IDX PT, R3, R0, RZ, 0x181f ;  /* 0x00181fff00037589 */ /* 0x000ee800000e0000 */
[----:B------:R-:W5:Y:S04]  /*ab10*/  SHFL.IDX PT, R10, R2, 0x1, 0x181f ;  /* 0x00381f00020a7f89 */ /* 0x000f6800000e0000 */
[----:B------:R-:W1:Y:S04]  /*ab20*/  SHFL.IDX PT, R8, R2, 0x2, 0x181f ;  /* 0x00581f0002087f89 */ /* 0x000e6800000e0000 */
[----:B------:R-:W1:Y:S04]  /*ab30*/  SHFL.IDX PT, R7, R0, 0x1, 0x181f ;  /* 0x00381f0000077f89 */ /* 0x000e6800000e0000 */
[----:B------:R-:W1:Y:S04]  /*ab40*/  SHFL.IDX PT, R6, R2, 0x3, 0x181f ;  /* 0x00781f0002067f89 */ /* 0x000e6800000e0000 */
[----:B------:R-:W-:Y:S01]  /*ab50*/  SHFL.IDX PT, R9, R2, 0x4, 0x181f ;  /* 0x00981f0002097f89 */ /* 0x000fe200000e0000 */
[-C--:B--2---:R-:W-:Y:S03]  /*ab60*/  IADD3 R4, P0, R4, R226.reuse, RZ ;  /* 0x000000e204047210 */ /* 0x084fe60007f1e0ff */
[----:B------:R-:W-:Y:S02]  /*ab70*/  SHFL.IDX PT, R14, R0, 0x2, 0x181f ;  /* 0x00581f00000e7f89 */ /* 0x000fe400000e0000 */
[--C-:B---3--:R-:W-:Y:S02]  /*ab80*/  IMAD.X R5, R3, 0x1, R225.reuse, P0 ;  /* 0x0000000103057824 */ /* 0x108fe400000e06e1 */
[----:B------:R-:W2:Y:S01]  /*ab90*/  SHFL.IDX PT, R13, R0, 0x3, 0x181f ;  /* 0x00781f00000d7f89 */ /* 0x000ea200000e0000 */
[-C--:B-----5:R-:W-:Y:S03]  /*aba0*/  IADD3 R10, P0, R10, R226.reuse, RZ ;  /* 0x000000e20a0a7210 */ /* 0x0a0fe60007f1e0ff */
[----:B----4-:R3:W-:Y:S01]  /*abb0*/  LDGSTS.E.BYPASS.LTC128B.128 [R18+0x3100], [R4.64], !P3 ;  /* 0x0310000004127fae */ /* 0x0107e2000d901d70 */
[-C--:B-1----:R-:W-:Y:S03]  /*abc0*/  IADD3 R8, P5, R8, R226.reuse, RZ ;  /* 0x000000e208087210 */ /* 0x082fe60007fbe0ff */
[----:B------:R-:W1:Y:S01]  /*abd0*/  SHFL.IDX PT, R2, R2, 0x5, 0x181f ;  /* 0x00b81f0002027f89 */ /* 0x000e6200000e0000 */
[--C-:B------:R-:W-:Y:S03]  /*abe0*/  IMAD.X R11, R7, 0x1, R225.reuse, P0 ;  /* 0x00000001070b7824 */ /* 0x100fe600000e06e1 */
[----:B------:R-:W4:Y:S01]  /*abf0*/  SHFL.IDX PT, R12, R0, 0x4, 0x181f ;  /* 0x00981f00000c7f89 */ /* 0x000f2200000e0000 */
[-C--:B------:R-:W-:Y:S03]  /*ac00*/  IADD3 R6, P2, R6, R226.reuse, RZ ;  /* 0x000000e206067210 */ /* 0x080fe60007f5e0ff */
[----:B------:R-:W5:Y:S04]  /*ac10*/  SHFL.IDX PT, R0, R0, 0x5, 0x181f ;  /* 0x00b81f0000007f89 */ /* 0x000f6800000e0000 */
[----:B------:R5:W-:Y:S01]  /*ac20*/  LDGSTS.E.BYPASS.LTC128B.128 [R18+0x3900], [R10.64], !P3 ;  /* 0x039000000a127fae */ /* 0x000be2000d901d70 */
[--C-:B--2---:R-:W-:Y:S01]  /*ac30*/  IMAD.X R7, R13, 0x1, R225.reuse, P2 ;  /* 0x000000010d077824 */ /* 0x104fe200010e06e1 */
[-C--:B---3--:R-:W-:Y:S01]  /*ac40*/  IADD3 R4, P1, R9, R226.reuse, RZ ;  /* 0x000000e209047210 */ /* 0x088fe20007f3e0ff */
[--C-:B------:R-:W-:Y:S01]  /*ac50*/  IMAD.X R9, R14, 0x1, R225.reuse, P5 ;  /* 0x000000010e097824 */ /* 0x100fe200028e06e1 */
[----:B-1----:R-:W-:Y:S03]  /*ac60*/  IADD3 R2, P0, R2, R226, RZ ;  /* 0x000000e202027210 */ /* 0x002fe60007f1e0ff */
[--C-:B----4-:R-:W-:Y:S01]  /*ac70*/  IMAD.X R5, R12, 0x1, R225.reuse, P1 ;  /* 0x000000010c057824 */ /* 0x110fe200008e06e1 */
[----:B------:R1:W-:Y:S01]  /*ac80*/  LDGSTS.E.BYPASS.LTC128B.128 [R18+0x4100], [R8.64], !P3 ;  /* 0x0410000008127fae */ /* 0x0003e2000d901d70 */
[----:B-----5:R-:W-:Y:S03]  /*ac90*/  IMAD.X R3, R0, 0x1, R225, P0 ;  /* 0x0000000100037824 */ /* 0x020fe600000e06e1 */
[----:B------:R1:W-:Y:S04]  /*aca0*/  LDGSTS.E.BYPASS.LTC128B.128 [R18+0x4900], [R6.64], !P3 ;  /* 0x0490000006127fae */ /* 0x0003e8000d901d70 */
[----:B------:R1:W-:Y:S04]  /*acb0*/  LDGSTS.E.BYPASS.LTC128B.128 [R18+0x5100], [R4.64], !P3 ;  /* 0x0510000004127fae */ /* 0x0003e8000d901d70 */
[----:B------:R1:W-:Y:S02]  /*acc0*/  LDGSTS.E.BYPASS.LTC128B.128 [R18+0x5900], [R2.64], !P3 ;  /* 0x0590000002127fae */ /* 0x0003e4000d901d70 */
.L_x_172:
[----:B-1234-:R-:W2:Y:S01]  /*acd0*/  LDL R2, [R1+0x28] ;  /* 0x0000280001027983 */ /* 0x01eea20000100800 */
[----:B------:R-:W-:Y:S02]  /*ace0*/  PLOP3.LUT P1, PT, PT, PT, UP2, 0x80, 0x0 ;  /* 0x000000000000781c */ /* 0x000fe40003f2f028 */
[----:B------:R-:W-:Y:S01]  /*acf0*/  PLOP3.LUT P0, PT, PT, PT, UP2, 0x80, 0x0 ;  /* 0x000000000000781c */ /* 0x000fe20003f0f028 */
[----:B------:R-:W3:Y:S04]  /*ad00*/  LDL R58, [R1+0x24] ;  /* 0x00002400013a7983 */ /* 0x000ee80000100800 */
[----:B------:R-:W0:Y:S06]  /*ad10*/  LDGDEPBAR ;  /* 0x00000000000079af */ /* 0x000e2c0000000000 */
[----:B--2---:R-:W-:Y:S04]  /*ad20*/  @P1 IMAD.HI.U32 R0, R2, c[0x0][0x2c8], RZ ;  /* 0x0000b20002001a27 */ /* 0x004fe800078e00ff */
[----:B------:R-:W-:Y:S01]  /*ad30*/  IMAD.MOV.U32 R5, RZ, RZ, R2 ;  /* 0x000000ffff057224 */ /* 0x000fe200078e0002 */
[----:B------:R-:W-:Y:S01]  /*ad40*/  @P0 SHF.R.U32.HI R5, RZ, c[0x0][0x2cc], R0 ;  /* 0x0000b300ff050a19 */ /* 0x000fe20000011600 */
[----:B------:R-:W-:Y:S01]  /*ad50*/  IMAD R0, R227, -0x60, RZ ;  /* 0xffffffa0e3007824 */ /* 0x000fe200078e02ff */
[----:B------:R-:W-:Y:S01]  /*ad60*/  PLOP3.LUT P0, PT, PT, PT, UP0, 0x40, 0x0 ;  /* 0x000000000000781c */ /* 0x000fe20003f0e808 */
[----:B------:R-:W-:Y:S02]  /*ad70*/  IMAD.U32 R2, RZ, RZ, UR7 ;  /* 0x00000007ff027e24 */ /* 0x000fe4000f8e00ff */
[----:B------:R-:W1:Y:S01]  /*ad80*/  SHFL.IDX PT, R4, R5, RZ, 0x1c1f ;  /* 0x001c1fff05047589 */ /* 0x000e6200000e0000 */
[----:B---3--:R-:W-:Y:S05]  /*ad90*/  IADD3 R7, -R58, 0x1, R0 ;  /* 0x000000013a077810 */ /* 0x008fea0007ffe100 */
[----:B------:R-:W-:Y:S05]  /*ada0*/  IMAD R7, R2, c[0x0][0x1d0], R7 ;  /* 0x0000740002077a24 */ /* 0x000fea00078e0207 */
[----:B------:R-:W-:Y:S04]  /*adb0*/  IADD3 R7, R7, -c[0x0][0x168], RZ ;  /* 0x80005a0007077a10 */ /* 0x000fe80007ffe0ff */
[C---:B------:R-:W-:Y:S02]  /*adc0*/  IADD3 R6, R7.reuse, c[0x0][0x328], RZ ;  /* 0x0000ca0007067a10 */ /* 0x040fe40007ffe0ff */
[----:B------:R-:W-:Y:S03]  /*add0*/  IADD3 R7, R7, UR12, RZ ;  /* 0x0000000c07077c10 */ /* 0x000fe6000fffe0ff */
[----:B-1----:R-:W-:Y:S02]  /*ade0*/  IMAD.IADD R3, R6, 0x1, R4 ;  /* 0x0000000106037824 */ /* 0x002fe400078e0204 */
[----:B------:R-:W-:Y:S01]  /*adf0*/  IMAD.IADD R2, R4, 0x1, R7 ;  /* 0x0000000104027824 */ /* 0x000fe200078e0207 */
[----:B------:R-:W-:-:S05]  /*ae00*/  @P0 BRA `(.L_x_173) ;  /* 0x000001a000000947 */ /* 0x000fca0003800000 */
[----:B------:R-:W-:Y:S01]  /*ae10*/  MOV R8, UR7 ;  /* 0x0000000700087c02 */ /* 0x000fe20008000f00 */
[----:B------:R-:W-:Y:S04]  /*ae20*/  BSSY B0, `(.L_x_174) ;  /* 0x0000013000007945 */ /* 0x000fe80003800000 */
[----:B------:R-:W-:Y:S05]  /*ae30*/  IMAD R4, R8, c[0x0][0x1d0], R4 ;  /* 0x0000740008047a24 */ /* 0x000fea00078e0204 */
[----:B------:R-:W-:Y:S04]  /*ae40*/  IADD3 R4, R4, -c[0x0][0x168], RZ ;  /* 0x80005a0004047a10 */ /* 0x000fe80007ffe0ff */
[----:B------:R-:W-:Y:S11]  /*ae50*/  ISETP.GT.AND P0, PT, R4, -0x1, PT ;  /* 0xffffffff0400780c */ /* 0x000ff60003f04270 */
[----:B------:R-:W-:Y:S02]  /*ae60*/  @!UPT UIADD3 URZ, URZ, URZ, URZ ;  /* 0x0000003f3f3ff290 */ /* 0x000fe4000fffe03f */
[----:B------:R-:W-:-:S05]  /*ae70*/  @P0 BRA `(.L_x_175) ;  /* 0x0000008000000947 */ /* 0x000fca0003800000 */
[----:B------:R-:W-:Y:S01]  /*ae80*/  LOP3.LUT R4, RZ, R4, RZ, 0x33, !PT ;  /* 0x00000004ff047212 */ /* 0x000fe200078e33ff */
[----:B------:R-:W-:Y:S05]  /*ae90*/  IMAD.MOV.U32 R8, RZ, RZ, c[0x0][0x32c] ;  /* 0x0000cb00ff087624 */ /* 0x000fea00078e00ff */
[----:B------:R-:W-:Y:S11]  /*aea0*/  ISETP.NE.AND P0, PT, R8, 0x1, PT ;  /* 0x000000010800780c */ /* 0x000ff60003f05270 */
[----:B------:R-:W-:Y:S02]  /*aeb0*/  @!UPT UIADD3 URZ, URZ, URZ, URZ ;  /* 0x0000003f3f3ff290 */ /* 0x000fe4000fffe03f */
[----:B------:R-:W-:Y:S05]  /*aec0*/  @P0 IMAD.HI.U32 R8, R4, c[0x0][0x330], RZ ;  /* 0x0000cc0004080a27 */ /* 0x000fea00078e00ff */
[----:B------:R-:W-:Y:S04]  /*aed0*/  @P0 SHF.R.U32.HI R4, RZ, c[0x0][0x334], R8 ;  /* 0x0000cd00ff040a19 */ /* 0x000fe80000011608 */
[----:B------:R-:W-:Y:S01]  /*aee0*/  LOP3.LUT R4, RZ, R4, RZ, 0x33, !PT ;  /* 0x00000004ff047212 */ /* 0x000fe200078e33ff */
[----:B------:R-:W-:-:S05]  /*aef0*/  BRA `(.L_x_176) ;  /* 0x0000005000007947 */ /* 0x000fca0003800000 */
.L_x_175:
[----:B------:R-:W-:Y:S04]  /*af00*/  MOV R8, c[0x0][0x32c] ;  /* 0x0000cb0000087a02 */ /* 0x000fe80000000f00 */
[----:B------:R-:W-:Y:S11]  /*af10*/  ISETP.NE.AND P0, PT, R8, 0x1, PT ;  /* 0x000000010800780c */ /* 0x000ff60003f05270 */
[----:B------:R-:W-:Y:S02]  /*af20*/  @!UPT UIADD3 URZ, URZ, URZ, URZ ;  /* 0x0000003f3f3ff290 */ /* 0x000fe4000fffe03f */
[----:B------:R-:W-:Y:S05]  /*af30*/  @P0 IMAD.HI.U32 R8, R4, c[0x0][0x330], RZ ;  /* 0x0000cc0004080a27 */ /* 0x000fea00078e00ff */
[----:B------:R-:W-:Y:S02]  /*af40*/  @P0 SHF.R.U32.HI R4, RZ, c[0x0][0x334], R8 ;  /* 0x0000cd00ff040a19 */ /* 0x000fe40000011608 */
.L_x_176:
[----:B------:R-:W-:Y:S05]  /*af50*/  BSYNC B0 ;  /* 0x0000000000007941 */ /* 0x000fea0003800000 */
.L_x_174:
[----:B------:R-:W-:Y:S04]  /*af60*/  IMAD.IADD R8, R0, 0x1, -R58 ;  /* 0x0000000100087824 */ /* 0x000fe800078e0a3a */
[----:B------:R-:W-:Y:S05]  /*af70*/  IMAD R4, R4, c[0x0][0x32c], R8 ;  /* 0x0000cb0004047a24 */ /* 0x000fea00078e0208 */
[----:B------:R-:W-:Y:S02]  /*af80*/  IADD3 R8, R4, c[0x0][0x32c], RZ ;  /* 0x0000cb0004087a10 */ /* 0x000fe40007ffe0ff */
[----:B------:R-:W-:Y:S02]  /*af90*/  IMNMX R2, R2, R4, !PT ;  /* 0x0000000402027217 */ /* 0x000fe40007800200 */
[----:B------:R-:W-:Y:S02]  /*afa0*/  IMNMX R3, R3, R8, PT ;  /* 0x0000000803037217 */ /* 0x000fe40003800200 */
.L_x_173:
[C---:B------:R-:W-:Y:S01]  /*afb0*/  ISETP.GE.AND P0, PT, R0.reuse, 0x1, PT ;  /* 0x000000010000780c */ /* 0x040fe20003f06270 */
[----:B------:R-:W1:Y:S01]  /*afc0*/  SHFL.IDX PT, R4, R5, 0x1, 0x1c1f ;  /* 0x003c1f0005047f89 */ /* 0x000e6200000e0000 */
[----:B------:R-:W-:Y:S02]  /*afd0*/  ISETP.GE.AND P2, PT, R0, 0x9, PT ;  /* 0x000000090000780c */ /* 0x000fe40003f46270 */
[----:B------:R-:W-:Y:S02]  /*afe0*/  P2R R27, PR, RZ, 0x1 ;  /* 0x00000001ff1b7803 */ /* 0x000fe40000000000 */
[----:B------:R-:W-:Y:S02]  /*aff0*/  ISETP.GT.AND P0, PT, R2, RZ, !P0 ;  /* 0x000000ff0200720c */ /* 0x000fe40004704270 */
[----:B------:R-:W-:Y:S02]  /*b000*/  ISETP.GE.AND P1, PT, R0, 0x2, PT ;  /* 0x000000020000780c */ /* 0x000fe40003f26270 */
[C---:B------:R-:W-:Y:S02]  /*b010*/  ISETP.LT.OR P0, PT, R3.reuse, 0x1, P0 ;  /* 0x000000010300780c */ /* 0x040fe40000701670 */
[----:B------:R-:W-:Y:S02]  /*b020*/  P2R R26, PR, RZ, 0x2 ;  /* 0x00000002ff1a7803 */ /* 0x000fe40000000000 */
[----:B------:R-:W-:Y:S02]  /*b030*/  FSEL R29, R188, -INF , !P0 ;  /* 0xff800000bc1d7808 */ /* 0x000fe40004000000 */
[C---:B------:R-:W-:Y:S02]  /*b040*/  ISETP.GT.AND P0, PT, R2.reuse, 0x8, !P2 ;  /* 0x000000080200780c */ /* 0x040fe40005704270 */
[----:B------:R-:W-:Y:S02]  /*b050*/  ISETP.GT.AND P1, PT, R2, 0x1, !P1 ;  /* 0x000000010200780c */ /* 0x000fe40004f24270 */
[----:B------:R-:W-:Y:S02]  /*b060*/  P2R R25, PR, RZ, 0x4 ;  /* 0x00000004ff197803 */ /* 0x000fe40000000000 */
[C---:B------:R-:W-:Y:S02]  /*b070*/  ISETP.LT.OR P0, PT, R3.reuse, 0x9, P0 ;  /* 0x000000090300780c */ /* 0x040fe40000701670 */
[----:B------:R-:W-:Y:S02]  /*b080*/  ISETP.GE.AND P2, PT, R0, 0xa, PT ;  /* 0x0000000a0000780c */ /* 0x000fe40003f46270 */
[C---:B------:R-:W-:Y:S02]  /*b090*/  ISETP.LT.OR P1, PT, R3.reuse, 0x2, P1 ;  /* 0x000000020300780c */ /* 0x040fe40000f21670 */
[----:B------:R-:W-:Y:S02]  /*b0a0*/  FSEL R32, R16, -INF , !P0 ;  /* 0xff80000010207808 */ /* 0x000fe40004000000 */
[----:B------:R-:W-:Y:S02]  /*b0b0*/  ISETP.GT.AND P0, PT, R2, 0x9, !P2 ;  /* 0x000000090200780c */ /* 0x000fe40005704270 */
[----:B------:R-:W-:Y:S02]  /*b0c0*/  FSEL R31, R184, -INF , !P1 ;  /* 0xff800000b81f7808 */ /* 0x000fe40004800000 */
[----:B------:R-:W-:Y:S02]  /*b0d0*/  ISETP.LT.OR P0, PT, R3, 0xa, P0 ;  /* 0x0000000a0300780c */ /* 0x000fe40000701670 */
[----:B------:R-:W-:Y:S02]  /*b0e0*/  ISETP.GE.AND P1, PT, R0, 0x11, PT ;  /* 0x000000110000780c */ /* 0x000fe40003f26270 */
[----:B------:R-:W-:Y:S02]  /*b0f0*/  FSEL R34, R17, -INF , !P0 ;  /* 0xff80000011227808 */ /* 0x000fe40004000000 */
[----:B------:R-:W-:Y:S02]  /*b100*/  ISETP.GT.AND P0, PT, R2, 0x10, !P1 ;  /* 0x000000100200780c */ /* 0x000fe40004f04270 */
[----:B------:R-:W-:Y:S02]  /*b110*/  P2R R23, PR, RZ, 0x2 ;  /* 0x00000002ff177803 */ /* 0x000fe40000000000 */
[C---:B------:R-:W-:Y:S02]  /*b120*/  ISETP.LT.OR P0, PT, R3.reuse, 0x11, P0 ;  /* 0x000000110300780c */ /* 0x040fe40000701670 */
[----:B------:R-:W-:Y:S02]  /*b130*/  ISETP.GE.AND P1, PT, R0, 0x12, PT ;  /* 0x000000120000780c */ /* 0x000fe40003f26270 */
[----:B------:R-:W-:Y:S02]  /*b140*/  FSEL R40, R20, -INF , !P0 ;  /* 0xff80000014287808 */ /* 0x000fe40004000000 */
[----:B------:R-:W-:Y:S02]  /*b150*/  ISETP.GT.AND P0, PT, R2, 0x11, !P1 ;  /* 0x000000110200780c */ /* 0x000fe40004f04270 */
[----:B------:R-:W-:Y:S02]  /*b160*/  P2R R22, PR, RZ, 0x2 ;  /* 0x00000002ff167803 */ /* 0x000fe40000000000 */
[----:B------:R-:W-:Y:S02]  /*b170*/  ISETP.LT.OR P0, PT, R3, 0x12, P0 ;  /* 0x000000120300780c */ /* 0x000fe40000701670 */
        /* <DEDUP_REMOVED lines=73> */
[C---:B------:R-:W-:Y:S02]  /*b610*/  ISETP.GE.AND P6, PT, R0.reuse, 0x52, PT ;  /* 0x000000520000780c */ /* 0x040fe40003fc6270 */
[C---:B------:R-:W-:Y:S02]  /*b620*/  ISETP.LT.OR P0, PT, R3.reuse, 0x51, P0 ;  /* 0x000000510300780c */ /* 0x040fe40000701670 */
[----:B------:R-:W-:Y:S02]  /*b630*/  ISETP.GE.AND P5, PT, R0, 0x59, PT ;  /* 0x000000590000780c */ /* 0x000fe40003fa6270 */
[----:B------:R-:W-:Y:S02]  /*b640*/  FSEL R237, R84, -INF , !P0 ;  /* 0xff80000054ed7808 */ /* 0x000fe40004000000 */
[C---:B------:R-:W-:Y:S02]  /*b650*/  ISETP.GT.AND P0, PT, R2.reuse, 0x51, !P6 ;  /* 0x000000510200780c */ /* 0x040fe40007704270 */
[----:B------:R-:W-:Y:S02]  /*b660*/  P2R R24, PR, RZ, 0x4 ;  /* 0x00000004ff187803 */ /* 0x000fe40000000000 */
[----:B------:R-:W-:Y:S04]  /*b670*/  ISETP.LT.OR P0, PT, R3, 0x52, P0 ;  /* 0x000000520300780c */ /* 0x000fe80000701670 */
[----:B------:R-:W-:Y:S02]  /*b680*/  FSEL R243, R85, -INF , !P0 ;  /* 0xff80000055f37808 */ /* 0x000fe40004000000 */
[----:B------:R-:W-:Y:S04]  /*b690*/  ISETP.GT.AND P0, PT, R2, 0x58, !P5 ;  /* 0x000000580200780c */ /* 0x000fe80006f04270 */
[----:B------:R-:W-:Y:S04]  /*b6a0*/  ISETP.LT.OR P0, PT, R3, 0x59, P0 ;  /* 0x000000590300780c */ /* 0x000fe80000701670 */
[----:B------:R-:W-:Y:S02]  /*b6b0*/  FSEL R249, R96, -INF , !P0 ;  /* 0xff80000060f97808 */ /* 0x000fe40004000000 */
[----:B------:R-:W-:Y:S04]  /*b6c0*/  ISETP.GE.AND P0, PT, R0, 0x5a, PT ;  /* 0x0000005a0000780c */ /* 0x000fe80003f06270 */
[----:B------:R-:W-:Y:S01]  /*b6d0*/  ISETP.GT.AND P2, PT, R2, 0x59, !P0 ;  /* 0x000000590200780c */ /* 0x000fe20004744270 */
[--C-:B-1----:R-:W-:Y:S03]  /*b6e0*/  IMAD.IADD R2, R7, 0x1, R4.reuse ;  /* 0x0000000107027824 */ /* 0x102fe600078e0204 */
[----:B------:R-:W-:Y:S01]  /*b6f0*/  ISETP.LT.OR P2, PT, R3, 0x5a, P2 ;  /* 0x0000005a0300780c */ /* 0x000fe20001741670 */
[----:B------:R-:W-:Y:S03]  /*b700*/  IMAD.IADD R3, R6, 0x1, R4 ;  /* 0x0000000106037824 */ /* 0x000fe600078e0204 */
[----:B------:R-:W-:Y:S02]  /*b710*/  FSEL R250, R97, -INF , !P2 ;  /* 0xff80000061fa7808 */ /* 0x000fe40005000000 */
[----:B------:R-:W-:Y:S11]  /*b720*/  PLOP3.LUT P2, PT, PT, PT, UP0, 0x40, 0x0 ;  /* 0x000000000000781c */ /* 0x000ff60003f4e808 */
[----:B------:R-:W-:Y:S02]  /*b730*/  @!UPT UIADD3 URZ, URZ, URZ, URZ ;  /* 0x0000003f3f3ff290 */ /* 0x000fe4000fffe03f */
        /* <DEDUP_REMOVED lines=16> */
.L_x_179:
[----:B------:R-:W-:Y:S04]  /*b840*/  MOV R28, c[0x0][0x32c] ;  /* 0x0000cb00001c7a02 */ /* 0x000fe80000000f00 */
[----:B------:R-:W-:Y:S11]  /*b850*/  ISETP.NE.AND P2, PT, R28, 0x1, PT ;  /* 0x000000011c00780c */ /* 0x000ff60003f45270 */
[----:B------:R-:W-:Y:S02]  /*b860*/  @!UPT UIADD3 URZ, URZ, URZ, URZ ;  /* 0x0000003f3f3ff290 */ /* 0x000fe4000fffe03f */
[----:B------:R-:W-:Y:S05]  /*b870*/  @P2 IMAD.HI.U32 R28, R4, c[0x0][0x330], RZ ;  /* 0x0000cc00041c2a27 */ /* 0x000fea00078e00ff */
[----:B------:R-:W-:Y:S02]  /*b880*/  @P2 SHF.R.U32.HI R4, RZ, c[0x0][0x334], R28 ;  /* 0x0000cd00ff042a19 */ /* 0x000fe4000001161c */
.L_x_180:
[----:B------:R-:W-:Y:S05]  /*b890*/  BSYNC B0 ;  /* 0x0000000000007941 */ /* 0x000fea0003800000 */
.L_x_178:
[----:B------:R-:W-:Y:S04]  /*b8a0*/  IMAD.IADD R28, R0, 0x1, -R58 ;  /* 0x00000001001c7824 */ /* 0x000fe800078e0a3a */
[----:B------:R-:W-:Y:S05]  /*b8b0*/  IMAD R4, R4, c[0x0][0x32c], R28 ;  /* 0x0000cb0004047a24 */ /* 0x000fea00078e021c */
[----:B------:R-:W-:Y:S02]  /*b8c0*/  IADD3 R28, R4, c[0x0][0x32c], RZ ;  /* 0x0000cb00041c7a10 */ /* 0x000fe40007ffe0ff */
[----:B------:R-:W-:Y:S02]  /*b8d0*/  IMNMX R2, R2, R4, !PT ;  /* 0x0000000402027217 */ /* 0x000fe40007800200 */
[----:B------:R-:W-:Y:S02]  /*b8e0*/  IMNMX R3, R3, R28, PT ;  /* 0x0000001c03037217 */ /* 0x000fe40003800200 */
.L_x_177:
[----:B------:R-:W-:Y:S01]  /*b8f0*/  ISETP.NE.AND P2, PT, R26, RZ, PT ;  /* 0x000000ff1a00720c */ /* 0x000fe20003f45270 */
[----:B------:R-:W1:Y:S03]  /*b900*/  SHFL.IDX PT, R4, R5, 0x2, 0x1c1f ;  /* 0x005c1f0005047f89 */ /* 0x000e6600000e0000 */
[----:B------:R-:W-:Y:S04]  /*b910*/  ISETP.GT.AND P2, PT, R2, 0x1, !P2 ;  /* 0x000000010200780c */ /* 0x000fe80005744270 */
[----:B------:R-:W-:Y:S04]  /*b920*/  ISETP.LT.OR P2, PT, R3, 0x2, P2 ;  /* 0x000000020300780c */ /* 0x000fe80001741670 */
[----:B------:R-:W-:Y:S02]  /*b930*/  FSEL R33, R200, -INF , !P2 ;  /* 0xff800000c8217808 */ /* 0x000fe40005000000 */
[----:B------:R-:W-:Y:S04]  /*b940*/  ISETP.NE.AND P2, PT, R25, RZ, PT ;  /* 0x000000ff1900720c */ /* 0x000fe80003f45270 */
[----:B------:R-:W-:Y:S04]  /*b950*/  ISETP.GT.AND P2, PT, R2, 0x8, !P2 ;  /* 0x000000080200780c */ /* 0x000fe80005744270 */
[C---:B------:R-:W-:Y:S04]  /*b960*/  ISETP.LT.OR P2, PT, R3.reuse, 0x9, P2 ;  /* 0x000000090300780c */ /* 0x040fe80001741670 */
[----:B------:R-:W-:Y:S02]  /*b970*/  FSEL R37, R192, -INF , !P2 ;  /* 0xff800000c0257808 */ /* 0x000fe40005000000 */
[----:B------:R-:W-:Y:S04]  /*b980*/  ISETP.NE.AND P2, PT, R24, RZ, PT ;  /* 0x000000ff1800720c */ /* 0x000fe80003f45270 */
[----:B------:R-:W-:Y:S04]  /*b990*/  ISETP.GT.AND P2, PT, R2, 0x9, !P2 ;  /* 0x000000090200780c */ /* 0x000fe80005744270 */
[----:B------:R-:W-:Y:S04]  /*b9a0*/  ISETP.LT.OR P2, PT, R3, 0xa, P2 ;  /* 0x0000000a0300780c */ /* 0x000fe80001741670 */
[----:B------:R-:W-:Y:S02]  /*b9b0*/  FSEL R39, R190, -INF , !P2 ;  /* 0xff800000be277808 */ /* 0x000fe40005000000 */
[----:B------:R-:W-:Y:S04]  /*b9c0*/  ISETP.NE.AND P2, PT, R23, RZ, PT ;  /* 0x000000ff1700720c */ /* 0x000fe80003f45270 */
[----:B------:R-:W-:Y:S04]  /*b9d0*/  ISETP.GT.AND P2, PT, R2, 0x10, !P2 ;  /* 0x000000100200780c */ /* 0x000fe80005744270 */
[----:B------:R-:W-:Y:S04]  /*b9e0*/  ISETP.LT.OR P2, PT, R3, 0x11, P2 ;  /* 0x000000110300780c */ /* 0x000fe80001741670 */
[----:B------:R-:W-:Y:S02]  /*b9f0*/  FSEL R41, R181, -INF , !P2 ;  /* 0xff800000b5297808 */ /* 0x000fe40005000000 */
[----:B------:R-:W-:Y:S04]  /*ba00*/  ISETP.NE.AND P2, PT, R22, RZ, PT ;  /* 0x000000ff1600720c */ /* 0x000fe80003f45270 */
[C---:B------:R-:W-:Y:S04]  /*ba10*/  ISETP.GT.AND P2, PT, R2.reuse, 0x11, !P2 ;  /* 0x000000110200780c */ /* 0x040fe80005744270 */
[----:B------:R-:W-:Y:S04]  /*ba20*/  ISETP.LT.OR P2, PT, R3, 0x12, P2 ;  /* 0x000000120300780c */ /* 0x000fe80001741670 */
[----:B------:R-:W-:Y:S02]  /*ba30*/  FSEL R43, R171, -INF , !P2 ;  /* 0xff800000ab2b7808 */ /* 0x000fe40005000000 */
[----:B------:R-:W-:Y:S04]  /*ba40*/  ISETP.NE.AND P2, PT, R21, RZ, PT ;  /* 0x000000ff1500720c */ /* 0x000fe80003f45270 */
[----:B------:R-:W-:Y:S04]  /*ba50*/  ISETP.GT.AND P2, PT, R2, 0x18, !P2 ;  /* 0x000000180200780c */ /* 0x000fe80005744270 */
[C---:B------:R-:W-:Y:S04]  /*ba60*/  ISETP.LT.OR P2, PT, R3.reuse, 0x19, P2 ;  /* 0x000000190300780c */ /* 0x040fe80001741670 */
        /* <DEDUP_REMOVED lines=53> */
[----:B------:R-:W-:Y:S04]  /*bdc0*/  ISETP.GT.AND P2, PT, R2, 0x50, !P1 ;  /* 0x000000500200780c */ /* 0x000fe80004f44270 */
[C---:B------:R-:W-:Y:S04]  /*bdd0*/  ISETP.LT.OR P2, PT, R3.reuse, 0x51, P2 ;  /* 0x000000510300780c */ /* 0x040fe80001741670 */
[----:B------:R-:W-:Y:S02]  /*bde0*/  FSEL R239, R86, -INF , !P2 ;  /* 0xff80000056ef7808 */ /* 0x000fe40005000000 */
[C---:B------:R-:W-:Y:S04]  /*bdf0*/  ISETP.GT.AND P2, PT, R2.reuse, 0x51, !P6 ;  /* 0x000000510200780c */ /* 0x040fe80007744270 */
[----:B------:R-:W-:Y:S04]  /*be00*/  ISETP.LT.OR P2, PT, R3, 0x52, P2 ;  /* 0x000000520300780c */ /* 0x000fe80001741670 */
[----:B------:R-:W-:Y:S02]  /*be10*/  FSEL R241, R87, -INF , !P2 ;  /* 0xff80000057f17808 */ /* 0x000fe40005000000 */
[----:B------:R-:W-:Y:S04]  /*be20*/  ISETP.GT.AND P2, PT, R2, 0x58, !P5 ;  /* 0x000000580200780c */ /* 0x000fe80006f44270 */
[----:B------:R-:W-:Y:S04]  /*be30*/  ISETP.LT.OR P2, PT, R3, 0x59, P2 ;  /* 0x000000590300780c */ /* 0x000fe80001741670 */
[----:B------:R-:W-:Y:S02]  /*be40*/  FSEL R247, R98, -INF , !P2 ;  /* 0xff80000062f77808 */ /* 0x000fe40005000000 */
[----:B------:R-:W-:Y:S04]  /*be50*/  ISETP.NE.AND P2, PT, R27, RZ, PT ;  /* 0x000000ff1b00720c */ /* 0x000fe80003f45270 */
[----:B------:R-:W-:Y:S04]  /*be60*/  ISETP.GT.AND P2, PT, R2, RZ, !P2 ;  /* 0x000000ff0200720c */ /* 0x000fe80005744270 */
[----:B------:R-:W-:Y:S04]  /*be70*/  ISETP.LT.OR P2, PT, R3, 0x1, P2 ;  /* 0x000000010300780c */ /* 0x000fe80001741670 */
[----:B------:R-:W-:Y:S02]  /*be80*/  FSEL R30, R242, -INF , !P2 ;  /* 0xff800000f21e7808 */ /* 0x000fe40005000000 */
        /* <DEDUP_REMOVED lines=23> */
.L_x_183:
[----:B------:R-:W-:Y:S04]  /*c000*/  MOV R28, c[0x0][0x32c] ;  /* 0x0000cb00001c7a02 */ /* 0x000fe80000000f00 */
[----:B------:R-:W-:Y:S11]  /*c010*/  ISETP.NE.AND P2, PT, R28, 0x1, PT ;  /* 0x000000011c00780c */ /* 0x000ff60003f45270 */
[----:B------:R-:W-:Y:S02]  /*c020*/  @!UPT UIADD3 URZ, URZ, URZ, URZ ;  /* 0x0000003f3f3ff290 */ /* 0x000fe4000fffe03f */
[----:B------:R-:W-:Y:S05]  /*c030*/  @P2 IMAD.HI.U32 R28, R4, c[0x0][0x330], RZ ;  /* 0x0000cc00041c2a27 */ /* 0x000fea00078e00ff */
[----:B------:R-:W-:Y:S02]  /*c040*/  @P2 SHF.R.U32.HI R4, RZ, c[0x0][0x334], R28 ;  /* 0x0000cd00ff042a19 */ /* 0x000fe4000001161c */
.L_x_184:
[----:B------:R-:W-:Y:S05]  /*c050*/  BSYNC B0 ;  /* 0x0000000000007941 */ /* 0x000fea0003800000 */
.L_x_182:
[----:B------:R-:W-:Y:S04]  /*c060*/  IMAD.IADD R28, R0, 0x1, -R58 ;  /* 0x00000001001c7824 */ /* 0x000fe800078e0a3a */
[----:B------:R-:W-:Y:S05]  /*c070*/  IMAD R4, R4, c[0x0][0x32c], R28 ;  /* 0x0000cb0004047a24 */ /* 0x000fea00078e021c */
[----:B------:R-:W-:Y:S02]  /*c080*/  IADD3 R28, R4, c[0x0][0x32c], RZ ;  /* 0x0000cb00041c7a10 */ /* 0x000fe40007ffe0ff */
[----:B------:R-:W-:Y:S02]  /*c090*/  IMNMX R2, R2, R4, !PT ;  /* 0x0000000402027217 */ /* 0x000fe40007800200 */
[----:B------:R-:W-:Y:S02]  /*c0a0*/  IMNMX R3, R3, R28, PT ;  /* 0x0000001c03037217 */ /* 0x000fe40003800200 */
.L_x_181:
[----:B------:R-:W-:Y:S01]  /*c0b0*/  ISETP.NE.AND P2, PT, R26, RZ, PT ;  /* 0x000000ff1a00720c */ /* 0x000fe20003f45270 */
[----:B------:R-:W1:Y:S03]  /*c0c0*/  SHFL.IDX PT, R4, R5, 0x3, 0x1c1f ;  /* 0x007c1f0005047f89 */ /* 0x000e6600000e0000 */
        /* <DEDUP_REMOVED lines=111> */
.L_x_187:
[----:B------:R-:W-:Y:S04]  /*c7c0*/  MOV R5, c[0x0][0x32c] ;  /* 0x0000cb0000057a02 */ /* 0x000fe80000000f00 */
[----:B------:R-:W-:Y:S11]  /*c7d0*/  ISETP.NE.AND P2, PT, R5, 0x1, PT ;  /* 0x000000010500780c */ /* 0x000ff60003f45270 */
[----:B------:R-:W-:Y:S02]  /*c7e0*/  @!UPT UIADD3 URZ, URZ, URZ, URZ ;  /* 0x0000003f3f3ff290 */ /* 0x000fe4000fffe03f */
[----:B------:R-:W-:Y:S05]  /*c7f0*/  @P2 IMAD.HI.U32 R5, R4, c[0x0][0x330], RZ ;  /* 0x0000cc0004052a27 */ /* 0x000fea00078e00ff */
[----:B------:R-:W-:Y:S02]  /*c800*/  @P2 SHF.R.U32.HI R4, RZ, c[0x0][0x334], R5 ;  /* 0x0000cd00ff042a19 */ /* 0x000fe40000011605 */
.L_x_188:
[----:B------:R-:W-:Y:S05]  /*c810*/  BSYNC B0 ;  /* 0x0000000000007941 */ /* 0x000fea0003800000 */
.L_x_186:
[----:B------:R-:W-:Y:S04]  /*c820*/  IMAD.IADD R0, R0, 0x1, -R58 ;  /* 0x0000000100007824 */ /* 0x000fe800078e0a3a */
[----:B------:R-:W-:Y:S05]  /*c830*/  IMAD R4, R4, c[0x0][0x32c], R0 ;  /* 0x0000cb0004047a24 */ /* 0x000fea00078e0200 */
[----:B------:R-:W-:Y:S02]  /*c840*/  IADD3 R0, R4, c[0x0][0x32c], RZ ;  /* 0x0000cb0004007a10 */ /* 0x000fe40007ffe0ff */
[----:B------:R-:W-:Y:S02]  /*c850*/  IMNMX R2, R2, R4, !PT ;  /* 0x0000000402027217 */ /* 0x000fe40007800200 */
[----:B------:R-:W-:Y:S02]  /*c860*/  IMNMX R3, R3, R0, PT ;  /* 0x0000000003037217 */ /* 0x000fe40003800200 */
.L_x_185:
[----:B------:R-:W2:Y:S01]  /*c870*/  LDL.LU R4, [R1+0x4] ;  /* 0x0000040001047983 */ /* 0x000ea20000300800 */
[----:B------:R-:W-:Y:S02]  /*c880*/  ISETP.NE.AND P2, PT, R27, RZ, PT ;  /* 0x000000ff1b00720c */ /* 0x000fe40003f45270 */
[----:B------:R-:W-:Y:S01]  /*c890*/  FMNMX.FTZ R72, R29, R100, !PT ;  /* 0x000000641d487209 */ /* 0x000fe20007810000 */
[----:B------:R-:W3:Y:S01]  /*c8a0*/  LDL.LU R0, [R1] ;  /* 0x0000000001007983 */ /* 0x000ee20000300800 */
[----:B------:R-:W-:Y:S02]  /*c8b0*/  ISETP.GT.AND P2, PT, R2, RZ, !P2 ;  /* 0x000000ff0200720c */ /* 0x000fe40005744270 */
[----:B------:R-:W-:Y:S02]  /*c8c0*/  FMNMX.FTZ R72, R31, R72, !PT ;  /* 0x000000481f487209 */ /* 0x000fe40007810000 */
[C---:B------:R-:W-:Y:S02]  /*c8d0*/  ISETP.LT.OR P2, PT, R3.reuse, 0x1, P2 ;  /* 0x000000010300780c */ /* 0x040fe40001741670 */
[----:B------:R-:W-:Y:S02]  /*c8e0*/  FMNMX.FTZ R72, R32, R72, !PT ;  /* 0x0000004820487209 */ /* 0x000fe40007810000 */
[----:B------:R-:W-:Y:S02]  /*c8f0*/  ISETP.GT.AND P1, PT, R2, 0x50, !P1 ;  /* 0x000000500200780c */ /* 0x000fe40004f24270 */
[----:B------:R-:W-:Y:S02]  /*c900*/  FMNMX.FTZ R72, R34, R72, !PT ;  /* 0x0000004822487209 */ /* 0x000fe40007810000 */
[----:B------:R-:W-:Y:S02]  /*c910*/  ISETP.LT.OR P1, PT, R3, 0x51, P1 ;  /* 0x000000510300780c */ /* 0x000fe40000f21670 */
[----:B------:R-:W-:Y:S02]  /*c920*/  FMNMX.FTZ R72, R40, R72, !PT ;  /* 0x0000004828487209 */ /* 0x000fe40007810000 */
[----:B------:R-:W-:Y:S02]  /*c930*/  ISETP.GT.AND P6, PT, R2, 0x51, !P6 ;  /* 0x000000510200780c */ /* 0x000fe400077c4270 */
[----:B------:R-:W-:Y:S02]  /*c940*/  FMNMX.FTZ R72, R42, R72, !PT ;  /* 0x000000482a487209 */ /* 0x000fe40007810000 */
[----:B------:R-:W-:Y:S02]  /*c950*/  ISETP.GT.AND P5, PT, R2, 0x58, !P5 ;  /* 0x000000580200780c */ /* 0x000fe40006fa4270 */
[----:B------:R-:W-:Y:S02]  /*c960*/  FMNMX.FTZ R72, R44, R72, !PT ;  /* 0x000000482c487209 */ /* 0x000fe40007810000 */
[----:B------:R-:W-:Y:S02]  /*c970*/  ISETP.GT.AND P0, PT, R2, 0x59, !P0 ;  /* 0x000000590200780c */ /* 0x000fe40004704270 */
[----:B------:R-:W-:Y:S02]  /*c980*/  FMNMX.FTZ R72, R47, R72, !PT ;  /* 0x000000482f487209 */ /* 0x000fe40007810000 */
[----:B------:R-:W-:Y:S02]  /*c990*/  ISETP.LT.OR P6, PT, R3, 0x52, P6 ;  /* 0x000000520300780c */ /* 0x000fe400037c1670 */
[----:B------:R-:W-:Y:S02]  /*c9a0*/  FMNMX.FTZ R72, R57, R72, !PT ;  /* 0x0000004839487209 */ /* 0x000fe40007810000 */
[C---:B------:R-:W-:Y:S02]  /*c9b0*/  ISETP.LT.OR P5, PT, R3.reuse, 0x59, P5 ;  /* 0x000000590300780c */ /* 0x040fe40002fa1670 */
[----:B------:R-:W-:Y:S02]  /*c9c0*/  FMNMX.FTZ R72, R90, R72, !PT ;  /* 0x000000485a487209 */ /* 0x000fe40007810000 */
[----:B------:R-:W-:Y:S02]  /*c9d0*/  ISETP.LT.OR P0, PT, R3, 0x5a, P0 ;  /* 0x0000005a0300780c */ /* 0x000fe40000701670 */
[----:B------:R-:W-:Y:S02]  /*c9e0*/  FMNMX.FTZ R72, R176, R72, !PT ;  /* 0x00000048b0487209 */ /* 0x000fe40007810000 */
[----:B------:R-:W-:Y:S02]  /*c9f0*/  FSEL R73, R79, -INF , !P0 ;  /* 0xff8000004f497808 */ /* 0x000fe40004000000 */
[----:B------:R-:W-:Y:S02]  /*ca00*/  FMNMX.FTZ R72, R177, R72, !PT ;  /* 0x00000048b1487209 */ /* 0x000fe40007810000 */
[----:B------:R-:W-:Y:S02]  /*ca10*/  FSEL R194, R194, -INF , !P6 ;  /* 0xff800000c2c27808 */ /* 0x000fe40007000000 */
[----:B------:R-:W-:Y:S04]  /*ca20*/  FMNMX.FTZ R72, R178, R72, !PT ;  /* 0x00000048b2487209 */ /* 0x000fe80007810000 */
        /* <DEDUP_REMOVED lines=10> */
[----:B------:R-:W-:Y:S05]  /*cad0*/  FMNMX.FTZ R72, R250, R72, !PT ;  /* 0x00000048fa487209 */ /* 0x000fea0007810000 */
[----:B------:R-:W1:Y:S02]  /*cae0*/  SHFL.BFLY PT, R5, R72, 0x2, 0x1f ;  /* 0x0c401f0048057f89 */ /* 0x000e6400000e0000 */
[----:B-1----:R-:W-:Y:S06]  /*caf0*/  FMNMX.FTZ R72, R72, R5, !PT ;  /* 0x0000000548487209 */ /* 0x002fec0007810000 */
[----:B------:R-:W1:Y:S02]  /*cb00*/  SHFL.BFLY PT, R7, R72, 0x1, 0x1f ;  /* 0x0c201f0048077f89 */ /* 0x000e6400000e0000 */
[----:B-1----:R-:W-:Y:S02]  /*cb10*/  FMNMX.FTZ R72, R72, R7, !PT ;  /* 0x0000000748487209 */ /* 0x002fe40007810000 */
[----:B--2---:R-:W-:Y:S02]  /*cb20*/  FSEL R27, R4, -INF , !P2 ;  /* 0xff800000041b7808 */ /* 0x004fe40005000000 */
[----:B------:R-:W-:Y:S02]  /*cb30*/  ISETP.NE.AND P2, PT, R26, RZ, PT ;  /* 0x000000ff1a00720c */ /* 0x000fe40003f45270 */
[----:B------:R-:W-:Y:S02]  /*cb40*/  FMNMX.FTZ R4, R28, R102, !PT ;  /* 0x000000661c047209 */ /* 0x000fe40007810000 */
[----:B------:R-:W-:Y:S02]  /*cb50*/  ISETP.GT.AND P2, PT, R2, 0x1, !P2 ;  /* 0x000000010200780c */ /* 0x000fe40005744270 */
[----:B------:R-:W-:Y:S02]  /*cb60*/  FMNMX.FTZ R4, R35, R4, !PT ;  /* 0x0000000423047209 */ /* 0x000fe40007810000 */
[----:B------:R-:W-:Y:S02]  /*cb70*/  ISETP.LT.OR P2, PT, R3, 0x2, P2 ;  /* 0x000000020300780c */ /* 0x000fe40001741670 */
[----:B------:R-:W-:Y:S02]  /*cb80*/  FMNMX.FTZ R4, R36, R4, !PT ;  /* 0x0000000424047209 */ /* 0x000fe40007810000 */
[----:B---3--:R-:W-:Y:S02]  /*cb90*/  FSEL R26, R0, -INF , !P2 ;  /* 0xff800000001a7808 */ /* 0x008fe40005000000 */
[----:B------:R-:W-:Y:S02]  /*cba0*/  ISETP.NE.AND P2, PT, R25, RZ, PT ;  /* 0x000000ff1900720c */ /* 0x000fe40003f45270 */
[----:B------:R-:W-:Y:S02]  /*cbb0*/  FMNMX.FTZ R0, R30, R101, !PT ;  /* 0x000000651e007209 */ /* 0x000fe40007810000 */
[----:B------:R-:W-:Y:S02]  /*cbc0*/  ISETP.GT.AND P2, PT, R2, 0x8, !P2 ;  /* 0x000000080200780c */ /* 0x000fe40005744270 */
[----:B------:R-:W-:Y:S02]  /*cbd0*/  FMNMX.FTZ R0, R33, R0, !PT ;  /* 0x0000000021007209 */ /* 0x000fe40007810000 */
[----:B------:R-:W-:Y:S02]  /*cbe0*/  ISETP.LT.OR P2, PT, R3, 0x9, P2 ;  /* 0x000000090300780c */ /* 0x000fe40001741670 */
[----:B------:R-:W-:Y:S02]  /*cbf0*/  FMNMX.FTZ R0, R37, R0, !PT ;  /* 0x0000000025007209 */ /* 0x000fe40007810000 */
[----:B------:R-:W-:Y:S02]  /*cc00*/  FSEL R25, R252, -INF , !P2 ;  /* 0xff800000fc197808 */ /* 0x000fe40005000000 */
[----:B------:R-:W-:Y:S02]  /*cc10*/  ISETP.NE.AND P2, PT, R24, RZ, PT ;  /* 0x000000ff1800720c */ /* 0x000fe40003f45270 */
[----:B------:R-:W-:Y:S02]  /*cc20*/  FMNMX.FTZ R0, R39, R0, !PT ;  /* 0x0000000027007209 */ /* 0x000fe40007810000 */
[C---:B------:R-:W-:Y:S02]  /*cc30*/  ISETP.GT.AND P2, PT, R2.reuse, 0x9, !P2 ;  /* 0x000000090200780c */ /* 0x040fe40005744270 */
[----:B------:R-:W-:Y:S02]  /*cc40*/  FMNMX.FTZ R0, R41, R0, !PT ;  /* 0x0000000029007209 */ /* 0x000fe40007810000 */
[----:B------:R-:W-:Y:S02]  /*cc50*/  ISETP.LT.OR P2, PT, R3, 0xa, P2 ;  /* 0x0000000a0300780c */ /* 0x000fe40001741670 */
[----:B------:R-:W-:Y:S02]  /*cc60*/  FMNMX.FTZ R0, R43, R0, !PT ;  /* 0x000000002b007209 */ /* 0x000fe40007810000 */
[----:B------:R-:W-:Y:S02]  /*cc70*/  FSEL R24, R251, -INF , !P2 ;  /* 0xff800000fb187808 */ /* 0x000fe40005000000 */
        /* <DEDUP_REMOVED lines=22> */
[----:B------:R-:W-:Y:S01]  /*cde0*/  FMNMX.FTZ R4, R49, R4, !PT ;  /* 0x0000000431047209 */ /* 0x000fe20007810000 */
[----:B------:R-:W-:Y:S01]  /*cdf0*/  LDSM.16.MT88.4 R20, [R209+0x100] ;  /* 0x00010000d114783b */ /* 0x000fe20000004200 */
        /* <DEDUP_REMOVED lines=50> */
[----:B------:R-:W-:Y:S01]  /*d120*/  FMNMX.FTZ R4, R204, R4, !PT ;  /* 0x00000004cc047209 */ /* 0x000fe20007810000 */
[----:B------:R-:W1:Y:S01]  /*d130*/  SHFL.BFLY PT, R6, R0, 0x2, 0x1f ;  /* 0x0c401f0000067f89 */ /* 0x000e6200000e0000 */
        /* <DEDUP_REMOVED lines=16> */
[----:B------:R-:W-:Y:S01]  /*d240*/  FSEL R198, R74, -INF , !P2 ;  /* 0xff8000004ac67808 */ /* 0x000fe20005000000 */
[----:B------:R-:W-:Y:S01]  /*d250*/  FMUL.FTZ R74, R72, c[0x0][0x2d0] ;  /* 0x0000b400484a7a20 */ /* 0x000fe20000410000 */
        /* <DEDUP_REMOVED lines=10> */
[----:B-1----:R-:W-:Y:S02]  /*d300*/  FMNMX.FTZ R0, R0, R6, !PT ;  /* 0x0000000600007209 */ /* 0x002fe40007810000 */
[C---:B------:R-:W-:Y:S02]  /*d310*/  ISETP.LT.OR P2, PT, R3.reuse, 0x49, P2 ;  /* 0x000000490300780c */ /* 0x040fe40001741670 */
[----:B------:R-:W-:Y:S01]  /*d320*/  FMNMX.FTZ R4, R246, R4, !PT ;  /* 0x00000004f6047209 */ /* 0x000fe20007810000 */
[----:B------:R-:W1:Y:S01]  /*d330*/  SHFL.BFLY PT, R71, R0, 0x1, 0x1f ;  /* 0x0c201f0000477f89 */ /* 0x000e6200000e0000 */
[----:B------:R-:W-:Y:S02]  /*d340*/  FSEL R202, R78, -INF , !P2 ;  /* 0xff8000004eca7808 */ /* 0x000fe40005000000 */
[----:B------:R-:W-:Y:S02]  /*d350*/  ISETP.NE.AND P2, PT, R8, RZ, PT ;  /* 0x000000ff0800720c */ /* 0x000fe40003f45270 */
[----:B------:R-:W-:Y:S02]  /*d360*/  FMNMX.FTZ R5, R58, R5, !PT ;  /* 0x000000053a057209 */ /* 0x000fe40007810000 */
[----:B------:R-:W-:Y:S01]  /*d370*/  ISETP.GT.AND P2, PT, R2, 0x49, !P2 ;  /* 0x000000490200780c */ /* 0x000fe20005744270 */
[----:B------:R-:W2:Y:S01]  /*d380*/  SHFL.BFLY PT, R7, R4, 0x2, 0x1f ;  /* 0x0c401f0004077f89 */ /* 0x000ea200000e0000 */
[----:B------:R-:W-:Y:S02]  /*d390*/  FMNMX.FTZ R5, R62, R5, !PT ;  /* 0x000000053e057209 */ /* 0x000fe40007810000 */
[----:B------:R-:W-:Y:S02]  /*d3a0*/  ISETP.LT.OR P2, PT, R3, 0x4a, P2 ;  /* 0x0000004a0300780c */ /* 0x000fe40001741670 */
[----:B------:R-:W-:Y:S02]  /*d3b0*/  FMNMX.FTZ R5, R88, R5, !PT ;  /* 0x0000000558057209 */ /* 0x000fe40007810000 */
[----:B------:R-:W-:Y:S02]  /*d3c0*/  FSEL R193, R193, -INF , !P2 ;  /* 0xff800000c1c17808 */ /* 0x000fe40005000000 */
[----:B------:R-:W-:Y:S02]  /*d3d0*/  FSETP.NEU.FTZ.AND P2, PT, R72, -INF , PT ;  /* 0xff8000004800780b */ /* 0x000fe40003f5d000 */
[----:B------:R-:W-:Y:S02]  /*d3e0*/  FMNMX.FTZ R6, R98, R5, !PT ;  /* 0x0000000562067209 */ /* 0x000fe40007810000 */
[----:B------:R-:W-:Y:S02]  /*d3f0*/  FSEL R74, R74, RZ, P2 ;  /* 0x000000ff4a4a7208 */ /* 0x000fe40001000000 */
[----:B------:R-:W-:Y:S02]  /*d400*/  FSEL R199, R182, -INF , !P1 ;  /* 0xff800000b6c77808 */ /* 0x000fe40004800000 */
[----:B-1----:R-:W-:Y:S01]  /*d410*/  FMNMX.FTZ R71, R0, R71, !PT ;  /* 0x0000004700477209 */ /* 0x002fe20007810000 */
[--C-:B------:R-:W-:Y:S01]  /*d420*/  FFMA.FTZ R5, R29, c[0x0][0x2d0], -R74.reuse ;  /* 0x0000b4001d057a23 */ /* 0x100fe2000001084a */
[----:B------:R-:W-:Y:S01]  /*d430*/  FMNMX.FTZ R6, R168, R6, !PT ;  /* 0x00000006a8067209 */ /* 0x000fe20007810000 */
[--C-:B------:R-:W-:Y:S01]  /*d440*/  FFMA.FTZ R0, R32, c[0x0][0x2d0], -R74.reuse ;  /* 0x0000b40020007a23 */ /* 0x100fe2000001084a */
[----:B------:R-:W-:Y:S01]  /*d450*/  FSEL R182, R91, -INF , !P5 ;  /* 0xff8000005bb67808 */ /* 0x000fe20006800000 */
[----:B------:R1:W-:Y:S01]  /*d460*/  MUFU.EX2 R64, R5 ;  /* 0x0000000500407308 */ /* 0x0003e20000000800 */
[--C-:B------:R-:W-:Y:S01]  /*d470*/  FFMA.FTZ R16, R44, c[0x0][0x2d0], -R74.reuse ;  /* 0x0000b4002c107a23 */ /* 0x100fe2000001084a */
[----:B--2---:R-:W-:Y:S01]  /*d480*/  FMNMX.FTZ R4, R4, R7, !PT ;  /* 0x0000000704047209 */ /* 0x004fe20007810000 */
[C---:B------:R-:W-:Y:S01]  /*d490*/  FMUL.FTZ R75, R71.reuse, c[0x0][0x2d0] ;  /* 0x0000b400474b7a20 */ /* 0x040fe20000410000 */
[----:B------:R-:W-:Y:S03]  /*d4a0*/  FSETP.NEU.FTZ.AND P1, PT, R71, -INF , PT ;  /* 0xff8000004700780b */ /* 0x000fe60003f3d000 */
[----:B------:R-:W2:Y:S01]  /*d4b0*/  SHFL.BFLY PT, R70, R4, 0x1, 0x1f ;  /* 0x0c201f0004467f89 */ /* 0x000ea200000e0000 */
[----:B------:R-:W-:Y:S02]  /*d4c0*/  FSEL R75, R75, RZ, P1 ;  /* 0x000000ff4b4b7208 */ /* 0x000fe40000800000 */
[----:B------:R3:W-:Y:S03]  /*d4d0*/  MUFU.EX2 R84, R0 ;  /* 0x0000000000547308 */ /* 0x0007e60000000800 */
[--C-:B------:R-:W-:Y:S02]  /*d4e0*/  FFMA.FTZ R3, R39, c[0x0][0x2d0], -R75.reuse ;  /* 0x0000b40027037a23 */ /* 0x100fe4000001084b */
[--C-:B------:R-:W-:Y:S02]  /*d4f0*/  FFMA.FTZ R12, R43, c[0x0][0x2d0], -R75.reuse ;  /* 0x0000b4002b0c7a23 */ /* 0x100fe4000001084b */
[--C-:B------:R-:W-:Y:S03]  /*d500*/  FFMA.FTZ R8, R41, c[0x0][0x2d0], -R75.reuse ;  /* 0x0000b40029087a23 */ /* 0x100fe6000001084b */
[----:B------:R4:W-:Y:S01]  /*d510*/  MUFU.EX2 R86, R3 ;  /* 0x0000000300567308 */ /* 0x0009e20000000800 */
[----:B-1----:R-:W-:Y:S01]  /*d520*/  FMNMX.FTZ R5, R169, R6, !PT ;  /* 0x00000006a9057209 */ /* 0x002fe20007810000 */
[--C-:B------:R-:W-:Y:S03]  /*d530*/  FFMA.FTZ R6, R31, c[0x0][0x2d0], -R74.reuse ;  /* 0x0000b4001f067a23 */ /* 0x100fe6000001084a */
[----:B------:R-:W-:Y:S05]  /*d540*/  FMNMX.FTZ R5, R172, R5, !PT ;  /* 0x00000005ac057209 */ /* 0x000fea0007810000 */
[----:B------:R-:W-:Y:S01]  /*d550*/  MUFU.EX2 R53, R6 ;  /* 0x0000000600357308 */ /* 0x000fe20000000800 */
[----:B--2---:R-:W-:Y:S02]  /*d560*/  FMNMX.FTZ R70, R4, R70, !PT ;  /* 0x0000004604467209 */ /* 0x004fe40007810000 */
[----:B------:R-:W-:Y:S02]  /*d570*/  FMNMX.FTZ R5, R180, R5, !PT ;  /* 0x00000005b4057209 */ /* 0x000fe40007810000 */
[C---:B------:R-:W-:Y:S01]  /*d580*/  FSETP.NEU.FTZ.AND P0, PT, R70.reuse, -INF , PT ;  /* 0xff8000004600780b */ /* 0x040fe20003f1d000 */
[----:B------:R-:W-:Y:S01]  /*d590*/  FMUL.FTZ R96, R70, c[0x0][0x2d0] ;  /* 0x0000b40046607a20 */ /* 0x000fe20000410000 */
[----:B------:R-:W-:Y:S03]  /*d5a0*/  FMNMX.FTZ R5, R183, R5, !PT ;  /* 0x00000005b7057209 */ /* 0x000fe60007810000 */
[----:B------:R-:W-:Y:S01]  /*d5b0*/  MUFU.EX2 R31, R8 ;  /* 0x00000008001f7308 */ /* 0x000fe20000000800 */
[----:B---3--:R-:W-:Y:S01]  /*d5c0*/  FMNMX.FTZ R0, R186, R5, !PT ;  /* 0x00000005ba007209 */ /* 0x008fe20007810000 */
[----:B------:R-:W-:Y:S01]  /*d5d0*/  FFMA.FTZ R5, R34, c[0x0][0x2d0], -R74 ;  /* 0x0000b40022057a23 */ /* 0x000fe2000001084a */
[----:B------:R-:W-:Y:S02]  /*d5e0*/  FSEL R96, R96, RZ, P0 ;  /* 0x000000ff60607208 */ /* 0x000fe40000000000 */
[----:B------:R-:W-:Y:S03]  /*d5f0*/  FMNMX.FTZ R0, R187, R0, !PT ;  /* 0x00000000bb007209 */ /* 0x000fe60007810000 */
[--C-:B----4-:R-:W-:Y:S01]  /*d600*/  FFMA.FTZ R3, R28, c[0x0][0x2d0], -R96.reuse ;  /* 0x0000b4001c037a23 */ /* 0x110fe20000010860 */
[----:B------:R-:W-:Y:S01]  /*d610*/  FMNMX.FTZ R0, R198, R0, !PT ;  /* 0x00000000c6007209 */ /* 0x000fe20007810000 */
[----:B------:R-:W1:Y:S01]  /*d620*/  MUFU.EX2 R87, R5 ;  /* 0x0000000500577308 */ /* 0x000e620000000800 */
[--C-:B------:R-:W-:Y:S02]  /*d630*/  FFMA.FTZ R4, R38, c[0x0][0x2d0], -R96.reuse ;  /* 0x0000b40026047a23 */ /* 0x100fe40000010860 */
[----:B------:R-:W-:Y:S01]  /*d640*/  FMNMX.FTZ R0, R201, R0, !PT ;  /* 0x00000000c9007209 */ /* 0x000fe20007810000 */
[--C-:B------:R-:W-:Y:S02]  /*d650*/  FFMA.FTZ R32, R46, c[0x0][0x2d0], -R96.reuse ;  /* 0x0000b4002e207a23 */ /* 0x100fe40000010860 */
[----:B------:R-:W-:Y:S01]  /*d660*/  FFMA.FTZ R44, R51, c[0x0][0x2d0], -R96 ;  /* 0x0000b400332c7a23 */ /* 0x000fe20000010860 */
[----:B------:R-:W-:Y:S01]  /*d670*/  FMNMX.FTZ R0, R202, R0, !PT ;  /* 0x00000000ca007209 */ /* 0x000fe20007810000 */
[--C-:B------:R-:W-:Y:S02]  /*d680*/  FFMA.FTZ R28, R48, c[0x0][0x2d0], -R75.reuse ;  /* 0x0000b400301c7a23 */ /* 0x100fe4000001084b */
[----:B------:R2:W-:Y:S01]  /*d690*/  MUFU.EX2 R54, R3 ;  /* 0x0000000300367308 */ /* 0x0005e20000000800 */
[----:B------:R-:W-:Y:S01]  /*d6a0*/  FMNMX.FTZ R2, R193, R0, !PT ;  /* 0x00000000c1027209 */ /* 0x000fe20007810000 */
[--C-:B------:R-:W-:Y:S02]  /*d6b0*/  FFMA.FTZ R0, R33, c[0x0][0x2d0], -R75.reuse ;  /* 0x0000b40021007a23 */ /* 0x100fe4000001084b */
[----:B------:R-:W-:Y:S01]  /*d6c0*/  FFMA.FTZ R48, R57, c[0x0][0x2d0], -R74 ;  /* 0x0000b40039307a23 */ /* 0x000fe2000001084a */
[----:B------:R-:W-:Y:S05]  /*d6d0*/  FMNMX.FTZ R2, R199, R2, !PT ;  /* 0x00000002c7027209 */ /* 0x000fea0007810000 */
[----:B------:R3:W-:Y:S01]  /*d6e0*/  MUFU.EX2 R89, R0 ;  /* 0x0000000000597308 */ /* 0x0007e20000000800 */
[----:B-1----:R-:W-:Y:S01]  /*d6f0*/  F2FP.PACK_AB R78, R87, R84 ;  /* 0x00000054574e723e */ /* 0x002fe200000000ff */
[--C-:B------:R-:W-:Y:S08]  /*d700*/  FFMA.FTZ R5, R30, c[0x0][0x2d0], -R75.reuse ;  /* 0x0000b4001e057a23 */ /* 0x100ff0000001084b */
[----:B------:R-:W-:Y:S01]  /*d710*/  MUFU.EX2 R61, R4 ;  /* 0x00000004003d7308 */ /* 0x000fe20000000800 */
[--C-:B--2---:R-:W-:Y:S09]  /*d720*/  FFMA.FTZ R3, R35, c[0x0][0x2d0], -R96.reuse ;  /* 0x0000b40023037a23 */ /* 0x104ff20000010860 */
[----:B------:R1:W-:Y:S01]  /*d730*/  MUFU.EX2 R60, R3 ;  /* 0x00000003003c7308 */ /* 0x0003e20000000800 */
[----:B---3--:R-:W-:Y:S01]  /*d740*/  FMNMX.FTZ R0, R194, R2, !PT ;  /* 0x00000002c2007209 */ /* 0x008fe20007810000 */
[----:B------:R-:W-:Y:S03]  /*d750*/  FFMA.FTZ R2, R37, c[0x0][0x2d0], -R75 ;  /* 0x0000b40025027a23 */ /* 0x000fe6000001084b */
[----:B------:R-:W-:Y:S05]  /*d760*/  FMNMX.FTZ R0, R182, R0, !PT ;  /* 0x00000000b6007209 */ /* 0x000fea0007810000 */
[----:B------:R2:W3:Y:S01]  /*d770*/  MUFU.EX2 R85, R2 ;  /* 0x0000000200557308 */ /* 0x0004e20000000800 */
[----:B------:R-:W-:Y:S09]  /*d780*/  FMNMX.FTZ R0, R73, R0, !PT ;  /* 0x0000000049007209 */ /* 0x000ff20007810000 */
[----:B------:R-:W4:Y:S01]  /*d790*/  MUFU.EX2 R55, R5 ;  /* 0x0000000500377308 */ /* 0x000f220000000800 */
[----:B-1----:R-:W-:Y:S02]  /*d7a0*/  FFMA.FTZ R3, R36, c[0x0][0x2d0], -R96 ;  /* 0x0000b40024037a23 */ /* 0x002fe40000010860 */
[----:B------:R-:W-:Y:S07]  /*d7b0*/  LDSM.16.MT88.4 R36, [R212+0x100] ;  /* 0x00010000d424783b */ /* 0x000fee0000004200 */
[----:B------:R1:W-:Y:S01]  /*d7c0*/  MUFU.EX2 R52, R3 ;  /* 0x0000000300347308 */ /* 0x0003e20000000800 */
[----:B--2---:R-:W1:Y:S01]  /*d7d0*/  SHFL.BFLY PT, R2, R0, 0x2, 0x1f ;  /* 0x0c401f0000027f89 */ /* 0x004e6200000e0000 */
[----:B---3--:R-:W-:Y:S08]  /*d7e0*/  F2FP.PACK_AB R79, R86, R85 ;  /* 0x00000055564f723e */ /* 0x008ff000000000ff */
[----:B------:R-:W-:Y:S10]  /*d7f0*/  MUFU.EX2 R93, R12 ;  /* 0x0000000c005d7308 */ /* 0x000ff40000000800 */
[----:B------:R-:W-:Y:S01]  /*d800*/  MUFU.EX2 R33, R16 ;  /* 0x0000001000217308 */ /* 0x000fe20000000800 */
[----:B-1----:R-:W-:Y:S01]  /*d810*/  FMNMX.FTZ R3, R0, R2, !PT ;  /* 0x0000000200037209 */ /* 0x002fe20007810000 */
[----:B------:R-:W-:Y:S01]  /*d820*/  FFMA.FTZ R2, R40, c[0x0][0x2d0], -R74 ;  /* 0x0000b40028027a23 */ /* 0x000fe2000001084a */
[----:B------:R-:W-:Y:S01]  /*d830*/  FSEL R0, R72, RZ, P2 ;  /* 0x000000ff48007208 */ /* 0x000fe20001000000 */
[----:B------:R-:W-:Y:S06]  /*d840*/  FFMA.FTZ R40, R50, c[0x0][0x2d0], -R96 ;  /* 0x0000b40032287a23 */ /* 0x000fec0000010860 */
[----:B------:R1:W-:Y:S01]  /*d850*/  MUFU.EX2 R80, R2 ;  /* 0x0000000200507308 */ /* 0x0003e20000000800 */
[----:B------:R-:W2:Y:S01]  /*d860*/  SHFL.BFLY PT, R4, R3, 0x1, 0x1f ;  /* 0x0c201f0003047f89 */ /* 0x000ea200000e0000 */
[----:B------:R-:W-:Y:S01]  /*d870*/  FADD.FTZ R0, -R0, R100 ;  /* 0x0000006400007221 */ /* 0x000fe20000010100 */
[----:B------:R-:W-:Y:S03]  /*d880*/  MOV R100, R64 ;  /* 0x0000004000647202 */ /* 0x000fe60000000f00 */
[----:B------:R-:W-:Y:S04]  /*d890*/  FMUL.FTZ R0, R0, c[0x0][0x2d0] ;  /* 0x0000b40000007a20 */ /* 0x000fe80000410000 */
[----:B------:R3:W5:Y:S01]  /*d8a0*/  MUFU.EX2 R69, R0 ;  /* 0x0000000000457308 */ /* 0x0007620000000800 */
[----:B-1----:R-:W-:Y:S02]  /*d8b0*/  FSEL R2, R71, RZ, P1 ;  /* 0x000000ff47027208 */ /* 0x002fe40000800000 */
[----:B--2---:R-:W-:Y:S03]  /*d8c0*/  FMNMX.FTZ R3, R3, R4, !PT ;  /* 0x0000000403037209 */ /* 0x004fe60007810000 */
[----:B------:R-:W-:Y:S02]  /*d8d0*/  FADD.FTZ R2, -R2, R101 ;  /* 0x0000006502027221 */ /* 0x000fe40000010100 */
[C---:B------:R-:W-:Y:S02]  /*d8e0*/  FMUL.FTZ R97, R3.reuse, c[0x0][0x2d0] ;  /* 0x0000b40003617a20 */ /* 0x040fe40000410000 */
[----:B------:R-:W-:Y:S01]  /*d8f0*/  FMUL.FTZ R2, R2, c[0x0][0x2d0] ;  /* 0x0000b40002027a20 */ /* 0x000fe20000410000 */
[----:B---3--:R-:W-:Y:S01]  /*d900*/  FSEL R0, R70, RZ, P0 ;  /* 0x000000ff46007208 */ /* 0x008fe20000000000 */
[----:B----4-:R-:W-:Y:S01]  /*d910*/  IMAD.MOV.U32 R101, RZ, RZ, R55 ;  /* 0x000000ffff657224 */ /* 0x010fe200078e0037 */
[----:B------:R-:W-:Y:S01]  /*d920*/  FSETP.NEU.FTZ.AND P0, PT, R3, -INF , PT ;  /* 0xff8000000300780b */ /* 0x000fe20003f1d000 */
[----:B------:R-:W1:Y:S01]  /*d930*/  MUFU.EX2 R68, R2 ;  /* 0x0000000200447308 */ /* 0x000e620000000800 */
[----:B-----5:R-:W-:Y:S01]  /*d940*/  FMUL.FTZ R5, R69, R105 ;  /* 0x0000006945057220 */ /* 0x020fe20000410000 */
[----:B------:R-:W-:Y:S01]  /*d950*/  MOV R105, R87 ;  /* 0x0000005700697202 */ /* 0x000fe20000000f00 */
[----:B------:R-:W-:Y:S01]  /*d960*/  FADD.FTZ R0, -R0, R102 ;  /* 0x0000006600007221 */ /* 0x000fe20000010100 */
[----:B------:R-:W-:Y:S01]  /*d970*/  FSEL R97, R97, RZ, P0 ;  /* 0x000000ff61617208 */ /* 0x000fe20000000000 */
[----:B------:R-:W-:Y:S01]  /*d980*/  FMUL.FTZ R16, R69, R116 ;  /* 0x0000007445107220 */ /* 0x000fe20000410000 */
[----:B------:R-:W-:Y:S01]  /*d990*/  F2FP.PACK_AB R77, R89, R101 ;  /* 0x00000065594d723e */ /* 0x000fe200000000ff */
[----:B------:R-:W-:Y:S01]  /*d9a0*/  FMUL.FTZ R0, R0, c[0x0][0x2d0] ;  /* 0x0000b40000007a20 */ /* 0x000fe20000410000 */
[----:B------:R-:W-:Y:S01]  /*d9b0*/  MOV R102, R54 ;  /* 0x0000003600667202 */ /* 0x000fe20000000f00 */
[----:B------:R-:W-:Y:S02]  /*d9c0*/  FMUL.FTZ R17, R69, R117 ;  /* 0x0000007545117220 */ /* 0x000fe40000410000 */
[----:B------:R2:W3:Y:S01]  /*d9d0*/  MUFU.EX2 R2, R0 ;  /* 0x0000000000027308 */ /* 0x0004e20000000800 */
[--C-:B------:R-:W-:Y:S01]  /*d9e0*/  FFMA.FTZ R4, R25, c[0x0][0x2d0], -R97.reuse ;  /* 0x0000b40019047a23 */ /* 0x100fe20000010861 */
[----:B------:R-:W-:Y:S01]  /*d9f0*/  F2FP.PACK_AB R64, R60, R102 ;  /* 0x000000663c40723e */ /* 0x000fe200000000ff */
[--C-:B------:R-:W-:Y:S02]  /*da00*/  FFMA.FTZ R58, R58, c[0x0][0x2d0], -R97.reuse ;  /* 0x0000b4003a3a7a23 */ /* 0x100fe40000010861 */
[--C-:B------:R-:W-:Y:S05]  /*da10*/  FFMA.FTZ R62, R62, c[0x0][0x2d0], -R97.reuse ;  /* 0x0000b4003e3e7a23 */ /* 0x100fea0000010861 */
[----:B------:R4:W5:Y:S01]  /*da20*/  MUFU.EX2 R91, R4 ;  /* 0x00000004005b7308 */ /* 0x0009620000000800 */
[C---:B-1----:R-:W-:Y:S01]  /*da30*/  FMUL.FTZ R7, R68.reuse, R107 ;  /* 0x0000006b44077220 */ /* 0x042fe20000410000 */
[----:B------:R-:W-:Y:S01]  /*da40*/  MOV R107, R52 ;  /* 0x00000034006b7202 */ /* 0x000fe20000000f00 */
[C---:B------:R-:W-:Y:S02]  /*da50*/  FMUL.FTZ R6, R68.reuse, R106 ;  /* 0x0000006a44067220 */ /* 0x040fe40000410000 */
[C---:B------:R-:W-:Y:S01]  /*da60*/  FMUL.FTZ R18, R68.reuse, R118 ;  /* 0x0000007644127220 */ /* 0x040fe20000410000 */
[----:B------:R-:W-:Y:S01]  /*da70*/  F2FP.PACK_AB R66, R61, R107 ;  /* 0x0000006b3d42723e */ /* 0x000fe200000000ff */
[C---:B------:R-:W-:Y:S02]  /*da80*/  FMUL.FTZ R19, R68.reuse, R119 ;  /* 0x0000007744137220 */ /* 0x040fe40000410000 */
[C---:B------:R-:W-:Y:S01]  /*da90*/  FMUL.FTZ R34, R68.reuse, R134 ;  /* 0x0000008644227220 */ /* 0x040fe20000410000 */
[----:B------:R-:W-:Y:S01]  /*daa0*/  LDSM.16.MT88.4 R116, [R209+0x2900] ;  /* 0x00290000d174783b */ /* 0x000fe20000004200 */
[C---:B------:R-:W-:Y:S02]  /*dab0*/  FMUL.FTZ R35, R68.reuse, R135 ;  /* 0x0000008744237220 */ /* 0x040fe40000410000 */
[--C-:B--2---:R-:W-:Y:S02]  /*dac0*/  FFMA.FTZ R0, R27, c[0x0][0x2d0], -R97.reuse ;  /* 0x0000b4001b007a23 */ /* 0x104fe40000010861 */
[----:B------:R-:W-:Y:S02]  /*dad0*/  FMUL.FTZ R50, R68, R150 ;  /* 0x0000009644327220 */ /* 0x000fe40000410000 */
[----:B------:R1:W2:Y:S01]  /*dae0*/  MUFU.EX2 R9, R0 ;  /* 0x0000000000097308 */ /* 0x0002a20000000800 */
[C---:B---3--:R-:W-:Y:S02]  /*daf0*/  FMUL.FTZ R8, R2.reuse, R108 ;  /* 0x0000006c02087220 */ /* 0x048fe40000410000 */
[----:B------:R-:W-:Y:S02]  /*db00*/  FMUL.FTZ R12, R2, R112 ;  /* 0x00000070020c7220 */ /* 0x000fe40000410000 */
[----:B----4-:R-:W-:Y:S02]  /*db10*/  FFMA.FTZ R4, R24, c[0x0][0x2d0], -R97 ;  /* 0x0000b40018047a23 */ /* 0x010fe40000010861 */
[----:B-----5:R-:W-:Y:S02]  /*db20*/  IMAD.MOV.U32 R150, RZ, RZ, R91 ;  /* 0x000000ffff967224 */ /* 0x020fe400078e005b */
[----:B------:R-:W-:Y:S01]  /*db30*/  FMUL.FTZ R51, R68, R151 ;  /* 0x0000009744337220 */ /* 0x000fe20000410000 */
[----:B------:R-:W3:Y:S01]  /*db40*/  MUFU.EX2 R63, R4 ;  /* 0x00000004003f7308 */ /* 0x000ee20000000800 */
[C---:B------:R-:W-:Y:S02]  /*db50*/  FMUL.FTZ R13, R2.reuse, R113 ;  /* 0x00000071020d7220 */ /* 0x040fe40000410000 */
[----:B------:R-:W-:Y:S02]  /*db60*/  FFMA.FTZ R24, R45, c[0x0][0x2d0], -R75 ;  /* 0x0000b4002d187a23 */ /* 0x000fe4000001084b */
[----:B------:R-:W-:Y:S02]  /*db70*/  IMAD.MOV.U32 R151, RZ, RZ, R89 ;  /* 0x000000ffff977224 */ /* 0x000fe400078e0059 */
[C---:B------:R-:W-:Y:S02]  /*db80*/  FMUL.FTZ R45, R2.reuse, R145 ;  /* 0x00000091022d7220 */ /* 0x040fe40000410000 */
[C---:B------:R-:W-:Y:S01]  /*db90*/  FMUL.FTZ R25, R2.reuse, R125 ;  /* 0x0000007d02197220 */ /* 0x040fe20000410000 */
[----:B------:R4:W5:Y:S01]  /*dba0*/  MUFU.EX2 R30, R24 ;  /* 0x00000018001e7308 */ /* 0x0009620000000800 */
[C---:B------:R-:W-:Y:S02]  /*dbb0*/  FMUL.FTZ R29, R2.reuse, R129 ;  /* 0x00000081021d7220 */ /* 0x040fe40000410000 */
[----:B------:R-:W-:Y:S02]  /*dbc0*/  FMUL.FTZ R41, R2, R141 ;  /* 0x0000008d02297220 */ /* 0x000fe40000410000 */
[----:B-1----:R-:W-:Y:S02]  /*dbd0*/  FFMA.FTZ R0, R26, c[0x0][0x2d0], -R97 ;  /* 0x0000b4001a007a23 */ /* 0x002fe40000010861 */
[----:B--2---:R-:W-:Y:S02]  /*dbe0*/  IMAD.MOV.U32 R108, RZ, RZ, R9 ;  /* 0x000000ffff6c7224 */ /* 0x004fe400078e0009 */
[C---:B------:R-:W-:Y:S01]  /*dbf0*/  FMUL.FTZ R9, R2.reuse, R109 ;  /* 0x0000006d02097220 */ /* 0x040fe20000410000 */
[----:B------:R1:W2:Y:S01]  /*dc00*/  MUFU.EX2 R92, R0 ;  /* 0x00000000005c7308 */ /* 0x0002a20000000800 */
[----:B------:R-:W-:Y:S02]  /*dc10*/  FMUL.FTZ R57, R2, R157 ;  /* 0x0000009d02397220 */ /* 0x000fe40000410000 */
[----:B------:R-:W-:Y:S01]  /*dc20*/  IMAD.MOV.U32 R109, RZ, RZ, R86 ;  /* 0x000000ffff6d7224 */ /* 0x000fe200078e0056 */
[----:B---3--:R-:W-:Y:S01]  /*dc30*/  F2FP.PACK_AB R67, R63, R91 ;  /* 0x0000005b3f43723e */ /* 0x008fe200000000ff */
[----:B------:R-:W-:Y:S05]  /*dc40*/  FFMA.FTZ R4, R42, c[0x0][0x2d0], -R74 ;  /* 0x0000b4002a047a23 */ /* 0x000fea000001084a */
[----:B------:R3:W-:Y:S01]  /*dc50*/  MUFU.EX2 R59, R4 ;  /* 0x00000004003b7308 */ /* 0x0007e20000000800 */
[----:B----4-:R-:W-:Y:S01]  /*dc60*/  FMUL.FTZ R24, R2, R124 ;  /* 0x0000007c02187220 */ /* 0x010fe20000410000 */
[----:B-----5:R-:W-:Y:S08]  /*dc70*/  MOV R129, R30 ;  /* 0x0000001e00817202 */ /* 0x020ff00000000f00 */
[----:B------:R4:W-:Y:S01]  /*dc80*/  MUFU.EX2 R124, R32 ;  /* 0x00000020007c7308 */ /* 0x0009e20000000800 */
[----:B-1----:R-:W-:Y:S02]  /*dc90*/  FSEL R0, R3, RZ, P0 ;  /* 0x000000ff03007208 */ /* 0x002fe40000000000 */
[----:B--2---:R-:W-:Y:S02]  /*dca0*/  F2FP.PACK_AB R65, R92, R108 ;  /* 0x0000006c5c41723e */ /* 0x004fe400000000ff */
[C---:B------:R-:W-:Y:S01]  /*dcb0*/  ISETP.GT.AND P0, PT, R227.reuse, UR6, PT ;  /* 0x00000006e3007c0c */ /* 0x040fe2000bf04270 */
[----:B------:R-:W-:Y:S01]  /*dcc0*/  FADD.FTZ R0, -R0, R103 ;  /* 0x0000006700007221 */ /* 0x000fe20000010100 */
[----:B------:R-:W-:Y:S01]  /*dcd0*/  IADD3 R227, R227, -0x1, RZ ;  /* 0xffffffffe3e37810 */ /* 0x000fe20007ffe0ff */
[----:B------:R-:W-:Y:S02]  /*dce0*/  IMAD.MOV.U32 R103, RZ, RZ, R53 ;  /* 0x000000ffff677224 */ /* 0x000fe400078e0035 */
[----:B------:R-:W-:Y:S01]  /*dcf0*/  FMUL.FTZ R0, R0, c[0x0][0x2d0] ;  /* 0x0000b40000007a20 */ /* 0x000fe20000410000 */
[----:B------:R-:W1:Y:S01]  /*dd00*/  LDSM.16.MT88.4 R52, [R210+0x100] ;  /* 0x00010000d234783b */ /* 0x000e620000004200 */
[----:B---3--:R-:W-:Y:S01]  /*dd10*/  FMUL.FTZ R4, R69, R104 ;  /* 0x0000006845047220 */ /* 0x008fe20000410000 */
[----:B------:R-:W-:Y:S01]  /*dd20*/  F2FP.PACK_AB R76, R103, R100 ;  /* 0x00000064674c723e */ /* 0x000fe200000000ff */
[----:B------:R-:W-:Y:S06]  /*dd30*/  MUFU.EX2 R104, R62 ;  /* 0x0000003e00687308 */ /* 0x000fec0000000800 */
[-C--:B------:R-:W-:Y:S01]  /*dd40*/  HMMA.16816.F32 R4, R76, R20.reuse, R4 ;  /* 0x000000144c04723c */ /* 0x080fe20000001804 */
[----:B----4-:R-:W-:Y:S03]  /*dd50*/  FMUL.FTZ R32, R69, R132 ;  /* 0x0000008445207220 */ /* 0x010fe60000410000 */
[----:B------:R-:W2:Y:S02]  /*dd60*/  MUFU.EX2 R0, R0 ;  /* 0x0000000000007308 */ /* 0x000ea40000000800 */
[C---:B--2---:R-:W-:Y:S02]  /*dd70*/  FMUL.FTZ R10, R0.reuse, R110 ;  /* 0x0000006e000a7220 */ /* 0x044fe40000410000 */
[C---:B------:R-:W-:Y:S06]  /*dd80*/  FMUL.FTZ R11, R0.reuse, R111 ;  /* 0x0000006f000b7220 */ /* 0x040fec0000410000 */
[----:B------:R-:W-:Y:S01]  /*dd90*/  MUFU.EX2 R110, R44 ;  /* 0x0000002c006e7308 */ /* 0x000fe20000000800 */
[C---:B------:R-:W-:Y:S01]  /*dda0*/  FMUL.FTZ R15, R0.reuse, R115 ;  /* 0x00000073000f7220 */ /* 0x040fe20000410000 */
[----:B------:R-:W-:Y:S01]  /*ddb0*/  MOV R115, R85 ;  /* 0x0000005500737202 */ /* 0x000fe20000000f00 */
[C---:B------:R-:W-:Y:S02]  /*ddc0*/  FMUL.FTZ R27, R0.reuse, R127 ;  /* 0x0000007f001b7220 */ /* 0x040fe40000410000 */
[----:B------:R-:W-:Y:S01]  /*ddd0*/  IMAD.MOV.U32 R127, RZ, RZ, R80 ;  /* 0x000000ffff7f7224 */ /* 0x000fe200078e0050 */
[C---:B------:R-:W-:Y:S01]  /*dde0*/  HMMA.16816.F32 R8, R64.reuse, R20, R8 ;  /* 0x000000144008723c */ /* 0x040fe20000001808 */
[C---:B------:R-:W-:Y:S01]  /*ddf0*/  FMUL.FTZ R14, R0.reuse, R114 ;  /* 0x00000072000e7220 */ /* 0x040fe20000410000 */
[----:B------:R-:W2:Y:S01]  /*de00*/  LDSM.16.MT88.4 R80, [R211+0x100] ;  /* 0x00010000d350783b */ /* 0x000ea20000004200 */
[C---:B------:R-:W-:Y:S01]  /*de10*/  FMUL.FTZ R26, R0.reuse, R126 ;  /* 0x0000007e001a7220 */ /* 0x040fe20000410000 */
[----:B------:R-:W-:Y:S01]  /*de20*/  MOV R126, R31 ;  /* 0x0000001f007e7202 */ /* 0x000fe20000000f00 */
[----:B------:R3:W-:Y:S01]  /*de30*/  MUFU.EX2 R111, R28 ;  /* 0x0000001c006f7308 */ /* 0x0007e20000000800 */
[C---:B------:R-:W-:Y:S02]  /*de40*/  FMUL.FTZ R30, R0.reuse, R130 ;  /* 0x00000082001e7220 */ /* 0x040fe40000410000 */
[-C--:B------:R-:W-:Y:S01]  /*de50*/  HMMA.16816.F32 R12, R64, R22.reuse, R12 ;  /* 0x00000016400c723c */ /* 0x080fe2000000180c */
[----:B------:R-:W-:Y:S03]  /*de60*/  FFMA.FTZ R20, R47, c[0x0][0x2d0], -R74 ;  /* 0x0000b4002f147a23 */ /* 0x000fe6000001084a */
[----:B------:R-:W-:Y:S02]  /*de70*/  IMAD.MOV.U32 R130, RZ, RZ, R33 ;  /* 0x000000ffff827224 */ /* 0x000fe400078e0021 */
[C---:B------:R-:W-:Y:S01]  /*de80*/  FMUL.FTZ R33, R69.reuse, R133 ;  /* 0x0000008545217220 */ /* 0x040fe20000410000 */
[----:B------:R4:W-:Y:S01]  /*de90*/  MUFU.EX2 R112, R20 ;  /* 0x0000001400707308 */ /* 0x0009e20000000800 */
[C---:B------:R-:W-:Y:S01]  /*dea0*/  HMMA.16816.F32 R16, R76.reuse, R22, R16 ;  /* 0x000000164c10723c */ /* 0x040fe20000001810 */
[C---:B------:R-:W-:Y:S01]  /*deb0*/  FMUL.FTZ R21, R69.reuse, R121 ;  /* 0x0000007945157220 */ /* 0x040fe20000410000 */
[----:B------:R-:W-:Y:S02]  /*dec0*/  LDSM.16.MT88.4 R132, [R212+0x2900] ;  /* 0x00290000d484783b */ /* 0x000fe40000004200 */
[C---:B------:R-:W-:Y:S01]  /*ded0*/  FMUL.FTZ R31, R0.reuse, R131 ;  /* 0x00000083001f7220 */ /* 0x040fe20000410000 */
[----:B------:R-:W-:Y:S01]  /*dee0*/  MOV R121, R60 ;  /* 0x0000003c00797202 */ /* 0x000fe20000000f00 */
[----:B------:R-:W-:Y:S01]  /*def0*/  FMUL.FTZ R42, R0, R142 ;  /* 0x0000008e002a7220 */ /* 0x000fe20000410000 */
[----:B------:R-:W-:Y:S01]  /*df00*/  MOV R131, R63 ;  /* 0x0000003f00837202 */ /* 0x000fe20000000f00 */
[C---:B------:R-:W-:Y:S01]  /*df10*/  FMUL.FTZ R22, R68.reuse, R122 ;  /* 0x0000007a44167220 */ /* 0x040fe20000410000 */
[----:B------:R5:W-:Y:S03]  /*df20*/  MUFU.EX2 R114, R40 ;  /* 0x0000002800727308 */ /* 0x000be60000000800 */
[----:B------:R-:W-:Y:S02]  /*df30*/  FMUL.FTZ R23, R68, R123 ;  /* 0x0000007b44177220 */ /* 0x000fe40000410000 */
[----:B---3--:R-:W-:Y:S02]  /*df40*/  FMUL.FTZ R28, R2, R128 ;  /* 0x00000080021c7220 */ /* 0x008fe40000410000 */
[----:B------:R-:W-:Y:S02]  /*df50*/  FMUL.FTZ R43, R0, R143 ;  /* 0x0000008f002b7220 */ /* 0x000fe40000410000 */
[----:B------:R-:W-:Y:S01]  /*df60*/  FMUL.FTZ R44, R2, R144 ;  /* 0x00000090022c7220 */ /* 0x000fe20000410000 */
[----:B------:R3:W-:Y:S01]  /*df70*/  MUFU.EX2 R122, R48 ;  /* 0x00000030007a7308 */ /* 0x0007e20000000800 */
[C---:B------:R-:W-:Y:S02]  /*df80*/  FMUL.FTZ R46, R0.reuse, R146 ;  /* 0x00000092002e7220 */ /* 0x040fe40000410000 */
[----:B------:R-:W-:Y:S02]  /*df90*/  FMUL.FTZ R47, R0, R147 ;  /* 0x00000093002f7220 */ /* 0x000fe40000410000 */
[----:B----4-:R-:W-:Y:S02]  /*dfa0*/  FMUL.FTZ R20, R69, R120 ;  /* 0x0000007845147220 */ /* 0x010fe40000410000 */
[----:B------:R-:W-:Y:S02]  /*dfb0*/  IMAD.MOV.U32 R120, RZ, RZ, R84 ;  /* 0x000000ffff787224 */ /* 0x000fe400078e0054 */
[----:B------:R-:W4:Y:S01]  /*dfc0*/  LDSM.16.MT88.4 R84, [R209+0x900] ;  /* 0x00090000d154783b */ /* 0x000f220000004200 */
[----:B------:R1:W-:Y:S01]  /*dfd0*/  MUFU.EX2 R123, R58 ;  /* 0x0000003a007b7308 */ /* 0x0003e20000000800 */
[----:B------:R-:W-:Y:S01]  /*dfe0*/  FMUL.FTZ R60, R2, R160 ;  /* 0x000000a0023c7220 */ /* 0x000fe20000410000 */
[-C--:B------:R-:W-:Y:S01]  /*dff0*/  HMMA.16816.F32 R20, R76, R36.reuse, R20 ;  /* 0x000000244c14723c */ /* 0x080fe20000001814 */
[----:B------:R-:W-:Y:S01]  /*e000*/  FMUL.FTZ R62, R0, R162 ;  /* 0x000000a2003e7220 */ /* 0x000fe20000410000 */
[----:B------:R-:W-:Y:S01]  /*e010*/  MOV R162, R92 ;  /* 0x0000005c00a27202 */ /* 0x000fe20000000f00 */
[----:B------:R-:W-:Y:S02]  /*e020*/  FFMA.FTZ R92, R95, c[0x0][0x2d0], -R75 ;  /* 0x0000b4005f5c7a23 */ /* 0x000fe4000001084b */
[----:B-----5:R-:W-:Y:S02]  /*e030*/  FMUL.FTZ R40, R2, R140 ;  /* 0x0000008c02287220 */ /* 0x020fe40000410000 */
[----:B------:R-:W-:Y:S01]  /*e040*/  FMUL.FTZ R63, R0, R163 ;  /* 0x000000a3003f7220 */ /* 0x000fe20000410000 */
[C---:B------:R-:W-:Y:S01]  /*e050*/  HMMA.16816.F32 R24, R64.reuse, R36, R24 ;  /* 0x000000244018723c */ /* 0x040fe20000001818 */
[----:B------:R-:W-:Y:S03]  /*e060*/  IMAD.MOV.U32 R160, RZ, RZ, R61 ;  /* 0x000000ffffa07224 */ /* 0x000fe600078e003d */
[----:B---3--:R-:W-:Y:S01]  /*e070*/  FMUL.FTZ R48, R69, R148 ;  /* 0x0000009445307220 */ /* 0x008fe20000410000 */
[----:B------:R-:W-:Y:S01]  /*e080*/  MOV R148, R93 ;  /* 0x0000005d00947202 */ /* 0x000fe20000000f00 */
[----:B------:R-:W-:Y:S02]  /*e090*/  FMUL.FTZ R61, R2, R161 ;  /* 0x000000a1023d7220 */ /* 0x000fe40000410000 */
[-C--:B------:R-:W-:Y:S01]  /*e0a0*/  HMMA.16816.F32 R28, R64, R38.reuse, R28 ;  /* 0x00000026401c723c */ /* 0x080fe2000000181c */
[----:B------:R-:W-:Y:S03]  /*e0b0*/  FFMA.FTZ R36, R49, c[0x0][0x2d0], -R96 ;  /* 0x0000b40031247a23 */ /* 0x000fe60000010860 */
[C---:B------:R-:W-:Y:S01]  /*e0c0*/  FMUL.FTZ R37, R69.reuse, R137 ;  /* 0x0000008945257220 */ /* 0x040fe20000410000 */
[----:B------:R3:W-:Y:S01]  /*e0d0*/  MUFU.EX2 R128, R36 ;  /* 0x0000002400807308 */ /* 0x0007e20000000800 */
[C---:B------:R-:W-:Y:S02]  /*e0e0*/  FMUL.FTZ R49, R69.reuse, R149 ;  /* 0x0000009545317220 */ /* 0x040fe40000410000 */
[C---:B------:R-:W-:Y:S01]  /*e0f0*/  HMMA.16816.F32 R32, R76.reuse, R38, R32 ;  /* 0x000000264c20723c */ /* 0x040fe20000001820 */
[----:B------:R-:W-:Y:S03]  /*e100*/  IMAD.MOV.U32 R149, RZ, RZ, R59 ;  /* 0x000000ffff957224 */ /* 0x000fe600078e003b */
[C---:B-1----:R-:W-:Y:S02]  /*e110*/  FMUL.FTZ R58, R0.reuse, R158 ;  /* 0x0000009e003a7220 */ /* 0x042fe40000410000 */
[----:B------:R-:W-:Y:S02]  /*e120*/  FMUL.FTZ R59, R0, R159 ;  /* 0x0000009f003b7220 */ /* 0x000fe40000410000 */
[C---:B------:R-:W-:Y:S02]  /*e130*/  FMUL.FTZ R38, R68.reuse, R138 ;  /* 0x0000008a44267220 */ /* 0x040fe40000410000 */
[----:B------:R-:W-:Y:S02]  /*e140*/  MUFU.EX2 R138, R92 ;  /* 0x0000005c008a7308 */ /* 0x000fe40000000800 */
[----:B------:R-:W-:Y:S02]  /*e150*/  FMUL.FTZ R39, R68, R139 ;  /* 0x0000008b44277220 */ /* 0x000fe40000410000 */
[C---:B---3--:R-:W-:Y:S07]  /*e160*/  FMUL.FTZ R36, R69.reuse, R136 ;  /* 0x0000008845247220 */ /* 0x048fee0000410000 */
[-C--:B------:R-:W-:Y:S08]  /*e170*/  HMMA.16816.F32 R36, R76, R52.reuse, R36 ;  /* 0x000000344c24723c */ /* 0x080ff00000001824 */
[C---:B------:R-:W-:Y:S07]  /*e180*/  HMMA.16816.F32 R40, R64.reuse, R52, R40 ;  /* 0x000000344028723c */ /* 0x040fee0000001828 */
[--C-:B------:R-:W-:Y:S01]  /*e190*/  FFMA.FTZ R52, R56, c[0x0][0x2d0], -R97.reuse ;  /* 0x0000b40038347a23 */ /* 0x100fe20000010861 */
[-C--:B------:R-:W-:Y:S01]  /*e1a0*/  HMMA.16816.F32 R44, R64, R54.reuse, R44 ;  /* 0x00000036402c723c */ /* 0x080fe2000000182c */
[----:B------:R-:W-:Y:S02]  /*e1b0*/  FMUL.FTZ R56, R2, R156 ;  /* 0x0000009c02387220 */ /* 0x000fe40000410000 */
[----:B------:R1:W3:Y:S01]  /*e1c0*/  MUFU.EX2 R113, R52 ;  /* 0x0000003400717308 */ /* 0x0002e20000000800 */
[C---:B------:R-:W-:Y:S04]  /*e1d0*/  FMUL.FTZ R53, R69.reuse, R153 ;  /* 0x0000009945357220 */ /* 0x040fe80000410000 */
[C---:B------:R-:W-:Y:S07]  /*e1e0*/  HMMA.16816.F32 R48, R76.reuse, R54, R48 ;  /* 0x000000364c30723c */ /* 0x040fee0000001830 */
[C---:B------:R-:W-:Y:S02]  /*e1f0*/  FMUL.FTZ R54, R68.reuse, R154 ;  /* 0x0000009a44367220 */ /* 0x040fe40000410000 */
[----:B------:R-:W-:Y:S03]  /*e200*/  FMUL.FTZ R55, R68, R155 ;  /* 0x0000009b44377220 */ /* 0x000fe60000410000 */
[----:B-1----:R-:W-:Y:S07]  /*e210*/  FMUL.FTZ R52, R69, R152 ;  /* 0x0000009845347220 */ /* 0x002fee0000410000 */
[-C--:B--2---:R-:W-:Y:S08]  /*e220*/  HMMA.16816.F32 R52, R76, R80.reuse, R52 ;  /* 0x000000504c34723c */ /* 0x084ff00000001834 */
[C---:B------:R-:W-:Y:S07]  /*e230*/  HMMA.16816.F32 R56, R64.reuse, R80, R56 ;  /* 0x000000504038723c */ /* 0x040fee0000001838 */
[----:B------:R-:W-:Y:S01]  /*e240*/  FFMA.FTZ R80, R88, c[0x0][0x2d0], -R97 ;  /* 0x0000b40058507a23 */ /* 0x000fe20000010861 */
[-C--:B------:R-:W-:Y:S01]  /*e250*/  HMMA.16816.F32 R60, R64, R82.reuse, R60 ;  /* 0x00000052403c723c */ /* 0x080fe2000000183c */
[----:B---3--:R-:W-:Y:S02]  /*e260*/  F2FP.PACK_AB R81, R123, R113 ;  /* 0x000000717b51723e */ /* 0x008fe400000000ff */
[----:B------:R1:W2:Y:S04]  /*e270*/  MUFU.EX2 R161, R80 ;  /* 0x0000005000a17308 */ /* 0x0002a80000000800 */
[C---:B------:R-:W-:Y:S02]  /*e280*/  FMUL.FTZ R64, R69.reuse, R164 ;  /* 0x000000a445407220 */ /* 0x040fe40000410000 */
[----:B------:R-:W-:Y:S03]  /*e290*/  FMUL.FTZ R65, R69, R165 ;  /* 0x000000a545417220 */ /* 0x000fe60000410000 */
[C---:B------:R-:W-:Y:S02]  /*e2a0*/  FMUL.FTZ R66, R68.reuse, R166 ;  /* 0x000000a644427220 */ /* 0x040fe40000410000 */
[----:B------:R-:W-:Y:S07]  /*e2b0*/  FMUL.FTZ R67, R68, R167 ;  /* 0x000000a744437220 */ /* 0x000fee0000410000 */
[----:B------:R-:W-:Y:S01]  /*e2c0*/  HMMA.16816.F32 R64, R76, R82, R64 ;  /* 0x000000524c40723c */ /* 0x000fe20000001840 */
[--C-:B-1----:R-:W-:Y:S06]  /*e2d0*/  FFMA.FTZ R80, R90, c[0x0][0x2d0], -R74.reuse ;  /* 0x0000b4005a507a23 */ /* 0x102fec000001084a */
[----:B------:R-:W-:Y:S01]  /*e2e0*/  F2FP.PACK_AB R76, R149, R127 ;  /* 0x0000007f954c723e */ /* 0x000fe200000000ff */
[----:B------:R-:W1:Y:S01]  /*e2f0*/  LDSM.16.MT88.4 R88, [R212+0x900] ;  /* 0x00090000d458783b */ /* 0x000e620000004200 */
[----:B------:R-:W-:Y:S01]  /*e300*/  F2FP.PACK_AB R77, R148, R126 ;  /* 0x0000007e944d723e */ /* 0x000fe200000000ff */
[----:B------:R3:W-:Y:S02]  /*e310*/  MUFU.EX2 R106, R80 ;  /* 0x00000050006a7308 */ /* 0x0007e40000000800 */
[----:B------:R-:W-:Y:S02]  /*e320*/  F2FP.PACK_AB R78, R112, R130 ;  /* 0x00000082704e723e */ /* 0x000fe400000000ff */
[----:B------:R-:W-:Y:S02]  /*e330*/  F2FP.PACK_AB R79, R111, R129 ;  /* 0x000000816f4f723e */ /* 0x000fe400000000ff */
[----:B------:R-:W-:Y:S02]  /*e340*/  F2FP.PACK_AB R82, R110, R114 ;  /* 0x000000726e52723e */ /* 0x000fe400000000ff */
[----:B--2---:R-:W-:Y:S03]  /*e350*/  F2FP.PACK_AB R83, R161, R104 ;  /* 0x00000068a153723e */ /* 0x004fe600000000ff */
[-C--:B----4-:R-:W-:Y:S01]  /*e360*/  HMMA.16816.F32 R4, R76, R84.reuse, R4 ;  /* 0x000000544c04723c */ /* 0x090fe20000001804 */
[--C-:B---3--:R-:W-:Y:S02]  /*e370*/  FFMA.FTZ R80, R94, c[0x0][0x2d0], -R75.reuse ;  /* 0x0000b4005e507a23 */ /* 0x108fe4000001084b */
[----:B------:R-:W2:Y:S02]  /*e380*/  LDSM.16.MT88.4 R92, [R210+0x900] ;  /* 0x00090000d25c783b */ /* 0x000ea40000004200 */
[----:B------:R3:W-:Y:S02]  /*e390*/  MUFU.EX2 R139, R80 ;  /* 0x00000050008b7308 */ /* 0x0007e40000000800 */
[----:B---3--:R-:W-:Y:S07]  /*e3a0*/  F2FP.PACK_AB R80, R128, R124 ;  /* 0x0000007c8050723e */ /* 0x008fee00000000ff */
[C---:B------:R-:W-:Y:S07]  /*e3b0*/  HMMA.16816.F32 R8, R80.reuse, R84, R8 ;  /* 0x000000545008723c */ /* 0x040fee0000001808 */
[--C-:B------:R-:W-:Y:S01]  /*e3c0*/  FFMA.FTZ R84, R176, c[0x0][0x2d0], -R74.reuse ;  /* 0x0000b400b0547a23 */ /* 0x100fe2000001084a */
[-C--:B------:R-:W-:Y:S03]  /*e3d0*/  HMMA.16816.F32 R12, R80, R86.reuse, R12 ;  /* 0x00000056500c723c */ /* 0x080fe6000000180c */
[----:B------:R3:W-:Y:S05]  /*e3e0*/  MUFU.EX2 R163, R84 ;  /* 0x0000005400a37308 */ /* 0x0007ea0000000800 */
[C---:B------:R-:W-:Y:S08]  /*e3f0*/  HMMA.16816.F32 R16, R76.reuse, R86, R16 ;  /* 0x000000564c10723c */ /* 0x040ff00000001810 */
[-C--:B-1----:R-:W-:Y:S08]  /*e400*/  HMMA.16816.F32 R20, R76, R88.reuse, R20 ;  /* 0x000000584c14723c */ /* 0x082ff00000001814 */
[C---:B------:R-:W-:Y:S01]  /*e410*/  HMMA.16816.F32 R24, R80.reuse, R88, R24 ;  /* 0x000000585018723c */ /* 0x040fe20000001818 */
[----:B---3--:R-:W-:Y:S06]  /*e420*/  FFMA.FTZ R84, R177, c[0x0][0x2d0], -R74 ;  /* 0x0000b400b1547a23 */ /* 0x008fec000001084a */
[--C-:B------:R-:W-:Y:S01]  /*e430*/  FFMA.FTZ R88, R170, c[0x0][0x2d0], -R96.reuse ;  /* 0x0000b400aa587a23 */ /* 0x100fe20000010860 */
[-C--:B------:R-:W-:Y:S01]  /*e440*/  HMMA.16816.F32 R28, R80, R90.reuse, R28 ;  /* 0x0000005a501c723c */ /* 0x080fe2000000181c */
[----:B------:R1:W-:Y:S07]  /*e450*/  MUFU.EX2 R125, R84 ;  /* 0x00000054007d7308 */ /* 0x0003ee0000000800 */
[C---:B------:R-:W-:Y:S03]  /*e460*/  HMMA.16816.F32 R32, R76.reuse, R90, R32 ;  /* 0x0000005a4c20723c */ /* 0x040fe60000001820 */
[----:B------:R3:W-:Y:S05]  /*e470*/  MUFU.EX2 R136, R88 ;  /* 0x0000005800887308 */ /* 0x0007ea0000000800 */
[-C--:B--2---:R-:W-:Y:S08]  /*e480*/  HMMA.16816.F32 R36, R76, R92.reuse, R36 ;  /* 0x0000005c4c24723c */ /* 0x084ff00000001824 */
[C---:B------:R-:W-:Y:S01]  /*e490*/  HMMA.16816.F32 R40, R80.reuse, R92, R40 ;  /* 0x0000005c5028723c */ /* 0x040fe20000001828 */
[----:B-1----:R-:W-:Y:S04]  /*e4a0*/  FFMA.FTZ R84, R171, c[0x0][0x2d0], -R75 ;  /* 0x0000b400ab547a23 */ /* 0x002fe8000001084b */
[----:B------:R1:W-:Y:S02]  /*e4b0*/  MUFU.EX2 R252, R84 ;  /* 0x0000005400fc7308 */ /* 0x0003e40000000800 */
[----:B------:R-:W-:Y:S01]  /*e4c0*/  FFMA.FTZ R92, R168, c[0x0][0x2d0], -R97 ;  /* 0x0000b400a85c7a23 */ /* 0x000fe20000010861 */
[-C--:B------:R-:W-:Y:S01]  /*e4d0*/  HMMA.16816.F32 R44, R80, R94.reuse, R44 ;  /* 0x0000005e502c723c */ /* 0x080fe2000000182c */
[--C-:B---3--:R-:W-:Y:S06]  /*e4e0*/  FFMA.FTZ R88, R173, c[0x0][0x2d0], -R96.reuse ;  /* 0x0000b400ad587a23 */ /* 0x108fec0000010860 */
[----:B------:R2:W-:Y:S01]  /*e4f0*/  MUFU.EX2 R240, R92 ;  /* 0x0000005c00f07308 */ /* 0x0005e20000000800 */
[C---:B------:R-:W-:Y:S09]  /*e500*/  HMMA.16816.F32 R48, R76.reuse, R94, R48 ;  /* 0x0000005e4c30723c */ /* 0x040ff20000001830 */
[----:B------:R3:W-:Y:S03]  /*e510*/  MUFU.EX2 R142, R88 ;  /* 0x00000058008e7308 */ /* 0x0007e60000000800 */
[----:B-1----:R-:W-:Y:S07]  /*e520*/  FFMA.FTZ R84, R174, c[0x0][0x2d0], -R75 ;  /* 0x0000b400ae547a23 */ /* 0x002fee000001084b */
[----:B------:R1:W-:Y:S01]  /*e530*/  MUFU.EX2 R143, R84 ;  /* 0x00000054008f7308 */ /* 0x0003e20000000800 */
[----:B--2---:R-:W-:Y:S09]  /*e540*/  FFMA.FTZ R92, R169, c[0x0][0x2d0], -R97 ;  /* 0x0000b400a95c7a23 */ /* 0x004ff20000010861 */
[----:B------:R2:W-:Y:S01]  /*e550*/  MUFU.EX2 R238, R92 ;  /* 0x0000005c00ee7308 */ /* 0x0005e20000000800 */
[--C-:B---3--:R-:W-:Y:S09]  /*e560*/  FFMA.FTZ R88, R175, c[0x0][0x2d0], -R96.reuse ;  /* 0x0000b400af587a23 */ /* 0x108ff20000010860 */
[----:B------:R3:W4:Y:S01]  /*e570*/  MUFU.EX2 R141, R88 ;  /* 0x00000058008d7308 */ /* 0x0007220000000800 */
[----:B-1----:R-:W-:Y:S09]  /*e580*/  FFMA.FTZ R84, R99, c[0x0][0x2d0], -R96 ;  /* 0x0000b40063547a23 */ /* 0x002ff20000010860 */
[----:B------:R1:W-:Y:S01]  /*e590*/  MUFU.EX2 R137, R84 ;  /* 0x0000005400897308 */ /* 0x0003e20000000800 */
[----:B--2---:R-:W-:Y:S09]  /*e5a0*/  FFMA.FTZ R92, R181, c[0x0][0x2d0], -R75 ;  /* 0x0000b400b55c7a23 */ /* 0x004ff2000001084b */
[----:B------:R2:W-:Y:S01]  /*e5b0*/  MUFU.EX2 R145, R92 ;  /* 0x0000005c00917308 */ /* 0x0005e20000000800 */
[--C-:B---3--:R-:W-:Y:S09]  /*e5c0*/  FFMA.FTZ R88, R178, c[0x0][0x2d0], -R74.reuse ;  /* 0x0000b400b2587a23 */ /* 0x108ff2000001084a */
[----:B------:R3:W-:Y:S01]  /*e5d0*/  MUFU.EX2 R251, R88 ;  /* 0x0000005800fb7308 */ /* 0x0007e20000000800 */
[----:B-1----:R-:W1:Y:S08]  /*e5e0*/  LDSM.16.MT88.4 R84, [R211+0x900] ;  /* 0x00090000d354783b */ /* 0x002e700000004200 */
[----:B--2---:R-:W-:Y:S01]  /*e5f0*/  LDSM.16.MT88.4 R92, [R210+0x1100] ;  /* 0x00110000d25c783b */ /* 0x004fe20000004200 */
[--C-:B---3--:R-:W-:Y:S04]  /*e600*/  FFMA.FTZ R88, R98, c[0x0][0x2d0], -R97.reuse ;  /* 0x0000b40062587a23 */ /* 0x108fe80000010861 */
[----:B------:R2:W3:Y:S01]  /*e610*/  MUFU.EX2 R140, R88 ;  /* 0x00000058008c7308 */ /* 0x0004e20000000800 */
[-C--:B-1----:R-:W-:Y:S08]  /*e620*/  HMMA.16816.F32 R52, R76, R84.reuse, R52 ;  /* 0x000000544c34723c */ /* 0x082ff00000001834 */
[C---:B------:R-:W-:Y:S01]  /*e630*/  HMMA.16816.F32 R56, R80.reuse, R84, R56 ;  /* 0x000000545038723c */ /* 0x040fe20000001838 */
[----:B--2---:R-:W1:Y:S06]  /*e640*/  LDSM.16.MT88.4 R88, [R209+0x1100] ;  /* 0x00110000d158783b */ /* 0x004e6c0000004200 */
[----:B------:R-:W-:Y:S01]  /*e650*/  FFMA.FTZ R84, R172, c[0x0][0x2d0], -R97 ;  /* 0x0000b400ac547a23 */ /* 0x000fe20000010861 */
[-C--:B------:R-:W-:Y:S03]  /*e660*/  HMMA.16816.F32 R60, R80, R86.reuse, R60 ;  /* 0x00000056503c723c */ /* 0x080fe6000000183c */
[----:B------:R2:W5:Y:S04]  /*e670*/  MUFU.EX2 R236, R84 ;  /* 0x0000005400ec7308 */ /* 0x0005680000000800 */
[--C-:B------:R-:W-:Y:S01]  /*e680*/  FFMA.FTZ R80, R184, c[0x0][0x2d0], -R74.reuse ;  /* 0x0000b400b8507a23 */ /* 0x100fe2000001084a */
[----:B------:R-:W-:Y:S01]  /*e690*/  HMMA.16816.F32 R64, R76, R86, R64 ;  /* 0x000000564c40723c */ /* 0x000fe20000001840 */
[----:B----4-:R-:W-:Y:S03]  /*e6a0*/  F2FP.PACK_AB R82, R141, R142 ;  /* 0x0000008e8d52723e */ /* 0x010fe600000000ff */
[----:B---3--:R-:W-:Y:S01]  /*e6b0*/  F2FP.PACK_AB R81, R240, R140 ;  /* 0x0000008cf051723e */ /* 0x008fe200000000ff */
[----:B------:R3:W-:Y:S02]  /*e6c0*/  MUFU.EX2 R147, R80 ;  /* 0x0000005000937308 */ /* 0x0007e40000000800 */
[----:B------:R-:W-:Y:S02]  /*e6d0*/  F2FP.PACK_AB R76, R106, R122 ;  /* 0x0000007a6a4c723e */ /* 0x000fe400000000ff */
[----:B------:R-:W-:Y:S03]  /*e6e0*/  F2FP.PACK_AB R77, R138, R139 ;  /* 0x0000008b8a4d723e */ /* 0x000fe600000000ff */
[----:B------:R-:W-:Y:S02]  /*e6f0*/  F2FP.PACK_AB R78, R125, R163 ;  /* 0x000000a37d4e723e */ /* 0x000fe400000000ff */
[----:B------:R-:W-:Y:S01]  /*e700*/  F2FP.PACK_AB R79, R143, R252 ;  /* 0x000000fc8f4f723e */ /* 0x000fe200000000ff */
[----:B--2---:R-:W2:Y:S01]  /*e710*/  LDSM.16.MT88.4 R84, [R212+0x1100] ;  /* 0x00110000d454783b */ /* 0x004ea20000004200 */
[----:B-----5:R-:W-:Y:S05]  /*e720*/  F2FP.PACK_AB R83, R236, R238 ;  /* 0x000000eeec53723e */ /* 0x020fea00000000ff */
[-C--:B-1----:R-:W-:Y:S01]  /*e730*/  HMMA.16816.F32 R4, R76, R88.reuse, R4 ;  /* 0x000000584c04723c */ /* 0x082fe20000001804 */
[--C-:B---3--:R-:W-:Y:S04]  /*e740*/  FFMA.FTZ R80, R179, c[0x0][0x2d0], -R75.reuse ;  /* 0x0000b400b3507a23 */ /* 0x108fe8000001084b */
[----:B------:R1:W-:Y:S02]  /*e750*/  MUFU.EX2 R146, R80 ;  /* 0x0000005000927308 */ /* 0x0003e40000000800 */
[----:B-1----:R-:W-:Y:S07]  /*e760*/  F2FP.PACK_AB R80, R136, R137 ;  /* 0x000000898850723e */ /* 0x002fee00000000ff */
[C---:B------:R-:W-:Y:S07]  /*e770*/  HMMA.16816.F32 R8, R80.reuse, R88, R8 ;  /* 0x000000585008723c */ /* 0x040fee0000001808 */
[--C-:B------:R-:W-:Y:S01]  /*e780*/  FFMA.FTZ R88, R195, c[0x0][0x2d0], -R74.reuse ;  /* 0x0000b400c3587a23 */ /* 0x100fe2000001084a */
[-C--:B------:R-:W-:Y:S03]  /*e790*/  HMMA.16816.F32 R12, R80, R90.reuse, R12 ;  /* 0x0000005a500c723c */ /* 0x080fe6000000180c */
[----:B------:R1:W-:Y:S05]  /*e7a0*/  MUFU.EX2 R235, R88 ;  /* 0x0000005800eb7308 */ /* 0x0003ea0000000800 */
[C---:B------:R-:W-:Y:S08]  /*e7b0*/  HMMA.16816.F32 R16, R76.reuse, R90, R16 ;  /* 0x0000005a4c10723c */ /* 0x040ff00000001810 */
[-C--:B--2---:R-:W-:Y:S08]  /*e7c0*/  HMMA.16816.F32 R20, R76, R84.reuse, R20 ;  /* 0x000000544c14723c */ /* 0x084ff00000001814 */
[C---:B------:R-:W-:Y:S01]  /*e7d0*/  HMMA.16816.F32 R24, R80.reuse, R84, R24 ;  /* 0x000000545018723c */ /* 0x040fe20000001818 */
[----:B-1----:R-:W-:Y:S06]  /*e7e0*/  FFMA.FTZ R88, R196, c[0x0][0x2d0], -R74 ;  /* 0x0000b400c4587a23 */ /* 0x002fec000001084a */
[--C-:B------:R-:W-:Y:S01]  /*e7f0*/  FFMA.FTZ R84, R185, c[0x0][0x2d0], -R96.reuse ;  /* 0x0000b400b9547a23 */ /* 0x100fe20000010860 */
[-C--:B------:R-:W-:Y:S01]  /*e800*/  HMMA.16816.F32 R28, R80, R86.reuse, R28 ;  /* 0x00000056501c723c */ /* 0x080fe2000000181c */
[----:B------:R1:W-:Y:S07]  /*e810*/  MUFU.EX2 R196, R88 ;  /* 0x0000005800c47308 */ /* 0x0003ee0000000800 */
[C---:B------:R-:W-:Y:S03]  /*e820*/  HMMA.16816.F32 R32, R76.reuse, R86, R32 ;  /* 0x000000564c20723c */ /* 0x040fe60000001820 */
[----:B------:R2:W-:Y:S05]  /*e830*/  MUFU.EX2 R144, R84 ;  /* 0x0000005400907308 */ /* 0x0005ea0000000800 */
[-C--:B------:R-:W-:Y:S08]  /*e840*/  HMMA.16816.F32 R36, R76, R92.reuse, R36 ;  /* 0x0000005c4c24723c */ /* 0x080ff00000001824 */
[C---:B------:R-:W-:Y:S01]  /*e850*/  HMMA.16816.F32 R40, R80.reuse, R92, R40 ;  /* 0x0000005c5028723c */ /* 0x040fe20000001828 */
[----:B-1----:R-:W-:Y:S04]  /*e860*/  FFMA.FTZ R88, R190, c[0x0][0x2d0], -R75 ;  /* 0x0000b400be587a23 */ /* 0x002fe8000001084b */
[----:B------:R1:W-:Y:S02]  /*e870*/  MUFU.EX2 R195, R88 ;  /* 0x0000005800c37308 */ /* 0x0003e40000000800 */
[----:B------:R-:W-:Y:S01]  /*e880*/  FFMA.FTZ R92, R183, c[0x0][0x2d0], -R97 ;  /* 0x0000b400b75c7a23 */ /* 0x000fe20000010861 */
[-C--:B------:R-:W-:Y:S01]  /*e890*/  HMMA.16816.F32 R44, R80, R94.reuse, R44 ;  /* 0x0000005e502c723c */ /* 0x080fe2000000182c */
[----:B------:R-:W-:Y:S03]  /*e8a0*/  MOV R183, R101 ;  /* 0x0000006500b77202 */ /* 0x000fe60000000f00 */
[--C-:B--2---:R-:W-:Y:S03]  /*e8b0*/  FFMA.FTZ R84, R188, c[0x0][0x2d0], -R96.reuse ;  /* 0x0000b400bc547a23 */ /* 0x104fe60000010860 */
[----:B------:R2:W-:Y:S01]  /*e8c0*/  MUFU.EX2 R155, R92 ;  /* 0x0000005c009b7308 */ /* 0x0005e20000000800 */
[C---:B------:R-:W-:Y:S09]  /*e8d0*/  HMMA.16816.F32 R48, R76.reuse, R94, R48 ;  /* 0x0000005e4c30723c */ /* 0x040ff20000001830 */
[----:B------:R3:W-:Y:S03]  /*e8e0*/  MUFU.EX2 R190, R84 ;  /* 0x0000005400be7308 */ /* 0x0007e60000000800 */
[----:B-1----:R-:W-:Y:S07]  /*e8f0*/  FFMA.FTZ R88, R192, c[0x0][0x2d0], -R75 ;  /* 0x0000b400c0587a23 */ /* 0x002fee000001084b */
[----:B------:R1:W-:Y:S01]  /*e900*/  MUFU.EX2 R192, R88 ;  /* 0x0000005800c07308 */ /* 0x0003e20000000800 */
[----:B--2---:R-:W-:Y:S09]  /*e910*/  FFMA.FTZ R92, R186, c[0x0][0x2d0], -R97 ;  /* 0x0000b400ba5c7a23 */ /* 0x004ff20000010861 */
[----:B------:R2:W-:Y:S01]  /*e920*/  MUFU.EX2 R154, R92 ;  /* 0x0000005c009a7308 */ /* 0x0005e20000000800 */
[--C-:B---3--:R-:W-:Y:S01]  /*e930*/  FFMA.FTZ R84, R189, c[0x0][0x2d0], -R96.reuse ;  /* 0x0000b400bd547a23 */ /* 0x108fe20000010860 */
[----:B------:R-:W-:Y:S08]  /*e940*/  MOV R189, R103 ;  /* 0x0000006700bd7202 */ /* 0x000ff00000000f00 */
[----:B------:R3:W-:Y:S01]  /*e950*/  MUFU.EX2 R185, R84 ;  /* 0x0000005400b97308 */ /* 0x0007e20000000800 */
[----:B-1----:R-:W1:Y:S01]  /*e960*/  LDSM.16.MT88.4 R88, [R211+0x1100] ;  /* 0x00110000d358783b */ /* 0x002e620000004200 */
[----:B--2---:R-:W-:Y:S01]  /*e970*/  FFMA.FTZ R92, R203, c[0x0][0x2d0], -R75 ;  /* 0x0000b400cb5c7a23 */ /* 0x004fe2000001084b */
[----:B------:R-:W-:Y:S07]  /*e980*/  MOV R203, R113 ;  /* 0x0000007100cb7202 */ /* 0x000fee0000000f00 */
[----:B------:R2:W-:Y:S01]  /*e990*/  MUFU.EX2 R178, R92 ;  /* 0x0000005c00b27308 */ /* 0x0005e20000000800 */
[----:B---3--:R-:W-:Y:S02]  /*e9a0*/  FFMA.FTZ R84, R191, c[0x0][0x2d0], -R96 ;  /* 0x0000b400bf547a23 */ /* 0x008fe40000010860 */
[----:B------:R-:W-:Y:S07]  /*e9b0*/  IMAD.MOV.U32 R191, RZ, RZ, R102 ;  /* 0x000000ffffbf7224 */ /* 0x000fee00078e0066 */
[----:B------:R3:W4:Y:S01]  /*e9c0*/  MUFU.EX2 R188, R84 ;  /* 0x0000005400bc7308 */ /* 0x0007220000000800 */
[----:B--2---:R-:W-:Y:S01]  /*e9d0*/  LDSM.16.MT88.4 R92, [R210+0x1900] ;  /* 0x00190000d25c783b */ /* 0x004fe20000004200 */
[-C--:B-1----:R-:W-:Y:S08]  /*e9e0*/  HMMA.16816.F32 R52, R76, R88.reuse, R52 ;  /* 0x000000584c34723c */ /* 0x082ff00000001834 */
[C---:B------:R-:W-:Y:S01]  /*e9f0*/  HMMA.16816.F32 R56, R80.reuse, R88, R56 ;  /* 0x000000585038723c */ /* 0x040fe20000001838 */
[----:B---3--:R-:W-:Y:S02]  /*ea00*/  FFMA.FTZ R84, R197, c[0x0][0x2d0], -R74 ;  /* 0x0000b400c5547a23 */ /* 0x008fe4000001084a */
[----:B------:R-:W2:Y:S02]  /*ea10*/  LDL.LU R197, [R1+0x18] ;  /* 0x0000180001c57983 */ /* 0x000ea40000300800 */
[----:B------:R1:W-:Y:S02]  /*ea20*/  MUFU.EX2 R184, R84 ;  /* 0x0000005400b87308 */ /* 0x0003e40000000800 */
[----:B------:R-:W3:Y:S01]  /*ea30*/  LDL.LU R186, [R1+0x14] ;  /* 0x0000140001ba7983 */ /* 0x000ee20000300800 */
[-C--:B------:R-:W-:Y:S01]  /*ea40*/  HMMA.16816.F32 R60, R80, R90.reuse, R60 ;  /* 0x0000005a503c723c */ /* 0x080fe2000000183c */
[----:B------:R-:W-:Y:S03]  /*ea50*/  FFMA.FTZ R88, R187, c[0x0][0x2d0], -R97 ;  /* 0x0000b400bb587a23 */ /* 0x000fe60000010861 */
[----:B------:R-:W-:Y:S03]  /*ea60*/  IMAD.MOV.U32 R187, RZ, RZ, R100 ;  /* 0x000000ffffbb7224 */ /* 0x000fe600078e0064 */
[--C-:B------:R-:W-:Y:S01]  /*ea70*/  FFMA.FTZ R80, R206, c[0x0][0x2d0], -R74.reuse ;  /* 0x0000b400ce507a23 */ /* 0x100fe2000001084a */
[----:B------:R-:W-:Y:S01]  /*ea80*/  HMMA.16816.F32 R64, R76, R90, R64 ;  /* 0x0000005a4c40723c */ /* 0x000fe20000001840 */
[----:B----4-:R-:W-:Y:S02]  /*ea90*/  F2FP.PACK_AB R82, R188, R185 ;  /* 0x000000b9bc52723e */ /* 0x010fe400000000ff */
[----:B------:R4:W-:Y:S01]  /*eaa0*/  MUFU.EX2 R179, R80 ;  /* 0x0000005000b37308 */ /* 0x0009e20000000800 */
[----:B------:R-:W-:Y:S03]  /*eab0*/  IMAD.MOV.U32 R206, RZ, RZ, R111 ;  /* 0x000000ffffce7224 */ /* 0x000fe600078e006f */
[----:B------:R-:W-:Y:S02]  /*eac0*/  F2FP.PACK_AB R76, R147, R251 ;  /* 0x000000fb934c723e */ /* 0x000fe400000000ff */
[----:B------:R-:W-:Y:S03]  /*ead0*/  F2FP.PACK_AB R77, R145, R146 ;  /* 0x00000092914d723e */ /* 0x000fe600000000ff */
[----:B------:R-:W-:Y:S01]  /*eae0*/  F2FP.PACK_AB R78, R196, R235 ;  /* 0x000000ebc44e723e */ /* 0x000fe200000000ff */
[----:B-1----:R-:W-:Y:S01]  /*eaf0*/  FFMA.FTZ R84, R180, c[0x0][0x2d0], -R97 ;  /* 0x0000b400b4547a23 */ /* 0x002fe20000010861 */
[----:B------:R-:W-:Y:S01]  /*eb00*/  F2FP.PACK_AB R79, R192, R195 ;  /* 0x000000c3c04f723e */ /* 0x000fe200000000ff */
[----:B------:R-:W1:Y:S10]  /*eb10*/  MUFU.EX2 R180, R88 ;  /* 0x0000005800b47308 */ /* 0x000e740000000800 */
[----:B------:R5:W5:Y:S01]  /*eb20*/  MUFU.EX2 R181, R84 ;  /* 0x0000005400b57308 */ /* 0x000b620000000800 */
[--C-:B----4-:R-:W-:Y:S01]  /*eb30*/  FFMA.FTZ R80, R200, c[0x0][0x2d0], -R75.reuse ;  /* 0x0000b400c8507a23 */ /* 0x110fe2000001084b */
[----:B------:R-:W-:Y:S08]  /*eb40*/  MOV R200, R112 ;  /* 0x0000007000c87202 */ /* 0x000ff00000000f00 */
[----:B------:R4:W-:Y:S01]  /*eb50*/  MUFU.EX2 R153, R80 ;  /* 0x0000005000997308 */ /* 0x0009e20000000800 */
[----:B-1----:R-:W-:Y:S01]  /*eb60*/  F2FP.PACK_AB R83, R180, R154 ;  /* 0x0000009ab453723e */ /* 0x002fe200000000ff */
[----:B------:R-:W-:Y:S08]  /*eb70*/  LDSM.16.MT88.4 R88, [R212+0x1900] ;  /* 0x00190000d458783b */ /* 0x000ff00000004200 */
[----:B-----5:R-:W1:Y:S01]  /*eb80*/  LDSM.16.MT88.4 R84, [R209+0x1900] ;  /* 0x00190000d154783b */ /* 0x020e620000004200 */
[----:B------:R-:W-:Y:S02]  /*eb90*/  F2FP.PACK_AB R81, R155, R181 ;  /* 0x000000b59b51723e */ /* 0x000fe400000000ff */
[----:B----4-:R-:W-:Y:S01]  /*eba0*/  F2FP.PACK_AB R80, R190, R144 ;  /* 0x00000090be50723e */ /* 0x010fe200000000ff */
[-C--:B-1----:R-:W-:Y:S08]  /*ebb0*/  HMMA.16816.F32 R4, R76, R84.reuse, R4 ;  /* 0x000000544c04723c */ /* 0x082ff00000001804 */
[C---:B------:R-:W-:Y:S07]  /*ebc0*/  HMMA.16816.F32 R8, R80.reuse, R84, R8 ;  /* 0x000000545008723c */ /* 0x040fee0000001808 */
[----:B------:R-:W-:Y:S01]  /*ebd0*/  FFMA.FTZ R84, R232, c[0x0][0x2d0], -R74 ;  /* 0x0000b400e8547a23 */ /* 0x000fe2000001084a */
[-C--:B------:R-:W-:Y:S01]  /*ebe0*/  HMMA.16816.F32 R12, R80, R86.reuse, R12 ;  /* 0x00000056500c723c */ /* 0x080fe2000000180c */
[----:B------:R-:W-:Y:S02]  /*ebf0*/  IMAD.MOV.U32 R232, RZ, RZ, R114 ;  /* 0x000000ffffe87224 */ /* 0x000fe400078e0072 */
[----:B------:R1:W-:Y:S05]  /*ec00*/  MUFU.EX2 R159, R84 ;  /* 0x00000054009f7308 */ /* 0x0003ea0000000800 */
[C---:B------:R-:W-:Y:S08]  /*ec10*/  HMMA.16816.F32 R16, R76.reuse, R86, R16 ;  /* 0x000000564c10723c */ /* 0x040ff00000001810 */
[-C--:B------:R-:W-:Y:S08]  /*ec20*/  HMMA.16816.F32 R20, R76, R88.reuse, R20 ;  /* 0x000000584c14723c */ /* 0x080ff00000001814 */
[C---:B------:R-:W-:Y:S01]  /*ec30*/  HMMA.16816.F32 R24, R80.reuse, R88, R24 ;  /* 0x000000585018723c */ /* 0x040fe20000001818 */
[----:B-1----:R-:W-:Y:S03]  /*ec40*/  FFMA.FTZ R84, R233, c[0x0][0x2d0], -R74 ;  /* 0x0000b400e9547a23 */ /* 0x002fe6000001084a */
[----:B------:R-:W-:Y:S03]  /*ec50*/  MOV R233, R115 ;  /* 0x0000007300e97202 */ /* 0x000fe60000000f00 */
[----:B------:R-:W-:Y:S01]  /*ec60*/  FFMA.FTZ R88, R205, c[0x0][0x2d0], -R96 ;  /* 0x0000b400cd587a23 */ /* 0x000fe20000010860 */
[-C--:B------:R-:W-:Y:S01]  /*ec70*/  HMMA.16816.F32 R28, R80, R90.reuse, R28 ;  /* 0x0000005a501c723c */ /* 0x080fe2000000181c */
[----:B------:R1:W-:Y:S03]  /*ec80*/  MUFU.EX2 R177, R84 ;  /* 0x0000005400b17308 */ /* 0x0003e60000000800 */
[----:B------:R-:W-:Y:S04]  /*ec90*/  MOV R205, R150 ;  /* 0x0000009600cd7202 */ /* 0x000fe80000000f00 */
[C---:B------:R-:W-:Y:S03]  /*eca0*/  HMMA.16816.F32 R32, R76.reuse, R90, R32 ;  /* 0x0000005a4c20723c */ /* 0x040fe60000001820 */
[----:B------:R4:W-:Y:S05]  /*ecb0*/  MUFU.EX2 R157, R88 ;  /* 0x00000058009d7308 */ /* 0x0009ea0000000800 */
[-C--:B------:R-:W-:Y:S08]  /*ecc0*/  HMMA.16816.F32 R36, R76, R92.reuse, R36 ;  /* 0x0000005c4c24723c */ /* 0x080ff00000001824 */
[C---:B------:R-:W-:Y:S01]  /*ecd0*/  HMMA.16816.F32 R40, R80.reuse, R92, R40 ;  /* 0x0000005c5028723c */ /* 0x040fe20000001828 */
[----:B-1----:R-:W-:Y:S03]  /*ece0*/  FFMA.FTZ R84, R230, c[0x0][0x2d0], -R75 ;  /* 0x0000b400e6547a23 */ /* 0x002fe6000001084b */
[----:B------:R-:W-:Y:S01]  /*ecf0*/  IMAD.MOV.U32 R230, RZ, RZ, R120 ;  /* 0x000000ffffe67224 */ /* 0x000fe200078e0078 */
[----:B------:R1:W-:Y:S01]  /*ed00*/  MUFU.EX2 R158, R84 ;  /* 0x00000054009e7308 */ /* 0x0003e20000000800 */
[----:B------:R-:W-:Y:S02]  /*ed10*/  IMAD.MOV.U32 R120, RZ, RZ, R108 ;  /* 0x000000ffff787224 */ /* 0x000fe400078e006c */
[-C--:B------:R-:W-:Y:S01]  /*ed20*/  HMMA.16816.F32 R44, R80, R94.reuse, R44 ;  /* 0x0000005e502c723c */ /* 0x080fe2000000182c */
[----:B------:R-:W-:Y:S03]  /*ed30*/  FFMA.FTZ R92, R201, c[0x0][0x2d0], -R97 ;  /* 0x0000b400c95c7a23 */ /* 0x000fe60000010861 */
[----:B----4-:R-:W-:Y:S02]  /*ed40*/  FFMA.FTZ R88, R207, c[0x0][0x2d0], -R96 ;  /* 0x0000b400cf587a23 */ /* 0x010fe40000010860 */
[----:B------:R-:W-:Y:S01]  /*ed50*/  IMAD.MOV.U32 R207, RZ, RZ, R160 ;  /* 0x000000ffffcf7224 */ /* 0x000fe200078e00a0 */
[----:B------:R4:W-:Y:S01]  /*ed60*/  MUFU.EX2 R172, R92 ;  /* 0x0000005c00ac7308 */ /* 0x0009e20000000800 */
[C---:B------:R-:W-:Y:S09]  /*ed70*/  HMMA.16816.F32 R48, R76.reuse, R94, R48 ;  /* 0x0000005e4c30723c */ /* 0x040ff20000001830 */
[----:B------:R5:W-:Y:S03]  /*ed80*/  MUFU.EX2 R175, R88 ;  /* 0x0000005800af7308 */ /* 0x000be60000000800 */
[----:B-1----:R-:W-:Y:S02]  /*ed90*/  FFMA.FTZ R84, R231, c[0x0][0x2d0], -R75 ;  /* 0x0000b400e7547a23 */ /* 0x002fe4000001084b */
[----:B------:R-:W-:Y:S01]  /*eda0*/  IMAD.MOV.U32 R231, RZ, RZ, R189 ;  /* 0x000000ffffe77224 */ /* 0x000fe200078e00bd */
[----:B------:R-:W-:Y:S04]  /*edb0*/  MOV R189, R163 ;  /* 0x000000a300bd7202 */ /* 0x000fe80000000f00 */
[----:B------:R1:W-:Y:S01]  /*edc0*/  MUFU.EX2 R176, R84 ;  /* 0x0000005400b07308 */ /* 0x0003e20000000800 */
[----:B----4-:R-:W-:Y:S09]  /*edd0*/  FFMA.FTZ R92, R202, c[0x0][0x2d0], -R97 ;  /* 0x0000b400ca5c7a23 */ /* 0x010ff20000010861 */
[----:B------:R4:W-:Y:S01]  /*ede0*/  MUFU.EX2 R171, R92 ;  /* 0x0000005c00ab7308 */ /* 0x0009e20000000800 */
[--C-:B-----5:R-:W-:Y:S01]  /*edf0*/  FFMA.FTZ R88, R229, c[0x0][0x2d0], -R96.reuse ;  /* 0x0000b400e5587a23 */ /* 0x120fe20000010860 */
[----:B------:R-:W-:Y:S08]  /*ee00*/  MOV R229, R109 ;  /* 0x0000006d00e57202 */ /* 0x000ff00000000f00 */
[----:B------:R5:W2:Y:S01]  /*ee10*/  MUFU.EX2 R174, R88 ;  /* 0x0000005800ae7308 */ /* 0x000aa20000000800 */
[----:B-1----:R-:W-:Y:S01]  /*ee20*/  FFMA.FTZ R84, R204, c[0x0][0x2d0], -R96 ;  /* 0x0000b400cc547a23 */ /* 0x002fe20000010860 */
[----:B------:R-:W-:Y:S01]  /*ee30*/  MOV R204, R191 ;  /* 0x000000bf00cc7202 */ /* 0x000fe20000000f00 */
[----:B------:R-:W-:Y:S07]  /*ee40*/  IMAD.MOV.U32 R191, RZ, RZ, R162 ;  /* 0x000000ffffbf7224 */ /* 0x000fee00078e00a2 */
[----:B------:R1:W-:Y:S01]  /*ee50*/  MUFU.EX2 R152, R84 ;  /* 0x0000005400987308 */ /* 0x0003e20000000800 */
[----:B----4-:R-:W-:Y:S09]  /*ee60*/  FFMA.FTZ R92, R241, c[0x0][0x2d0], -R75 ;  /* 0x0000b400f15c7a23 */ /* 0x010ff2000001084b */
[----:B------:R4:W-:Y:S01]  /*ee70*/  MUFU.EX2 R103, R92 ;  /* 0x0000005c00677308 */ /* 0x0009e20000000800 */
[--C-:B-----5:R-:W-:Y:S02]  /*ee80*/  FFMA.FTZ R88, R237, c[0x0][0x2d0], -R74.reuse ;  /* 0x0000b400ed587a23 */ /* 0x120fe4000001084a */
[----:B------:R-:W-:Y:S07]  /*ee90*/  IMAD.MOV.U32 R237, RZ, RZ, R105 ;  /* 0x000000ffffed7224 */ /* 0x000fee00078e0069 */
[----:B------:R5:W-:Y:S01]  /*eea0*/  MUFU.EX2 R173, R88 ;  /* 0x0000005800ad7308 */ /* 0x000be20000000800 */
[----:B-1----:R-:W1:Y:S08]  /*eeb0*/  LDSM.16.MT88.4 R84, [R211+0x1900] ;  /* 0x00190000d354783b */ /* 0x002e700000004200 */
[----:B----4-:R-:W-:Y:S01]  /*eec0*/  LDSM.16.MT88.4 R92, [R210+0x2100] ;  /* 0x00210000d25c783b */ /* 0x010fe20000004200 */
[----:B-----5:R-:W-:Y:S01]  /*eed0*/  FFMA.FTZ R88, R198, c[0x0][0x2d0], -R97 ;  /* 0x0000b400c6587a23 */ /* 0x020fe20000010861 */
[----:B------:R-:W-:Y:S02]  /*eee0*/  MOV R198, R121 ;  /* 0x0000007900c67202 */ /* 0x000fe40000000f00 */
[----:B------:R-:W-:Y:S01]  /*eef0*/  MOV R121, R107 ;  /* 0x0000006b00797202 */ /* 0x000fe20000000f00 */
[----:B------:R4:W5:Y:S01]  /*ef00*/  MUFU.EX2 R156, R88 ;  /* 0x00000058009c7308 */ /* 0x0009620000000800 */
[----:B--2---:R-:W-:Y:S01]  /*ef10*/  FFMA.FTZ R68, R68, R197, R183 ;  /* 0x000000c544447223 */ /* 0x004fe200000100b7 */
[----:B------:R-:W-:Y:S01]  /*ef20*/  MOV R183, R106 ;  /* 0x0000006a00b77202 */ /* 0x000fe20000000f00 */
[-C--:B-1----:R-:W-:Y:S01]  /*ef30*/  HMMA.16816.F32 R52, R76, R84.reuse, R52 ;  /* 0x000000544c34723c */ /* 0x082fe20000001834 */
[----:B---3--:R-:W-:Y:S01]  /*ef40*/  FFMA.FTZ R69, R69, R186, R187 ;  /* 0x000000ba45457223 */ /* 0x008fe200000100bb */
[----:B------:R-:W-:Y:S02]  /*ef50*/  MOV R186, R104 ;  /* 0x0000006800ba7202 */ /* 0x000fe40000000f00 */
[----:B------:R-:W-:Y:S02]  /*ef60*/  MOV R187, R110 ;  /* 0x0000006e00bb7202 */ /* 0x000fe40000000f00 */
[----:B------:R-:W-:Y:S02]  /*ef70*/  MOV R197, R161 ;  /* 0x000000a100c57202 */ /* 0x000fe40000000f00 */
[C---:B------:R-:W-:Y:S01]  /*ef80*/  HMMA.16816.F32 R56, R80.reuse, R84, R56 ;  /* 0x000000545038723c */ /* 0x040fe20000001838 */
[----:B----4-:R-:W1:Y:S06]  /*ef90*/  LDSM.16.MT88.4 R88, [R209+0x2100] ;  /* 0x00210000d158783b */ /* 0x010e6c0000004200 */
[----:B------:R-:W-:Y:S01]  /*efa0*/  FFMA.FTZ R84, R193, c[0x0][0x2d0], -R97 ;  /* 0x0000b400c1547a23 */ /* 0x000fe20000010861 */
[-C--:B------:R-:W-:Y:S03]  /*efb0*/  HMMA.16816.F32 R60, R80, R86.reuse, R60 ;  /* 0x00000056503c723c */ /* 0x080fe6000000183c */
[----:B------:R2:W3:Y:S04]  /*efc0*/  MUFU.EX2 R98, R84 ;  /* 0x0000005400627308 */ /* 0x0004e80000000800 */
[--C-:B------:R-:W-:Y:S01]  /*efd0*/  FFMA.FTZ R80, R243, c[0x0][0x2d0], -R74.reuse ;  /* 0x0000b400f3507a23 */ /* 0x100fe2000001084a */
[----:B------:R-:W-:Y:S01]  /*efe0*/  HMMA.16816.F32 R64, R76, R86, R64 ;  /* 0x000000564c40723c */ /* 0x000fe20000001840 */
[----:B------:R-:W-:Y:S03]  /*eff0*/  F2FP.PACK_AB R82, R174, R175 ;  /* 0x000000afae52723e */ /* 0x000fe600000000ff */
[----:B-----5:R-:W-:Y:S01]  /*f000*/  F2FP.PACK_AB R81, R172, R156 ;  /* 0x0000009cac51723e */ /* 0x020fe200000000ff */
[----:B------:R4:W5:Y:S02]  /*f010*/  MUFU.EX2 R170, R80 ;  /* 0x0000005000aa7308 */ /* 0x0009640000000800 */
[----:B------:R-:W-:Y:S02]  /*f020*/  F2FP.PACK_AB R76, R179, R184 ;  /* 0x000000b8b34c723e */ /* 0x000fe400000000ff */
[----:B------:R-:W-:Y:S03]  /*f030*/  F2FP.PACK_AB R77, R178, R153 ;  /* 0x00000099b24d723e */ /* 0x000fe600000000ff */
[----:B------:R-:W-:Y:S02]  /*f040*/  F2FP.PACK_AB R78, R177, R159 ;  /* 0x0000009fb14e723e */ /* 0x000fe400000000ff */
[----:B------:R-:W-:Y:S01]  /*f050*/  F2FP.PACK_AB R79, R176, R158 ;  /* 0x0000009eb04f723e */ /* 0x000fe200000000ff */
[----:B--2---:R-:W2:Y:S01]  /*f060*/  LDSM.16.MT88.4 R84, [R212+0x2100] ;  /* 0x00210000d454783b */ /* 0x004ea20000004200 */
[----:B---3--:R-:W-:Y:S05]  /*f070*/  F2FP.PACK_AB R83, R98, R171 ;  /* 0x000000ab6253723e */ /* 0x008fea00000000ff */
[-C--:B-1----:R-:W-:Y:S01]  /*f080*/  HMMA.16816.F32 R4, R76, R88.reuse, R4 ;  /* 0x000000584c04723c */ /* 0x082fe20000001804 */
[--C-:B----4-:R-:W-:Y:S01]  /*f090*/  FFMA.FTZ R80, R239, c[0x0][0x2d0], -R75.reuse ;  /* 0x0000b400ef507a23 */ /* 0x110fe2000001084b */
[----:B-----5:R-:W-:Y:S03]  /*f0a0*/  F2FP.PACK_AB R164, R170, R173 ;  /* 0x000000adaaa4723e */ /* 0x020fe600000000ff */
[----:B------:R1:W3:Y:S02]  /*f0b0*/  MUFU.EX2 R169, R80 ;  /* 0x0000005000a97308 */ /* 0x0002e40000000800 */
[----:B-1----:R-:W-:Y:S02]  /*f0c0*/  F2FP.PACK_AB R80, R157, R152 ;  /* 0x000000989d50723e */ /* 0x002fe400000000ff */
[----:B---3--:R-:W-:Y:S05]  /*f0d0*/  F2FP.PACK_AB R165, R103, R169 ;  /* 0x000000a967a5723e */ /* 0x008fea00000000ff */
[C---:B------:R-:W-:Y:S07]  /*f0e0*/  HMMA.16816.F32 R8, R80.reuse, R88, R8 ;  /* 0x000000585008723c */ /* 0x040fee0000001808 */
[--C-:B------:R-:W-:Y:S01]  /*f0f0*/  FFMA.FTZ R88, R249, c[0x0][0x2d0], -R74.reuse ;  /* 0x0000b400f9587a23 */ /* 0x100fe2000001084a */
[-C--:B------:R-:W-:Y:S01]  /*f100*/  HMMA.16816.F32 R12, R80, R90.reuse, R12 ;  /* 0x0000005a500c723c */ /* 0x080fe2000000180c */
[----:B------:R-:W-:Y:S02]  /*f110*/  FFMA.FTZ R74, R250, c[0x0][0x2d0], -R74 ;  /* 0x0000b400fa4a7a23 */ /* 0x000fe4000001084a */
[----:B------:R1:W-:Y:S05]  /*f120*/  MUFU.EX2 R168, R88 ;  /* 0x0000005800a87308 */ /* 0x0003ea0000000800 */
[C---:B------:R-:W-:Y:S05]  /*f130*/  HMMA.16816.F32 R16, R76.reuse, R90, R16 ;  /* 0x0000005a4c10723c */ /* 0x040fea0000001810 */
[----:B------:R3:W4:Y:S03]  /*f140*/  MUFU.EX2 R102, R74 ;  /* 0x0000004a00667308 */ /* 0x0007260000000800 */
[-C--:B--2---:R-:W-:Y:S08]  /*f150*/  HMMA.16816.F32 R20, R76, R84.reuse, R20 ;  /* 0x000000544c14723c */ /* 0x084ff00000001814 */
[C---:B------:R-:W-:Y:S01]  /*f160*/  HMMA.16816.F32 R24, R80.reuse, R84, R24 ;  /* 0x000000545018723c */ /* 0x040fe20000001818 */
[----:B-1----:R-:W1:Y:S07]  /*f170*/  LDSM.16.MT88.4 R88, [R211+0x2100] ;  /* 0x00210000d358783b */ /* 0x002e6e0000004200 */
[-C--:B------:R-:W-:Y:S01]  /*f180*/  HMMA.16816.F32 R28, R80, R86.reuse, R28 ;  /* 0x00000056501c723c */ /* 0x080fe2000000181c */
[--C-:B---3--:R-:W-:Y:S03]  /*f190*/  FFMA.FTZ R74, R247, c[0x0][0x2d0], -R75.reuse ;  /* 0x0000b400f74a7a23 */ /* 0x108fe6000001084b */
[----:B----4-:R-:W-:Y:S01]  /*f1a0*/  F2FP.PACK_AB R166, R102, R168 ;  /* 0x000000a866a6723e */ /* 0x010fe200000000ff */
[----:B------:R-:W-:Y:S03]  /*f1b0*/  FFMA.FTZ R75, R248, c[0x0][0x2d0], -R75 ;  /* 0x0000b400f84b7a23 */ /* 0x000fe6000001084b */
[C---:B------:R-:W-:Y:S01]  /*f1c0*/  HMMA.16816.F32 R32, R76.reuse, R86, R32 ;  /* 0x000000564c20723c */ /* 0x040fe20000001820 */
[----:B------:R2:W-:Y:S07]  /*f1d0*/  MUFU.EX2 R101, R74 ;  /* 0x0000004a00657308 */ /* 0x0005ee0000000800 */
[-C--:B------:R-:W-:Y:S03]  /*f1e0*/  HMMA.16816.F32 R36, R76, R92.reuse, R36 ;  /* 0x0000005c4c24723c */ /* 0x080fe60000001824 */
[----:B------:R-:W3:Y:S05]  /*f1f0*/  MUFU.EX2 R100, R75 ;  /* 0x0000004b00647308 */ /* 0x000eea0000000800 */
[C---:B------:R-:W-:Y:S08]  /*f200*/  HMMA.16816.F32 R40, R80.reuse, R92, R40 ;  /* 0x0000005c5028723c */ /* 0x040ff00000001828 */
[-C--:B------:R-:W-:Y:S01]  /*f210*/  HMMA.16816.F32 R44, R80, R94.reuse, R44 ;  /* 0x0000005e502c723c */ /* 0x080fe2000000182c */
[--C-:B--2---:R-:W-:Y:S04]  /*f220*/  FFMA.FTZ R74, R242, c[0x0][0x2d0], -R96.reuse ;  /* 0x0000b400f24a7a23 */ /* 0x104fe80000010860 */
[----:B------:R2:W-:Y:S03]  /*f230*/  MUFU.EX2 R99, R74 ;  /* 0x0000004a00637308 */ /* 0x0005e60000000800 */
[C---:B------:R-:W-:Y:S01]  /*f240*/  HMMA.16816.F32 R48, R76.reuse, R94, R48 ;  /* 0x0000005e4c30723c */ /* 0x040fe20000001830 */
[----:B---3--:R-:W-:Y:S07]  /*f250*/  F2FP.PACK_AB R167, R100, R101 ;  /* 0x0000006564a7723e */ /* 0x008fee00000000ff */
[-C--:B-1----:R-:W-:Y:S08]  /*f260*/  HMMA.16816.F32 R52, R76, R88.reuse, R52 ;  /* 0x000000584c34723c */ /* 0x082ff00000001834 */
[C---:B------:R-:W-:Y:S01]  /*f270*/  HMMA.16816.F32 R56, R80.reuse, R88, R56 ;  /* 0x000000585038723c */ /* 0x040fe20000001838 */
[--C-:B--2---:R-:W-:Y:S07]  /*f280*/  FFMA.FTZ R74, R244, c[0x0][0x2d0], -R96.reuse ;  /* 0x0000b400f44a7a23 */ /* 0x104fee0000010860 */
[-C--:B------:R-:W-:Y:S01]  /*f290*/  HMMA.16816.F32 R60, R80, R90.reuse, R60 ;  /* 0x0000005a503c723c */ /* 0x080fe2000000183c */
[----:B------:R1:W2:Y:S07]  /*f2a0*/  MUFU.EX2 R85, R74 ;  /* 0x0000004a00557308 */ /* 0x0002ae0000000800 */
[----:B------:R-:W-:Y:S01]  /*f2b0*/  HMMA.16816.F32 R64, R76, R90, R64 ;  /* 0x0000005a4c40723c */ /* 0x000fe20000001840 */
[----:B------:R-:W3:Y:S07]  /*f2c0*/  LDL.LU R76, [R1+0x1c] ;  /* 0x00001c00014c7983 */ /* 0x000eee0000300800 */
[-C--:B------:R-:W-:Y:S07]  /*f2d0*/  HMMA.16816.F32 R104, R164, R116.reuse, R4 ;  /* 0x00000074a468723c */ /* 0x080fee0000001804 */
[----:B------:R-:W-:Y:S01]  /*f2e0*/  FADD.FTZ R4, R231, R69 ;  /* 0x00000045e7047221 */ /* 0x000fe20000010000 */
[----:B------:R-:W-:Y:S01]  /*f2f0*/  MOV R231, R148 ;  /* 0x0000009400e77202 */ /* 0x000fe20000000f00 */
[--C-:B-1----:R-:W-:Y:S03]  /*f300*/  FFMA.FTZ R74, R245, c[0x0][0x2d0], -R96.reuse ;  /* 0x0000b400f54a7a23 */ /* 0x102fe60000010860 */
[----:B------:R-:W-:Y:S01]  /*f310*/  FFMA.FTZ R96, R246, c[0x0][0x2d0], -R96 ;  /* 0x0000b400f6607a23 */ /* 0x000fe20000010860 */
[----:B------:R1:W-:Y:S01]  /*f320*/  MUFU.EX2 R86, R74 ;  /* 0x0000004a00567308 */ /* 0x0003e20000000800 */
[----:B------:R-:W-:Y:S01]  /*f330*/  FADD.FTZ R6, R151, R68 ;  /* 0x0000004497067221 */ /* 0x000fe20000010000 */
[----:B--2---:R-:W-:Y:S01]  /*f340*/  F2FP.PACK_AB R160, R85, R99 ;  /* 0x0000006355a0723e */ /* 0x004fe200000000ff */
[----:B------:R-:W-:Y:S01]  /*f350*/  FADD.FTZ R4, R230, R4 ;  /* 0x00000004e6047221 */ /* 0x000fe20000010000 */
[----:B------:R-:W-:Y:S01]  /*f360*/  MOV R230, R232 ;  /* 0x000000e800e67202 */ /* 0x000fe20000000f00 */
[----:B------:R-:W-:Y:S01]  /*f370*/  FADD.FTZ R6, R233, R6 ;  /* 0x00000006e9067221 */ /* 0x000fe20000010000 */
[----:B------:R-:W-:Y:S01]  /*f380*/  MOV R232, R200 ;  /* 0x000000c800e87202 */ /* 0x000fe20000000f00 */
[----:B------:R-:W-:Y:S01]  /*f390*/  IMAD.MOV.U32 R233, RZ, RZ, R203 ;  /* 0x000000ffffe97224 */ /* 0x000fe200078e00cb */
[----:B------:R-:W-:Y:S01]  /*f3a0*/  MOV R203, R206 ;  /* 0x000000ce00cb7202 */ /* 0x000fe20000000f00 */
[----:B------:R-:W-:Y:S01]  /*f3b0*/  FADD.FTZ R4, R237, R4 ;  /* 0x00000004ed047221 */ /* 0x000fe20000010000 */
[----:B------:R-:W2:Y:S01]  /*f3c0*/  MUFU.EX2 R96, R96 ;  /* 0x0000006000607308 */ /* 0x000ea20000000800 */
[----:B------:R-:W-:Y:S01]  /*f3d0*/  IMAD.MOV.U32 R200, RZ, RZ, R187 ;  /* 0x000000ffffc87224 */ /* 0x000fe200078e00bb */
[----:B------:R-:W-:Y:S02]  /*f3e0*/  MOV R206, R123 ;  /* 0x0000007b00ce7202 */ /* 0x000fe40000000f00 */
[----:B------:R-:W-:Y:S01]  /*f3f0*/  MOV R187, R122 ;  /* 0x0000007a00bb7202 */ /* 0x000fe20000000f00 */
[--C-:B-1----:R-:W-:Y:S05]  /*f400*/  FFMA.FTZ R74, R199, c[0x0][0x2d0], -R97.reuse ;  /* 0x0000b400c74a7a23 */ /* 0x102fea0000010861 */
[----:B------:R1:W-:Y:S01]  /*f410*/  MUFU.EX2 R84, R74 ;  /* 0x0000004a00547308 */ /* 0x0003e20000000800 */
[----:B--2---:R-:W-:Y:S01]  /*f420*/  F2FP.PACK_AB R162, R96, R86 ;  /* 0x0000005660a2723e */ /* 0x004fe200000000ff */
[--C-:B-1----:R-:W-:Y:S08]  /*f430*/  FFMA.FTZ R74, R194, c[0x0][0x2d0], -R97.reuse ;  /* 0x0000b400c24a7a23 */ /* 0x102ff00000010861 */
[----:B------:R1:W2:Y:S02]  /*f440*/  MUFU.EX2 R75, R74 ;  /* 0x0000004a004b7308 */ /* 0x0002a40000000800 */
[--C-:B-1----:R-:W-:Y:S01]  /*f450*/  FFMA.FTZ R74, R182, c[0x0][0x2d0], -R97.reuse ;  /* 0x0000b400b64a7a23 */ /* 0x102fe20000010861 */
[----:B--2---:R-:W-:Y:S01]  /*f460*/  F2FP.PACK_AB R161, R75, R84 ;  /* 0x000000544ba1723e */ /* 0x004fe200000000ff */
[----:B------:R-:W-:Y:S02]  /*f470*/  FFMA.FTZ R97, R73, c[0x0][0x2d0], -R97 ;  /* 0x0000b40049617a23 */ /* 0x000fe40000010861 */
[----:B------:R-:W2:Y:S04]  /*f480*/  LDL.LU R73, [R1+0x20] ;  /* 0x0000200001497983 */ /* 0x000ea80000300800 */
[----:B------:R-:W-:Y:S10]  /*f490*/  MUFU.EX2 R74, R74 ;  /* 0x0000004a004a7308 */ /* 0x000ff40000000800 */
[----:B------:R-:W1:Y:S02]  /*f4a0*/  MUFU.EX2 R97, R97 ;  /* 0x0000006100617308 */ /* 0x000e640000000800 */
[----:B-1----:R-:W-:Y:S07]  /*f4b0*/  F2FP.PACK_AB R163, R97, R74 ;  /* 0x0000004a61a3723e */ /* 0x002fee00000000ff */
[C---:B------:R-:W-:Y:S08]  /*f4c0*/  HMMA.16816.F32 R108, R160.reuse, R116, R8 ;  /* 0x00000074a06c723c */ /* 0x040ff00000001808 */
[-C--:B------:R-:W-:Y:S08]  /*f4d0*/  HMMA.16816.F32 R112, R160, R118.reuse, R12 ;  /* 0x00000076a070723c */ /* 0x080ff0000000180c */
[C---:B------:R-:W-:Y:S01]  /*f4e0*/  HMMA.16816.F32 R116, R164.reuse, R118, R16 ;  /* 0x00000076a474723c */ /* 0x040fe20000001810 */
[----:B---3--:R-:W-:Y:S03]  /*f4f0*/  FFMA.FTZ R2, R2, R76, R204 ;  /* 0x0000004c02027223 */ /* 0x008fe600000100cc */
[----:B------:R-:W-:Y:S02]  /*f500*/  IMAD.MOV.U32 R204, RZ, RZ, R149 ;  /* 0x000000ffffcc7224 */ /* 0x000fe400078e0095 */
[----:B------:R-:W-:Y:S01]  /*f510*/  FADD.FTZ R2, R198, R2 ;  /* 0x00000002c6027221 */ /* 0x000fe20000010000 */
[----:B------:R-:W1:Y:S05]  /*f520*/  LDSM.16.MT88.4 R148, [R210+0x2900] ;  /* 0x00290000d294783b */ /* 0x000e6a0000004200 */
[----:B------:R-:W-:Y:S02]  /*f530*/  FADD.FTZ R5, R121, R2 ;  /* 0x0000000279057221 */ /* 0x000fe40000010000 */
[----:B------:R-:W-:Y:S02]  /*f540*/  FADD.FTZ R2, R229, R6 ;  /* 0x00000006e5027221 */ /* 0x000fe40000010000 */
[----:B------:R-:W-:Y:S02]  /*f550*/  FADD.FTZ R6, R127, R4 ;  /* 0x000000047f067221 */ /* 0x000fe40000010000 */
[----:B--2---:R-:W-:Y:S02]  /*f560*/  FFMA.FTZ R8, R0, R73, R120 ;  /* 0x0000004900087223 */ /* 0x004fe40000010078 */
[----:B------:R-:W-:Y:S01]  /*f570*/  FADD.FTZ R0, R207, R5 ;  /* 0x00000005cf007221 */ /* 0x000fe20000010000 */
[-C--:B------:R-:W-:Y:S01]  /*f580*/  HMMA.16816.F32 R120, R164, R132.reuse, R20 ;  /* 0x00000084a478723c */ /* 0x080fe20000001814 */
[----:B------:R-:W-:Y:S02]  /*f590*/  FADD.FTZ R8, R191, R8 ;  /* 0x00000008bf087221 */ /* 0x000fe40000010000 */
[----:B------:R-:W-:Y:S02]  /*f5a0*/  FADD.FTZ R5, R126, R2 ;  /* 0x000000027e057221 */ /* 0x000fe40000010000 */
[----:B------:R-:W-:Y:S02]  /*f5b0*/  FADD.FTZ R7, R124, R0 ;  /* 0x000000007c077221 */ /* 0x000fe40000010000 */
[----:B------:R-:W-:Y:S02]  /*f5c0*/  FADD.FTZ R4, R205, R8 ;  /* 0x00000008cd047221 */ /* 0x000fe40000010000 */
[----:B------:R-:W-:Y:S03]  /*f5d0*/  FADD.FTZ R2, R204, R6 ;  /* 0x00000006cc027221 */ /* 0x000fe60000010000 */
        /* <DEDUP_REMOVED lines=10> */
[----:B------:R-:W-:Y:S01]  /*f680*/  IMAD.MOV.U32 R191, RZ, RZ, R189 ;  /* 0x000000ffffbf7224 */ /* 0x000fe200078e00bd */
[----:B------:R-:W2:Y:S01]  /*f690*/  LDSM.16.MT88.4 R4, [R211+0x2900] ;  /* 0x00290000d304783b */ /* 0x000ea20000004200 */
[----:B------:R-:W-:Y:S01]  /*f6a0*/  FADD.FTZ R8, R200, R2 ;  /* 0x00000002c8087221 */ /* 0x000fe20000010000 */
[----:B------:R-:W-:Y:S01]  /*f6b0*/  MOV R189, R125 ;  /* 0x0000007d00bd7202 */ /* 0x000fe20000000f00 */
[----:B------:R-:W-:Y:S01]  /*f6c0*/  FADD.FTZ R9, R187, R0 ;  /* 0x00000000bb097221 */ /* 0x000fe20000010000 */
[C---:B------:R-:W-:Y:S01]  /*f6d0*/  HMMA.16816.F32 R124, R160.reuse, R132, R24 ;  /* 0x00000084a07c723c */ /* 0x040fe20000001818 */
[----:B------:R-:W-:Y:S02]  /*f6e0*/  FADD.FTZ R2, R139, R10 ;  /* 0x0000000a8b027221 */ /* 0x000fe40000010000 */
[----:B------:R-:W-:Y:S02]  /*f6f0*/  FADD.FTZ R0, R137, R8 ;  /* 0x0000000889007221 */ /* 0x000fe40000010000 */
[----:B------:R-:W-:Y:S02]  /*f700*/  FADD.FTZ R8, R186, R11 ;  /* 0x0000000bba087221 */ /* 0x000fe40000010000 */
[----:B------:R-:W-:Y:S01]  /*f710*/  FADD.FTZ R9, R183, R9 ;  /* 0x00000009b7097221 */ /* 0x000fe20000010000 */
[-C--:B------:R-:W-:Y:S01]  /*f720*/  HMMA.16816.F32 R128, R160, R134.reuse, R28 ;  /* 0x00000086a080723c */ /* 0x080fe2000000181c */
[----:B------:R-:W-:Y:S03]  /*f730*/  FADD.FTZ R2, R138, R2 ;  /* 0x000000028a027221 */ /* 0x000fe60000010000 */
[----:B------:R-:W-:Y:S02]  /*f740*/  FADD.FTZ R0, R136, R0 ;  /* 0x0000000088007221 */ /* 0x000fe40000010000 */
[----:B------:R-:W-:Y:S02]  /*f750*/  FADD.FTZ R12, R197, R8 ;  /* 0x00000008c50c7221 */ /* 0x000fe40000010000 */
[----:B------:R-:W-:Y:S01]  /*f760*/  FADD.FTZ R8, R191, R9 ;  /* 0x00000009bf087221 */ /* 0x000fe20000010000 */
[C---:B------:R-:W-:Y:S03]  /*f770*/  HMMA.16816.F32 R132, R164.reuse, R134, R32 ;  /* 0x00000086a484723c */ /* 0x040fe60000001820 */
[----:B------:R-:W-:Y:S02]  /*f780*/  FADD.FTZ R2, R252, R2 ;  /* 0x00000002fc027221 */ /* 0x000fe40000010000 */
[----:B------:R-:W-:Y:S02]  /*f790*/  FADD.FTZ R0, R142, R0 ;  /* 0x000000008e007221 */ /* 0x000fe40000010000 */
[----:B------:R-:W-:Y:S01]  /*f7a0*/  FADD.FTZ R12, R140, R12 ;  /* 0x0000000c8c0c7221 */ /* 0x000fe20000010000 */
[-C--:B-1----:R-:W-:Y:S01]  /*f7b0*/  HMMA.16816.F32 R136, R164, R148.reuse, R36 ;  /* 0x00000094a488723c */ /* 0x082fe20000001824 */
[----:B------:R-:W-:Y:S03]  /*f7c0*/  FADD.FTZ R10, R189, R8 ;  /* 0x00000008bd0a7221 */ /* 0x000fe60000010000 */
[----:B------:R-:W-:Y:S02]  /*f7d0*/  FADD.FTZ R9, R143, R2 ;  /* 0x000000028f097221 */ /* 0x000fe40000010000 */
[----:B------:R-:W-:Y:S02]  /*f7e0*/  FADD.FTZ R11, R141, R0 ;  /* 0x000000008d0b7221 */ /* 0x000fe40000010000 */
[----:B------:R-:W-:Y:S01]  /*f7f0*/  FADD.FTZ R8, R240, R12 ;  /* 0x0000000cf0087221 */ /* 0x000fe20000010000 */
[C---:B------:R-:W-:Y:S03]  /*f800*/  HMMA.16816.F32 R140, R160.reuse, R148, R40 ;  /* 0x00000094a08c723c */ /* 0x040fe60000001828 */
[----:B------:R-:W-:Y:S02]  /*f810*/  FADD.FTZ R2, R251, R10 ;  /* 0x0000000afb027221 */ /* 0x000fe40000010000 */
[----:B------:R-:W-:Y:S02]  /*f820*/  FADD.FTZ R0, R146, R9 ;  /* 0x0000000992007221 */ /* 0x000fe40000010000 */
[----:B------:R-:W-:Y:S02]  /*f830*/  FADD.FTZ R11, R144, R11 ;  /* 0x0000000b900b7221 */ /* 0x000fe40000010000 */
[----:B------:R-:W-:Y:S03]  /*f840*/  FADD.FTZ R8, R238, R8 ;  /* 0x00000008ee087221 */ /* 0x000fe60000010000 */
[----:B------:R-:W-:Y:S02]  /*f850*/  FADD.FTZ R10, R147, R2 ;  /* 0x00000002930a7221 */ /* 0x000fe40000010000 */
[----:B------:R-:W-:Y:S02]  /*f860*/  FADD.FTZ R9, R145, R0 ;  /* 0x0000000091097221 */ /* 0x000fe40000010000 */
[----:B------:R-:W-:Y:S01]  /*f870*/  FADD.FTZ R2, R190, R11 ;  /* 0x0000000bbe027221 */ /* 0x000fe20000010000 */
[-C--:B------:R-:W-:Y:S01]  /*f880*/  HMMA.16816.F32 R144, R160, R150.reuse, R44 ;  /* 0x00000096a090723c */ /* 0x080fe2000000182c */
[----:B------:R-:W-:Y:S02]  /*f890*/  FADD.FTZ R8, R236, R8 ;  /* 0x00000008ec087221 */ /* 0x000fe40000010000 */
[----:B------:R-:W-:Y:S02]  /*f8a0*/  FADD.FTZ R0, R235, R10 ;  /* 0x0000000aeb007221 */ /* 0x000fe40000010000 */
[----:B------:R-:W-:Y:S02]  /*f8b0*/  FADD.FTZ R9, R195, R9 ;  /* 0x00000009c3097221 */ /* 0x000fe40000010000 */
[----:B------:R-:W-:Y:S01]  /*f8c0*/  FADD.FTZ R11, R185, R2 ;  /* 0x00000002b90b7221 */ /* 0x000fe20000010000 */
[C---:B------:R-:W-:Y:S01]  /*f8d0*/  HMMA.16816.F32 R148, R164.reuse, R150, R48 ;  /* 0x00000096a494723c */ /* 0x040fe20000001830 */
[----:B------:R-:W-:Y:S03]  /*f8e0*/  FADD.FTZ R8, R181, R8 ;  /* 0x00000008b5087221 */ /* 0x000fe60000010000 */
        /* <DEDUP_REMOVED lines=8> */
[----:B------:R-:W-:Y:S01]  /*f970*/  FADD.FTZ R2, R179, R10 ;  /* 0x0000000ab3027221 */ /* 0x000fe20000010000 */
[-C--:B--2---:R-:W-:Y:S01]  /*f980*/  HMMA.16816.F32 R152, R164, R4.reuse, R52 ;  /* 0x00000004a498723c */ /* 0x084fe20000001834 */
[----:B------:R-:W-:Y:S02]  /*f990*/  FADD.FTZ R8, R180, R8 ;  /* 0x00000008b4087221 */ /* 0x000fe40000010000 */
[----:B------:R-:W-:Y:S02]  /*f9a0*/  FADD.FTZ R0, R178, R11 ;  /* 0x0000000bb2007221 */ /* 0x000fe40000010000 */
[----:B------:R-:W-:Y:S02]  /*f9b0*/  FADD.FTZ R10, R157, R9 ;  /* 0x000000099d0a7221 */ /* 0x000fe40000010000 */
[----:B------:R-:W-:Y:S02]  /*f9c0*/  FADD.FTZ R11, R159, R2 ;  /* 0x000000029f0b7221 */ /* 0x000fe40000010000 */
[----:B------:R-:W-:Y:S03]  /*f9d0*/  FADD.FTZ R8, R156, R8 ;  /* 0x000000089c087221 */ /* 0x000fe60000010000 */
[----:B------:R-:W-:Y:S02]  /*f9e0*/  FADD.FTZ R9, R158, R0 ;  /* 0x000000009e097221 */ /* 0x000fe40000010000 */
[----:B------:R-:W-:Y:S01]  /*f9f0*/  FADD.FTZ R2, R175, R10 ;  /* 0x0000000aaf027221 */ /* 0x000fe20000010000 */
[C---:B------:R-:W-:Y:S01]  /*fa00*/  HMMA.16816.F32 R156, R160.reuse, R4, R56 ;  /* 0x00000004a09c723c */ /* 0x040fe20000001838 */
[----:B------:R-:W-:Y:S06]  /*fa10*/  FADD.FTZ R0, R177, R11 ;  /* 0x0000000bb1007221 */ /* 0x000fec0000010000 */
[----:B------:R-:W-:Y:S01]  /*fa20*/  FADD.FTZ R4, R172, R8 ;  /* 0x00000008ac047221 */ /* 0x000fe20000010000 */
[-C--:B------:R-:W-:Y:S01]  /*fa30*/  HMMA.16816.F32 R160, R160, R6.reuse, R60 ;  /* 0x00000006a0a0723c */ /* 0x080fe2000000183c */
[----:B------:R-:W-:Y:S03]  /*fa40*/  FADD.FTZ R8, R176, R9 ;  /* 0x00000009b0087221 */ /* 0x000fe60000010000 */
[----:B------:R-:W-:Y:S02]  /*fa50*/  FADD.FTZ R9, R174, R2 ;  /* 0x00000002ae097221 */ /* 0x000fe40000010000 */
[----:B------:R-:W-:Y:S02]  /*fa60*/  FADD.FTZ R4, R171, R4 ;  /* 0x00000004ab047221 */ /* 0x000fe40000010000 */
[----:B------:R-:W-:Y:S01]  /*fa70*/  FADD.FTZ R5, R173, R0 ;  /* 0x00000000ad057221 */ /* 0x000fe20000010000 */
[----:B------:R-:W-:Y:S03]  /*fa80*/  HMMA.16816.F32 R164, R164, R6, R64 ;  /* 0x00000006a4a4723c */ /* 0x000fe60000001840 */
[----:B------:R-:W-:Y:S02]  /*fa90*/  FADD.FTZ R2, R169, R8 ;  /* 0x00000008a9027221 */ /* 0x000fe40000010000 */
[----:B------:R-:W-:Y:S02]  /*faa0*/  FADD.FTZ R4, R98, R4 ;  /* 0x0000000462047221 */ /* 0x000fe40000010000 */
[----:B------:R-:W-:Y:S02]  /*fab0*/  FADD.FTZ R0, R99, R9 ;  /* 0x0000000963007221 */ /* 0x000fe40000010000 */
[----:B------:R-:W-:Y:S03]  /*fac0*/  FADD.FTZ R5, R170, R5 ;  /* 0x00000005aa057221 */ /* 0x000fe60000010000 */
[----:B------:R-:W-:Y:S01]  /*fad0*/  FADD.FTZ R8, R103, R2 ;  /* 0x0000000267087221 */ /* 0x000fe20000010000 */
[----:B------:R-:W-:Y:S01]  /*fae0*/  MOV R103, R3 ;  /* 0x0000000300677202 */ /* 0x000fe20000000f00 */
[----:B------:R-:W-:Y:S02]  /*faf0*/  FADD.FTZ R2, R84, R4 ;  /* 0x0000000454027221 */ /* 0x000fe40000010000 */
[----:B------:R-:W-:Y:S02]  /*fb00*/  FADD.FTZ R4, R85, R0 ;  /* 0x0000000055047221 */ /* 0x000fe40000010000 */
[----:B------:R-:W-:Y:S02]  /*fb10*/  FADD.FTZ R0, R168, R5 ;  /* 0x00000005a8007221 */ /* 0x000fe40000010000 */
[----:B------:R-:W-:Y:S01]  /*fb20*/  FADD.FTZ R5, R101, R8 ;  /* 0x0000000865057221 */ /* 0x000fe20000010000 */
[----:B------:R-:W-:Y:S01]  /*fb30*/  MOV R101, R71 ;  /* 0x0000004700657202 */ /* 0x000fe20000000f00 */
[----:B------:R-:W-:Y:S01]  /*fb40*/  FADD.FTZ R6, R102, R0 ;  /* 0x0000000066067221 */ /* 0x000fe20000010000 */
[----:B------:R-:W-:Y:S01]  /*fb50*/  MOV R102, R70 ;  /* 0x0000004600667202 */ /* 0x000fe20000000f00 */
[----:B------:R-:W-:Y:S02]  /*fb60*/  FADD.FTZ R5, R100, R5 ;  /* 0x0000000564057221 */ /* 0x000fe40000010000 */
[----:B------:R-:W-:Y:S01]  /*fb70*/  FADD.FTZ R2, R75, R2 ;  /* 0x000000024b027221 */ /* 0x000fe20000010000 */
[----:B------:R1:W-:Y:S01]  /*fb80*/  STL [R1+0x14], R6 ;  /* 0x0000140601007387 */ /* 0x0003e20000100800 */
[----:B------:R-:W-:Y:S02]  /*fb90*/  FADD.FTZ R4, R86, R4 ;  /* 0x0000000456047221 */ /* 0x000fe40000010000 */
[----:B------:R-:W-:Y:S01]  /*fba0*/  FADD.FTZ R0, R74, R2 ;  /* 0x000000024a007221 */ /* 0x000fe20000010000 */
[----:B------:R1:W-:Y:S01]  /*fbb0*/  STL [R1+0x18], R5 ;  /* 0x0000180501007387 */ /* 0x0003e20000100800 */
[----:B------:R-:W-:Y:S02]  /*fbc0*/  FADD.FTZ R2, R96, R4 ;  /* 0x0000000460027221 */ /* 0x000fe40000010000 */
[----:B------:R-:W-:Y:S02]  /*fbd0*/  FADD.FTZ R0, R97, R0 ;  /* 0x0000000061007221 */ /* 0x000fe40000010000 */
[----:B------:R-:W-:Y:S01]  /*fbe0*/  IMAD.MOV.U32 R100, RZ, RZ, R72 ;  /* 0x000000ffff647224 */ /* 0x000fe200078e0048 */
[----:B------:R1:W-:Y:S04]  /*fbf0*/  STL [R1+0x1c], R2 ;  /* 0x00001c0201007387 */ /* 0x0003e80000100800 */
[----:B------:R1:W-:Y:S01]  /*fc00*/  STL [R1+0x20], R0 ;  /* 0x0000200001007387 */ /* 0x0003e20000100800 */
[----:B------:R-:W-:-:S05]  /*fc10*/  @P0 BRA `(.L_x_189) ;  /* 0xffff957000000947 */ /* 0x000fca000383ffff */
.L_x_170:
[----:B------:R-:W2:Y:S01]  /*fc20*/  S2UR UR6, SR_CTAID.X ;  /* 0x00000000000679c3 */ /* 0x000ea20000002500 */
[----:B------:R-:W-:Y:S01]  /*fc30*/  ULDC.64 UR14, c[0x0][0x2c8] ;  /* 0x0000b200000e7ab9 */ /* 0x000fe20000000a00 */
[----:B------:R-:W-:Y:S01]  /*fc40*/  PLOP3.LUT P0, PT, PT, PT, UP0, 0x40, 0x0 ;  /* 0x000000000000781c */ /* 0x000fe20003f0e808 */
[----:B------:R-:W-:-:S02]  /*fc50*/  ULDC UR13, c[0x0][0x168] ;  /* 0x00005a00000d7ab9 */ /* 0x000fc40000000800 */
[----:B--2---:R-:W-:-:S04]  /*fc60*/  ULEA UR6, UR6, 0x7f, 0x7 ;  /* 0x0000007f06067891 */ /* 0x004fc8000f8e383f */
[----:B------:R-:W-:Y:S02]  /*fc70*/  UIMAD.WIDE.U32 UR16, UR6, UR14, URZ ;  /* 0x0000000e061072a5 */ /* 0x000fe4000f8e003f */
[----:B------:R-:W-:Y:S02]  /*fc80*/  UIADD3 UR14, -UR13, 0x1, URZ ;  /* 0x000000010d0e7890 */ /* 0x000fe4000fffe13f */
[----:B------:R-:W-:Y:S02]  /*fc90*/  @UP2 USHF.R.U32.HI UR6, URZ, UR15, UR17 ;  /* 0x0000000f3f062299 */ /* 0x000fe40008011611 */
[----:B------:R-:W-:Y:S02]  /*fca0*/  ULDC UR13, c[0x0][0x1d0] ;  /* 0x00007400000d7ab9 */ /* 0x000fe40000000800 */
[----:B------:R-:W-:-:S04]  /*fcb0*/  UIMAD UR13, UR7, UR13, UR14 ;  /* 0x0000000d070d72a4 */ /* 0x000fc8000f8e020e */
[----:B------:R-:W-:-:S03]  /*fcc0*/  UIADD3 UR14, UR13, UR6, URZ ;  /* 0x000000060d0e7290 */ /* 0x000fc6000fffe03f */
[----:B------:R-:W-:Y:S02]  /*fcd0*/  ULDC UR13, c[0x0][0x324] ;  /* 0x0000c900000d7ab9 */ /* 0x000fe40000000800 */
[----:B------:R-:W-:Y:S01]  /*fce0*/  UIADD3 UR13, UR14, -UR13, URZ ;  /* 0x8000000d0e0d7290 */ /* 0x000fe2000fffe03f */
[----:B------:R-:W-:Y:S05]  /*fcf0*/  @P0 BRA `(.L_x_190) ;  /* 0x0000016000000947 */ /* 0x000fea0003800000 */
        /* <DEDUP_REMOVED lines=12> */
.L_x_191:
[----:B------:R-:W-:Y:S02]  /*fdc0*/  ULDC UR6, c[0x0][0x32c] ;  /* 0x0000cb0000067ab9 */ /* 0x000fe40000000800 */
[----:B------:R-:W-:-:S03]  /*fdd0*/  UISETP.NE.AND UP3, UPT, UR6, 0x1, UPT ;  /* 0x000000010600788c */ /* 0x000fc6000bf65270 */
[----:B------:R-:W-:Y:S02]  /*fde0*/  ULDC.64 UR6, c[0x0][0x330] ;  /* 0x0000cc0000067ab9 */ /* 0x000fe40000000a00 */
[----:B------:R-:W-:-:S07]  /*fdf0*/  UIMAD.WIDE.U32 UR16, UR14, UR6, URZ ;  /* 0x000000060e1072a5 */ /* 0x000fce000f8e003f */
[----:B------:R-:W-:Y:S02]  /*fe00*/  @UP3 UMOV UR15, UR17 ;  /* 0x00000011000f3c82 */ /* 0x000fe40008000000 */
[----:B------:R-:W-:Y:S02]  /*fe10*/  @UP3 USHF.R.U32.HI UR14, URZ, UR7, UR15 ;  /* 0x000000073f0e3299 */ /* 0x000fe4000801160f */
.L_x_192:
[----:B------:R-:W-:Y:S02]  /*fe20*/  ULDC UR6, c[0x0][0x32c] ;  /* 0x0000cb0000067ab9 */ /* 0x000fe40000000800 */
[----:B------:R-:W-:-:S04]  /*fe30*/  UIMAD UR6, UR14, UR6, URZ ;  /* 0x000000060e0672a4 */ /* 0x000fc8000f8e023f */
[----:B------:R-:W-:-:S04]  /*fe40*/  UISETP.LT.AND UP3, UPT, UR13, UR6, UPT ;  /* 0x000000060d00728c */ /* 0x000fc8000bf61270 */
[----:B------:R-:W-:-:S04]  /*fe50*/  USEL UR13, UR13, UR6, !UP3 ;  /* 0x000000060d0d7287 */ /* 0x000fc8000d800000 */
.L_x_190:
[----:B------:R-:W-:-:S04]  /*fe60*/  UIADD3 UR13, UR13, 0x5f, URZ ;  /* 0x0000005f0d0d7890 */ /* 0x000fc8000fffe03f */
[----:B------:R-:W-:-:S04]  /*fe70*/  UIMAD.WIDE UR6, UR13, 0x2aaaaaab, URZ ;  /* 0x2aaaaaab0d0678a5 */ /* 0x000fc8000f8e023f */
        /* <DEDUP_REMOVED lines=8> */
[----:B-1----:R-:W-:Y:S01]  /*ff00*/  IMAD.MOV.U32 R2, RZ, RZ, R72 ;  /* 0x000000ffff027224 */ /* 0x002fe200078e0048 */
[----:B------:R-:W-:Y:S02]  /*ff10*/  MOV R101, R70 ;  /* 0x0000004600657202 */ /* 0x000fe40000000f00 */
.L_x_196:
[----:B------:R-:W-:Y:S04]  /*ff20*/  DEPBAR.LE SB0, 0x0 ;  /* 0x000080000000791a */ /* 0x000fe80000000000 */
[----:B------:R-:W-:Y:S01]  /*ff30*/  BAR.SYNC.DEFER_BLOCKING 0x0 ;  /* 0x0000000000007b1d */ /* 0x000fe20000010000 */
[----:B------:R-:W-:Y:S05]  /*ff40*/  ISETP.LT.AND P0, PT, R227, UR5, PT ;  /* 0x00000005e3007c0c */ /* 0x000fea000bf01270 */
[----:B--2--5:R1:W2:Y:S04]  /*ff50*/  LDSM.16.M88.4 R96, [R215+0x6100] ;  /* 0x00610000d760783b */ /* 0x0242a80000000200 */
        /* <DEDUP_REMOVED lines=30> */
[----:B------:R-:W-:Y:S04]  /*10140*/  SHFL.IDX PT, R12, R3, 0x1, 0x181f ;  /* 0x00381f00030c7f89 */ /* 0x000fe800000e0000 */
[----:B------:R-:W3:Y:S04]  /*10150*/  SHFL.IDX PT, R4, R3, RZ, 0x181f ;  /* 0x00181fff03047589 */ /* 0x000ee800000e0000 */
[----:B------:R-:W-:Y:S04]  /*10160*/  SHFL.IDX PT, R5, R0, RZ, 0x181f ;  /* 0x00181fff00057589 */ /* 0x000fe800000e0000 */
[----:B------:R-:W4:Y:S04]  /*10170*/  SHFL.IDX PT, R10, R3, 0x2, 0x181f ;  /* 0x00581f00030a7f89 */ /* 0x000f2800000e0000 */
[----:B------:R-:W-:Y:S04]  /*10180*/  SHFL.IDX PT, R6, R0, 0x1, 0x181f ;  /* 0x00381f0000067f89 */ /* 0x000fe800000e0000 */
[----:B------:R-:W5:Y:S04]  /*10190*/  SHFL.IDX PT, R8, R3, 0x3, 0x181f ;  /* 0x00781f0003087f89 */ /* 0x000f6800000e0000 */
[----:B------:R-:W1:Y:S04]  /*101a0*/  SHFL.IDX PT, R11, R0, 0x2, 0x181f ;  /* 0x00581f00000b7f89 */ /* 0x000e6800000e0000 */
[----:B------:R-:W1:Y:S04]  /*101b0*/  SHFL.IDX PT, R7, R3, 0x4, 0x181f ;  /* 0x00981f0003077f89 */ /* 0x000e6800000e0000 */
[----:B------:R-:W1:Y:S04]  /*101c0*/  SHFL.IDX PT, R9, R0, 0x3, 0x181f ;  /* 0x00781f0000097f89 */ /* 0x000e6800000e0000 */
[----:B------:R-:W-:Y:S04]  /*101d0*/  SHFL.IDX PT, R3, R3, 0x5, 0x181f ;  /* 0x00b81f0003037f89 */ /* 0x000fe800000e0000 */
[----:B------:R-:W1:Y:S04]  /*101e0*/  SHFL.IDX PT, R14, R0, 0x4, 0x181f ;  /* 0x00981f00000e7f89 */ /* 0x000e6800000e0000 */
[----:B------:R-:W2:Y:S01]  /*101f0*/  SHFL.IDX PT, R0, R0, 0x5, 0x181f ;  /* 0x00b81f0000007f89 */ /* 0x000ea200000e0000 */
[-C--:B---3--:R-:W-:Y:S02]  /*10200*/  IADD3 R4, P0, R4, R226.reuse, RZ ;  /* 0x000000e204047210 */ /* 0x088fe40007f1e0ff */
[-C--:B----4-:R-:W-:Y:S02]  /*10210*/  IADD3 R10, P5, R10, R226.reuse, RZ ;  /* 0x000000e20a0a7210 */ /* 0x090fe40007fbe0ff */
[-C--:B-----5:R-:W-:Y:S01]  /*10220*/  IADD3 R8, P2, R8, R226.reuse, RZ ;  /* 0x000000e208087210 */ /* 0x0a0fe20007f5e0ff */
[--C-:B------:R-:W-:Y:S01]  /*10230*/  IMAD.X R5, R5, 0x1, R225.reuse, P0 ;  /* 0x0000000105057824 */ /* 0x100fe200000e06e1 */
[-C--:B------:R-:W-:Y:S02]  /*10240*/  IADD3 R12, P0, R12, R226.reuse, RZ ;  /* 0x000000e20c0c7210 */ /* 0x080fe40007f1e0ff */
[-C--:B-1----:R-:W-:Y:S03]  /*10250*/  IADD3.X R11, R11, R225.reuse, RZ, P5, !PT ;  /* 0x000000e10b0b7210 */ /* 0x082fe60002ffe4ff */
[--C-:B------:R-:W-:Y:S01]  /*10260*/  IMAD.X R13, R6, 0x1, R225.reuse, P0 ;  /* 0x00000001060d7824 */ /* 0x100fe200000e06e1 */
[-C--:B------:R-:W-:Y:S01]  /*10270*/  IADD3 R6, P1, R7, R226.reuse, RZ ;  /* 0x000000e207067210 */ /* 0x080fe20007f3e0ff */
[--C-:B------:R-:W-:Y:S04]  /*10280*/  IMAD.X R9, R9, 0x1, R225.reuse, P2 ;  /* 0x0000000109097824 */ /* 0x100fe800010e06e1 */
[----:B------:R-:W-:Y:S01]  /*10290*/  IMAD.X R7, R14, 0x1, R225, P1 ;  /* 0x000000010e077824 */ /* 0x000fe200008e06e1 */
[----:B--2---:R1:W-:Y:S04]  /*102a0*/  LDGSTS.E.BYPASS.LTC128B.128 [R15], [R4.64], !P3 ;  /* 0x00000000040f7fae */ /* 0x0043e8000d901d70 */
[----:B------:R2:W-:Y:S04]  /*102b0*/  LDGSTS.E.BYPASS.LTC128B.128 [R15+0x800], [R12.64], !P3 ;  /* 0x008000000c0f7fae */ /* 0x0005e8000d901d70 */
[----:B------:R2:W-:Y:S04]  /*102c0*/  LDGSTS.E.BYPASS.LTC128B.128 [R15+0x1000], [R10.64], !P3 ;  /* 0x010000000a0f7fae */ /* 0x0005e8000d901d70 */
[----:B------:R2:W-:Y:S04]  /*102d0*/  LDGSTS.E.BYPASS.LTC128B.128 [R15+0x1800], [R8.64], !P3 ;  /* 0x01800000080f7fae */ /* 0x0005e8000d901d70 */
[----:B------:R2:W-:Y:S01]  /*102e0*/  LDGSTS.E.BYPASS.LTC128B.128 [R15+0x2000], [R6.64], !P3 ;  /* 0x02000000060f7fae */ /* 0x0005e2000d901d70 */
[----:B-1----:R-:W-:Y:S04]  /*102f0*/  IADD3 R4, P0, R3, R226, RZ ;  /* 0x000000e203047210 */ /* 0x002fe80007f1e0ff */
[----:B------:R-:W-:Y:S05]  /*10300*/  IADD3.X R5, R0, R225, RZ, P0, !PT ;  /* 0x000000e100057210 */ /* 0x000fea00007fe4ff */
[----:B------:R2:W-:Y:S04]  /*10310*/  LDGSTS.E.BYPASS.LTC128B.128 [R15+0x2800], [R4.64], !P3 ;  /* 0x02800000040f7fae */ /* 0x0005e8000d901d70 */
.L_x_194:
        /* <DEDUP_REMOVED lines=90> */
[----:B------:R-:W1:Y:S01]  /*108c0*/  MUFU.TANH R168, R4 ;  /* 0x0000000400a87308 */ /* 0x000e620000002400 */
[----:B------:R-:W-:Y:S02]  /*108d0*/  FMUL.FTZ R5, R5, c[0x0][0x320] ;  /* 0x0000c80005057a20 */ /* 0x000fe40000410000 */
[----:B------:R-:W-:Y:S02]  /*108e0*/  FMUL.FTZ R6, R6, c[0x0][0x320] ;  /* 0x0000c80006067a20 */ /* 0x000fe40000410000 */
[----:B------:R-:W-:Y:S04]  /*108f0*/  FMUL.FTZ R7, R7, c[0x0][0x320] ;  /* 0x0000c80007077a20 */ /* 0x000fe80000410000 */
        /* <DEDUP_REMOVED lines=8> */
[----:B------:R-:W-:Y:S02]  /*10980*/  FMUL.FTZ R16, R16, c[0x0][0x320] ;  /* 0x0000c80010107a20 */ /* 0x000fe40000410000 */
[----:B------:R-:W-:Y:S02]  /*10990*/  FMUL.FTZ R17, R17, c[0x0][0x320] ;  /* 0x0000c80011117a20 */ /* 0x000fe40000410000 */
[----:B------:R-:W-:Y:S02]  /*109a0*/  FMUL.FTZ R18, R18, c[0x0][0x320] ;  /* 0x0000c80012127a20 */ /* 0x000fe40000410000 */
[----:B------:R-:W-:Y:S02]  /*109b0*/  FMUL.FTZ R19, R19, c[0x0][0x320] ;  /* 0x0000c80013137a20 */ /* 0x000fe40000410000 */
[----:B------:R-:W-:Y:S01]  /*109c0*/  FMUL.FTZ R13, R13, c[0x0][0x320] ;  /* 0x0000c8000d0d7a20 */ /* 0x000fe20000410000 */
[----:B------:R4:W1:Y:S01]  /*109d0*/  MUFU.TANH R185, R7 ;  /* 0x0000000700b97308 */ /* 0x0008620000002400 */
[----:B------:R-:W-:Y:S09]  /*109e0*/  FMUL.FTZ R14, R14, c[0x0][0x320] ;  /* 0x0000c8000e0e7a20 */ /* 0x000ff20000410000 */
[----:B------:R-:W1:Y:S10]  /*109f0*/  MUFU.TANH R183, R8 ;  /* 0x0000000800b77308 */ /* 0x000e740000002400 */
[----:B------:R-:W1:Y:S01]  /*10a00*/  MUFU.TANH R186, R9 ;  /* 0x0000000900ba7308 */ /* 0x000e620000002400 */
[----:B----4-:R-:W4:Y:S09]  /*10a10*/  LDSM.16.M88.4 R4, [R213+0x800] ;  /* 0x00080000d504783b */ /* 0x010f320000000200 */
[----:B------:R-:W1:Y:S10]  /*10a20*/  MUFU.TANH R181, R10 ;  /* 0x0000000a00b57308 */ /* 0x000e740000002400 */
[----:B------:R5:W1:Y:S10]  /*10a30*/  MUFU.TANH R187, R11 ;  /* 0x0000000b00bb7308 */ /* 0x000a740000002400 */
[----:B------:R-:W1:Y:S10]  /*10a40*/  MUFU.TANH R180, R12 ;  /* 0x0000000c00b47308 */ /* 0x000e740000002400 */
[----:B------:R-:W1:Y:S01]  /*10a50*/  MUFU.TANH R170, R13 ;  /* 0x0000000d00aa7308 */ /* 0x000e620000002400 */
[----:B-----5:R-:W5:Y:S01]  /*10a60*/  LDSM.16.M88.4 R8, [R213+0x1000] ;  /* 0x00100000d508783b */ /* 0x020f620000000200 */
[-C--:B----4-:R-:W-:Y:S08]  /*10a70*/  HMMA.16816.F32 R20, R172, R4.reuse, R20 ;  /* 0x00000004ac14723c */ /* 0x090ff00000001814 */
[----:B------:R-:W4:Y:S01]  /*10a80*/  MUFU.TANH R182, R14 ;  /* 0x0000000e00b67308 */ /* 0x000f220000002400 */
[C---:B------:R-:W-:Y:S09]  /*10a90*/  HMMA.16816.F32 R24, R176.reuse, R4, R24 ;  /* 0x00000004b018723c */ /* 0x040ff20000001818 */
[----:B------:R-:W1:Y:S01]  /*10aa0*/  MUFU.TANH R171, R15 ;  /* 0x0000000f00ab7308 */ /* 0x000e620000002400 */
[-C--:B------:R-:W-:Y:S08]  /*10ab0*/  HMMA.16816.F32 R28, R176, R6.reuse, R28 ;  /* 0x00000006b01c723c */ /* 0x080ff0000000181c */
[C---:B------:R-:W-:Y:S01]  /*10ac0*/  HMMA.16816.F32 R32, R172.reuse, R6, R32 ;  /* 0x00000006ac20723c */ /* 0x040fe20000001820 */
[----:B------:R-:W1:Y:S01]  /*10ad0*/  MUFU.TANH R16, R16 ;  /* 0x0000001000107308 */ /* 0x000e620000002400 */
[----:B------:R-:W1:Y:S02]  /*10ae0*/  LDSM.16.M88.4 R4, [R213+0x1800] ;  /* 0x00180000d504783b */ /* 0x000e640000000200 */
[----:B------:R-:W-:Y:S02]  /*10af0*/  FMUL.FTZ R20, R20, c[0x0][0x320] ;  /* 0x0000c80014147a20 */ /* 0x000fe40000410000 */
[----:B------:R-:W-:Y:S02]  /*10b00*/  FMUL.FTZ R21, R21, c[0x0][0x320] ;  /* 0x0000c80015157a20 */ /* 0x000fe40000410000 */
[----:B------:R-:W-:Y:S03]  /*10b10*/  FMUL.FTZ R22, R22, c[0x0][0x320] ;  /* 0x0000c80016167a20 */ /* 0x000fe60000410000 */
[----:B------:R-:W1:Y:S01]  /*10b20*/  MUFU.TANH R17, R17 ;  /* 0x0000001100117308 */ /* 0x000e620000002400 */
[----:B------:R-:W-:Y:S02]  /*10b30*/  FMUL.FTZ R23, R23, c[0x0][0x320] ;  /* 0x0000c80017177a20 */ /* 0x000fe40000410000 */
[----:B------:R-:W-:Y:S01]  /*10b40*/  FMUL.FTZ R24, R24, c[0x0][0x320] ;  /* 0x0000c80018187a20 */ /* 0x000fe20000410000 */
[-C--:B-----5:R-:W-:Y:S03]  /*10b50*/  HMMA.16816.F32 R36, R172, R8.reuse, R36 ;  /* 0x00000008ac24723c */ /* 0x0a0fe60000001824 */
[----:B------:R-:W-:Y:S02]  /*10b60*/  FMUL.FTZ R30, R30, c[0x0][0x320] ;  /* 0x0000c8001e1e7a20 */ /* 0x000fe40000410000 */
[----:B------:R-:W-:Y:S01]  /*10b70*/  FMUL.FTZ R25, R25, c[0x0][0x320] ;  /* 0x0000c80019197a20 */ /* 0x000fe20000410000 */
[----:B------:R-:W1:Y:S01]  /*10b80*/  MUFU.TANH R18, R18 ;  /* 0x0000001200127308 */ /* 0x000e620000002400 */
[----:B------:R-:W-:Y:S01]  /*10b90*/  FMUL.FTZ R26, R26, c[0x0][0x320] ;  /* 0x0000c8001a1a7a20 */ /* 0x000fe20000410000 */
[C---:B------:R-:W-:Y:S04]  /*10ba0*/  HMMA.16816.F32 R40, R176.reuse, R8, R40 ;  /* 0x00000008b028723c */ /* 0x040fe80000001828 */
[----:B------:R-:W-:Y:S02]  /*10bb0*/  FMUL.FTZ R27, R27, c[0x0][0x320] ;  /* 0x0000c8001b1b7a20 */ /* 0x000fe40000410000 */
[----:B------:R-:W-:Y:S02]  /*10bc0*/  FMUL.FTZ R28, R28, c[0x0][0x320] ;  /* 0x0000c8001c1c7a20 */ /* 0x000fe40000410000 */
[----:B------:R-:W2:Y:S01]  /*10bd0*/  MUFU.TANH R194, R30 ;  /* 0x0000001e00c27308 */ /* 0x000ea20000002400 */
[-C--:B------:R-:W-:Y:S03]  /*10be0*/  HMMA.16816.F32 R44, R176, R10.reuse, R44 ;  /* 0x0000000ab02c723c */ /* 0x080fe6000000182c */
[----:B------:R-:W-:Y:S02]  /*10bf0*/  FMUL.FTZ R29, R29, c[0x0][0x320] ;  /* 0x0000c8001d1d7a20 */ /* 0x000fe40000410000 */
[----:B------:R-:W-:Y:S02]  /*10c00*/  FMUL.FTZ R31, R31, c[0x0][0x320] ;  /* 0x0000c8001f1f7a20 */ /* 0x000fe40000410000 */
[----:B------:R-:W-:Y:S01]  /*10c10*/  FMUL.FTZ R32, R32, c[0x0][0x320] ;  /* 0x0000c80020207a20 */ /* 0x000fe20000410000 */
[C---:B------:R-:W-:Y:S01]  /*10c20*/  HMMA.16816.F32 R48, R172.reuse, R10, R48 ;  /* 0x0000000aac30723c */ /* 0x040fe20000001830 */
[----:B------:R-:W2:Y:S01]  /*10c30*/  MUFU.TANH R19, R19 ;  /* 0x0000001300137308 */ /* 0x000ea20000002400 */
[----:B------:R-:W5:Y:S02]  /*10c40*/  LDSM.16.M88.4 R8, [R213+0x2000] ;  /* 0x00200000d508783b */ /* 0x000f640000000200 */
[----:B------:R-:W-:Y:S02]  /*10c50*/  FMUL.FTZ R33, R33, c[0x0][0x320] ;  /* 0x0000c80021217a20 */ /* 0x000fe40000410000 */
[----:B------:R-:W-:Y:S02]  /*10c60*/  FMUL.FTZ R34, R34, c[0x0][0x320] ;  /* 0x0000c80022227a20 */ /* 0x000fe40000410000 */
[-C--:B-1----:R-:W-:Y:S03]  /*10c70*/  HMMA.16816.F32 R52, R172, R4.reuse, R52 ;  /* 0x00000004ac34723c */ /* 0x082fe60000001834 */
[----:B------:R-:W1:Y:S01]  /*10c80*/  MUFU.TANH R20, R20 ;  /* 0x0000001400147308 */ /* 0x000e620000002400 */
[----:B------:R-:W-:Y:S02]  /*10c90*/  FMUL.FTZ R35, R35, c[0x0][0x320] ;  /* 0x0000c80023237a20 */ /* 0x000fe40000410000 */
[----:B------:R-:W-:Y:S02]  /*10ca0*/  FMUL.FTZ R36, R36, c[0x0][0x320] ;  /* 0x0000c80024247a20 */ /* 0x000fe40000410000 */
[C---:B------:R-:W-:Y:S04]  /*10cb0*/  HMMA.16816.F32 R56, R176.reuse, R4, R56 ;  /* 0x00000004b038723c */ /* 0x040fe80000001838 */
[----:B------:R-:W-:Y:S01]  /*10cc0*/  FMUL.FTZ R37, R37, c[0x0][0x320] ;  /* 0x0000c80025257a20 */ /* 0x000fe20000410000 */
[----:B------:R-:W1:Y:S01]  /*10cd0*/  MUFU.TANH R21, R21 ;  /* 0x0000001500157308 */ /* 0x000e620000002400 */
[----:B------:R-:W-:Y:S02]  /*10ce0*/  FMUL.FTZ R38, R38, c[0x0][0x320] ;  /* 0x0000c80026267a20 */ /* 0x000fe40000410000 */
[-C--:B------:R-:W-:Y:S04]  /*10cf0*/  HMMA.16816.F32 R60, R176, R6.reuse, R60 ;  /* 0x00000006b03c723c */ /* 0x080fe8000000183c */
[----:B------:R-:W-:Y:S02]  /*10d00*/  FMUL.FTZ R39, R39, c[0x0][0x320] ;  /* 0x0000c80027277a20 */ /* 0x000fe40000410000 */
[----:B------:R-:W-:Y:S01]  /*10d10*/  FMUL.FTZ R40, R40, c[0x0][0x320] ;  /* 0x0000c80028287a20 */ /* 0x000fe20000410000 */
[----:B------:R-:W1:Y:S01]  /*10d20*/  MUFU.TANH R103, R22 ;  /* 0x0000001600677308 */ /* 0x000e620000002400 */
[C---:B------:R-:W-:Y:S01]  /*10d30*/  HMMA.16816.F32 R64, R172.reuse, R6, R64 ;  /* 0x00000006ac40723c */ /* 0x040fe20000001840 */
[----:B------:R-:W1:Y:S01]  /*10d40*/  LDSM.16.M88.4 R4, [R213+0x2800] ;  /* 0x00280000d504783b */ /* 0x000e620000000200 */
[----:B------:R-:W-:Y:S04]  /*10d50*/  DEPBAR.LE SB0, 0x0 ;  /* 0x000080000000791a */ /* 0x000fe80000000000 */
[----:B------:R-:W-:Y:S02]  /*10d60*/  FMUL.FTZ R41, R41, c[0x0][0x320] ;  /* 0x0000c80029297a20 */ /* 0x000fe40000410000 */
[----:B------:R-:W-:Y:S01]  /*10d70*/  FMUL.FTZ R56, R56, c[0x0][0x320] ;  /* 0x0000c80038387a20 */ /* 0x000fe20000410000 */
[----:B------:R-:W1:Y:S01]  /*10d80*/  MUFU.TANH R15, R23 ;  /* 0x00000017000f7308 */ /* 0x000e620000002400 */
[----:B------:R-:W-:Y:S01]  /*10d90*/  BAR.SYNC.DEFER_BLOCKING 0x0 ;  /* 0x0000000000007b1d */ /* 0x000fe20000010000 */
[-C--:B-----5:R-:W-:Y:S05]  /*10da0*/  HMMA.16816.F32 R68, R172, R8.reuse, R68 ;  /* 0x00000008ac44723c */ /* 0x0a0fea0000001844 */
[----:B------:R-:W-:Y:S02]  /*10db0*/  FMUL.FTZ R57, R57, c[0x0][0x320] ;  /* 0x0000c80039397a20 */ /* 0x000fe40000410000 */
[----:B------:R-:W-:Y:S01]  /*10dc0*/  FMUL.FTZ R58, R58, c[0x0][0x320] ;  /* 0x0000c8003a3a7a20 */ /* 0x000fe20000410000 */
[----:B------:R-:W1:Y:S01]  /*10dd0*/  MUFU.TANH R24, R24 ;  /* 0x0000001800187308 */ /* 0x000e620000002400 */
[C---:B------:R-:W-:Y:S04]  /*10de0*/  HMMA.16816.F32 R72, R176.reuse, R8, R72 ;  /* 0x00000008b048723c */ /* 0x040fe80000001848 */
[----:B------:R-:W-:Y:S02]  /*10df0*/  FMUL.FTZ R59, R59, c[0x0][0x320] ;  /* 0x0000c8003b3b7a20 */ /* 0x000fe40000410000 */
[----:B------:R-:W-:Y:S02]  /*10e00*/  FMUL.FTZ R62, R62, c[0x0][0x320] ;  /* 0x0000c8003e3e7a20 */ /* 0x000fe40000410000 */
[-C--:B------:R-:W-:Y:S01]  /*10e10*/  HMMA.16816.F32 R76, R176, R10.reuse, R76 ;  /* 0x0000000ab04c723c */ /* 0x080fe2000000184c */
[----:B------:R-:W2:Y:S03]  /*10e20*/  MUFU.TANH R25, R25 ;  /* 0x0000001900197308 */ /* 0x000ea60000002400 */
[----:B------:R-:W-:Y:S02]  /*10e30*/  FMUL.FTZ R63, R63, c[0x0][0x320] ;  /* 0x0000c8003f3f7a20 */ /* 0x000fe40000410000 */
[----:B------:R-:W-:Y:S02]  /*10e40*/  FMUL.FTZ R42, R42, c[0x0][0x320] ;  /* 0x0000c8002a2a7a20 */ /* 0x000fe40000410000 */
[C---:B------:R-:W-:Y:S03]  /*10e50*/  HMMA.16816.F32 R80, R172.reuse, R10, R80 ;  /* 0x0000000aac50723c */ /* 0x040fe60000001850 */
[----:B------:R-:W2:Y:S01]  /*10e60*/  MUFU.TANH R188, R26 ;  /* 0x0000001a00bc7308 */ /* 0x000ea20000002400 */
[----:B------:R-:W-:Y:S02]  /*10e70*/  FMUL.FTZ R43, R43, c[0x0][0x320] ;  /* 0x0000c8002b2b7a20 */ /* 0x000fe40000410000 */
[----:B------:R-:W-:Y:S02]  /*10e80*/  FMUL.FTZ R44, R44, c[0x0][0x320] ;  /* 0x0000c8002c2c7a20 */ /* 0x000fe40000410000 */
[-C--:B-1----:R-:W-:Y:S04]  /*10e90*/  HMMA.16816.F32 R84, R172, R4.reuse, R84 ;  /* 0x00000004ac54723c */ /* 0x082fe80000001854 */
[----:B------:R-:W-:Y:S01]  /*10ea0*/  FMUL.FTZ R74, R74, c[0x0][0x320] ;  /* 0x0000c8004a4a7a20 */ /* 0x000fe20000410000 */
[----:B------:R-:W1:Y:S01]  /*10eb0*/  MUFU.TANH R189, R27 ;  /* 0x0000001b00bd7308 */ /* 0x000e620000002400 */
        /* <DEDUP_REMOVED lines=16> */
[----:B-----5:R-:W-:Y:S02]  /*10fc0*/  FMUL.FTZ R74, R94, c[0x0][0x320] ;  /* 0x0000c8005e4a7a20 */ /* 0x020fe40000410000 */
        /* <DEDUP_REMOVED lines=104> */
[----:B------:R-:W1:Y:S01]  /*11650*/  MUFU.TANH R99, R99 ;  /* 0x0000006300637308 */ /* 0x000e620000002400 */
[----:B------:R-:W-:-:S05]  /*11660*/  @!P0 BRA `(.L_x_195) ;  /* 0x000003d000008947 */ /* 0x000fca0003800000 */
[----:B--234-:R-:W2:Y:S01]  /*11670*/  LDL R3, [R1+0x2c] ;  /* 0x00002c0001037983 */ /* 0x01cea20000100800 */
[----:B------:R-:W-:Y:S01]  /*11680*/  IMAD.MOV.U32 R228, RZ, RZ, RZ ;  /* 0x000000ffffe47224 */ /* 0x000fe200078e00ff */
[----:B------:R-:W-:Y:S02]  /*11690*/  PLOP3.LUT P1, PT, PT, PT, UP1, 0x80, 0x0 ;  /* 0x000000000000781c */ /* 0x000fe40003f2f018 */
[----:B------:R-:W3:Y:S01]  /*116a0*/  LDL R12, [R1+0x10] ;  /* 0x00001000010c7983 */ /* 0x000ee20000100800 */
[----:B------:R-:W-:Y:S03]  /*116b0*/  PLOP3.LUT P0, PT, PT, PT, UP1, 0x80, 0x0 ;  /* 0x000000000000781c */ /* 0x000fe60003f0f018 */
[----:B-1----:R-:W4:Y:S01]  /*116c0*/  LDL R38, [R1+0x8] ;  /* 0x0000080001267983 */ /* 0x002f220000100800 */
[----:B--2---:R-:W-:Y:S05]  /*116d0*/  IMAD R3, R227, 0x60, R3 ;  /* 0x00000060e3037824 */ /* 0x004fea00078e0203 */
[----:B---3--:R-:W-:Y:S05]  /*116e0*/  IADD3 R3, R3, -0x60, R12 ;  /* 0xffffffa003037810 */ /* 0x008fea0007ffe00c */
[----:B------:R-:W-:Y:S04]  /*116f0*/  @P1 IMAD.HI.U32 R4, R3, c[0x0][0x2bc], RZ ;  /* 0x0000af0003041a27 */ /* 0x000fe800078e00ff */
[--C-:B------:R-:W-:Y:S01]  /*11700*/  IMAD.MOV.U32 R0, RZ, RZ, R3.reuse ;  /* 0x000000ffff007224 */ /* 0x100fe200078e0003 */
[----:B------:R-:W-:Y:S04]  /*11710*/  @P0 SHF.R.U32.HI R0, RZ, c[0x0][0x2c0], R4 ;  /* 0x0000b000ff000a19 */ /* 0x000fe80000011604 */
[C---:B------:R-:W-:Y:S04]  /*11720*/  @!P4 IADD3 R5, P0, R0.reuse, UR42, RZ ;  /* 0x0000002a0005cc10 */ /* 0x040fe8000ff1e0ff */
[----:B------:R-:W-:Y:S01]  /*11730*/  @!P4 LEA.HI.X.SX32 R6, R0, UR4, 0x1, P0 ;  /* 0x000000040006cc11 */ /* 0x000fe200080f0eff */
[----:B------:R-:W-:Y:S01]  /*11740*/  IMAD.MOV R0, RZ, RZ, -R0 ;  /* 0x000000ffff007224 */ /* 0x000fe200078e0a00 */
[C---:B------:R-:W-:Y:S03]  /*11750*/  @!P4 LEA R4, P0, R5.reuse, c[0x0][0x2a0], 0x2 ;  /* 0x0000a8000504ca11 */ /* 0x040fe600078010ff */
[----:B------:R-:W-:Y:S01]  /*11760*/  IMAD R234, R0, c[0x0][0x2b8], R3 ;  /* 0x0000ae0000ea7a24 */ /* 0x000fe200078e0203 */
[----:B------:R-:W-:Y:S04]  /*11770*/  @!P4 LEA.HI.X R5, R5, c[0x0][0x2a4], R6, 0x2, P0 ;  /* 0x0000a9000505ca11 */ /* 0x000fe800000f1406 */
[----:B------:R-:W-:Y:S01]  /*11780*/  SHF.R.S32.HI R0, RZ, 0x1f, R234 ;  /* 0x0000001fff007819 */ /* 0x000fe200000114ea */
[----:B------:R1:W2:Y:S04]  /*11790*/  @!P4 LDG.E R228, [R4.64] ;  /* 0x0000003004e4c981 */ /* 0x0002a8000c1e1900 */
        /* <DEDUP_REMOVED lines=12> */
[----:B------:R-:W-:Y:S04]  /*11860*/  SHFL.IDX PT, R12, R3, 0x1, 0x181f ;  /* 0x00381f00030c7f89 */ /* 0x000fe800000e0000 */
[----:B------:R-:W1:Y:S04]  /*11870*/  SHFL.IDX PT, R4, R3, RZ, 0x181f ;  /* 0x00181fff03047589 */ /* 0x000e6800000e0000 */
[----:B------:R-:W2:Y:S04]  /*11880*/  SHFL.IDX PT, R5, R0, RZ, 0x181f ;  /* 0x00181fff00057589 */ /* 0x000ea800000e0000 */
[----:B------:R-:W3:Y:S04]  /*11890*/  SHFL.IDX PT, R10, R3, 0x2, 0x181f ;  /* 0x00581f00030a7f89 */ /* 0x000ee800000e0000 */
[----:B------:R-:W5:Y:S04]  /*118a0*/  SHFL.IDX PT, R6, R0, 0x1, 0x181f ;  /* 0x00381f0000067f89 */ /* 0x000f6800000e0000 */
[----:B------:R-:W5:Y:S04]  /*118b0*/  SHFL.IDX PT, R8, R3, 0x3, 0x181f ;  /* 0x00781f0003087f89 */ /* 0x000f6800000e0000 */
[----:B------:R-:W5:Y:S04]  /*118c0*/  SHFL.IDX PT, R11, R0, 0x2, 0x181f ;  /* 0x00581f00000b7f89 */ /* 0x000f6800000e0000 */
[----:B------:R-:W5:Y:S01]  /*118d0*/  SHFL.IDX PT, R7, R3, 0x4, 0x181f ;  /* 0x00981f0003077f89 */ /* 0x000f6200000e0000 */
[-C--:B-1----:R-:W-:Y:S03]  /*118e0*/  IADD3 R4, P0, R4, R226.reuse, RZ ;  /* 0x000000e204047210 */ /* 0x082fe60007f1e0ff */
[----:B------:R-:W1:Y:S02]  /*118f0*/  SHFL.IDX PT, R9, R0, 0x3, 0x181f ;  /* 0x00781f0000097f89 */ /* 0x000e6400000e0000 */
[--C-:B--2---:R-:W-:Y:S01]  /*11900*/  IMAD.X R5, R5, 0x1, R225.reuse, P0 ;  /* 0x0000000105057824 */ /* 0x104fe200000e06e1 */
[-C--:B------:R-:W-:Y:S01]  /*11910*/  IADD3 R12, P0, R12, R226.reuse, RZ ;  /* 0x000000e20c0c7210 */ /* 0x080fe20007f1e0ff */
[----:B------:R-:W2:Y:S01]  /*11920*/  SHFL.IDX PT, R3, R3, 0x5, 0x181f ;  /* 0x00b81f0003037f89 */ /* 0x000ea200000e0000 */
[-C--:B---3--:R-:W-:Y:S03]  /*11930*/  IADD3 R10, P5, R10, R226.reuse, RZ ;  /* 0x000000e20a0a7210 */ /* 0x088fe60007fbe0ff */
[----:B----4-:R2:W-:Y:S01]  /*11940*/  LDGSTS.E.BYPASS.LTC128B.128 [R38+0x3100], [R4.64], !P3 ;  /* 0x0310000004267fae */ /* 0x0105e2000d901d70 */
[--C-:B-----5:R-:W-:Y:S03]  /*11950*/  IMAD.X R13, R6, 0x1, R225.reuse, P0 ;  /* 0x00000001060d7824 */ /* 0x120fe600000e06e1 */
[----:B------:R-:W3:Y:S01]  /*11960*/  SHFL.IDX PT, R14, R0, 0x4, 0x181f ;  /* 0x00981f00000e7f89 */ /* 0x000ee200000e0000 */
[-C--:B------:R-:W-:Y:S03]  /*11970*/  IADD3 R8, P2, R8, R226.reuse, RZ ;  /* 0x000000e208087210 */ /* 0x080fe60007f5e0ff */
[----:B------:R-:W4:Y:S01]  /*11980*/  SHFL.IDX PT, R0, R0, 0x5, 0x181f ;  /* 0x00b81f0000007f89 */ /* 0x000f2200000e0000 */
[--C-:B------:R-:W-:Y:S03]  /*11990*/  IMAD.X R11, R11, 0x1, R225.reuse, P5 ;  /* 0x000000010b0b7824 */ /* 0x100fe600028e06e1 */
[----:B------:R4:W-:Y:S01]  /*119a0*/  LDGSTS.E.BYPASS.LTC128B.128 [R38+0x3900], [R12.64], !P3 ;  /* 0x039000000c267fae */ /* 0x0009e2000d901d70 */
[-C--:B------:R-:W-:Y:S03]  /*119b0*/  IADD3 R6, P1, R7, R226.reuse, RZ ;  /* 0x000000e207067210 */ /* 0x080fe60007f3e0ff */
[----:B------:R4:W-:Y:S01]  /*119c0*/  LDGSTS.E.BYPASS.LTC128B.128 [R38+0x4100], [R10.64], !P3 ;  /* 0x041000000a267fae */ /* 0x0009e2000d901d70 */
[--C-:B-1----:R-:W-:Y:S05]  /*119d0*/  IMAD.X R9, R9, 0x1, R225.reuse, P2 ;  /* 0x0000000109097824 */ /* 0x102fea00010e06e1 */
[----:B------:R1:W-:Y:S01]  /*119e0*/  LDGSTS.E.BYPASS.LTC128B.128 [R38+0x4900], [R8.64], !P3 ;  /* 0x0490000008267fae */ /* 0x0003e2000d901d70 */
[----:B--2---:R-:W-:Y:S01]  /*119f0*/  IADD3 R4, P0, R3, R226, RZ ;  /* 0x000000e203047210 */ /* 0x004fe20007f1e0ff */
[--C-:B---3--:R-:W-:Y:S04]  /*11a00*/  IMAD.X R7, R14, 0x1, R225.reuse, P1 ;  /* 0x000000010e077824 */ /* 0x108fe800008e06e1 */
[----:B----4-:R-:W-:Y:S01]  /*11a10*/  IMAD.X R5, R0, 0x1, R225, P0 ;  /* 0x0000000100057824 */ /* 0x010fe200000e06e1 */
[----:B------:R1:W-:Y:S04]  /*11a20*/  LDGSTS.E.BYPASS.LTC128B.128 [R38+0x5100], [R6.64], !P3 ;  /* 0x0510000006267fae */ /* 0x0003e8000d901d70 */
[----:B------:R1:W-:Y:S03]  /*11a30*/  LDGSTS.E.BYPASS.LTC128B.128 [R38+0x5900], [R4.64], !P3 ;  /* 0x0590000004267fae */ /* 0x0003e6000d901d70 */
.L_x_195:
[----:B-1234-:R-:W-:Y:S01]  /*11a40*/  FMNMX.FTZ R72, R168, R2, !PT ;  /* 0x00000002a8487209 */ /* 0x01efe20007810000 */
[----:B------:R-:W-:Y:S01]  /*11a50*/  LDSM.16.MT88.4 R52, [R210+0x100] ;  /* 0x00010000d234783b */ /* 0x000fe20000004200 */
[----:B------:R-:W-:Y:S02]  /*11a60*/  FMNMX.FTZ R0, R169, R100, !PT ;  /* 0x00000064a9007209 */ /* 0x000fe40007810000 */
[----:B------:R-:W-:Y:S02]  /*11a70*/  FMNMX.FTZ R72, R184, R72, !PT ;  /* 0x00000048b8487209 */ /* 0x000fe40007810000 */
[----:B------:R-:W-:Y:S02]  /*11a80*/  FMNMX.FTZ R0, R185, R0, !PT ;  /* 0x00000000b9007209 */ /* 0x000fe40007810000 */
[----:B------:R-:W-:Y:S01]  /*11a90*/  FMNMX.FTZ R72, R16, R72, !PT ;  /* 0x0000004810487209 */ /* 0x000fe20007810000 */
[----:B------:R-:W-:Y:S01]  /*11aa0*/  LDSM.16.MT88.4 R80, [R211+0x100] ;  /* 0x00010000d350783b */ /* 0x000fe20000004200 */
[----:B------:R-:W-:Y:S02]  /*11ab0*/  FMNMX.FTZ R0, R18, R0, !PT ;  /* 0x0000000012007209 */ /* 0x000fe40007810000 */
[----:B------:R-:W-:Y:S02]  /*11ac0*/  FMNMX.FTZ R72, R17, R72, !PT ;  /* 0x0000004811487209 */ /* 0x000fe40007810000 */
        /* <DEDUP_REMOVED lines=40> */
[----:B------:R-:W-:Y:S02]  /*11d50*/  MOV R92, R23 ;  /* 0x00000017005c7202 */ /* 0x000fe40000000f00 */
        /* <DEDUP_REMOVED lines=31> */
[----:B------:R-:W2:Y:S01]  /*11f50*/  SHFL.BFLY PT, R71, R0, 0x2, 0x1f ;  /* 0x0c401f0000477f89 */ /* 0x000ea200000e0000 */
        /* <DEDUP_REMOVED lines=16> */
[----:B------:R-:W-:Y:S02]  /*12060*/  MOV R93, R22 ;  /* 0x00000016005d7202 */ /* 0x000fe40000000f00 */
[----:B------:R-:W-:Y:S02]  /*12070*/  FMNMX.FTZ R3, R175, R3, !PT ;  /* 0x00000003af037209 */ /* 0x000fe40007810000 */
[----:B--2---:R-:W-:Y:S02]  /*12080*/  FMNMX.FTZ R71, R0, R71, !PT ;  /* 0x0000004700477209 */ /* 0x004fe40007810000 */
[----:B------:R-:W-:Y:S01]  /*12090*/  FMNMX.FTZ R0, R251, R4, !PT ;  /* 0x00000004fb007209 */ /* 0x000fe20007810000 */
[----:B------:R-:W2:Y:S01]  /*120a0*/  SHFL.BFLY PT, R5, R3, 0x2, 0x1f ;  /* 0x0c401f0003057f89 */ /* 0x000ea200000e0000 */
[----:B------:R-:W-:Y:S02]  /*120b0*/  MOV R87, R30 ;  /* 0x0000001e00577202 */ /* 0x000fe40000000f00 */
[----:B------:R-:W-:Y:S02]  /*120c0*/  FMNMX.FTZ R0, R93, R0, !PT ;  /* 0x000000005d007209 */ /* 0x000fe40007810000 */
[----:B------:R-:W-:Y:S02]  /*120d0*/  MOV R89, R28 ;  /* 0x0000001c00597202 */ /* 0x000fe40000000f00 */
[----:B------:R-:W-:Y:S01]  /*120e0*/  FMNMX.FTZ R0, R87, R0, !PT ;  /* 0x0000000057007209 */ /* 0x000fe20007810000 */
[----:B------:R-:W3:Y:S01]  /*120f0*/  SHFL.BFLY PT, R6, R71, 0x1, 0x1f ;  /* 0x0c201f0047067f89 */ /* 0x000ee200000e0000 */
[----:B------:R-:W-:Y:S02]  /*12100*/  MOV R85, R36 ;  /* 0x0000002400557202 */ /* 0x000fe40000000f00 */
[----:B------:R-:W-:Y:S02]  /*12110*/  FMNMX.FTZ R0, R89, R0, !PT ;  /* 0x0000000059007209 */ /* 0x000fe40007810000 */
[----:B------:R-:W-:Y:S02]  /*12120*/  ISETP.GT.AND P0, PT, R227, UR6, PT ;  /* 0x00000006e3007c0c */ /* 0x000fe4000bf04270 */
[----:B------:R-:W-:Y:S01]  /*12130*/  FMNMX.FTZ R0, R57, R0, !PT ;  /* 0x0000000039007209 */ /* 0x000fe20007810000 */
[----:B------:R-:W-:Y:S01]  /*12140*/  LDSM.16.MT88.4 R36, [R212+0x100] ;  /* 0x00010000d424783b */ /* 0x000fe20000004200 */
[----:B-1----:R-:W-:Y:S02]  /*12150*/  FMNMX.FTZ R72, R72, R7, !PT ;  /* 0x0000000748487209 */ /* 0x002fe40007810000 */
[----:B------:R-:W-:Y:S02]  /*12160*/  FMNMX.FTZ R4, R85, R0, !PT ;  /* 0x0000000055047209 */ /* 0x000fe40007810000 */
[----:B------:R-:W-:Y:S01]  /*12170*/  IADD3 R227, R227, -0x1, RZ ;  /* 0xffffffffe3e37810 */ /* 0x000fe20007ffe0ff */
[----:B------:R-:W-:Y:S01]  /*12180*/  FADD.FTZ R0, -R72, R2 ;  /* 0x0000000248007221 */ /* 0x000fe20000010100 */
[----:B------:R-:W-:Y:S01]  /*12190*/  FMNMX.FTZ R4, R178, R4, !PT ;  /* 0x00000004b2047209 */ /* 0x000fe20007810000 */
[----:B------:R-:W-:Y:S01]  /*121a0*/  FMUL.FTZ R96, R72, c[0x0][0x2d0] ;  /* 0x0000b40048607a20 */ /* 0x000fe20000410000 */
[----:B--2---:R-:W-:Y:S01]  /*121b0*/  FMNMX.FTZ R3, R3, R5, !PT ;  /* 0x0000000503037209 */ /* 0x004fe20007810000 */
[----:B------:R-:W-:Y:S01]  /*121c0*/  FMUL.FTZ R2, R0, c[0x0][0x2d0] ;  /* 0x0000b40000027a20 */ /* 0x000fe20000410000 */
[----:B------:R-:W-:Y:S01]  /*121d0*/  FMNMX.FTZ R0, R179, R4, !PT ;  /* 0x00000004b3007209 */ /* 0x000fe20007810000 */
[--C-:B------:R-:W-:Y:S02]  /*121e0*/  FFMA.FTZ R5, R20, c[0x0][0x2d0], -R96.reuse ;  /* 0x0000b40014057a23 */ /* 0x100fe40000010860 */
[----:B------:R1:W2:Y:S01]  /*121f0*/  MUFU.EX2 R73, R2 ;  /* 0x0000000200497308 */ /* 0x0002a20000000800 */
[----:B------:R-:W4:Y:S01]  /*12200*/  SHFL.BFLY PT, R70, R3, 0x1, 0x1f ;  /* 0x0c201f0003467f89 */ /* 0x000f2200000e0000 */
[----:B---3--:R-:W-:Y:S01]  /*12210*/  FMNMX.FTZ R71, R71, R6, !PT ;  /* 0x0000000647477209 */ /* 0x008fe20007810000 */
[----:B------:R-:W-:Y:S01]  /*12220*/  FFMA.FTZ R4, R168, c[0x0][0x2d0], -R96 ;  /* 0x0000b400a8047a23 */ /* 0x000fe20000010860 */
[----:B------:R-:W-:Y:S03]  /*12230*/  FMNMX.FTZ R0, R74, R0, !PT ;  /* 0x000000004a007209 */ /* 0x000fe60007810000 */
[----:B------:R-:W-:Y:S01]  /*12240*/  FMUL.FTZ R97, R71, c[0x0][0x2d0] ;  /* 0x0000b40047617a20 */ /* 0x000fe20000410000 */
[----:B------:R-:W-:Y:S02]  /*12250*/  FMNMX.FTZ R0, R75, R0, !PT ;  /* 0x000000004b007209 */ /* 0x000fe40007810000 */
[----:B------:R2:W-:Y:S01]  /*12260*/  MUFU.EX2 R40, R5 ;  /* 0x0000000500287308 */ /* 0x0005e20000000800 */
[----:B------:R-:W-:Y:S02]  /*12270*/  FFMA.FTZ R7, R103, c[0x0][0x2d0], -R97 ;  /* 0x0000b40067077a23 */ /* 0x000fe40000010861 */
[----:B-1----:R-:W-:Y:S01]  /*12280*/  FADD.FTZ R2, -R71, R100 ;  /* 0x0000006447027221 */ /* 0x002fe20000010100 */
[----:B----4-:R-:W-:Y:S02]  /*12290*/  FMNMX.FTZ R70, R3, R70, !PT ;  /* 0x0000004603467209 */ /* 0x010fe40007810000 */
[----:B------:R-:W1:Y:S01]  /*122a0*/  SHFL.BFLY PT, R3, R0, 0x2, 0x1f ;  /* 0x0c401f0000037f89 */ /* 0x000e6200000e0000 */
[----:B------:R-:W-:Y:S02]  /*122b0*/  FMUL.FTZ R2, R2, c[0x0][0x2d0] ;  /* 0x0000b40002027a20 */ /* 0x000fe40000410000 */
[----:B------:R-:W-:Y:S02]  /*122c0*/  FMUL.FTZ R98, R70, c[0x0][0x2d0] ;  /* 0x0000b40046627a20 */ /* 0x000fe40000410000 */
[----:B------:R3:W4:Y:S01]  /*122d0*/  MUFU.EX2 R69, R2 ;  /* 0x0000000200457308 */ /* 0x0007220000000800 */
[----:B--2---:R-:W-:Y:S01]  /*122e0*/  FMUL.FTZ R5, R73, R105 ;  /* 0x0000006949057220 */ /* 0x004fe20000410000 */
[----:B-1----:R-:W-:Y:S01]  /*122f0*/  FMNMX.FTZ R0, R0, R3, !PT ;  /* 0x0000000300007209 */ /* 0x002fe20007810000 */
[--C-:B------:R-:W-:Y:S02]  /*12300*/  FFMA.FTZ R3, R17, c[0x0][0x2d0], -R96.reuse ;  /* 0x0000b40011037a23 */ /* 0x100fe40000010860 */
[----:B------:R-:W-:Y:S01]  /*12310*/  FMUL.FTZ R17, R73, R117 ;  /* 0x0000007549117220 */ /* 0x000fe20000410000 */
[----:B------:R-:W-:Y:S04]  /*12320*/  MOV R117, R87 ;  /* 0x0000005700757202 */ /* 0x000fe80000000f00 */
[----:B------:R1:W2:Y:S01]  /*12330*/  MUFU.EX2 R11, R3 ;  /* 0x00000003000b7308 */ /* 0x0002a20000000800 */
[----:B---3--:R-:W-:Y:S02]  /*12340*/  FADD.FTZ R2, -R70, R101 ;  /* 0x0000006546027221 */ /* 0x008fe40000010100 */
[----:B----4-:R-:W-:Y:S02]  /*12350*/  FMUL.FTZ R6, R69, R106 ;  /* 0x0000006a45067220 */ /* 0x010fe40000410000 */
[----:B------:R-:W-:Y:S05]  /*12360*/  FMUL.FTZ R2, R2, c[0x0][0x2d0] ;  /* 0x0000b40002027a20 */ /* 0x000fea0000410000 */
[----:B------:R3:W4:Y:S10]  /*12370*/  MUFU.EX2 R68, R2 ;  /* 0x0000000200447308 */ /* 0x0007340000000800 */
[----:B------:R-:W-:Y:S01]  /*12380*/  MUFU.EX2 R101, R4 ;  /* 0x0000000400657308 */ /* 0x000fe20000000800 */
[--C-:B-1----:R-:W-:Y:S01]  /*12390*/  FFMA.FTZ R3, R169, c[0x0][0x2d0], -R97.reuse ;  /* 0x0000b400a9037a23 */ /* 0x102fe20000010861 */
[----:B--2---:R-:W-:Y:S08]  /*123a0*/  MOV R106, R11 ;  /* 0x0000000b006a7202 */ /* 0x004ff00000000f00 */
[----:B------:R1:W-:Y:S01]  /*123b0*/  MUFU.EX2 R100, R3 ;  /* 0x0000000300647308 */ /* 0x0003e20000000800 */
[--C-:B---3--:R-:W-:Y:S01]  /*123c0*/  FFMA.FTZ R2, R184, c[0x0][0x2d0], -R96.reuse ;  /* 0x0000b400b8027a23 */ /* 0x108fe20000010860 */
[----:B------:R-:W-:Y:S01]  /*123d0*/  MOV R184, R62 ;  /* 0x0000003e00b87202 */ /* 0x000fe20000000f00 */
[C---:B----4-:R-:W-:Y:S02]  /*123e0*/  FMUL.FTZ R29, R68.reuse, R129 ;  /* 0x00000081441d7220 */ /* 0x050fe40000410000 */
[----:B------:R-:W-:Y:S05]  /*123f0*/  FMUL.FTZ R45, R68, R145 ;  /* 0x00000091442d7220 */ /* 0x000fea0000410000 */
[----:B------:R2:W3:Y:S10]  /*12400*/  MUFU.EX2 R61, R2 ;  /* 0x00000002003d7308 */ /* 0x0004f40000000800 */
[----:B------:R4:W-:Y:S01]  /*12410*/  MUFU.EX2 R169, R7 ;  /* 0x0000000700a97308 */ /* 0x0009e20000000800 */
[--C-:B-1----:R-:W-:Y:S09]  /*12420*/  FFMA.FTZ R3, R185, c[0x0][0x2d0], -R97.reuse ;  /* 0x0000b400b9037a23 */ /* 0x102ff20000010861 */
[----:B------:R1:W5:Y:S01]  /*12430*/  MUFU.EX2 R60, R3 ;  /* 0x00000003003c7308 */ /* 0x0003620000000800 */
[----:B--2---:R-:W-:Y:S01]  /*12440*/  FFMA.FTZ R2, R16, c[0x0][0x2d0], -R96 ;  /* 0x0000b40010027a23 */ /* 0x004fe20000010860 */
[----:B---3--:R-:W-:Y:S01]  /*12450*/  F2FP.PACK_AB R76, R61, R101 ;  /* 0x000000653d4c723e */ /* 0x008fe200000000ff */
[--C-:B------:R-:W-:Y:S02]  /*12460*/  FFMA.FTZ R16, R35, c[0x0][0x2d0], -R97.reuse ;  /* 0x0000b40023107a23 */ /* 0x100fe40000010861 */
[C---:B------:R-:W-:Y:S05]  /*12470*/  FMUL.FTZ R35, R69.reuse, R135 ;  /* 0x0000008745237220 */ /* 0x040fea0000410000 */
[----:B------:R2:W3:Y:S01]  /*12480*/  MUFU.EX2 R8, R2 ;  /* 0x0000000200087308 */ /* 0x0004e20000000800 */
[C---:B----4-:R-:W-:Y:S09]  /*12490*/  FMUL.FTZ R7, R69.reuse, R107 ;  /* 0x0000006b45077220 */ /* 0x050ff20000410000 */
[----:B------:R4:W-:Y:S01]  /*124a0*/  MUFU.EX2 R95, R16 ;  /* 0x00000010005f7308 */ /* 0x0009e20000000800 */
[--C-:B-1----:R-:W-:Y:S01]  /*124b0*/  FFMA.FTZ R3, R18, c[0x0][0x2d0], -R97.reuse ;  /* 0x0000b40012037a23 */ /* 0x102fe20000010861 */
[----:B-----5:R-:W-:Y:S01]  /*124c0*/  F2FP.PACK_AB R77, R60, R100 ;  /* 0x000000643c4d723e */ /* 0x020fe200000000ff */
[----:B------:R-:W-:Y:S01]  /*124d0*/  FMUL.FTZ R18, R69, R118 ;  /* 0x0000007645127220 */ /* 0x000fe20000410000 */
[----:B------:R-:W-:Y:S06]  /*124e0*/  MOV R118, R89 ;  /* 0x0000005900767202 */ /* 0x000fec0000000f00 */
[----:B------:R1:W-:Y:S01]  /*124f0*/  MUFU.EX2 R10, R3 ;  /* 0x00000003000a7308 */ /* 0x0003e20000000800 */
[----:B--2---:R-:W1:Y:S01]  /*12500*/  SHFL.BFLY PT, R2, R0, 0x1, 0x1f ;  /* 0x0c201f0000027f89 */ /* 0x004e6200000e0000 */
[----:B---3--:R-:W-:Y:S04]  /*12510*/  MOV R185, R8 ;  /* 0x0000000800b97202 */ /* 0x008fe80000000f00 */
[----:B------:R-:W-:Y:S01]  /*12520*/  F2FP.PACK_AB R78, R106, R185 ;  /* 0x000000b96a4e723e */ /* 0x000fe200000000ff */
[----:B----4-:R-:W-:Y:S01]  /*12530*/  FMUL.FTZ R16, R73, R116 ;  /* 0x0000007449107220 */ /* 0x010fe20000410000 */
[----:B------:R-:W-:Y:S02]  /*12540*/  MOV R116, R84 ;  /* 0x0000005400747202 */ /* 0x000fe40000000f00 */
[----:B-1----:R-:W-:Y:S01]  /*12550*/  FMNMX.FTZ R3, R0, R2, !PT ;  /* 0x0000000200037209 */ /* 0x002fe20007810000 */
[--C-:B------:R-:W-:Y:S01]  /*12560*/  FFMA.FTZ R2, R183, c[0x0][0x2d0], -R98.reuse ;  /* 0x0000b400b7027a23 */ /* 0x100fe20000010862 */
[----:B------:R-:W-:Y:S01]  /*12570*/  MOV R183, R91 ;  /* 0x0000005b00b77202 */ /* 0x000fe20000000f00 */
[--C-:B------:R-:W-:Y:S02]  /*12580*/  FFMA.FTZ R0, R19, c[0x0][0x2d0], -R97.reuse ;  /* 0x0000b40013007a23 */ /* 0x100fe40000010861 */
[----:B------:R1:W2:Y:S01]  /*12590*/  MUFU.EX2 R14, R2 ;  /* 0x00000002000e7308 */ /* 0x0002a20000000800 */
[----:B------:R-:W-:Y:S09]  /*125a0*/  FMUL.FTZ R19, R69, R119 ;  /* 0x0000007745137220 */ /* 0x000ff20000410000 */
[----:B------:R3:W4:Y:S01]  /*125b0*/  MUFU.EX2 R12, R0 ;  /* 0x00000000000c7308 */ /* 0x0007220000000800 */
[----:B-1----:R-:W-:Y:S01]  /*125c0*/  FFMA.FTZ R2, R186, c[0x0][0x2d0], -R98 ;  /* 0x0000b400ba027a23 */ /* 0x002fe20000010862 */
[----:B--2---:R-:W-:Y:S08]  /*125d0*/  MOV R103, R14 ;  /* 0x0000000e00677202 */ /* 0x004ff00000000f00 */
[----:B------:R1:W2:Y:S01]  /*125e0*/  MUFU.EX2 R186, R2 ;  /* 0x0000000200ba7308 */ /* 0x0002a20000000800 */
[----:B---3--:R-:W-:Y:S01]  /*125f0*/  FADD.FTZ R0, -R3, R102 ;  /* 0x0000006603007221 */ /* 0x008fe20000010100 */
[----:B----4-:R-:W-:Y:S01]  /*12600*/  MOV R105, R12 ;  /* 0x0000000c00697202 */ /* 0x010fe20000000f00 */
[--C-:B------:R-:W-:Y:S02]  /*12610*/  FFMA.FTZ R12, R34, c[0x0][0x2d0], -R97.reuse ;  /* 0x0000b400220c7a23 */ /* 0x100fe40000010861 */
[----:B------:R-:W-:Y:S02]  /*12620*/  FMUL.FTZ R0, R0, c[0x0][0x2d0] ;  /* 0x0000b40000007a20 */ /* 0x000fe40000410000 */
[----:B------:R-:W-:Y:S04]  /*12630*/  FMUL.FTZ R34, R69, R134 ;  /* 0x0000008645227220 */ /* 0x000fe80000410000 */
[----:B------:R-:W3:Y:S01]  /*12640*/  MUFU.EX2 R0, R0 ;  /* 0x0000000000007308 */ /* 0x000ee20000000800 */
[--C-:B-1----:R-:W-:Y:S01]  /*12650*/  FFMA.FTZ R2, R180, c[0x0][0x2d0], -R98.reuse ;  /* 0x0000b400b4027a23 */ /* 0x102fe20000010862 */
[----:B------:R-:W-:Y:S02]  /*12660*/  MOV R180, R85 ;  /* 0x0000005500b47202 */ /* 0x000fe40000000f00 */
[----:B--2---:R-:W-:Y:S06]  /*12670*/  F2FP.PACK_AB R64, R186, R103 ;  /* 0x00000067ba40723e */ /* 0x004fec00000000ff */
[----:B------:R1:W-:Y:S01]  /*12680*/  MUFU.EX2 R9, R2 ;  /* 0x0000000200097308 */ /* 0x0003e20000000800 */
[C---:B---3--:R-:W-:Y:S01]  /*12690*/  FMUL.FTZ R11, R0.reuse, R111 ;  /* 0x0000006f000b7220 */ /* 0x048fe20000410000 */
[----:B------:R-:W-:Y:S01]  /*126a0*/  MOV R111, R56 ;  /* 0x00000038006f7202 */ /* 0x000fe20000000f00 */
[C---:B------:R-:W-:Y:S02]  /*126b0*/  FMUL.FTZ R14, R0.reuse, R114 ;  /* 0x00000072000e7220 */ /* 0x040fe40000410000 */
[C---:B------:R-:W-:Y:S01]  /*126c0*/  FMUL.FTZ R26, R0.reuse, R126 ;  /* 0x0000007e001a7220 */ /* 0x040fe20000410000 */
[----:B------:R-:W-:Y:S01]  /*126d0*/  MOV R126, R93 ;  /* 0x0000005d007e7202 */ /* 0x000fe20000000f00 */
[C---:B------:R-:W-:Y:S02]  /*126e0*/  FMUL.FTZ R27, R0.reuse, R127 ;  /* 0x0000007f001b7220 */ /* 0x040fe40000410000 */
[C---:B------:R-:W-:Y:S02]  /*126f0*/  FMUL.FTZ R42, R0.reuse, R142 ;  /* 0x0000008e002a7220 */ /* 0x040fe40000410000 */
[----:B------:R-:W-:Y:S02]  /*12700*/  FMUL.FTZ R43, R0, R143 ;  /* 0x0000008f002b7220 */ /* 0x000fe40000410000 */
[----:B-1----:R-:W-:Y:S02]  /*12710*/  FFMA.FTZ R2, R170, c[0x0][0x2d0], -R98 ;  /* 0x0000b400aa027a23 */ /* 0x002fe40000010862 */
[----:B------:R1:W-:Y:S01]  /*12720*/  MUFU.EX2 R170, R12 ;  /* 0x0000000c00aa7308 */ /* 0x0003e20000000800 */
[C---:B------:R-:W-:Y:S02]  /*12730*/  FMUL.FTZ R46, R0.reuse, R146 ;  /* 0x00000092002e7220 */ /* 0x040fe40000410000 */
[----:B------:R-:W-:Y:S02]  /*12740*/  FFMA.FTZ R56, R193, c[0x0][0x2d0], -R96 ;  /* 0x0000b400c1387a23 */ /* 0x000fe40000010860 */
[C---:B------:R-:W-:Y:S02]  /*12750*/  FMUL.FTZ R47, R0.reuse, R147 ;  /* 0x00000093002f7220 */ /* 0x040fe40000410000 */
[----:B------:R-:W-:Y:S03]  /*12760*/  FMUL.FTZ R62, R0, R162 ;  /* 0x000000a2003e7220 */ /* 0x000fe60000410000 */
[----:B------:R2:W-:Y:S01]  /*12770*/  MUFU.EX2 R13, R2 ;  /* 0x00000002000d7308 */ /* 0x0005e20000000800 */
[C---:B-1----:R-:W-:Y:S01]  /*12780*/  FMUL.FTZ R12, R68.reuse, R112 ;  /* 0x00000070440c7220 */ /* 0x042fe20000410000 */
[----:B------:R-:W-:Y:S01]  /*12790*/  MOV R112, R57 ;  /* 0x0000003900707202 */ /* 0x000fe20000000f00 */
[----:B------:R-:W-:Y:S02]  /*127a0*/  FMUL.FTZ R57, R68, R157 ;  /* 0x0000009d44397220 */ /* 0x000fe40000410000 */
[----:B--2---:R-:W-:Y:S04]  /*127b0*/  FMUL.FTZ R2, R3, c[0x0][0x2d0] ;  /* 0x0000b40003027a20 */ /* 0x004fe80000410000 */
[--C-:B------:R-:W-:Y:S01]  /*127c0*/  FFMA.FTZ R4, R181, c[0x0][0x2d0], -R2.reuse ;  /* 0x0000b400b5047a23 */ /* 0x100fe20000010802 */
[----:B------:R-:W-:Y:S01]  /*127d0*/  MOV R181, R10 ;  /* 0x0000000a00b57202 */ /* 0x000fe20000000f00 */
[--C-:B------:R-:W-:Y:S02]  /*127e0*/  FFMA.FTZ R28, R188, c[0x0][0x2d0], -R2.reuse ;  /* 0x0000b400bc1c7a23 */ /* 0x100fe40000010802 */
[----:B------:R1:W-:Y:S01]  /*127f0*/  MUFU.EX2 R102, R4 ;  /* 0x0000000400667308 */ /* 0x0003e20000000800 */
[----:B------:R-:W-:Y:S01]  /*12800*/  F2FP.PACK_AB R79, R105, R181 ;  /* 0x000000b5694f723e */ /* 0x000fe200000000ff */
[--C-:B------:R-:W-:Y:S02]  /*12810*/  FFMA.FTZ R44, R194, c[0x0][0x2d0], -R2.reuse ;  /* 0x0000b400c22c7a23 */ /* 0x100fe40000010802 */
[--C-:B------:R-:W-:Y:S02]  /*12820*/  FFMA.FTZ R48, R196, c[0x0][0x2d0], -R2.reuse ;  /* 0x0000b400c4307a23 */ /* 0x100fe40000010802 */
[--C-:B------:R-:W-:Y:S04]  /*12830*/  FFMA.FTZ R74, R74, c[0x0][0x2d0], -R2.reuse ;  /* 0x0000b4004a4a7a23 */ /* 0x100fe80000010802 */
[----:B------:R2:W-:Y:S10]  /*12840*/  MUFU.EX2 R50, R44 ;  /* 0x0000002c00327308 */ /* 0x0005f40000000800 */
[----:B------:R3:W-:Y:S01]  /*12850*/  MUFU.EX2 R114, R48 ;  /* 0x0000003000727308 */ /* 0x0007e20000000800 */
[--C-:B-1----:R-:W-:Y:S09]  /*12860*/  FFMA.FTZ R4, R187, c[0x0][0x2d0], -R2.reuse ;  /* 0x0000b400bb047a23 */ /* 0x102ff20000010802 */
[----:B------:R1:W4:Y:S01]  /*12870*/  MUFU.EX2 R187, R4 ;  /* 0x0000000400bb7308 */ /* 0x0003220000000800 */
[----:B--2---:R-:W-:Y:S02]  /*12880*/  FMUL.FTZ R44, R68, R144 ;  /* 0x00000090442c7220 */ /* 0x004fe40000410000 */
[----:B---3--:R-:W-:Y:S02]  /*12890*/  FMUL.FTZ R48, R73, R148 ;  /* 0x0000009449307220 */ /* 0x008fe40000410000 */
[--C-:B-1----:R-:W-:Y:S01]  /*128a0*/  FFMA.FTZ R4, R182, c[0x0][0x2d0], -R2.reuse ;  /* 0x0000b400b6047a23 */ /* 0x102fe20000010802 */
[----:B----4-:R-:W-:Y:S02]  /*128b0*/  F2FP.PACK_AB R65, R187, R102 ;  /* 0x00000066bb41723e */ /* 0x010fe400000000ff */
[----:B------:R-:W-:Y:S02]  /*128c0*/  MOV R182, R63 ;  /* 0x0000003f00b67202 */ /* 0x000fe40000000f00 */
[----:B------:R1:W2:Y:S01]  /*128d0*/  MUFU.EX2 R8, R4 ;  /* 0x0000000400087308 */ /* 0x0002a20000000800 */
[----:B------:R-:W-:Y:S02]  /*128e0*/  FMUL.FTZ R63, R0, R163 ;  /* 0x000000a3003f7220 */ /* 0x000fe40000410000 */
[----:B-1----:R-:W-:Y:S01]  /*128f0*/  FFMA.FTZ R4, R171, c[0x0][0x2d0], -R2 ;  /* 0x0000b400ab047a23 */ /* 0x002fe20000010802 */
[----:B--2---:R-:W-:Y:S01]  /*12900*/  MOV R107, R8 ;  /* 0x00000008006b7202 */ /* 0x004fe20000000f00 */
[C---:B------:R-:W-:Y:S01]  /*12910*/  FMUL.FTZ R8, R68.reuse, R108 ;  /* 0x0000006c44087220 */ /* 0x040fe20000410000 */
[----:B------:R-:W-:Y:S04]  /*12920*/  MOV R108, R9 ;  /* 0x00000009006c7202 */ /* 0x000fe80000000f00 */
[----:B------:R1:W2:Y:S01]  /*12930*/  MUFU.EX2 R10, R4 ;  /* 0x00000004000a7308 */ /* 0x0002a20000000800 */
[----:B------:R-:W-:Y:S01]  /*12940*/  FMUL.FTZ R9, R68, R109 ;  /* 0x0000006d44097220 */ /* 0x000fe20000410000 */
[----:B------:R-:W-:Y:S02]  /*12950*/  MOV R171, R86 ;  /* 0x0000005600ab7202 */ /* 0x000fe40000000f00 */
[----:B------:R-:W-:Y:S01]  /*12960*/  LDSM.16.MT88.4 R84, [R209+0x900] ;  /* 0x00090000d154783b */ /* 0x000fe20000004200 */
[--C-:B-1----:R-:W-:Y:S01]  /*12970*/  FFMA.FTZ R4, R21, c[0x0][0x2d0], -R96.reuse ;  /* 0x0000b40015047a23 */ /* 0x102fe20000010860 */
[----:B--2---:R-:W-:Y:S06]  /*12980*/  MOV R109, R10 ;  /* 0x0000000a006d7202 */ /* 0x004fec0000000f00 */
[----:B------:R-:W1:Y:S01]  /*12990*/  LDSM.16.MT88.4 R20, [R209+0x100] ;  /* 0x00010000d114783b */ /* 0x000e620000004200 */
[----:B------:R-:W-:Y:S01]  /*129a0*/  FMUL.FTZ R10, R0, R110 ;  /* 0x0000006e000a7220 */ /* 0x000fe20000410000 */
[----:B------:R2:W-:Y:S01]  /*129b0*/  MUFU.EX2 R41, R4 ;  /* 0x0000000400297308 */ /* 0x0005e20000000800 */
[----:B------:R-:W-:Y:S02]  /*129c0*/  F2FP.PACK_AB R67, R109, R107 ;  /* 0x0000006b6d43723e */ /* 0x000fe400000000ff */
[----:B------:R-:W-:Y:S01]  /*129d0*/  MOV R110, R61 ;  /* 0x0000003d006e7202 */ /* 0x000fe20000000f00 */
[----:B------:R-:W-:Y:S02]  /*129e0*/  FMUL.FTZ R61, R68, R161 ;  /* 0x000000a1443d7220 */ /* 0x000fe40000410000 */
[--C-:B--2---:R-:W-:Y:S02]  /*129f0*/  FFMA.FTZ R4, R15, c[0x0][0x2d0], -R97.reuse ;  /* 0x0000b4000f047a23 */ /* 0x104fe40000010861 */
[----:B------:R-:W-:Y:S01]  /*12a00*/  FMUL.FTZ R15, R0, R115 ;  /* 0x00000073000f7220 */ /* 0x000fe20000410000 */
[----:B------:R-:W-:Y:S01]  /*12a10*/  MOV R115, R60 ;  /* 0x0000003c00737202 */ /* 0x000fe20000000f00 */
[----:B------:R2:W-:Y:S01]  /*12a20*/  MUFU.EX2 R31, R4 ;  /* 0x00000004001f7308 */ /* 0x0005e20000000800 */
[--C-:B------:R-:W-:Y:S02]  /*12a30*/  FFMA.FTZ R60, R198, c[0x0][0x2d0], -R97.reuse ;  /* 0x0000b400c63c7a23 */ /* 0x100fe40000010861 */
[----:B--2---:R-:W-:Y:S02]  /*12a40*/  FFMA.FTZ R4, R32, c[0x0][0x2d0], -R96 ;  /* 0x0000b40020047a23 */ /* 0x004fe40000010860 */
[----:B------:R-:W-:Y:S05]  /*12a50*/  FFMA.FTZ R32, R189, c[0x0][0x2d0], -R2 ;  /* 0x0000b400bd207a23 */ /* 0x000fea0000010802 */
[----:B------:R2:W3:Y:S02]  /*12a60*/  MUFU.EX2 R94, R4 ;  /* 0x00000004005e7308 */ /* 0x0004e40000000800 */
[----:B--2---:R-:W-:Y:S01]  /*12a70*/  FFMA.FTZ R4, R33, c[0x0][0x2d0], -R96 ;  /* 0x0000b40021047a23 */ /* 0x004fe20000010860 */
[----:B---3--:R-:W-:Y:S01]  /*12a80*/  MOV R127, R94 ;  /* 0x0000005e007f7202 */ /* 0x008fe20000000f00 */
[C---:B------:R-:W-:Y:S06]  /*12a90*/  FMUL.FTZ R33, R73.reuse, R133 ;  /* 0x0000008549217220 */ /* 0x040fec0000410000 */
[----:B------:R2:W3:Y:S10]  /*12aa0*/  MUFU.EX2 R49, R4 ;  /* 0x0000000400317308 */ /* 0x0004f40000000800 */
[----:B------:R4:W-:Y:S01]  /*12ab0*/  MUFU.EX2 R133, R56 ;  /* 0x0000003800857308 */ /* 0x0009e20000000800 */
[C---:B--2---:R-:W-:Y:S01]  /*12ac0*/  FMUL.FTZ R4, R73.reuse, R104 ;  /* 0x0000006849047220 */ /* 0x044fe20000410000 */
[----:B------:R-:W-:Y:S01]  /*12ad0*/  MOV R104, R13 ;  /* 0x0000000d00687202 */ /* 0x000fe20000000f00 */
[----:B------:R-:W-:Y:S01]  /*12ae0*/  FMUL.FTZ R13, R68, R113 ;  /* 0x00000071440d7220 */ /* 0x000fe20000410000 */
[----:B---3--:R-:W-:Y:S01]  /*12af0*/  MOV R148, R49 ;  /* 0x0000003100947202 */ /* 0x008fe20000000f00 */
[----:B------:R-:W-:Y:S01]  /*12b00*/  FMUL.FTZ R49, R73, R149 ;  /* 0x0000009549317220 */ /* 0x000fe20000410000 */
[----:B------:R-:W-:Y:S01]  /*12b10*/  MOV R149, R50 ;  /* 0x0000003200957202 */ /* 0x000fe20000000f00 */
[----:B------:R-:W-:Y:S01]  /*12b20*/  FMUL.FTZ R50, R69, R150 ;  /* 0x0000009645327220 */ /* 0x000fe20000410000 */
[-C--:B-1----:R-:W-:Y:S05]  /*12b30*/  HMMA.16816.F32 R4, R76, R20.reuse, R4 ;  /* 0x000000144c04723c */ /* 0x082fea0000001804 */
[----:B------:R-:W-:Y:S01]  /*12b40*/  F2FP.PACK_AB R66, R104, R108 ;  /* 0x0000006c6842723e */ /* 0x000fe200000000ff */
[----:B----4-:R-:W-:Y:S01]  /*12b50*/  FMUL.FTZ R56, R68, R156 ;  /* 0x0000009c44387220 */ /* 0x010fe20000410000 */
[----:B------:R-:W-:Y:S01]  /*12b60*/  MOV R113, R59 ;  /* 0x0000003b00717202 */ /* 0x000fe20000000f00 */
[----:B------:R-:W-:Y:S04]  /*12b70*/  FMUL.FTZ R59, R0, R159 ;  /* 0x0000009f003b7220 */ /* 0x000fe80000410000 */
[C---:B------:R-:W-:Y:S07]  /*12b80*/  HMMA.16816.F32 R8, R64.reuse, R20, R8 ;  /* 0x000000144008723c */ /* 0x040fee0000001808 */
[--C-:B------:R-:W-:Y:S01]  /*12b90*/  FFMA.FTZ R20, R24, c[0x0][0x2d0], -R98.reuse ;  /* 0x0000b40018147a23 */ /* 0x100fe20000010862 */
[-C--:B------:R-:W-:Y:S03]  /*12ba0*/  HMMA.16816.F32 R12, R64, R22.reuse, R12 ;  /* 0x00000016400c723c */ /* 0x080fe6000000180c */
[----:B------:R1:W2:Y:S01]  /*12bb0*/  MUFU.EX2 R168, R20 ;  /* 0x0000001400a87308 */ /* 0x0002a20000000800 */
[----:B------:R-:W-:Y:S01]  /*12bc0*/  FMUL.FTZ R21, R73, R121 ;  /* 0x0000007949157220 */ /* 0x000fe20000410000 */
[----:B------:R-:W-:Y:S01]  /*12bd0*/  MOV R121, R169 ;  /* 0x000000a900797202 */ /* 0x000fe20000000f00 */
[--C-:B------:R-:W-:Y:S01]  /*12be0*/  FFMA.FTZ R24, R25, c[0x0][0x2d0], -R98.reuse ;  /* 0x0000b40019187a23 */ /* 0x100fe20000010862 */
[----:B------:R-:W-:Y:S01]  /*12bf0*/  MOV R169, R90 ;  /* 0x0000005a00a97202 */ /* 0x000fe20000000f00 */
[C---:B------:R-:W-:Y:S04]  /*12c00*/  HMMA.16816.F32 R16, R76.reuse, R22, R16 ;  /* 0x000000164c10723c */ /* 0x040fe80000001810 */
[C---:B------:R-:W-:Y:S01]  /*12c10*/  FMUL.FTZ R25, R68.reuse, R125 ;  /* 0x0000007d44197220 */ /* 0x040fe20000410000 */
[----:B------:R3:W4:Y:S01]  /*12c20*/  MUFU.EX2 R30, R24 ;  /* 0x00000018001e7308 */ /* 0x0007220000000800 */
[----:B------:R-:W-:Y:S01]  /*12c30*/  MOV R125, R92 ;  /* 0x0000005c007d7202 */ /* 0x000fe20000000f00 */
[C---:B------:R-:W-:Y:S02]  /*12c40*/  FMUL.FTZ R23, R69.reuse, R123 ;  /* 0x0000007b45177220 */ /* 0x040fe40000410000 */
[----:B------:R-:W-:Y:S03]  /*12c50*/  FMUL.FTZ R22, R69, R122 ;  /* 0x0000007a45167220 */ /* 0x000fe60000410000 */
[--C-:B------:R-:W-:Y:S03]  /*12c60*/  FFMA.FTZ R92, R199, c[0x0][0x2d0], -R97.reuse ;  /* 0x0000b400c75c7a23 */ /* 0x100fe60000010861 */
[----:B------:R5:W-:Y:S01]  /*12c70*/  MUFU.EX2 R123, R28 ;  /* 0x0000001c007b7308 */ /* 0x000be20000000800 */
[----:B-1----:R-:W-:Y:S01]  /*12c80*/  FMUL.FTZ R20, R73, R120 ;  /* 0x0000007849147220 */ /* 0x002fe20000410000 */
[----:B------:R-:W-:Y:S02]  /*12c90*/  MOV R120, R95 ;  /* 0x0000005f00787202 */ /* 0x000fe40000000f00 */
[----:B--2---:R-:W-:Y:S02]  /*12ca0*/  MOV R122, R168 ;  /* 0x000000a8007a7202 */ /* 0x004fe40000000f00 */
[----:B------:R-:W-:Y:S04]  /*12cb0*/  MOV R168, R58 ;  /* 0x0000003a00a87202 */ /* 0x000fe80000000f00 */
[----:B------:R1:W-:Y:S01]  /*12cc0*/  MUFU.EX2 R135, R92 ;  /* 0x0000005c00877308 */ /* 0x0003e20000000800 */
[-C--:B------:R-:W-:Y:S03]  /*12cd0*/  HMMA.16816.F32 R20, R76, R36.reuse, R20 ;  /* 0x000000244c14723c */ /* 0x080fe60000001814 */
[----:B---3--:R-:W-:Y:S01]  /*12ce0*/  FMUL.FTZ R24, R68, R124 ;  /* 0x0000007c44187220 */ /* 0x008fe20000410000 */
[----:B----4-:R-:W-:Y:S01]  /*12cf0*/  MOV R129, R30 ;  /* 0x0000001e00817202 */ /* 0x010fe20000000f00 */
[C---:B------:R-:W-:Y:S01]  /*12d00*/  FMUL.FTZ R30, R0.reuse, R130 ;  /* 0x00000082001e7220 */ /* 0x040fe20000410000 */
[----:B------:R-:W-:Y:S01]  /*12d10*/  MOV R130, R31 ;  /* 0x0000001f00827202 */ /* 0x000fe20000000f00 */
[----:B------:R-:W-:Y:S01]  /*12d20*/  FMUL.FTZ R31, R0, R131 ;  /* 0x00000083001f7220 */ /* 0x000fe20000410000 */
[----:B------:R-:W-:Y:S01]  /*12d30*/  MOV R124, R40 ;  /* 0x00000028007c7202 */ /* 0x000fe20000000f00 */
[--C-:B------:R-:W-:Y:S01]  /*12d40*/  FFMA.FTZ R40, R191, c[0x0][0x2d0], -R98.reuse ;  /* 0x0000b400bf287a23 */ /* 0x100fe20000010862 */
[C---:B------:R-:W-:Y:S03]  /*12d50*/  HMMA.16816.F32 R24, R64.reuse, R36, R24 ;  /* 0x000000244018723c */ /* 0x040fe60000001818 */
[----:B------:R2:W-:Y:S01]  /*12d60*/  MUFU.EX2 R119, R40 ;  /* 0x0000002800777308 */ /* 0x0005e20000000800 */
[C---:B-----5:R-:W-:Y:S01]  /*12d70*/  FMUL.FTZ R28, R68.reuse, R128 ;  /* 0x00000080441c7220 */ /* 0x060fe20000410000 */
[----:B------:R-:W-:Y:S01]  /*12d80*/  MOV R131, R41 ;  /* 0x0000002900837202 */ /* 0x000fe20000000f00 */
[----:B------:R-:W-:Y:S02]  /*12d90*/  FMUL.FTZ R41, R68, R141 ;  /* 0x0000008d44297220 */ /* 0x000fe40000410000 */
[----:B------:R-:W-:Y:S03]  /*12da0*/  FFMA.FTZ R36, R190, c[0x0][0x2d0], -R98 ;  /* 0x0000b400be247a23 */ /* 0x000fe60000010862 */
[-C--:B------:R-:W-:Y:S02]  /*12db0*/  HMMA.16816.F32 R28, R64, R38.reuse, R28 ;  /* 0x00000026401c723c */ /* 0x080fe4000000181c */
[----:B------:R3:W-:Y:S01]  /*12dc0*/  MUFU.EX2 R128, R32 ;  /* 0x0000002000807308 */ /* 0x0007e20000000800 */
[C---:B------:R-:W-:Y:S01]  /*12dd0*/  FMUL.FTZ R37, R73.reuse, R137 ;  /* 0x0000008949257220 */ /* 0x040fe20000410000 */
[----:B-1----:R-:W-:Y:S01]  /*12de0*/  LDSM.16.MT88.4 R92, [R210+0x900] ;  /* 0x00090000d25c783b */ /* 0x002fe20000004200 */
[----:B------:R-:W-:Y:S07]  /*12df0*/  FMUL.FTZ R58, R0, R158 ;  /* 0x0000009e003a7220 */ /* 0x000fee0000410000 */
[----:B------:R1:W4:Y:S01]  /*12e00*/  MUFU.EX2 R51, R36 ;  /* 0x0000002400337308 */ /* 0x0003220000000800 */
[----:B--2---:R-:W-:Y:S02]  /*12e10*/  FMUL.FTZ R40, R68, R140 ;  /* 0x0000008c44287220 */ /* 0x004fe40000410000 */
[C---:B---3--:R-:W-:Y:S07]  /*12e20*/  FMUL.FTZ R32, R73.reuse, R132 ;  /* 0x0000008449207220 */ /* 0x048fee0000410000 */
[C---:B------:R-:W-:Y:S04]  /*12e30*/  HMMA.16816.F32 R32, R76.reuse, R38, R32 ;  /* 0x000000264c20723c */ /* 0x040fe80000001820 */
[----:B-1----:R-:W-:Y:S01]  /*12e40*/  FMUL.FTZ R36, R73, R136 ;  /* 0x0000008849247220 */ /* 0x002fe20000410000 */
[----:B----4-:R-:W-:Y:S01]  /*12e50*/  MOV R150, R51 ;  /* 0x0000003300967202 */ /* 0x010fe20000000f00 */
[C---:B------:R-:W-:Y:S01]  /*12e60*/  FMUL.FTZ R51, R69.reuse, R151 ;  /* 0x0000009745337220 */ /* 0x040fe20000410000 */
[----:B------:R-:W-:Y:S01]  /*12e70*/  MOV R151, R170 ;  /* 0x000000aa00977202 */ /* 0x000fe20000000f00 */
[C---:B------:R-:W-:Y:S01]  /*12e80*/  FMUL.FTZ R38, R69.reuse, R138 ;  /* 0x0000008a45267220 */ /* 0x040fe20000410000 */
[----:B------:R-:W-:Y:S02]  /*12e90*/  MOV R170, R88 ;  /* 0x0000005800aa7202 */ /* 0x000fe40000000f00 */
[----:B------:R-:W1:Y:S01]  /*12ea0*/  LDSM.16.MT88.4 R88, [R212+0x900] ;  /* 0x00090000d458783b */ /* 0x000e620000004200 */
[----:B------:R-:W-:Y:S02]  /*12eb0*/  FMUL.FTZ R39, R69, R139 ;  /* 0x0000008b45277220 */ /* 0x000fe40000410000 */
[----:B------:R2:W-:Y:S05]  /*12ec0*/  MUFU.EX2 R139, R60 ;  /* 0x0000003c008b7308 */ /* 0x0005ea0000000800 */
[-C--:B------:R-:W-:Y:S08]  /*12ed0*/  HMMA.16816.F32 R36, R76, R52.reuse, R36 ;  /* 0x000000344c24723c */ /* 0x080ff00000001824 */
[C---:B------:R-:W-:Y:S07]  /*12ee0*/  HMMA.16816.F32 R40, R64.reuse, R52, R40 ;  /* 0x000000344028723c */ /* 0x040fee0000001828 */
[--C-:B------:R-:W-:Y:S01]  /*12ef0*/  FFMA.FTZ R52, R192, c[0x0][0x2d0], -R96.reuse ;  /* 0x0000b400c0347a23 */ /* 0x100fe20000010860 */
[-C--:B------:R-:W-:Y:S03]  /*12f00*/  HMMA.16816.F32 R44, R64, R54.reuse, R44 ;  /* 0x00000036402c723c */ /* 0x080fe6000000182c */
[----:B------:R3:W-:Y:S01]  /*12f10*/  MUFU.EX2 R132, R52 ;  /* 0x0000003400847308 */ /* 0x0007e20000000800 */
[----:B------:R-:W-:Y:S02]  /*12f20*/  FMUL.FTZ R53, R73, R153 ;  /* 0x0000009949357220 */ /* 0x000fe40000410000 */
[----:B--2---:R-:W-:Y:S02]  /*12f30*/  FMUL.FTZ R60, R68, R160 ;  /* 0x000000a0443c7220 */ /* 0x004fe40000410000 */
[C---:B------:R-:W-:Y:S07]  /*12f40*/  HMMA.16816.F32 R48, R76.reuse, R54, R48 ;  /* 0x000000364c30723c */ /* 0x040fee0000001830 */
[C---:B------:R-:W-:Y:S02]  /*12f50*/  FMUL.FTZ R55, R69.reuse, R155 ;  /* 0x0000009b45377220 */ /* 0x040fe40000410000 */
[----:B------:R-:W-:Y:S03]  /*12f60*/  FMUL.FTZ R54, R69, R154 ;  /* 0x0000009a45367220 */ /* 0x000fe60000410000 */
[----:B---3--:R-:W-:Y:S07]  /*12f70*/  FMUL.FTZ R52, R73, R152 ;  /* 0x0000009849347220 */ /* 0x008fee0000410000 */
[-C--:B------:R-:W-:Y:S08]  /*12f80*/  HMMA.16816.F32 R52, R76, R80.reuse, R52 ;  /* 0x000000504c34723c */ /* 0x080ff00000001834 */
        /* <DEDUP_REMOVED lines=10> */
[--C-:B--2---:R-:W-:Y:S03]  /*13030*/  FFMA.FTZ R80, R195, c[0x0][0x2d0], -R96.reuse ;  /* 0x0000b400c3507a23 */ /* 0x104fe60000010860 */
[----:B------:R-:W-:Y:S02]  /*13040*/  F2FP.PACK_AB R78, R148, R127 ;  /* 0x0000007f944e723e */ /* 0x000fe400000000ff */
[----:B------:R-:W-:Y:S01]  /*13050*/  F2FP.PACK_AB R79, R120, R151 ;  /* 0x00000097784f723e */ /* 0x000fe200000000ff */
[----:B------:R2:W-:Y:S02]  /*13060*/  MUFU.EX2 R134, R80 ;  /* 0x0000005000867308 */ /* 0x0005e40000000800 */
[----:B------:R-:W-:Y:S02]  /*13070*/  F2FP.PACK_AB R76, R131, R124 ;  /* 0x0000007c834c723e */ /* 0x000fe400000000ff */
[----:B------:R-:W-:Y:S02]  /*13080*/  F2FP.PACK_AB R77, R130, R121 ;  /* 0x00000079824d723e */ /* 0x000fe400000000ff */
[----:B------:R-:W-:Y:S02]  /*13090*/  F2FP.PACK_AB R82, R119, R150 ;  /* 0x000000967752723e */ /* 0x000fe400000000ff */
[----:B------:R-:W-:Y:S03]  /*130a0*/  F2FP.PACK_AB R83, R114, R149 ;  /* 0x000000957253723e */ /* 0x000fe600000000ff */
[-C--:B------:R-:W-:Y:S03]  /*130b0*/  HMMA.16816.F32 R4, R76, R84.reuse, R4 ;  /* 0x000000544c04723c */ /* 0x080fe60000001804 */
[----:B--2---:R-:W-:Y:S04]  /*130c0*/  FFMA.FTZ R80, R197, c[0x0][0x2d0], -R96 ;  /* 0x0000b400c5507a23 */ /* 0x004fe80000010860 */
[----:B------:R2:W-:Y:S02]  /*130d0*/  MUFU.EX2 R136, R80 ;  /* 0x0000005000887308 */ /* 0x0005e40000000800 */
[----:B--2---:R-:W-:Y:S07]  /*130e0*/  F2FP.PACK_AB R80, R129, R122 ;  /* 0x0000007a8150723e */ /* 0x004fee00000000ff */
[C---:B------:R-:W-:Y:S07]  /*130f0*/  HMMA.16816.F32 R8, R80.reuse, R84, R8 ;  /* 0x000000545008723c */ /* 0x040fee0000001808 */
[--C-:B------:R-:W-:Y:S01]  /*13100*/  FFMA.FTZ R84, R200, c[0x0][0x2d0], -R97.reuse ;  /* 0x0000b400c8547a23 */ /* 0x100fe20000010861 */
[-C--:B------:R-:W-:Y:S03]  /*13110*/  HMMA.16816.F32 R12, R80, R86.reuse, R12 ;  /* 0x00000056500c723c */ /* 0x080fe6000000180c */
[----:B------:R2:W3:Y:S05]  /*13120*/  MUFU.EX2 R137, R84 ;  /* 0x0000005400897308 */ /* 0x0004ea0000000800 */
[C---:B------:R-:W-:Y:S08]  /*13130*/  HMMA.16816.F32 R16, R76.reuse, R86, R16 ;  /* 0x000000564c10723c */ /* 0x040ff00000001810 */
[-C--:B-1----:R-:W-:Y:S08]  /*13140*/  HMMA.16816.F32 R20, R76, R88.reuse, R20 ;  /* 0x000000584c14723c */ /* 0x082ff00000001814 */
[C---:B------:R-:W-:Y:S04]  /*13150*/  HMMA.16816.F32 R24, R80.reuse, R88, R24 ;  /* 0x000000585018723c */ /* 0x040fe80000001818 */
[----:B--2---:R-:W-:Y:S01]  /*13160*/  FFMA.FTZ R84, R204, c[0x0][0x2d0], -R98 ;  /* 0x0000b400cc547a23 */ /* 0x004fe20000010862 */
[----:B---3--:R-:W-:Y:S02]  /*13170*/  MOV R204, R137 ;  /* 0x0000008900cc7202 */ /* 0x008fe40000000f00 */
[----:B------:R-:W-:Y:S01]  /*13180*/  FFMA.FTZ R88, R232, c[0x0][0x2d0], -R2 ;  /* 0x0000b400e8587a23 */ /* 0x000fe20000010802 */
[-C--:B------:R-:W-:Y:S01]  /*13190*/  HMMA.16816.F32 R28, R80, R90.reuse, R28 ;  /* 0x0000005a501c723c */ /* 0x080fe2000000181c */
[----:B------:R1:W-:Y:S03]  /*131a0*/  MUFU.EX2 R137, R84 ;  /* 0x0000005400897308 */ /* 0x0003e60000000800 */
[----:B------:R-:W-:Y:S04]  /*131b0*/  MOV R232, R134 ;  /* 0x0000008600e87202 */ /* 0x000fe80000000f00 */
[C---:B------:R-:W-:Y:S03]  /*131c0*/  HMMA.16816.F32 R32, R76.reuse, R90, R32 ;  /* 0x0000005a4c20723c */ /* 0x040fe60000001820 */
[----:B------:R2:W-:Y:S05]  /*131d0*/  MUFU.EX2 R142, R88 ;  /* 0x00000058008e7308 */ /* 0x0005ea0000000800 */
[-C--:B------:R-:W-:Y:S08]  /*131e0*/  HMMA.16816.F32 R36, R76, R92.reuse, R36 ;  /* 0x0000005c4c24723c */ /* 0x080ff00000001824 */
[C---:B------:R-:W-:Y:S04]  /*131f0*/  HMMA.16816.F32 R40, R80.reuse, R92, R40 ;  /* 0x0000005c5028723c */ /* 0x040fe80000001828 */
[----:B-1----:R-:W-:Y:S01]  /*13200*/  FFMA.FTZ R84, R203, c[0x0][0x2d0], -R98 ;  /* 0x0000b400cb547a23 */ /* 0x002fe20000010862 */
[----:B------:R-:W-:Y:S02]  /*13210*/  MOV R203, R136 ;  /* 0x0000008800cb7202 */ /* 0x000fe40000000f00 */
[----:B------:R-:W-:Y:S01]  /*13220*/  FFMA.FTZ R92, R230, c[0x0][0x2d0], -R96 ;  /* 0x0000b400e65c7a23 */ /* 0x000fe20000010860 */
[-C--:B------:R-:W-:Y:S01]  /*13230*/  HMMA.16816.F32 R44, R80, R94.reuse, R44 ;  /* 0x0000005e502c723c */ /* 0x080fe2000000182c */
[----:B------:R1:W-:Y:S03]  /*13240*/  MUFU.EX2 R143, R84 ;  /* 0x00000054008f7308 */ /* 0x0003e60000000800 */
[----:B--2---:R-:W-:Y:S01]  /*13250*/  FFMA.FTZ R88, R207, c[0x0][0x2d0], -R98 ;  /* 0x0000b400cf587a23 */ /* 0x004fe20000010862 */
[----:B------:R-:W-:Y:S02]  /*13260*/  MOV R207, R133 ;  /* 0x0000008500cf7202 */ /* 0x000fe40000000f00 */
[----:B------:R-:W-:Y:S01]  /*13270*/  MOV R230, R120 ;  /* 0x0000007800e67202 */ /* 0x000fe20000000f00 */
[C---:B------:R-:W-:Y:S03]  /*13280*/  HMMA.16816.F32 R48, R76.reuse, R94, R48 ;  /* 0x0000005e4c30723c */ /* 0x040fe60000001830 */
[----:B------:R2:W-:Y:S10]  /*13290*/  MUFU.EX2 R141, R88 ;  /* 0x00000058008d7308 */ /* 0x0005f40000000800 */
[----:B------:R3:W-:Y:S01]  /*132a0*/  MUFU.EX2 R147, R92 ;  /* 0x0000005c00937308 */ /* 0x0007e20000000800 */
[----:B-1----:R-:W-:Y:S01]  /*132b0*/  FFMA.FTZ R84, R205, c[0x0][0x2d0], -R2 ;  /* 0x0000b400cd547a23 */ /* 0x002fe20000010802 */
[----:B------:R-:W-:Y:S08]  /*132c0*/  MOV R205, R135 ;  /* 0x0000008700cd7202 */ /* 0x000ff00000000f00 */
[----:B------:R1:W4:Y:S01]  /*132d0*/  MUFU.EX2 R136, R84 ;  /* 0x0000005400887308 */ /* 0x0003220000000800 */
[----:B--2---:R-:W-:Y:S01]  /*132e0*/  FFMA.FTZ R88, R231, c[0x0][0x2d0], -R98 ;  /* 0x0000b400e7587a23 */ /* 0x004fe20000010862 */
[----:B------:R-:W-:Y:S02]  /*132f0*/  MOV R231, R132 ;  /* 0x0000008400e77202 */ /* 0x000fe40000000f00 */
[----:B------:R-:W-:Y:S02]  /*13300*/  MOV R132, R113 ;  /* 0x0000007100847202 */ /* 0x000fe40000000f00 */
[----:B------:R-:W-:Y:S04]  /*13310*/  MOV R113, R186 ;  /* 0x000000ba00717202 */ /* 0x000fe80000000f00 */
[----:B------:R2:W5:Y:S01]  /*13320*/  MUFU.EX2 R201, R88 ;  /* 0x0000005800c97308 */ /* 0x0005620000000800 */
[----:B---3--:R-:W-:Y:S01]  /*13330*/  FFMA.FTZ R92, R233, c[0x0][0x2d0], -R96 ;  /* 0x0000b400e95c7a23 */ /* 0x008fe20000010860 */
[----:B------:R-:W-:Y:S02]  /*13340*/  MOV R233, R127 ;  /* 0x0000007f00e97202 */ /* 0x000fe40000000f00 */
[----:B------:R-:W-:Y:S06]  /*13350*/  MOV R127, R105 ;  /* 0x00000069007f7202 */ /* 0x000fec0000000f00 */
[----:B------:R3:W-:Y:S01]  /*13360*/  MUFU.EX2 R199, R92 ;  /* 0x0000005c00c77308 */ /* 0x0007e20000000800 */
[----:B-1----:R-:W1:Y:S01]  /*13370*/  LDSM.16.MT88.4 R84, [R211+0x900] ;  /* 0x00090000d354783b */ /* 0x002e620000004200 */
[----:B--2---:R-:W-:Y:S01]  /*13380*/  FFMA.FTZ R88, R235, c[0x0][0x2d0], -R2 ;  /* 0x0000b400eb587a23 */ /* 0x004fe20000010802 */
[----:B------:R-:W-:Y:S07]  /*13390*/  MOV R235, R114 ;  /* 0x0000007200eb7202 */ /* 0x000fee0000000f00 */
[----:B------:R2:W-:Y:S01]  /*133a0*/  MUFU.EX2 R140, R88 ;  /* 0x00000058008c7308 */ /* 0x0005e20000000800 */
[----:B---3--:R-:W-:Y:S01]  /*133b0*/  FFMA.FTZ R92, R206, c[0x0][0x2d0], -R96 ;  /* 0x0000b400ce5c7a23 */ /* 0x008fe20000010860 */
[----:B------:R-:W-:Y:S02]  /*133c0*/  MOV R206, R233 ;  /* 0x000000e900ce7202 */ /* 0x000fe40000000f00 */
[----:B------:R-:W-:Y:S06]  /*133d0*/  MOV R233, R148 ;  /* 0x0000009400e97202 */ /* 0x000fec0000000f00 */
[----:B------:R3:W-:Y:S01]  /*133e0*/  MUFU.EX2 R197, R92 ;  /* 0x0000005c00c57308 */ /* 0x0007e20000000800 */
[----:B--2---:R-:W-:Y:S01]  /*133f0*/  FFMA.FTZ R88, R238, c[0x0][0x2d0], -R2 ;  /* 0x0000b400ee587a23 */ /* 0x004fe20000010802 */
[----:B------:R-:W-:Y:S01]  /*13400*/  MOV R238, R119 ;  /* 0x0000007700ee7202 */ /* 0x000fe20000000f00 */
[-C--:B-1----:R-:W-:Y:S07]  /*13410*/  HMMA.16816.F32 R52, R76, R84.reuse, R52 ;  /* 0x000000544c34723c */ /* 0x082fee0000001834 */
[----:B------:R1:W2:Y:S01]  /*13420*/  MUFU.EX2 R200, R88 ;  /* 0x0000005800c87308 */ /* 0x0002a20000000800 */
[C---:B------:R-:W-:Y:S01]  /*13430*/  HMMA.16816.F32 R56, R80.reuse, R84, R56 ;  /* 0x000000545038723c */ /* 0x040fe20000001838 */
[----:B---3--:R-:W-:Y:S06]  /*13440*/  LDSM.16.MT88.4 R92, [R210+0x1100] ;  /* 0x00110000d25c783b */ /* 0x008fec0000004200 */
[--C-:B------:R-:W-:Y:S01]  /*13450*/  FFMA.FTZ R84, R236, c[0x0][0x2d0], -R97.reuse ;  /* 0x0000b400ec547a23 */ /* 0x100fe20000010861 */
[-C--:B------:R-:W-:Y:S03]  /*13460*/  HMMA.16816.F32 R60, R80, R86.reuse, R60 ;  /* 0x00000056503c723c */ /* 0x080fe6000000183c */
[----:B------:R3:W-:Y:S04]  /*13470*/  MUFU.EX2 R146, R84 ;  /* 0x0000005400927308 */ /* 0x0007e80000000800 */
[--C-:B------:R-:W-:Y:S01]  /*13480*/  FFMA.FTZ R80, R239, c[0x0][0x2d0], -R97.reuse ;  /* 0x0000b400ef507a23 */ /* 0x100fe20000010861 */
[----:B------:R-:W-:Y:S01]  /*13490*/  HMMA.16816.F32 R64, R76, R86, R64 ;  /* 0x000000564c40723c */ /* 0x000fe20000001840 */
[----:B-1----:R-:W1:Y:S03]  /*134a0*/  LDSM.16.MT88.4 R88, [R209+0x1100] ;  /* 0x00110000d158783b */ /* 0x002e660000004200 */
[----:B----4-:R-:W-:Y:S01]  /*134b0*/  F2FP.PACK_AB R81, R142, R136 ;  /* 0x000000888e51723e */ /* 0x010fe200000000ff */
[----:B------:R4:W-:Y:S01]  /*134c0*/  MUFU.EX2 R198, R80 ;  /* 0x0000005000c67308 */ /* 0x0009e20000000800 */
[----:B-----5:R-:W-:Y:S02]  /*134d0*/  F2FP.PACK_AB R82, R201, R141 ;  /* 0x0000008dc952723e */ /* 0x020fe400000000ff */
[----:B------:R-:W-:Y:S04]  /*134e0*/  F2FP.PACK_AB R76, R207, R231 ;  /* 0x000000e7cf4c723e */ /* 0x000fe800000000ff */
[----:B------:R-:W-:Y:S02]  /*134f0*/  F2FP.PACK_AB R77, R138, R139 ;  /* 0x0000008b8a4d723e */ /* 0x000fe400000000ff */
[----:B------:R-:W-:Y:S02]  /*13500*/  F2FP.PACK_AB R78, R203, R232 ;  /* 0x000000e8cb4e723e */ /* 0x000fe400000000ff */
[----:B------:R-:W-:Y:S02]  /*13510*/  F2FP.PACK_AB R79, R204, R205 ;  /* 0x000000cdcc4f723e */ /* 0x000fe400000000ff */
[----:B--2---:R-:W-:Y:S01]  /*13520*/  F2FP.PACK_AB R83, R200, R140 ;  /* 0x0000008cc853723e */ /* 0x004fe200000000ff */
[----:B---3--:R-:W2:Y:S01]  /*13530*/  LDSM.16.MT88.4 R84, [R212+0x1100] ;  /* 0x00110000d454783b */ /* 0x008ea20000004200 */
[----:B----4-:R-:W-:Y:S01]  /*13540*/  FFMA.FTZ R80, R202, c[0x0][0x2d0], -R96 ;  /* 0x0000b400ca507a23 */ /* 0x010fe20000010860 */
[----:B------:R-:W-:Y:S03]  /*13550*/  MOV R202, R151 ;  /* 0x0000009700ca7202 */ /* 0x000fe60000000f00 */
[----:B------:R3:W-:Y:S01]  /*13560*/  MUFU.EX2 R196, R80 ;  /* 0x0000005000c47308 */ /* 0x0007e20000000800 */
[-C--:B-1----:R-:W-:Y:S03]  /*13570*/  HMMA.16816.F32 R4, R76, R88.reuse, R4 ;  /* 0x000000584c04723c */ /* 0x082fe60000001804 */
[----:B---3--:R-:W-:Y:S07]  /*13580*/  F2FP.PACK_AB R80, R143, R137 ;  /* 0x000000898f50723e */ /* 0x008fee00000000ff */
[C---:B------:R-:W-:Y:S07]  /*13590*/  HMMA.16816.F32 R8, R80.reuse, R88, R8 ;  /* 0x000000585008723c */ /* 0x040fee0000001808 */
[--C-:B------:R-:W-:Y:S01]  /*135a0*/  FFMA.FTZ R88, R229, c[0x0][0x2d0], -R97.reuse ;  /* 0x0000b400e5587a23 */ /* 0x100fe20000010861 */
[-C--:B------:R-:W-:Y:S03]  /*135b0*/  HMMA.16816.F32 R12, R80, R90.reuse, R12 ;  /* 0x0000005a500c723c */ /* 0x080fe6000000180c */
[----:B------:R1:W-:Y:S01]  /*135c0*/  MUFU.EX2 R194, R88 ;  /* 0x0000005800c27308 */ /* 0x0003e20000000800 */
[----:B------:R-:W-:Y:S02]  /*135d0*/  MOV R229, R123 ;  /* 0x0000007b00e57202 */ /* 0x000fe40000000f00 */
[----:B------:R-:W-:Y:S02]  /*135e0*/  MOV R123, R113 ;  /* 0x00000071007b7202 */ /* 0x000fe40000000f00 */
[C---:B------:R-:W-:Y:S08]  /*135f0*/  HMMA.16816.F32 R16, R76.reuse, R90, R16 ;  /* 0x0000005a4c10723c */ /* 0x040ff00000001810 */
[-C--:B--2---:R-:W-:Y:S08]  /*13600*/  HMMA.16816.F32 R20, R76, R84.reuse, R20 ;  /* 0x000000544c14723c */ /* 0x084ff00000001814 */
[C---:B------:R-:W-:Y:S04]  /*13610*/  HMMA.16816.F32 R24, R80.reuse, R84, R24 ;  /* 0x000000545018723c */ /* 0x040fe80000001818 */
[--C-:B-1----:R-:W-:Y:S01]  /*13620*/  FFMA.FTZ R88, R237, c[0x0][0x2d0], -R97.reuse ;  /* 0x0000b400ed587a23 */ /* 0x102fe20000010861 */
[----:B------:R-:W-:Y:S02]  /*13630*/  MOV R237, R122 ;  /* 0x0000007a00ed7202 */ /* 0x000fe40000000f00 */
        /* <DEDUP_REMOVED lines=10> */
[--C-:B------:R-:W-:Y:S01]  /*136e0*/  FFMA.FTZ R92, R126, c[0x0][0x2d0], -R2.reuse ;  /* 0x0000b4007e5c7a23 */ /* 0x100fe20000010802 */
[-C--:B------:R-:W-:Y:S01]  /*136f0*/  HMMA.16816.F32 R44, R80, R94.reuse, R44 ;  /* 0x0000005e502c723c */ /* 0x080fe2000000182c */
[----:B------:R1:W-:Y:S03]  /*13700*/  MUFU.EX2 R145, R88 ;  /* 0x0000005800917308 */ /* 0x0003e60000000800 */
[----:B--2---:R-:W-:Y:S01]  /*13710*/  FFMA.FTZ R84, R248, c[0x0][0x2d0], -R2 ;  /* 0x0000b400f8547a23 */ /* 0x004fe20000010802 */
[----:B------:R-:W-:Y:S02]  /*13720*/  MOV R126, R116 ;  /* 0x00000074007e7202 */ /* 0x000fe40000000f00 */
[----:B------:R-:W-:Y:S01]  /*13730*/  MOV R116, R111 ;  /* 0x0000006f00747202 */ /* 0x000fe20000000f00 */
[C---:B------:R-:W-:Y:S03]  /*13740*/  HMMA.16816.F32 R48, R76.reuse, R94, R48 ;  /* 0x0000005e4c30723c */ /* 0x040fe60000001830 */
[----:B------:R2:W3:Y:S01]  /*13750*/  MUFU.EX2 R192, R84 ;  /* 0x0000005400c07308 */ /* 0x0004e20000000800 */
[----:B------:R-:W-:Y:S02]  /*13760*/  MOV R111, R185 ;  /* 0x000000b9006f7202 */ /* 0x000fe40000000f00 */
[----:B------:R-:W-:Y:S02]  /*13770*/  MOV R248, R108 ;  /* 0x0000006c00f87202 */ /* 0x000fe40000000f00 */
[----:B------:R-:W-:Y:S05]  /*13780*/  MOV R121, R111 ;  /* 0x0000006f00797202 */ /* 0x000fea0000000f00 */
[----:B------:R4:W-:Y:S01]  /*13790*/  MUFU.EX2 R154, R92 ;  /* 0x0000005c009a7308 */ /* 0x0009e20000000800 */
[--C-:B-1----:R-:W-:Y:S01]  /*137a0*/  FFMA.FTZ R88, R240, c[0x0][0x2d0], -R98.reuse ;  /* 0x0000b400f0587a23 */ /* 0x102fe20000010862 */
[----:B------:R-:W-:Y:S08]  /*137b0*/  MOV R240, R106 ;  /* 0x0000006a00f07202 */ /* 0x000ff00000000f00 */
[----:B------:R1:W-:Y:S01]  /*137c0*/  MUFU.EX2 R193, R88 ;  /* 0x0000005800c17308 */ /* 0x0003e20000000800 */
[----:B--2---:R-:W-:Y:S01]  /*137d0*/  FFMA.FTZ R84, R244, c[0x0][0x2d0], -R98 ;  /* 0x0000b400f4547a23 */ /* 0x004fe20000010862 */
[----:B------:R-:W-:Y:S08]  /*137e0*/  MOV R244, R115 ;  /* 0x0000007300f47202 */ /* 0x000ff00000000f00 */
[----:B------:R2:W-:Y:S01]  /*137f0*/  MUFU.EX2 R190, R84 ;  /* 0x0000005400be7308 */ /* 0x0005e20000000800 */
[----:B----4-:R-:W-:Y:S09]  /*13800*/  FFMA.FTZ R92, R246, c[0x0][0x2d0], -R96 ;  /* 0x0000b400f65c7a23 */ /* 0x010ff20000010860 */
[----:B------:R4:W-:Y:S01]  /*13810*/  MUFU.EX2 R153, R92 ;  /* 0x0000005c00997308 */ /* 0x0009e20000000800 */
[----:B-1----:R-:W1:Y:S01]  /*13820*/  LDSM.16.MT88.4 R88, [R211+0x1100] ;  /* 0x00110000d358783b */ /* 0x002e620000004200 */
[----:B--2---:R-:W-:Y:S08]  /*13830*/  FFMA.FTZ R84, R247, c[0x0][0x2d0], -R98 ;  /* 0x0000b400f7547a23 */ /* 0x004ff00000010862 */
[----:B------:R2:W5:Y:S01]  /*13840*/  MUFU.EX2 R191, R84 ;  /* 0x0000005400bf7308 */ /* 0x0005620000000800 */
[----:B----4-:R-:W-:Y:S02]  /*13850*/  FFMA.FTZ R92, R242, c[0x0][0x2d0], -R96 ;  /* 0x0000b400f25c7a23 */ /* 0x010fe40000010860 */
[----:B--2---:R-:W-:Y:S01]  /*13860*/  FFMA.FTZ R84, R251, c[0x0][0x2d0], -R2 ;  /* 0x0000b400fb547a23 */ /* 0x004fe20000010802 */
[-C--:B-1----:R-:W-:Y:S06]  /*13870*/  HMMA.16816.F32 R52, R76, R88.reuse, R52 ;  /* 0x000000584c34723c */ /* 0x082fec0000001834 */
[----:B------:R1:W2:Y:S02]  /*13880*/  MUFU.EX2 R155, R84 ;  /* 0x00000054009b7308 */ /* 0x0002a40000000800 */
[C---:B------:R-:W-:Y:S07]  /*13890*/  HMMA.16816.F32 R56, R80.reuse, R88, R56 ;  /* 0x000000585038723c */ /* 0x040fee0000001838 */
[--C-:B------:R-:W-:Y:S01]  /*138a0*/  FFMA.FTZ R88, R249, c[0x0][0x2d0], -R96.reuse ;  /* 0x0000b400f9587a23 */ /* 0x100fe20000010860 */
[-C--:B------:R-:W-:Y:S03]  /*138b0*/  HMMA.16816.F32 R60, R80, R90.reuse, R60 ;  /* 0x0000005a503c723c */ /* 0x080fe6000000183c */
[----:B------:R4:W-:Y:S04]  /*138c0*/  MUFU.EX2 R189, R88 ;  /* 0x0000005800bd7308 */ /* 0x0009e80000000800 */
[--C-:B------:R-:W-:Y:S01]  /*138d0*/  FFMA.FTZ R80, R252, c[0x0][0x2d0], -R97.reuse ;  /* 0x0000b400fc507a23 */ /* 0x100fe20000010861 */
[----:B------:R-:W-:Y:S01]  /*138e0*/  HMMA.16816.F32 R64, R76, R90, R64 ;  /* 0x0000005a4c40723c */ /* 0x000fe20000001840 */
[----:B-1----:R-:W1:Y:S03]  /*138f0*/  LDSM.16.MT88.4 R84, [R209+0x1900] ;  /* 0x00190000d154783b */ /* 0x002e660000004200 */
[----:B---3--:R-:W-:Y:S01]  /*13900*/  F2FP.PACK_AB R81, R192, R144 ;  /* 0x00000090c051723e */ /* 0x008fe200000000ff */
[----:B------:R3:W-:Y:S01]  /*13910*/  MUFU.EX2 R152, R80 ;  /* 0x0000005000987308 */ /* 0x0007e20000000800 */
[----:B-----5:R-:W-:Y:S02]  /*13920*/  F2FP.PACK_AB R82, R191, R190 ;  /* 0x000000bebf52723e */ /* 0x020fe400000000ff */
[----:B------:R-:W-:Y:S04]  /*13930*/  F2FP.PACK_AB R76, R199, R147 ;  /* 0x00000093c74c723e */ /* 0x000fe800000000ff */
[----:B------:R-:W-:Y:S02]  /*13940*/  F2FP.PACK_AB R77, R198, R146 ;  /* 0x00000092c64d723e */ /* 0x000fe400000000ff */
[----:B------:R-:W-:Y:S02]  /*13950*/  F2FP.PACK_AB R78, R197, R196 ;  /* 0x000000c4c54e723e */ /* 0x000fe400000000ff */
[----:B------:R-:W-:Y:S02]  /*13960*/  F2FP.PACK_AB R79, R195, R194 ;  /* 0x000000c2c34f723e */ /* 0x000fe400000000ff */
[----:B--2---:R-:W-:Y:S01]  /*13970*/  F2FP.PACK_AB R83, R154, R155 ;  /* 0x0000009b9a53723e */ /* 0x004fe200000000ff */
[----:B----4-:R-:W2:Y:S01]  /*13980*/  LDSM.16.MT88.4 R88, [R212+0x1900] ;  /* 0x00190000d458783b */ /* 0x010ea20000004200 */
[--C-:B---3--:R-:W-:Y:S01]  /*13990*/  FFMA.FTZ R80, R125, c[0x0][0x2d0], -R97.reuse ;  /* 0x0000b4007d507a23 */ /* 0x108fe20000010861 */
[----:B------:R-:W-:Y:S02]  /*139a0*/  MOV R125, R117 ;  /* 0x00000075007d7202 */ /* 0x000fe40000000f00 */
[----:B------:R-:W-:Y:S01]  /*139b0*/  MOV R117, R112 ;  /* 0x0000007000757202 */ /* 0x000fe20000000f00 */
[----:B------:R3:W-:Y:S01]  /*139c0*/  MUFU.EX2 R188, R80 ;  /* 0x0000005000bc7308 */ /* 0x0007e20000000800 */
[----:B------:R-:W-:Y:S04]  /*139d0*/  MOV R112, R187 ;  /* 0x000000bb00707202 */ /* 0x000fe80000000f00 */
[----:B------:R-:W-:Y:S01]  /*139e0*/  MOV R122, R112 ;  /* 0x00000070007a7202 */ /* 0x000fe20000000f00 */
[-C--:B-1----:R-:W-:Y:S04]  /*139f0*/  HMMA.16816.F32 R4, R76, R84.reuse, R4 ;  /* 0x000000544c04723c */ /* 0x082fe80000001804 */
[----:B------:R1:W-:Y:S01]  /*13a00*/  MUFU.EX2 R187, R92 ;  /* 0x0000005c00bb7308 */ /* 0x0003e20000000800 */
[----:B---3--:R-:W-:Y:S07]  /*13a10*/  F2FP.PACK_AB R80, R193, R145 ;  /* 0x00000091c150723e */ /* 0x008fee00000000ff */
[C---:B------:R-:W-:Y:S01]  /*13a20*/  HMMA.16816.F32 R8, R80.reuse, R84, R8 ;  /* 0x000000545008723c */ /* 0x040fe20000001808 */
[----:B-1----:R-:W1:Y:S06]  /*13a30*/  LDSM.16.MT88.4 R92, [R210+0x1900] ;  /* 0x00190000d25c783b */ /* 0x002e6c0000004200 */
[----:B------:R-:W-:Y:S01]  /*13a40*/  FFMA.FTZ R84, R243, c[0x0][0x2d0], -R96 ;  /* 0x0000b400f3547a23 */ /* 0x000fe20000010860 */
[-C--:B------:R-:W-:Y:S03]  /*13a50*/  HMMA.16816.F32 R12, R80, R86.reuse, R12 ;  /* 0x00000056500c723c */ /* 0x080fe6000000180c */
[----:B------:R3:W-:Y:S05]  /*13a60*/  MUFU.EX2 R186, R84 ;  /* 0x0000005400ba7308 */ /* 0x0007ea0000000800 */
[C---:B------:R-:W-:Y:S08]  /*13a70*/  HMMA.16816.F32 R16, R76.reuse, R86, R16 ;  /* 0x000000564c10723c */ /* 0x040ff00000001810 */
[-C--:B--2---:R-:W-:Y:S08]  /*13a80*/  HMMA.16816.F32 R20, R76, R88.reuse, R20 ;  /* 0x000000584c14723c */ /* 0x084ff00000001814 */
[C---:B------:R-:W-:Y:S04]  /*13a90*/  HMMA.16816.F32 R24, R80.reuse, R88, R24 ;  /* 0x000000585018723c */ /* 0x040fe80000001818 */
[--C-:B---3--:R-:W-:Y:S03]  /*13aa0*/  FFMA.FTZ R84, R250, c[0x0][0x2d0], -R97.reuse ;  /* 0x0000b400fa547a23 */ /* 0x108fe60000010861 */
[----:B------:R-:W-:Y:S01]  /*13ab0*/  FFMA.FTZ R88, R126, c[0x0][0x2d0], -R98 ;  /* 0x0000b4007e587a23 */ /* 0x000fe20000010862 */
[-C--:B------:R-:W-:Y:S01]  /*13ac0*/  HMMA.16816.F32 R28, R80, R90.reuse, R28 ;  /* 0x0000005a501c723c */ /* 0x080fe2000000181c */
[----:B------:R2:W-:Y:S03]  /*13ad0*/  MUFU.EX2 R185, R84 ;  /* 0x0000005400b97308 */ /* 0x0005e60000000800 */
[----:B------:R-:W-:Y:S04]  /*13ae0*/  MOV R126, R101 ;  /* 0x00000065007e7202 */ /* 0x000fe80000000f00 */
[C---:B------:R-:W-:Y:S03]  /*13af0*/  HMMA.16816.F32 R32, R76.reuse, R90, R32 ;  /* 0x0000005a4c20723c */ /* 0x040fe60000001820 */
[----:B------:R3:W-:Y:S05]  /*13b00*/  MUFU.EX2 R158, R88 ;  /* 0x00000058009e7308 */ /* 0x0007ea0000000800 */
[-C--:B-1----:R-:W-:Y:S08]  /*13b10*/  HMMA.16816.F32 R36, R76, R92.reuse, R36 ;  /* 0x0000005c4c24723c */ /* 0x082ff00000001824 */
[C---:B------:R-:W-:Y:S04]  /*13b20*/  HMMA.16816.F32 R40, R80.reuse, R92, R40 ;  /* 0x0000005c5028723c */ /* 0x040fe80000001828 */
[--C-:B--2---:R-:W-:Y:S01]  /*13b30*/  FFMA.FTZ R84, R182, c[0x0][0x2d0], -R97.reuse ;  /* 0x0000b400b6547a23 */ /* 0x104fe20000010861 */
[----:B------:R-:W-:Y:S02]  /*13b40*/  MOV R182, R184 ;  /* 0x000000b800b67202 */ /* 0x000fe40000000f00 */
[--C-:B------:R-:W-:Y:S01]  /*13b50*/  FFMA.FTZ R92, R117, c[0x0][0x2d0], -R2.reuse ;  /* 0x0000b400755c7a23 */ /* 0x100fe20000010802 */
[-C--:B------:R-:W-:Y:S01]  /*13b60*/  HMMA.16816.F32 R44, R80, R94.reuse, R44 ;  /* 0x0000005e502c723c */ /* 0x080fe2000000182c */
[----:B------:R1:W-:Y:S03]  /*13b70*/  MUFU.EX2 R184, R84 ;  /* 0x0000005400b87308 */ /* 0x0003e60000000800 */
[----:B---3--:R-:W-:Y:S01]  /*13b80*/  FFMA.FTZ R88, R125, c[0x0][0x2d0], -R2 ;  /* 0x0000b4007d587a23 */ /* 0x008fe20000010802 */
[----:B------:R-:W-:Y:S02]  /*13b90*/  MOV R117, R116 ;  /* 0x0000007400757202 */ /* 0x000fe40000000f00 */
[----:B------:R-:W-:Y:S01]  /*13ba0*/  MOV R116, R110 ;  /* 0x0000006e00747202 */ /* 0x000fe20000000f00 */
[C---:B------:R-:W-:Y:S03]  /*13bb0*/  HMMA.16816.F32 R48, R76.reuse, R94, R48 ;  /* 0x0000005e4c30723c */ /* 0x040fe60000001830 */
[----:B------:R2:W-:Y:S01]  /*13bc0*/  MUFU.EX2 R157, R88 ;  /* 0x00000058009d7308 */ /* 0x0005e20000000800 */
[----:B------:R-:W-:Y:S02]  /*13bd0*/  MOV R110, R181 ;  /* 0x000000b5006e7202 */ /* 0x000fe40000000f00 */
[----:B------:R-:W-:Y:S02]  /*13be0*/  MOV R120, R116 ;  /* 0x0000007400787202 */ /* 0x000fe40000000f00 */
[----:B------:R-:W-:Y:S04]  /*13bf0*/  MOV R125, R100 ;  /* 0x00000064007d7202 */ /* 0x000fe80000000f00 */
[----:B------:R-:W-:Y:S01]  /*13c00*/  MOV R247, R120 ;  /* 0x0000007800f77202 */ /* 0x000fe20000000f00 */
[----:B------:R3:W-:Y:S01]  /*13c10*/  MUFU.EX2 R181, R92 ;  /* 0x0000005c00b57308 */ /* 0x0007e20000000800 */
[----:B------:R-:W-:Y:S01]  /*13c20*/  MOV R120, R110 ;  /* 0x0000006e00787202 */ /* 0x000fe20000000f00 */
[----:B-1----:R-:W-:Y:S01]  /*13c30*/  FFMA.FTZ R84, R132, c[0x0][0x2d0], -R98 ;  /* 0x0000b40084547a23 */ /* 0x002fe20000010862 */
[----:B------:R-:W-:Y:S07]  /*13c40*/  MOV R132, R168 ;  /* 0x000000a800847202 */ /* 0x000fee0000000f00 */
[----:B------:R1:W-:Y:S01]  /*13c50*/  MUFU.EX2 R159, R84 ;  /* 0x00000054009f7308 */ /* 0x0003e20000000800 */
[--C-:B--2---:R-:W-:Y:S01]  /*13c60*/  FFMA.FTZ R88, R118, c[0x0][0x2d0], -R2.reuse ;  /* 0x0000b40076587a23 */ /* 0x104fe20000010802 */
[----:B------:R-:W-:Y:S04]  /*13c70*/  MOV R118, R102 ;  /* 0x0000006600767202 */ /* 0x000fe80000000f00 */
[----:B------:R-:W-:Y:S04]  /*13c80*/  MOV R236, R118 ;  /* 0x0000007600ec7202 */ /* 0x000fe80000000f00 */
[----:B------:R2:W4:Y:S01]  /*13c90*/  MUFU.EX2 R156, R88 ;  /* 0x00000058009c7308 */ /* 0x0005220000000800 */
[----:B---3--:R-:W-:Y:S09]  /*13ca0*/  FFMA.FTZ R92, R180, c[0x0][0x2d0], -R2 ;  /* 0x0000b400b45c7a23 */ /* 0x008ff20000010802 */
[----:B------:R3:W-:Y:S01]  /*13cb0*/  MUFU.EX2 R180, R92 ;  /* 0x0000005c00b47308 */ /* 0x0007e20000000800 */
[----:B-1----:R-:W1:Y:S01]  /*13cc0*/  LDSM.16.MT88.4 R84, [R211+0x1900] ;  /* 0x00190000d354783b */ /* 0x002e620000004200 */
[--C-:B--2---:R-:W-:Y:S08]  /*13cd0*/  FFMA.FTZ R88, R183, c[0x0][0x2d0], -R98.reuse ;  /* 0x0000b400b7587a23 */ /* 0x104ff00000010862 */
[----:B------:R2:W-:Y:S01]  /*13ce0*/  MUFU.EX2 R183, R88 ;  /* 0x0000005800b77308 */ /* 0x0005e20000000800 */
[--C-:B---3--:R-:W-:Y:S01]  /*13cf0*/  FFMA.FTZ R92, R117, c[0x0][0x2d0], -R97.reuse ;  /* 0x0000b400755c7a23 */ /* 0x108fe20000010861 */
[----:B------:R-:W-:Y:S08]  /*13d00*/  MOV R117, R103 ;  /* 0x0000006700757202 */ /* 0x000ff00000000f00 */
[----:B------:R3:W-:Y:S01]  /*13d10*/  MUFU.EX2 R168, R92 ;  /* 0x0000005c00a87308 */ /* 0x0007e20000000800 */
[----:B------:R-:W-:Y:S02]  /*13d20*/  MOV R239, R117 ;  /* 0x0000007500ef7202 */ /* 0x000fe40000000f00 */
[----:B------:R-:W-:Y:S01]  /*13d30*/  LDSM.16.MT88.4 R116, [R209+0x2900] ;  /* 0x00290000d174783b */ /* 0x000fe20000004200 */
[----:B--2---:R-:W-:Y:S01]  /*13d40*/  FFMA.FTZ R88, R182, c[0x0][0x2d0], -R98 ;  /* 0x0000b400b6587a23 */ /* 0x004fe20000010862 */
[-C--:B-1----:R-:W-:Y:S05]  /*13d50*/  HMMA.16816.F32 R52, R76, R84.reuse, R52 ;  /* 0x000000544c34723c */ /* 0x082fea0000001834 */
[----:B------:R1:W2:Y:S03]  /*13d60*/  MUFU.EX2 R182, R88 ;  /* 0x0000005800b67308 */ /* 0x0002a60000000800 */
        /* <DEDUP_REMOVED lines=9> */
[----:B------:R4:W5:Y:S01]  /*13e00*/  MUFU.EX2 R170, R80 ;  /* 0x0000005000aa7308 */ /* 0x0009620000000800 */
[----:B--2---:R-:W-:Y:S02]  /*13e10*/  F2FP.PACK_AB R82, R182, R183 ;  /* 0x000000b7b652723e */ /* 0x004fe400000000ff */
[----:B------:R-:W-:Y:S04]  /*13e20*/  F2FP.PACK_AB R76, R189, R153 ;  /* 0x00000099bd4c723e */ /* 0x000fe800000000ff */
[----:B------:R-:W-:Y:S02]  /*13e30*/  F2FP.PACK_AB R77, R188, R152 ;  /* 0x00000098bc4d723e */ /* 0x000fe400000000ff */
[----:B------:R-:W-:Y:S02]  /*13e40*/  F2FP.PACK_AB R78, R186, R187 ;  /* 0x000000bbba4e723e */ /* 0x000fe400000000ff */
[----:B------:R-:W-:Y:S02]  /*13e50*/  F2FP.PACK_AB R79, R184, R185 ;  /* 0x000000b9b84f723e */ /* 0x000fe400000000ff */
[----:B------:R-:W-:Y:S01]  /*13e60*/  F2FP.PACK_AB R83, R180, R181 ;  /* 0x000000b5b453723e */ /* 0x000fe200000000ff */
[----:B---3--:R-:W2:Y:S01]  /*13e70*/  LDSM.16.MT88.4 R84, [R212+0x2100] ;  /* 0x00210000d454783b */ /* 0x008ea20000004200 */
[--C-:B----4-:R-:W-:Y:S01]  /*13e80*/  FFMA.FTZ R80, R169, c[0x0][0x2d0], -R97.reuse ;  /* 0x0000b400a9507a23 */ /* 0x110fe20000010861 */
[----:B-----5:R-:W-:Y:S03]  /*13e90*/  F2FP.PACK_AB R164, R170, R171 ;  /* 0x000000abaaa4723e */ /* 0x020fe600000000ff */
[----:B------:R3:W4:Y:S01]  /*13ea0*/  MUFU.EX2 R169, R80 ;  /* 0x0000005000a97308 */ /* 0x0007220000000800 */
[-C--:B-1----:R-:W-:Y:S03]  /*13eb0*/  HMMA.16816.F32 R4, R76, R88.reuse, R4 ;  /* 0x000000584c04723c */ /* 0x082fe60000001804 */
[----:B---3--:R-:W-:Y:S02]  /*13ec0*/  F2FP.PACK_AB R80, R158, R159 ;  /* 0x0000009f9e50723e */ /* 0x008fe400000000ff */
[----:B----4-:R-:W-:Y:S05]  /*13ed0*/  F2FP.PACK_AB R165, R168, R169 ;  /* 0x000000a9a8a5723e */ /* 0x010fea00000000ff */
[C---:B------:R-:W-:Y:S07]  /*13ee0*/  HMMA.16816.F32 R8, R80.reuse, R88, R8 ;  /* 0x000000585008723c */ /* 0x040fee0000001808 */
[--C-:B------:R-:W-:Y:S01]  /*13ef0*/  FFMA.FTZ R88, R172, c[0x0][0x2d0], -R96.reuse ;  /* 0x0000b400ac587a23 */ /* 0x100fe20000010860 */
[-C--:B------:R-:W-:Y:S03]  /*13f00*/  HMMA.16816.F32 R12, R80, R90.reuse, R12 ;  /* 0x0000005a500c723c */ /* 0x080fe6000000180c */
[----:B------:R1:W-:Y:S05]  /*13f10*/  MUFU.EX2 R103, R88 ;  /* 0x0000005800677308 */ /* 0x0003ea0000000800 */
[C---:B------:R-:W-:Y:S08]  /*13f20*/  HMMA.16816.F32 R16, R76.reuse, R90, R16 ;  /* 0x0000005a4c10723c */ /* 0x040ff00000001810 */
[-C--:B--2---:R-:W-:Y:S08]  /*13f30*/  HMMA.16816.F32 R20, R76, R84.reuse, R20 ;  /* 0x000000544c14723c */ /* 0x084ff00000001814 */
[C---:B------:R-:W-:Y:S04]  /*13f40*/  HMMA.16816.F32 R24, R80.reuse, R84, R24 ;  /* 0x000000545018723c */ /* 0x040fe80000001818 */
[----:B-1----:R-:W-:Y:S03]  /*13f50*/  FFMA.FTZ R88, R173, c[0x0][0x2d0], -R96 ;  /* 0x0000b400ad587a23 */ /* 0x002fe60000010860 */
[--C-:B------:R-:W-:Y:S01]  /*13f60*/  FFMA.FTZ R84, R176, c[0x0][0x2d0], -R98.reuse ;  /* 0x0000b400b0547a23 */ /* 0x100fe20000010862 */
[-C--:B------:R-:W-:Y:S01]  /*13f70*/  HMMA.16816.F32 R28, R80, R86.reuse, R28 ;  /* 0x00000056501c723c */ /* 0x080fe2000000181c */
[----:B------:R1:W2:Y:S07]  /*13f80*/  MUFU.EX2 R102, R88 ;  /* 0x0000005800667308 */ /* 0x0002ae0000000800 */
[C---:B------:R-:W-:Y:S08]  /*13f90*/  HMMA.16816.F32 R32, R76.reuse, R86, R32 ;  /* 0x000000564c20723c */ /* 0x040ff00000001820 */
[-C--:B------:R-:W-:Y:S08]  /*13fa0*/  HMMA.16816.F32 R36, R76, R92.reuse, R36 ;  /* 0x0000005c4c24723c */ /* 0x080ff00000001824 */
[C---:B------:R-:W-:Y:S01]  /*13fb0*/  HMMA.16816.F32 R40, R80.reuse, R92, R40 ;  /* 0x0000005c5028723c */ /* 0x040fe20000001828 */
[----:B------:R-:W3:Y:S03]  /*13fc0*/  LDL.LU R93, [R1+0x14] ;  /* 0x00001400015d7983 */ /* 0x000ee60000300800 */
[--C-:B-1----:R-:W-:Y:S01]  /*13fd0*/  FFMA.FTZ R88, R174, c[0x0][0x2d0], -R97.reuse ;  /* 0x0000b400ae587a23 */ /* 0x102fe20000010861 */
[----:B------:R-:W4:Y:S01]  /*13fe0*/  LDL.LU R92, [R1+0x18] ;  /* 0x00001800015c7983 */ /* 0x000f220000300800 */
[----:B--2---:R-:W-:Y:S02]  /*13ff0*/  F2FP.PACK_AB R166, R102, R103 ;  /* 0x0000006766a6723e */ /* 0x004fe400000000ff */
[----:B------:R1:W-:Y:S01]  /*14000*/  MUFU.EX2 R101, R88 ;  /* 0x0000005800657308 */ /* 0x0003e20000000800 */
[-C--:B------:R-:W-:Y:S08]  /*14010*/  HMMA.16816.F32 R44, R80, R94.reuse, R44 ;  /* 0x0000005e502c723c */ /* 0x080ff0000000182c */
[C---:B------:R-:W-:Y:S04]  /*14020*/  HMMA.16816.F32 R48, R76.reuse, R94, R48 ;  /* 0x0000005e4c30723c */ /* 0x040fe80000001830 */
[----:B-1----:R-:W-:Y:S02]  /*14030*/  FFMA.FTZ R88, R99, c[0x0][0x2d0], -R97 ;  /* 0x0000b40063587a23 */ /* 0x002fe40000010861 */
[----:B------:R1:W-:Y:S10]  /*14040*/  MUFU.EX2 R99, R84 ;  /* 0x0000005400637308 */ /* 0x0003f40000000800 */
[----:B------:R2:W5:Y:S01]  /*14050*/  MUFU.EX2 R100, R88 ;  /* 0x0000005800647308 */ /* 0x0005620000000800 */
[----:B-1----:R-:W-:Y:S09]  /*14060*/  FFMA.FTZ R84, R177, c[0x0][0x2d0], -R98 ;  /* 0x0000b400b1547a23 */ /* 0x002ff20000010862 */
[----:B------:R1:W1:Y:S01]  /*14070*/  MUFU.EX2 R97, R84 ;  /* 0x0000005400617308 */ /* 0x0002620000000800 */
[----:B--2---:R-:W2:Y:S01]  /*14080*/  LDSM.16.MT88.4 R88, [R211+0x2100] ;  /* 0x00210000d358783b */ /* 0x004ea20000004200 */
[----:B-----5:R-:W-:Y:S01]  /*14090*/  F2FP.PACK_AB R167, R100, R101 ;  /* 0x0000006564a7723e */ /* 0x020fe200000000ff */
[--C-:B-1----:R-:W-:Y:S01]  /*140a0*/  FFMA.FTZ R84, R178, c[0x0][0x2d0], -R2.reuse ;  /* 0x0000b400b2547a23 */ /* 0x102fe20000010802 */
[----:B------:R-:W-:Y:S06]  /*140b0*/  F2FP.PACK_AB R160, R97, R99 ;  /* 0x0000006361a0723e */ /* 0x000fec00000000ff */
[----:B------:R1:W-:Y:S01]  /*140c0*/  MUFU.EX2 R87, R84 ;  /* 0x0000005400577308 */ /* 0x0003e20000000800 */
[-C--:B--2---:R-:W-:Y:S03]  /*140d0*/  HMMA.16816.F32 R52, R76, R88.reuse, R52 ;  /* 0x000000584c34723c */ /* 0x084fe60000001834 */
[--C-:B-1----:R-:W-:Y:S02]  /*140e0*/  FFMA.FTZ R84, R179, c[0x0][0x2d0], -R2.reuse ;  /* 0x0000b400b3547a23 */ /* 0x102fe40000010802 */
[----:B------:R-:W-:Y:S03]  /*140f0*/  FFMA.FTZ R2, R75, c[0x0][0x2d0], -R2 ;  /* 0x0000b4004b027a23 */ /* 0x000fe60000010802 */
[C---:B------:R-:W-:Y:S01]  /*14100*/  HMMA.16816.F32 R56, R80.reuse, R88, R56 ;  /* 0x000000585038723c */ /* 0x040fe20000001838 */
[----:B------:R1:W2:Y:S01]  /*14110*/  MUFU.EX2 R96, R84 ;  /* 0x0000005400607308 */ /* 0x0002a20000000800 */
[----:B------:R-:W5:Y:S06]  /*14120*/  LDL.LU R75, [R1+0x1c] ;  /* 0x00001c00014b7983 */ /* 0x000f6c0000300800 */
[-C--:B------:R-:W-:Y:S08]  /*14130*/  HMMA.16816.F32 R60, R80, R90.reuse, R60 ;  /* 0x0000005a503c723c */ /* 0x080ff0000000183c */
[----:B------:R-:W-:Y:S04]  /*14140*/  HMMA.16816.F32 R64, R76, R90, R64 ;  /* 0x0000005a4c40723c */ /* 0x000fe80000001840 */
[--C-:B-1----:R-:W-:Y:S02]  /*14150*/  FFMA.FTZ R84, R132, c[0x0][0x2d0], -R98.reuse ;  /* 0x0000b40084547a23 */ /* 0x102fe40000010862 */
[----:B------:R-:W1:Y:S01]  /*14160*/  LDSM.16.MT88.4 R132, [R212+0x2900] ;  /* 0x00290000d484783b */ /* 0x000e620000004200 */
[----:B--2---:R-:W-:Y:S01]  /*14170*/  F2FP.PACK_AB R161, R96, R87 ;  /* 0x0000005760a1723e */ /* 0x004fe200000000ff */
[----:B------:R2:W-:Y:S04]  /*14180*/  MUFU.EX2 R86, R84 ;  /* 0x0000005400567308 */ /* 0x0005e80000000800 */
[----:B--2---:R-:W-:Y:S06]  /*14190*/  FFMA.FTZ R84, R175, c[0x0][0x2d0], -R98 ;  /* 0x0000b400af547a23 */ /* 0x004fec0000010862 */
[----:B------:R-:W2:Y:S10]  /*141a0*/  MUFU.EX2 R85, R84 ;  /* 0x0000005400557308 */ /* 0x000eb40000000800 */
[----:B------:R-:W-:Y:S10]  /*141b0*/  MUFU.EX2 R84, R74 ;  /* 0x0000004a00547308 */ /* 0x000ff40000000800 */
[----:B------:R1:W1:Y:S01]  /*141c0*/  MUFU.EX2 R74, R2 ;  /* 0x00000002004a7308 */ /* 0x0002620000000800 */
[----:B--2---:R-:W-:Y:S01]  /*141d0*/  F2FP.PACK_AB R162, R85, R86 ;  /* 0x0000005655a2723e */ /* 0x004fe200000000ff */
[----:B-1----:R-:W2:Y:S01]  /*141e0*/  LDL.LU R2, [R1+0x20] ;  /* 0x0000200001027983 */ /* 0x002ea20000300800 */
[----:B------:R-:W-:Y:S01]  /*141f0*/  F2FP.PACK_AB R163, R74, R84 ;  /* 0x000000544aa3723e */ /* 0x000fe200000000ff */
[----:B---3--:R-:W-:Y:S01]  /*14200*/  FFMA.FTZ R73, R73, R93, R126 ;  /* 0x0000005d49497223 */ /* 0x008fe2000001007e */
[----:B------:R-:W-:Y:S02]  /*14210*/  MOV R126, R104 ;  /* 0x00000068007e7202 */ /* 0x000fe40000000f00 */
[-C--:B------:R-:W-:Y:S05]  /*14220*/  HMMA.16816.F32 R104, R164, R116.reuse, R4 ;  /* 0x00000074a468723c */ /* 0x080fea0000001804 */
[----:B----4-:R-:W-:Y:S01]  /*14230*/  FFMA.FTZ R69, R69, R92, R125 ;  /* 0x0000005c45457223 */ /* 0x010fe2000001007d */
[----:B------:R-:W-:Y:S02]  /*14240*/  MOV R125, R109 ;  /* 0x0000006d007d7202 */ /* 0x000fe40000000f00 */
[C---:B------:R-:W-:Y:S04]  /*14250*/  HMMA.16816.F32 R108, R160.reuse, R116, R8 ;  /* 0x00000074a06c723c */ /* 0x040fe80000001808 */
[----:B------:R-:W-:Y:S03]  /*14260*/  FADD.FTZ R4, R244, R69 ;  /* 0x00000045f4047221 */ /* 0x000fe60000010000 */
[----:B------:R-:W-:Y:S01]  /*14270*/  FADD.FTZ R8, R247, R73 ;  /* 0x00000049f7087221 */ /* 0x000fe20000010000 */
[-C--:B------:R-:W-:Y:S04]  /*14280*/  HMMA.16816.F32 R112, R160, R118.reuse, R12 ;  /* 0x00000076a070723c */ /* 0x080fe8000000180c */
        /* <DEDUP_REMOVED lines=9> */
[----:B------:R-:W-:Y:S04]  /*14320*/  FADD.FTZ R4, R206, R8 ;  /* 0x00000008ce047221 */ /* 0x000fe80000010000 */
[----:B------:R-:W-:Y:S02]  /*14330*/  FADD.FTZ R11, R233, R4 ;  /* 0x00000004e90b7221 */ /* 0x000fe40000010000 */
[----:B-----5:R-:W-:Y:S01]  /*14340*/  FFMA.FTZ R68, R68, R75, R239 ;  /* 0x0000004b44447223 */ /* 0x020fe200000100ef */
[----:B------:R-:W-:Y:S01]  /*14350*/  MOV R239, R150 ;  /* 0x0000009600ef7202 */ /* 0x000fe20000000f00 */
[----:B--2---:R-:W-:Y:S01]  /*14360*/  FFMA.FTZ R0, R0, R2, R236 ;  /* 0x0000000200007223 */ /* 0x004fe200000100ec */
[----:B------:R-:W-:Y:S01]  /*14370*/  MOV R236, R149 ;  /* 0x0000009500ec7202 */ /* 0x000fe20000000f00 */
[----:B------:R-:W-:Y:S01]  /*14380*/  FADD.FTZ R2, R123, R68 ;  /* 0x000000447b027221 */ /* 0x000fe20000010000 */
[----:B------:R-:W1:Y:S01]  /*14390*/  LDSM.16.MT88.4 R148, [R210+0x2900] ;  /* 0x00290000d294783b */ /* 0x000e620000004200 */
[----:B------:R-:W-:Y:S02]  /*143a0*/  FADD.FTZ R0, R122, R0 ;  /* 0x000000007a007221 */ /* 0x000fe40000010000 */
[----:B------:R-:W-:Y:S01]  /*143b0*/  FADD.FTZ R2, R248, R2 ;  /* 0x00000002f8027221 */ /* 0x000fe20000010000 */
[-C--:B------:R-:W-:Y:S03]  /*143c0*/  HMMA.16816.F32 R120, R164, R132.reuse, R20 ;  /* 0x00000084a478723c */ /* 0x080fe60000001814 */
[----:B------:R-:W-:Y:S02]  /*143d0*/  FADD.FTZ R0, R245, R0 ;  /* 0x00000000f5007221 */ /* 0x000fe40000010000 */
        /* <DEDUP_REMOVED lines=11> */
[C---:B------:R-:W-:Y:S01]  /*14490*/  HMMA.16816.F32 R132, R164.reuse, R134, R32 ;  /* 0x00000086a484723c */ /* 0x040fe20000001820 */
[----:B------:R-:W2:Y:S03]  /*144a0*/  LDSM.16.MT88.4 R4, [R211+0x2900] ;  /* 0x00290000d304783b */ /* 0x000ea60000004200 */
        /* <DEDUP_REMOVED lines=9> */
[-C--:B-1----:R-:W-:Y:S03]  /*14540*/  HMMA.16816.F32 R136, R164, R148.reuse, R36 ;  /* 0x00000094a488723c */ /* 0x082fe60000001824 */
        /* <DEDUP_REMOVED lines=62> */
[----:B------:R-:W-:Y:S01]  /*14930*/  STL [R1+0x14], R5 ;  /* 0x0000140501007387 */ /* 0x000fe20000100800 */
[----:B------:R-:W-:Y:S01]  /*14940*/  FADD.FTZ R2, R86, R2 ;  /* 0x0000000256027221 */ /* 0x000fe20000010000 */
[----:B------:R-:W-:Y:S01]  /*14950*/  MOV R100, R71 ;  /* 0x0000004700647202 */ /* 0x000fe20000000f00 */
[----:B------:R-:W-:Y:S01]  /*14960*/  FADD.FTZ R0, R96, R8 ;  /* 0x0000000860007221 */ /* 0x000fe20000010000 */
[----:B------:R-:W-:Y:S01]  /*14970*/  STL [R1+0x18], R4 ;  /* 0x0000180401007387 */ /* 0x000fe20000100800 */
[----:B------:R-:W-:Y:S02]  /*14980*/  FADD.FTZ R2, R85, R2 ;  /* 0x0000000255027221 */ /* 0x000fe40000010000 */
[----:B------:R-:W-:Y:S03]  /*14990*/  FADD.FTZ R0, R84, R0 ;  /* 0x0000000054007221 */ /* 0x000fe60000010000 */
[----:B------:R1:W-:Y:S01]  /*149a0*/  STL [R1+0x1c], R2 ;  /* 0x00001c0201007387 */ /* 0x0003e20000100800 */
[----:B------:R-:W-:Y:S05]  /*149b0*/  FADD.FTZ R0, R74, R0 ;  /* 0x000000004a007221 */ /* 0x000fea0000010000 */
[----:B------:R2:W-:Y:S01]  /*149c0*/  STL [R1+0x20], R0 ;  /* 0x0000200001007387 */ /* 0x0005e20000100800 */
[----:B-1----:R-:W-:Y:S01]  /*149d0*/  MOV R2, R72 ;  /* 0x0000004800027202 */ /* 0x002fe20000000f00 */
[----:B------:R-:W-:-:S05]  /*149e0*/  @P0 BRA `(.L_x_196) ;  /* 0xffffb53000000947 */ /* 0x000fca000383ffff */
.L_x_193:
[----:B------:R-:W-:-:S13]  /*149f0*/  ISETP.GE.AND P0, PT, R227, UR5, PT ;  /* 0x00000005e3007c0c */ /* 0x000fda000bf06270 */
[----:B------:R-:W-:Y:S05]  /*14a00*/  @!P0 BRA `(.L_x_197) ;  /* 0x00006aa000008947 */ /* 0x000fea0003800000 */
[----:B------:R-:W-:Y:S01]  /*14a10*/  IMAD.MOV.U32 R101, RZ, RZ, R71 ;  /* 0x000000ffff657224 */ /* 0x000fe200078e0047 */
[----:B------:R-:W-:Y:S01]  /*14a20*/  MOV R103, R3 ;  /* 0x0000000300677202 */ /* 0x000fe20000000f00 */
[----:B------:R-:W-:Y:S01]  /*14a30*/  IMAD.MOV.U32 R100, RZ, RZ, R72 ;  /* 0x000000ffff647224 */ /* 0x000fe200078e0048 */
[----:B------:R-:W-:Y:S02]  /*14a40*/  MOV R102, R70 ;  /* 0x0000004600667202 */ /* 0x000fe40000000f00 */
.L_x_215:
[----:B------:R-:W-:Y:S04]  /*14a50*/  DEPBAR.LE SB0, 0x0 ;  /* 0x000080000000791a */ /* 0x000fe80000000000 */
[----:B------:R-:W-:Y:S01]  /*14a60*/  BAR.SYNC.DEFER_BLOCKING 0x0 ;  /* 0x0000000000007b1d */ /* 0x000fe20000010000 */
[----:B-12---:R-:W-:Y:S01]  /*14a70*/  IMAD.WIDE.U32 R2, R234, c[0x0][0x208], RZ ;  /* 0x00008200ea027a25 */ /* 0x006fe200078e00ff */
[----:B--2---:R-:W-:Y:S05]  /*14a80*/  SHF.R.S32.HI R0, RZ, 0x1f, R234 ;  /* 0x0000001fff007819 */ /* 0x004fea00000114ea */
[----:B------:R-:W-:Y:S04]  /*14a90*/  IMAD R0, R0, c[0x0][0x208], RZ ;  /* 0x0000820000007a24 */ /* 0x000fe800078e02ff */
[----:B------:R-:W-:Y:S05]  /*14aa0*/  IMAD R0, R234, c[0x0][0x20c], R0 ;  /* 0x00008300ea007a24 */ /* 0x000fea00078e0200 */
[----:B------:R-:W-:Y:S02]  /*14ab0*/  IADD3 R3, R3, R0, RZ ;  /* 0x0000000003037210 */ /* 0x000fe40007ffe0ff */
[----:B------:R-:W-:Y:S03]  /*14ac0*/  SHF.R.S32.HI R0, RZ, 0x1f, R228 ;  /* 0x0000001fff007819 */ /* 0x000fe600000114e4 */
[----:B------:R-:W-:Y:S01]  /*14ad0*/  IMAD.WIDE.U32 R2, R228, c[0x0][0x218], R2 ;  /* 0x00008600e4027a25 */ /* 0x000fe200078e0002 */
[----:B-----5:R-:W-:Y:S03]  /*14ae0*/  LDSM.16.M88.4 R96, [R215+0x6100] ;  /* 0x00610000d760783b */ /* 0x020fe60000000200 */
[----:B------:R-:W-:Y:S05]  /*14af0*/  IMAD R0, R0, c[0x0][0x218], RZ ;  /* 0x0000860000007a24 */ /* 0x000fea00078e02ff */
[----:B------:R-:W2:Y:S04]  /*14b00*/  LDL R197, [R1+0xc] ;  /* 0x00000c0001c57983 */ /* 0x000ea80000100800 */
[----:B------:R-:W1:Y:S08]  /*14b10*/  LDSM.16.M88.4 R16, [R208+0x3100] ;  /* 0x00310000d010783b */ /* 0x000e700000000200 */
[----:B------:R-:W3:Y:S08]  /*14b20*/  LDSM.16.M88.4 R92, [R215+0x8100] ;  /* 0x00810000d75c783b */ /* 0x000ef00000000200 */
[----:B------:R-:W4:Y:S08]  /*14b30*/  LDSM.16.M88.4 R32, [R208+0x3900] ;  /* 0x00390000d020783b */ /* 0x000f300000000200 */
[----:B------:R-:W1:Y:S08]  /*14b40*/  LDSM.16.M88.4 R48, [R208+0x4100] ;  /* 0x00410000d030783b */ /* 0x000e700000000200 */
[----:B------:R-:W1:Y:S08]  /*14b50*/  LDSM.16.M88.4 R64, [R208+0x4900] ;  /* 0x00490000d040783b */ /* 0x000e700000000200 */
[----:B------:R-:W1:Y:S08]  /*14b60*/  LDSM.16.M88.4 R80, [R208+0x5100] ;  /* 0x00510000d050783b */ /* 0x000e700000000200 */
[----:B------:R-:W3:Y:S08]  /*14b70*/  LDSM.16.M88.4 R168, [R208+0x5900] ;  /* 0x00590000d0a8783b */ /* 0x000ef00000000200 */
[----:B------:R-:W-:Y:S08]  /*14b80*/  LDSM.16.M88.4 R172, [R218+0x6100] ;  /* 0x00610000daac783b */ /* 0x000ff00000000200 */
[----:B------:R-:W4:Y:S08]  /*14b90*/  LDSM.16.M88.4 R176, [R219] ;  /* 0x00000000dbb0783b */ /* 0x000f300000000200 */
[----:B------:R-:W4:Y:S08]  /*14ba0*/  LDSM.16.M88.4 R180, [R218+0x8100] ;  /* 0x00810000dab4783b */ /* 0x000f300000000200 */
[----:B------:R-:W2:Y:S01]  /*14bb0*/  LDSM.16.M88.4 R184, [R224] ;  /* 0x00000000e0b8783b */ /* 0x000ea20000000200 */
[-C--:B-1----:R-:W-:Y:S08]  /*14bc0*/  HMMA.16816.F32 R4, R96, R16.reuse, RZ ;  /* 0x000000106004723c */ /* 0x082ff000000018ff */
[C---:B---3--:R-:W-:Y:S08]  /*14bd0*/  HMMA.16816.F32 R8, R92.reuse, R16, RZ ;  /* 0x000000105c08723c */ /* 0x048ff000000018ff */
[-C--:B------:R-:W-:Y:S08]  /*14be0*/  HMMA.16816.F32 R12, R92, R18.reuse, RZ ;  /* 0x000000125c0c723c */ /* 0x080ff000000018ff */
[C---:B------:R-:W-:Y:S08]  /*14bf0*/  HMMA.16816.F32 R16, R96.reuse, R18, RZ ;  /* 0x000000126010723c */ /* 0x040ff000000018ff */
[-C--:B----4-:R-:W-:Y:S08]  /*14c00*/  HMMA.16816.F32 R20, R96, R32.reuse, RZ ;  /* 0x000000206014723c */ /* 0x090ff000000018ff */
        /* <DEDUP_REMOVED lines=19> */
[----:B------:R-:W1:Y:S07]  /*14d40*/  LDSM.16.M88.4 R168, [R223] ;  /* 0x00000000dfa8783b */ /* 0x000e6e0000000200 */
[-C--:B------:R-:W-:Y:S08]  /*14d50*/  HMMA.16816.F32 R4, R172, R176.reuse, R4 ;  /* 0x000000b0ac04723c */ /* 0x080ff00000001804 */
[C---:B------:R-:W-:Y:S08]  /*14d60*/  HMMA.16816.F32 R8, R180.reuse, R176, R8 ;  /* 0x000000b0b408723c */ /* 0x040ff00000001808 */
[-C--:B------:R-:W-:Y:S08]  /*14d70*/  HMMA.16816.F32 R12, R180, R178.reuse, R12 ;  /* 0x000000b2b40c723c */ /* 0x080ff0000000180c */
[C---:B------:R-:W-:Y:S01]  /*14d80*/  HMMA.16816.F32 R16, R172.reuse, R178, R16 ;  /* 0x000000b2ac10723c */ /* 0x040fe20000001810 */
[----:B------:R-:W3:Y:S07]  /*14d90*/  LDSM.16.M88.4 R176, [R222] ;  /* 0x00000000deb0783b */ /* 0x000eee0000000200 */
[-C--:B--2---:R-:W-:Y:S08]  /*14da0*/  HMMA.16816.F32 R20, R172, R184.reuse, R20 ;  /* 0x000000b8ac14723c */ /* 0x084ff00000001814 */
[C---:B------:R-:W-:Y:S07]  /*14db0*/  HMMA.16816.F32 R24, R180.reuse, R184, R24 ;  /* 0x000000b8b418723c */ /* 0x040fee0000001818 */
[----:B------:R-:W-:Y:S01]  /*14dc0*/  IMAD R184, R228, c[0x0][0x21c], R0 ;  /* 0x00008700e4b87a24 */ /* 0x000fe200078e0200 */
[-C--:B------:R-:W-:Y:S04]  /*14dd0*/  HMMA.16816.F32 R28, R180, R186.reuse, R28 ;  /* 0x000000bab41c723c */ /* 0x080fe8000000181c */
[----:B------:R-:W-:Y:S04]  /*14de0*/  IADD3 R0, P0, R2, UR44, RZ ;  /* 0x0000002c02007c10 */ /* 0x000fe8000ff1e0ff */
[C---:B------:R-:W-:Y:S04]  /*14df0*/  HMMA.16816.F32 R32, R172.reuse, R186, R32 ;  /* 0x000000baac20723c */ /* 0x040fe80000001820 */
[----:B------:R-:W-:Y:S02]  /*14e00*/  IADD3.X R3, R3, UR9, R184, P0, !PT ;  /* 0x0000000903037c10 */ /* 0x000fe400087fe4b8 */
[C---:B------:R-:W-:Y:S02]  /*14e10*/  LEA R2, P0, R0.reuse, c[0x0][0x1f8], 0x1 ;  /* 0x00007e0000027a11 */ /* 0x040fe400078008ff */
[-C--:B-1----:R-:W-:Y:S03]  /*14e20*/  HMMA.16816.F32 R36, R172, R168.reuse, R36 ;  /* 0x000000a8ac24723c */ /* 0x082fe60000001824 */
[----:B------:R-:W-:Y:S01]  /*14e30*/  SHFL.IDX PT, R193, R2, 0x4, 0x181f ;  /* 0x00981f0002c17f89 */ /* 0x000fe200000e0000 */
[----:B------:R-:W-:Y:S04]  /*14e40*/  LEA.HI.X R0, R0, c[0x0][0x1fc], R3, 0x1, P0 ;  /* 0x00007f0000007a11 */ /* 0x000fe800000f0c03 */
[C---:B------:R-:W-:Y:S03]  /*14e50*/  HMMA.16816.F32 R40, R180.reuse, R168, R40 ;  /* 0x000000a8b428723c */ /* 0x040fe60000001828 */
[----:B------:R-:W-:Y:S05]  /*14e60*/  SHFL.IDX PT, R194, R2, 0x5, 0x181f ;  /* 0x00b81f0002c27f89 */ /* 0x000fea00000e0000 */
[-C--:B------:R-:W-:Y:S03]  /*14e70*/  HMMA.16816.F32 R44, R180, R170.reuse, R44 ;  /* 0x000000aab42c723c */ /* 0x080fe6000000182c */
[----:B------:R-:W-:Y:S05]  /*14e80*/  SHFL.IDX PT, R185, R0, RZ, 0x181f ;  /* 0x00181fff00b97589 */ /* 0x000fea00000e0000 */
[C---:B------:R-:W-:Y:S03]  /*14e90*/  HMMA.16816.F32 R48, R172.reuse, R170, R48 ;  /* 0x000000aaac30723c */ /* 0x040fe60000001830 */
[----:B------:R-:W1:Y:S05]  /*14ea0*/  LDSM.16.M88.4 R168, [R221] ;  /* 0x00000000dda8783b */ /* 0x000e6a0000000200 */
[-C--:B---3--:R-:W-:Y:S03]  /*14eb0*/  HMMA.16816.F32 R52, R172, R176.reuse, R52 ;  /* 0x000000b0ac34723c */ /* 0x088fe60000001834 */
[----:B------:R-:W-:Y:S05]  /*14ec0*/  SHFL.IDX PT, R184, R0, 0x1, 0x181f ;  /* 0x00381f0000b87f89 */ /* 0x000fea00000e0000 */
[C---:B------:R-:W-:Y:S03]  /*14ed0*/  HMMA.16816.F32 R56, R180.reuse, R176, R56 ;  /* 0x000000b0b438723c */ /* 0x040fe60000001838 */
[----:B------:R-:W-:Y:S05]  /*14ee0*/  SHFL.IDX PT, R192, R0, 0x2, 0x181f ;  /* 0x00581f0000c07f89 */ /* 0x000fea00000e0000 */
[-C--:B------:R-:W-:Y:S03]  /*14ef0*/  HMMA.16816.F32 R60, R180, R178.reuse, R60 ;  /* 0x000000b2b43c723c */ /* 0x080fe6000000183c */
[----:B------:R-:W-:Y:S05]  /*14f00*/  SHFL.IDX PT, R196, R0, 0x3, 0x181f ;  /* 0x00781f0000c47f89 */ /* 0x000fea00000e0000 */
[C---:B------:R-:W-:Y:S03]  /*14f10*/  HMMA.16816.F32 R64, R172.reuse, R178, R64 ;  /* 0x000000b2ac40723c */ /* 0x040fe60000001840 */
[----:B------:R-:W-:Y:S05]  /*14f20*/  SHFL.IDX PT, R195, R0, 0x4, 0x181f ;  /* 0x00981f0000c37f89 */ /* 0x000fea00000e0000 */
[-C--:B-1----:R-:W-:Y:S03]  /*14f30*/  HMMA.16816.F32 R68, R172, R168.reuse, R68 ;  /* 0x000000a8ac44723c */ /* 0x082fe60000001844 */
[----:B------:R-:W-:Y:S05]  /*14f40*/  SHFL.IDX PT, R3, R2, RZ, 0x181f ;  /* 0x00181fff02037589 */ /* 0x000fea00000e0000 */
[C---:B------:R-:W-:Y:S03]  /*14f50*/  HMMA.16816.F32 R72, R180.reuse, R168, R72 ;  /* 0x000000a8b448723c */ /* 0x040fe60000001848 */
[----:B------:R-:W1:Y:S05]  /*14f60*/  SHFL.IDX PT, R190, R2, 0x1, 0x181f ;  /* 0x00381f0002be7f89 */ /* 0x000e6a00000e0000 */
[-C--:B------:R-:W-:Y:S03]  /*14f70*/  HMMA.16816.F32 R76, R180, R170.reuse, R76 ;  /* 0x000000aab44c723c */ /* 0x080fe6000000184c */
[----:B------:R-:W2:Y:S05]  /*14f80*/  SHFL.IDX PT, R188, R2, 0x2, 0x181f ;  /* 0x00581f0002bc7f89 */ /* 0x000eaa00000e0000 */
[C---:B------:R-:W-:Y:S03]  /*14f90*/  HMMA.16816.F32 R80, R172.reuse, R170, R80 ;  /* 0x000000aaac50723c */ /* 0x040fe60000001850 */
[----:B------:R3:W-:Y:S01]  /*14fa0*/  SHFL.IDX PT, R189, R2, 0x3, 0x181f ;  /* 0x00781f0002bd7f89 */ /* 0x0007e200000e0000 */
[-C--:B-1----:R-:W-:Y:S07]  /*14fb0*/  IADD3 R190, P0, R190, R226.reuse, RZ ;  /* 0x000000e2bebe7210 */ /* 0x082fee0007f1e0ff */
[----:B------:R-:W-:Y:S01]  /*14fc0*/  SHFL.IDX PT, R0, R0, 0x5, 0x181f ;  /* 0x00b81f0000007f89 */ /* 0x000fe200000e0000 */
[-C--:B------:R-:W-:Y:S02]  /*14fd0*/  IADD3.X R191, R184, R225.reuse, RZ, P0, !PT ;  /* 0x000000e1b8bf7210 */ /* 0x080fe400007fe4ff */
[-C--:B--2---:R-:W-:Y:S02]  /*14fe0*/  IADD3 R188, P0, R188, R226.reuse, RZ ;  /* 0x000000e2bcbc7210 */ /* 0x084fe40007f1e0ff */
[-C--:B---3--:R-:W-:Y:S04]  /*14ff0*/  IADD3 R2, P1, R3, R226.reuse, RZ ;  /* 0x000000e203027210 */ /* 0x088fe80007f3e0ff */
[-C--:B------:R-:W-:Y:S02]  /*15000*/  IADD3.X R3, R185, R225.reuse, RZ, P1, !PT ;  /* 0x000000e1b9037210 */ /* 0x080fe40000ffe4ff */
[----:B------:R-:W1:Y:S01]  /*15010*/  LDSM.16.M88.4 R184, [R220] ;  /* 0x00000000dcb8783b */ /* 0x000e620000000200 */
[-C--:B------:R-:W-:Y:S04]  /*15020*/  IADD3 R176, P1, R193, R226.reuse, RZ ;  /* 0x000000e2c1b07210 */ /* 0x080fe80007f3e0ff */
[-C--:B------:R-:W-:Y:S03]  /*15030*/  IADD3.X R177, R195, R225.reuse, RZ, P1, !PT ;  /* 0x000000e1c3b17210 */ /* 0x080fe60000ffe4ff */
[----:B------:R-:W-:Y:S01]  /*15040*/  @!PT LDS RZ, [RZ] ;  /* 0x00000000fffff984 */ /* 0x000fe20000000800 */
[----:B------:R-:W-:Y:S01]  /*15050*/  @!PT LDS RZ, [RZ] ;  /* 0x00000000fffff984 */ /* 0x000fe20000000800 */
[----:B------:R-:W-:Y:S01]  /*15060*/  @!PT LDS RZ, [RZ] ;  /* 0x00000000fffff984 */ /* 0x000fe20000000800 */
[----:B------:R2:W-:Y:S08]  /*15070*/  LDGSTS.E.BYPASS.LTC128B.128 [R197], [R2.64], !P3 ;  /* 0x0000000002c57fae */ /* 0x0005f0000d901d70 */
[----:B------:R3:W-:Y:S01]  /*15080*/  LDGSTS.E.BYPASS.LTC128B.128 [R197+0x800], [R190.64], !P3 ;  /* 0x00800000bec57fae */ /* 0x0007e2000d901d70 */
[-C--:B-1----:R-:W-:Y:S03]  /*15090*/  HMMA.16816.F32 R84, R172, R184.reuse, R84 ;  /* 0x000000b8ac54723c */ /* 0x082fe60000001854 */
[-C--:B---3--:R-:W-:Y:S02]  /*150a0*/  IADD3 R190, P2, R189, R226.reuse, RZ ;  /* 0x000000e2bdbe7210 */ /* 0x088fe40007f5e0ff */
[-C--:B------:R-:W-:Y:S02]  /*150b0*/  IADD3.X R189, R192, R225.reuse, RZ, P0, !PT ;  /* 0x000000e1c0bd7210 */ /* 0x080fe400007fe4ff */
[-C--:B------:R-:W-:Y:S01]  /*150c0*/  IADD3.X R191, R196, R225.reuse, RZ, P2, !PT ;  /* 0x000000e1c4bf7210 */ /* 0x080fe200017fe4ff */
[C---:B------:R-:W-:Y:S02]  /*150d0*/  HMMA.16816.F32 R88, R180.reuse, R184, R88 ;  /* 0x000000b8b458723c */ /* 0x040fe40000001858 */
[----:B------:R1:W-:Y:S02]  /*150e0*/  LDGSTS.E.BYPASS.LTC128B.128 [R197+0x1000], [R188.64], !P3 ;  /* 0x01000000bcc57fae */ /* 0x0003e4000d901d70 */
[----:B--2---:R-:W-:Y:S04]  /*150f0*/  IADD3 R2, P0, R194, R226, RZ ;  /* 0x000000e2c2027210 */ /* 0x004fe80007f1e0ff */
[----:B------:R-:W-:Y:S01]  /*15100*/  IADD3.X R3, R0, R225, RZ, P0, !PT ;  /* 0x000000e100037210 */ /* 0x000fe200007fe4ff */
[-C--:B------:R-:W-:Y:S01]  /*15110*/  HMMA.16816.F32 R92, R180, R186.reuse, R92 ;  /* 0x000000bab45c723c */ /* 0x080fe2000000185c */
[----:B------:R1:W-:Y:S02]  /*15120*/  LDGSTS.E.BYPASS.LTC128B.128 [R197+0x1800], [R190.64], !P3 ;  /* 0x01800000bec57fae */ /* 0x0003e4000d901d70 */
[----:B------:R-:W-:Y:S05]  /*15130*/  ISETP.GT.AND P0, PT, R227, UR5, PT ;  /* 0x00000005e3007c0c */ /* 0x000fea000bf04270 */
[----:B------:R-:W-:Y:S01]  /*15140*/  HMMA.16816.F32 R96, R172, R186, R96 ;  /* 0x000000baac60723c */ /* 0x000fe20000001860 */
[----:B------:R2:W-:Y:S08]  /*15150*/  LDGSTS.E.BYPASS.LTC128B.128 [R197+0x2000], [R176.64], !P3 ;  /* 0x02000000b0c57fae */ /* 0x0005f0000d901d70 */
[----:B------:R3:W-:Y:S08]  /*15160*/  LDGSTS.E.BYPASS.LTC128B.128 [R197+0x2800], [R2.64], !P3 ;  /* 0x0280000002c57fae */ /* 0x0007f0000d901d70 */
[----:B------:R-:W-:Y:S08]  /*15170*/  LDSM.16.M88.4 R192, [R216+0x8100] ;  /* 0x00810000d8c0783b */ /* 0x000ff00000000200 */
[----:B------:R-:W0:Y:S08]  /*15180*/  LDGDEPBAR ;  /* 0x00000000000079af */ /* 0x000e300000000000 */
[----:B--2---:R-:W-:Y:S08]  /*15190*/  LDSM.16.M88.4 R176, [R216+0x6100] ;  /* 0x00610000d8b0783b */ /* 0x004ff00000000200 */
[----:B-1----:R-:W1:Y:S08]  /*151a0*/  LDSM.16.M88.4 R188, [R214+0x3100] ;  /* 0x00310000d6bc783b */ /* 0x002e700000000200 */
[----:B---3--:R-:W2:Y:S08]  /*151b0*/  LDSM.16.M88.4 R196, [R214+0x3900] ;  /* 0x00390000d6c4783b */ /* 0x008eb00000000200 */
[----:B------:R-:W3:Y:S08]  /*151c0*/  LDSM.16.M88.4 R200, [R214+0x4100] ;  /* 0x00410000d6c8783b */ /* 0x000ef00000000200 */
[----:B------:R-:W4:Y:S08]  /*151d0*/  LDSM.16.M88.4 R168, [R214+0x4900] ;  /* 0x00490000d6a8783b */ /* 0x000f300000000200 */
[----:B------:R-:W2:Y:S08]  /*151e0*/  LDSM.16.M88.4 R180, [R214+0x5100] ;  /* 0x00510000d6b4783b */ /* 0x000eb00000000200 */
[----:B------:R-:W3:Y:S01]  /*151f0*/  LDSM.16.M88.4 R204, [R214+0x5900] ;  /* 0x00590000d6cc783b */ /* 0x000ee20000000200 */
[-C--:B-1----:R-:W-:Y:S07]  /*15200*/  HMMA.16816.F32 R4, R176, R188.reuse, R4 ;  /* 0x000000bcb004723c */ /* 0x082fee0000001804 */
[----:B------:R-:W-:Y:S01]  /*15210*/  LDSM.16.M88.4 R172, [R217+0x6100] ;  /* 0x00610000d9ac783b */ /* 0x000fe20000000200 */
[C---:B------:R-:W-:Y:S07]  /*15220*/  HMMA.16816.F32 R8, R192.reuse, R188, R8 ;  /* 0x000000bcc008723c */ /* 0x040fee0000001808 */
[----:B------:R-:W1:Y:S01]  /*15230*/  LDSM.16.M88.4 R184, [R213] ;  /* 0x00000000d5b8783b */ /* 0x000e620000000200 */
[-C--:B------:R-:W-:Y:S08]  /*15240*/  HMMA.16816.F32 R12, R192, R190.reuse, R12 ;  /* 0x000000bec00c723c */ /* 0x080ff0000000180c */
[C---:B------:R-:W-:Y:S01]  /*15250*/  HMMA.16816.F32 R16, R176.reuse, R190, R16 ;  /* 0x000000beb010723c */ /* 0x040fe20000001810 */
[----:B------:R-:W1:Y:S07]  /*15260*/  LDSM.16.M88.4 R188, [R217+0x8100] ;  /* 0x00810000d9bc783b */ /* 0x000e6e0000000200 */
[-C--:B--2---:R-:W-:Y:S08]  /*15270*/  HMMA.16816.F32 R20, R176, R196.reuse, R20 ;  /* 0x000000c4b014723c */ /* 0x084ff00000001814 */
[C---:B------:R-:W-:Y:S08]  /*15280*/  HMMA.16816.F32 R24, R192.reuse, R196, R24 ;  /* 0x000000c4c018723c */ /* 0x040ff00000001818 */
[-C--:B------:R-:W-:Y:S08]  /*15290*/  HMMA.16816.F32 R28, R192, R198.reuse, R28 ;  /* 0x000000c6c01c723c */ /* 0x080ff0000000181c */
[C---:B------:R-:W-:Y:S08]  /*152a0*/  HMMA.16816.F32 R32, R176.reuse, R198, R32 ;  /* 0x000000c6b020723c */ /* 0x040ff00000001820 */
        /* <DEDUP_REMOVED lines=17> */
[C---:B------:R-:W-:Y:S08]  /*153c0*/  HMMA.16816.F32 R8, R188.reuse, R184, R8 ;  /* 0x000000b8bc08723c */ /* 0x040ff00000001808 */
        /* <DEDUP_REMOVED lines=54> */
[----:B------:R4:W2:Y:S01]  /*15730*/  MUFU.TANH R182, R19 ;  /* 0x0000001300b67308 */ /* 0x0008a20000002400 */
[-C--:B------:R-:W-:Y:S03]  /*15740*/  HMMA.16816.F32 R44, R188, R10.reuse, R44 ;  /* 0x0000000abc2c723c */ /* 0x080fe6000000182c */
[----:B------:R-:W-:Y:S02]  /*15750*/  FMUL.FTZ R27, R27, c[0x0][0x320] ;  /* 0x0000c8001b1b7a20 */ /* 0x000fe40000410000 */
[----:B------:R-:W-:Y:S02]  /*15760*/  FMUL.FTZ R28, R28, c[0x0][0x320] ;  /* 0x0000c8001c1c7a20 */ /* 0x000fe40000410000 */
[----:B------:R-:W-:Y:S01]  /*15770*/  FMUL.FTZ R36, R36, c[0x0][0x320] ;  /* 0x0000c80024247a20 */ /* 0x000fe20000410000 */
[C---:B------:R-:W-:Y:S01]  /*15780*/  HMMA.16816.F32 R48, R172.reuse, R10, R48 ;  /* 0x0000000aac30723c */ /* 0x040fe20000001830 */
[----:B------:R-:W2:Y:S01]  /*15790*/  MUFU.TANH R20, R20 ;  /* 0x0000001400147308 */ /* 0x000ea20000002400 */
[----:B------:R-:W2:Y:S02]  /*157a0*/  LDSM.16.M88.4 R8, [R213+0x2000] ;  /* 0x00200000d508783b */ /* 0x000ea40000000200 */
        /* <DEDUP_REMOVED lines=8> */
[----:B------:R4:W1:Y:S01]  /*15830*/  MUFU.TANH R179, R22 ;  /* 0x0000001600b37308 */ /* 0x0008620000002400 */
[----:B------:R-:W-:Y:S02]  /*15840*/  FMUL.FTZ R34, R34, c[0x0][0x320] ;  /* 0x0000c80022227a20 */ /* 0x000fe40000410000 */
[-C--:B------:R-:W-:Y:S04]  /*15850*/  HMMA.16816.F32 R60, R188, R6.reuse, R60 ;  /* 0x00000006bc3c723c */ /* 0x080fe8000000183c */
[----:B------:R-:W-:Y:S02]  /*15860*/  FMUL.FTZ R48, R48, c[0x0][0x320] ;  /* 0x0000c80030307a20 */ /* 0x000fe40000410000 */
[----:B------:R-:W-:Y:S01]  /*15870*/  FMUL.FTZ R49, R49, c[0x0][0x320] ;  /* 0x0000c80031317a20 */ /* 0x000fe20000410000 */
[----:B------:R4:W1:Y:S01]  /*15880*/  MUFU.TANH R170, R23 ;  /* 0x0000001700aa7308 */ /* 0x0008620000002400 */
[C---:B------:R-:W-:Y:S01]  /*15890*/  HMMA.16816.F32 R64, R172.reuse, R6, R64 ;  /* 0x00000006ac40723c */ /* 0x040fe20000001840 */
[----:B------:R-:W1:Y:S01]  /*158a0*/  LDSM.16.M88.4 R4, [R213+0x2800] ;  /* 0x00280000d504783b */ /* 0x000e620000000200 */
[----:B------:R-:W-:Y:S04]  /*158b0*/  DEPBAR.LE SB0, 0x0 ;  /* 0x000080000000791a */ /* 0x000fe80000000000 */
[----:B------:R-:W-:Y:S02]  /*158c0*/  FMUL.FTZ R50, R50, c[0x0][0x320] ;  /* 0x0000c80032327a20 */ /* 0x000fe40000410000 */
[----:B------:R-:W-:Y:S01]  /*158d0*/  FMUL.FTZ R51, R51, c[0x0][0x320] ;  /* 0x0000c80033337a20 */ /* 0x000fe20000410000 */
[----:B------:R4:W1:Y:S01]  /*158e0*/  MUFU.TANH R207, R24 ;  /* 0x0000001800cf7308 */ /* 0x0008620000002400 */
[----:B------:R-:W-:Y:S01]  /*158f0*/  BAR.SYNC.DEFER_BLOCKING 0x0 ;  /* 0x0000000000007b1d */ /* 0x000fe20000010000 */
[-C--:B--2---:R-:W-:Y:S05]  /*15900*/  HMMA.16816.F32 R68, R172, R8.reuse, R68 ;  /* 0x00000008ac44723c */ /* 0x084fea0000001844 */
[----:B------:R-:W-:Y:S02]  /*15910*/  FMUL.FTZ R52, R52, c[0x0][0x320] ;  /* 0x0000c80034347a20 */ /* 0x000fe40000410000 */
[----:B------:R-:W-:Y:S01]  /*15920*/  FMUL.FTZ R53, R53, c[0x0][0x320] ;  /* 0x0000c80035357a20 */ /* 0x000fe20000410000 */
[----:B------:R4:W2:Y:S01]  /*15930*/  MUFU.TANH R206, R25 ;  /* 0x0000001900ce7308 */ /* 0x0008a20000002400 */
[C---:B------:R-:W-:Y:S04]  /*15940*/  HMMA.16816.F32 R72, R188.reuse, R8, R72 ;  /* 0x00000008bc48723c */ /* 0x040fe80000001848 */
[----:B------:R-:W-:Y:S02]  /*15950*/  FMUL.FTZ R54, R54, c[0x0][0x320] ;  /* 0x0000c80036367a20 */ /* 0x000fe40000410000 */
[----:B------:R-:W-:Y:S02]  /*15960*/  FMUL.FTZ R55, R55, c[0x0][0x320] ;  /* 0x0000c80037377a20 */ /* 0x000fe40000410000 */
[-C--:B------:R-:W-:Y:S01]  /*15970*/  HMMA.16816.F32 R76, R188, R10.reuse, R76 ;  /* 0x0000000abc4c723c */ /* 0x080fe2000000184c */
[----:B------:R4:W2:Y:S03]  /*15980*/  MUFU.TANH R238, R26 ;  /* 0x0000001a00ee7308 */ /* 0x0008a60000002400 */
[----:B------:R-:W-:Y:S02]  /*15990*/  FMUL.FTZ R56, R56, c[0x0][0x320] ;  /* 0x0000c80038387a20 */ /* 0x000fe40000410000 */
[----:B------:R-:W-:Y:S02]  /*159a0*/  FMUL.FTZ R59, R59, c[0x0][0x320] ;  /* 0x0000c8003b3b7a20 */ /* 0x000fe40000410000 */
[C---:B------:R-:W-:Y:S03]  /*159b0*/  HMMA.16816.F32 R80, R172.reuse, R10, R80 ;  /* 0x0000000aac50723c */ /* 0x040fe60000001850 */
[----:B------:R4:W2:Y:S01]  /*159c0*/  MUFU.TANH R237, R27 ;  /* 0x0000001b00ed7308 */ /* 0x0008a20000002400 */
[----:B------:R-:W-:Y:S02]  /*159d0*/  FMUL.FTZ R60, R60, c[0x0][0x320] ;  /* 0x0000c8003c3c7a20 */ /* 0x000fe40000410000 */
[----:B------:R-:W-:Y:S02]  /*159e0*/  FMUL.FTZ R61, R61, c[0x0][0x320] ;  /* 0x0000c8003d3d7a20 */ /* 0x000fe40000410000 */
[-C--:B-1----:R-:W-:Y:S04]  /*159f0*/  HMMA.16816.F32 R84, R172, R4.reuse, R84 ;  /* 0x00000004ac54723c */ /* 0x082fe80000001854 */
        /* <DEDUP_REMOVED lines=186> */
.L_x_198:
        /* <DEDUP_REMOVED lines=12> */
[----:B---3--:R-:W-:Y:S01]  /*16660*/  IADD3 R7, -R3, 0x1, R2 ;  /* 0x0000000103077810 */ /* 0x008fe20007ffe102 */
[----:B------:R-:W-:Y:S03]  /*16670*/  IMAD.IADD R8, R2, 0x1, -R3 ;  /* 0x0000000102087824 */ /* 0x000fe600078e0a03 */
[----:B------:R-:W-:Y:S04]  /*16680*/  IADD3 R7, R7, -c[0x0][0x168], R0 ;  /* 0x80005a0007077a10 */ /* 0x000fe80007ffe000 */
[C---:B------:R-:W-:Y:S02]  /*16690*/  IADD3 R6, R7.reuse, c[0x0][0x328], RZ ;  /* 0x0000ca0007067a10 */ /* 0x040fe40007ffe0ff */
[----:B------:R-:W-:Y:S03]  /*166a0*/  IADD3 R7, R7, UR12, RZ ;  /* 0x0000000c07077c10 */ /* 0x000fe6000fffe0ff */
[--C-:B-1----:R-:W-:Y:S02]  /*166b0*/  IMAD.IADD R3, R6, 0x1, R4.reuse ;  /* 0x0000000106037824 */ /* 0x102fe400078e0204 */
[----:B------:R-:W-:Y:S01]  /*166c0*/  IMAD.IADD R0, R7, 0x1, R4 ;  /* 0x0000000107007824 */ /* 0x000fe200078e0204 */
[----:B------:R-:W-:-:S05]  /*166d0*/  @P0 BRA `(.L_x_199) ;  /* 0x0000019000000947 */ /* 0x000fca0003800000 */
[----:B------:R-:W-:Y:S01]  /*166e0*/  MOV R9, c[0x0][0x2ac] ;  /* 0x0000ab0000097a02 */ /* 0x000fe20000000f00 */
        /* <DEDUP_REMOVED lines=14> */
.L_x_201:
[----:B------:R-:W-:Y:S04]  /*167d0*/  MOV R9, c[0x0][0x32c] ;  /* 0x0000cb0000097a02 */ /* 0x000fe80000000f00 */
[----:B------:R-:W-:Y:S11]  /*167e0*/  ISETP.NE.AND P0, PT, R9, 0x1, PT ;  /* 0x000000010900780c */ /* 0x000ff60003f05270 */
[----:B------:R-:W-:Y:S02]  /*167f0*/  @!UPT UIADD3 URZ, URZ, URZ, URZ ;  /* 0x0000003f3f3ff290 */ /* 0x000fe4000fffe03f */
[----:B------:R-:W-:Y:S05]  /*16800*/  @P0 IMAD.HI.U32 R9, R4, c[0x0][0x330], RZ ;  /* 0x0000cc0004090a27 */ /* 0x000fea00078e00ff */
[----:B------:R-:W-:Y:S02]  /*16810*/  @P0 SHF.R.U32.HI R4, RZ, c[0x0][0x334], R9 ;  /* 0x0000cd00ff040a19 */ /* 0x000fe40000011609 */
.L_x_202:
[----:B------:R-:W-:Y:S05]  /*16820*/  BSYNC B0 ;  /* 0x0000000000007941 */ /* 0x000fea0003800000 */
.L_x_200:
[----:B------:R-:W-:Y:S05]  /*16830*/  IMAD R4, R4, c[0x0][0x32c], R8 ;  /* 0x0000cb0004047a24 */ /* 0x000fea00078e0208 */
[----:B------:R-:W-:Y:S02]  /*16840*/  IADD3 R9, R4, c[0x0][0x32c], RZ ;  /* 0x0000cb0004097a10 */ /* 0x000fe40007ffe0ff */
[----:B------:R-:W-:Y:S02]  /*16850*/  IMNMX R0, R0, R4, !PT ;  /* 0x0000000400007217 */ /* 0x000fe40007800200 */
[----:B------:R-:W-:Y:S02]  /*16860*/  IMNMX R3, R3, R9, PT ;  /* 0x0000000903037217 */ /* 0x000fe40003800200 */
.L_x_199:
[C---:B------:R-:W-:Y:S02]  /*16870*/  ISETP.GE.AND P0, PT, R2.reuse, 0x2, PT ;  /* 0x000000020200780c */ /* 0x040fe40003f06270 */
[----:B------:R-:W-:Y:S02]  /*16880*/  ISETP.GE.AND P2, PT, R2, 0xa, PT ;  /* 0x0000000a0200780c */ /* 0x000fe40003f46270 */
[----:B------:R-:W-:Y:S02]  /*16890*/  P2R R26, PR, RZ, 0x1 ;  /* 0x00000001ff1a7803 */ /* 0x000fe40000000000 */
[----:B------:R-:W-:Y:S02]  /*168a0*/  ISETP.GT.AND P0, PT, R0, 0x1, !P0 ;  /* 0x000000010000780c */ /* 0x000fe40004704270 */
        /* <DEDUP_REMOVED lines=9> */
[----:B------:R-:W-:Y:S02]  /*16940*/  ISETP.LT.OR P1, PT, R3, 0x9, P1 ;  /* 0x000000090300780c */ /* 0x000fe40000f21670 */
[----:B------:R-:W-:Y:S02]  /*16950*/  FSEL R34, R17, -INF , !P0 ;  /* 0xff80000011227808 */ /* 0x000fe40004000000 */
[----:B------:R-:W-:Y:S02]  /*16960*/  ISETP.GT.AND P0, PT, R0, 0x10, !P2 ;  /* 0x000000100000780c */ /* 0x000fe40005704270 */
[----:B------:R-:W-:Y:S02]  /*16970*/  FSEL R32, R16, -INF , !P1 ;  /* 0xff80000010207808 */ /* 0x000fe40004800000 */
        /* <DEDUP_REMOVED lines=90> */
[C---:B------:R-:W-:Y:S04]  /*16f20*/  ISETP.LT.OR P0, PT, R3.reuse, 0x59, P0 ;  /* 0x000000590300780c */ /* 0x040fe80000701670 */
[----:B------:R-:W-:Y:S02]  /*16f30*/  FSEL R251, R96, -INF , !P0 ;  /* 0xff80000060fb7808 */ /* 0x000fe40004000000 */
[----:B------:R-:W-:Y:S04]  /*16f40*/  ISETP.GT.AND P0, PT, R0, RZ, !P2 ;  /* 0x000000ff0000720c */ /* 0x000fe80005704270 */
[C---:B------:R-:W-:Y:S04]  /*16f50*/  ISETP.LT.OR P0, PT, R3.reuse, 0x1, P0 ;  /* 0x000000010300780c */ /* 0x040fe80000701670 */
[----:B------:R-:W-:Y:S02]  /*16f60*/  FSEL R29, R200, -INF , !P0 ;  /* 0xff800000c81d7808 */ /* 0x000fe40004000000 */
[----:B------:R-:W-:Y:S04]  /*16f70*/  ISETP.GE.AND P0, PT, R2, 0x5a, PT ;  /* 0x0000005a0200780c */ /* 0x000fe80003f06270 */
[----:B------:R-:W-:Y:S04]  /*16f80*/  ISETP.GT.AND P2, PT, R0, 0x59, !P0 ;  /* 0x000000590000780c */ /* 0x000fe80004744270 */
[----:B------:R-:W-:Y:S02]  /*16f90*/  ISETP.LT.OR P2, PT, R3, 0x5a, P2 ;  /* 0x0000005a0300780c */ /* 0x000fe40001741670 */
[----:B------:R-:W1:Y:S02]  /*16fa0*/  SHFL.IDX PT, R3, R5, 0x1, 0x1c1f ;  /* 0x003c1f0005037f89 */ /* 0x000e6400000e0000 */
[----:B------:R-:W-:Y:S02]  /*16fb0*/  FSEL R252, R97, -INF , !P2 ;  /* 0xff80000061fc7808 */ /* 0x000fe40005000000 */
[----:B------:R-:W-:Y:S01]  /*16fc0*/  PLOP3.LUT P2, PT, PT, PT, UP0, 0x40, 0x0 ;  /* 0x000000000000781c */ /* 0x000fe20003f4e808 */
[--C-:B-1----:R-:W-:Y:S02]  /*16fd0*/  IMAD.IADD R2, R6, 0x1, R3.reuse ;  /* 0x0000000106027824 */ /* 0x102fe400078e0203 */
[----:B------:R-:W-:Y:S10]  /*16fe0*/  IMAD.IADD R0, R7, 0x1, R3 ;  /* 0x0000000107007824 */ /* 0x000ff400078e0203 */
        /* <DEDUP_REMOVED lines=16> */
.L_x_205:
[----:B------:R-:W-:Y:S04]  /*170f0*/  MOV R28, c[0x0][0x32c] ;  /* 0x0000cb00001c7a02 */ /* 0x000fe80000000f00 */
[----:B------:R-:W-:Y:S11]  /*17100*/  ISETP.NE.AND P2, PT, R28, 0x1, PT ;  /* 0x000000011c00780c */ /* 0x000ff60003f45270 */
[----:B------:R-:W-:Y:S02]  /*17110*/  @!UPT UIADD3 URZ, URZ, URZ, URZ ;  /* 0x0000003f3f3ff290 */ /* 0x000fe4000fffe03f */
[----:B------:R-:W-:Y:S05]  /*17120*/  @P2 IMAD.HI.U32 R28, R3, c[0x0][0x330], RZ ;  /* 0x0000cc00031c2a27 */ /* 0x000fea00078e00ff */
[----:B------:R-:W-:Y:S02]  /*17130*/  @P2 SHF.R.U32.HI R3, RZ, c[0x0][0x334], R28 ;  /* 0x0000cd00ff032a19 */ /* 0x000fe4000001161c */
.L_x_206:
[----:B------:R-:W-:Y:S05]  /*17140*/  BSYNC B0 ;  /* 0x0000000000007941 */ /* 0x000fea0003800000 */
.L_x_204:
[----:B------:R-:W-:Y:S05]  /*17150*/  IMAD R3, R3, c[0x0][0x32c], R8 ;  /* 0x0000cb0003037a24 */ /* 0x000fea00078e0208 */
[----:B------:R-:W-:Y:S02]  /*17160*/  IADD3 R28, R3, c[0x0][0x32c], RZ ;  /* 0x0000cb00031c7a10 */ /* 0x000fe40007ffe0ff */
[----:B------:R-:W-:Y:S02]  /*17170*/  IMNMX R0, R0, R3, !PT ;  /* 0x0000000300007217 */ /* 0x000fe40007800200 */
[----:B------:R-:W-:Y:S02]  /*17180*/  IMNMX R2, R2, R28, PT ;  /* 0x0000001c02027217 */ /* 0x000fe40003800200 */
.L_x_203:
        /* <DEDUP_REMOVED lines=113> */
.L_x_209:
[----:B------:R-:W-:Y:S04]  /*178a0*/  MOV R28, c[0x0][0x32c] ;  /* 0x0000cb00001c7a02 */ /* 0x000fe80000000f00 */
[----:B------:R-:W-:Y:S11]  /*178b0*/  ISETP.NE.AND P2, PT, R28, 0x1, PT ;  /* 0x000000011c00780c */ /* 0x000ff60003f45270 */
[----:B------:R-:W-:Y:S02]  /*178c0*/  @!UPT UIADD3 URZ, URZ, URZ, URZ ;  /* 0x0000003f3f3ff290 */ /* 0x000fe4000fffe03f */
[----:B------:R-:W-:Y:S05]  /*178d0*/  @P2 IMAD.HI.U32 R28, R3, c[0x0][0x330], RZ ;  /* 0x0000cc00031c2a27 */ /* 0x000fea00078e00ff */
[----:B------:R-:W-:Y:S02]  /*178e0*/  @P2 SHF.R.U32.HI R3, RZ, c[0x0][0x334], R28 ;  /* 0x0000cd00ff032a19 */ /* 0x000fe4000001161c */
.L_x_210:
[----:B------:R-:W-:Y:S05]  /*178f0*/  BSYNC B0 ;  /* 0x0000000000007941 */ /* 0x000fea0003800000 */
.L_x_208:
[----:B------:R-:W-:Y:S05]  /*17900*/  IMAD R3, R3, c[0x0][0x32c], R8 ;  /* 0x0000cb0003037a24 */ /* 0x000fea00078e0208 */
[----:B------:R-:W-:Y:S02]  /*17910*/  IADD3 R28, R3, c[0x0][0x32c], RZ ;  /* 0x0000cb00031c7a10 */ /* 0x000fe40007ffe0ff */
[----:B------:R-:W-:Y:S02]  /*17920*/  IMNMX R0, R0, R3, !PT ;  /* 0x0000000300007217 */ /* 0x000fe40007800200 */
[----:B------:R-:W-:Y:S02]  /*17930*/  IMNMX R2, R2, R28, PT ;  /* 0x0000001c02027217 */ /* 0x000fe40003800200 */
.L_x_207:
        /* <DEDUP_REMOVED lines=113> */
.L_x_213:
[----:B------:R-:W-:Y:S04]  /*18050*/  MOV R5, c[0x0][0x32c] ;  /* 0x0000cb0000057a02 */ /* 0x000fe80000000f00 */
[----:B------:R-:W-:Y:S11]  /*18060*/  ISETP.NE.AND P2, PT, R5, 0x1, PT ;  /* 0x000000010500780c */ /* 0x000ff60003f45270 */
[----:B------:R-:W-:Y:S02]  /*18070*/  @!UPT UIADD3 URZ, URZ, URZ, URZ ;  /* 0x0000003f3f3ff290 */ /* 0x000fe4000fffe03f */
[----:B------:R-:W-:Y:S05]  /*18080*/  @P2 IMAD.HI.U32 R5, R3, c[0x0][0x330], RZ ;  /* 0x0000cc0003052a27 */ /* 0x000fea00078e00ff */
[----:B------:R-:W-:Y:S02]  /*18090*/  @P2 SHF.R.U32.HI R3, RZ, c[0x0][0x334], R5 ;  /* 0x0000cd00ff032a19 */ /* 0x000fe40000011605 */
.L_x_214:
[----:B------:R-:W-:Y:S05]  /*180a0*/  BSYNC B0 ;  /* 0x0000000000007941 */ /* 0x000fea0003800000 */
.L_x_212:
[----:B------:R-:W-:Y:S05]  /*180b0*/  IMAD R8, R3, c[0x0][0x32c], R8 ;  /* 0x0000cb0003087a24 */ /* 0x000fea00078e0208 */
[----:B------:R-:W-:Y:S02]  /*180c0*/  IADD3 R3, R8, c[0x0][0x32c], RZ ;  /* 0x0000cb0008037a10 */ /* 0x000fe40007ffe0ff */
[----:B------:R-:W-:Y:S02]  /*180d0*/  IMNMX R0, R0, R8, !PT ;  /* 0x0000000800007217 */ /* 0x000fe40007800200 */
[----:B------:R-:W-:Y:S02]  /*180e0*/  IMNMX R2, R2, R3, PT ;  /* 0x0000000302027217 */ /* 0x000fe40003800200 */
.L_x_211:
[----:B------:R-:W2:Y:S01]  /*180f0*/  LDL.LU R5, [R1+0x4] ;  /* 0x0000040001057983 */ /* 0x000ea20000300800 */
[----:B------:R-:W-:Y:S02]  /*18100*/  ISETP.NE.AND P2, PT, R27, RZ, PT ;  /* 0x000000ff1b00720c */ /* 0x000fe40003f45270 */
[----:B------:R-:W-:Y:S01]  /*18110*/  FMNMX.FTZ R72, R29, R100, !PT ;  /* 0x000000641d487209 */ /* 0x000fe20007810000 */
[----:B------:R-:W3:Y:S01]  /*18120*/  LDL.LU R3, [R1] ;  /* 0x0000000001037983 */ /* 0x000ee20000300800 */
[----:B------:R-:W-:Y:S02]  /*18130*/  ISETP.GT.AND P2, PT, R0, RZ, !P2 ;  /* 0x000000ff0000720c */ /* 0x000fe40005744270 */
[----:B------:R-:W-:Y:S02]  /*18140*/  FMNMX.FTZ R72, R31, R72, !PT ;  /* 0x000000481f487209 */ /* 0x000fe40007810000 */
[----:B------:R-:W-:Y:S02]  /*18150*/  ISETP.LT.OR P2, PT, R2, 0x1, P2 ;  /* 0x000000010200780c */ /* 0x000fe40001741670 */
        /* <DEDUP_REMOVED lines=13> */
[----:B------:R-:W-:Y:S02]  /*18230*/  FSEL R188, R188, -INF , !P6 ;  /* 0xff800000bcbc7808 */ /* 0x000fe40007000000 */
[----:B------:R-:W-:Y:S02]  /*18240*/  FMNMX.FTZ R72, R90, R72, !PT ;  /* 0x000000485a487209 */ /* 0x000fe40007810000 */
[----:B------:R-:W-:Y:S02]  /*18250*/  ISETP.LT.OR P0, PT, R2, 0x5a, P0 ;  /* 0x0000005a0200780c */ /* 0x000fe40000701670 */
[----:B------:R-:W-:Y:S02]  /*18260*/  FMNMX.FTZ R72, R176, R72, !PT ;  /* 0x00000048b0487209 */ /* 0x000fe40007810000 */
[----:B------:R-:W-:Y:S02]  /*18270*/  FSEL R73, R79, -INF , !P0 ;  /* 0xff8000004f497808 */ /* 0x000fe40004000000 */
[----:B------:R-:W-:Y:S02]  /*18280*/  FMNMX.FTZ R72, R177, R72, !PT ;  /* 0x00000048b1487209 */ /* 0x000fe40007810000 */
[----:B------:R-:W-:Y:S02]  /*18290*/  ISETP.LT.OR P5, PT, R2, 0x59, P5 ;  /* 0x000000590200780c */ /* 0x000fe40002fa1670 */
        /* <DEDUP_REMOVED lines=11> */
[----:B------:R-:W-:Y:S02]  /*18350*/  FMNMX.FTZ R72, R252, R72, !PT ;  /* 0x00000048fc487209 */ /* 0x000fe40007810000 */
[----:B--2---:R-:W-:Y:S02]  /*18360*/  FSEL R8, R5, -INF , !P2 ;  /* 0xff80000005087808 */ /* 0x004fe40005000000 */
[----:B------:R-:W-:Y:S01]  /*18370*/  ISETP.NE.AND P2, PT, R26, RZ, PT ;  /* 0x000000ff1a00720c */ /* 0x000fe20003f45270 */
[----:B------:R-:W1:Y:S03]  /*18380*/  SHFL.BFLY PT, R5, R72, 0x2, 0x1f ;  /* 0x0c401f0048057f89 */ /* 0x000e6600000e0000 */
[----:B------:R-:W-:Y:S04]  /*18390*/  ISETP.GT.AND P2, PT, R0, 0x1, !P2 ;  /* 0x000000010000780c */ /* 0x000fe80005744270 */
[----:B------:R-:W-:Y:S04]  /*183a0*/  ISETP.LT.OR P2, PT, R2, 0x2, P2 ;  /* 0x000000020200780c */ /* 0x000fe80001741670 */
        /* <DEDUP_REMOVED lines=56> */
[----:B-1----:R-:W-:Y:S02]  /*18730*/  FMNMX.FTZ R72, R72, R5, !PT ;  /* 0x0000000548487209 */ /* 0x002fe40007810000 */
[----:B------:R-:W-:Y:S02]  /*18740*/  FSEL R168, R201, -INF , !P2 ;  /* 0xff800000c9a87808 */ /* 0x000fe40005000000 */
[----:B------:R-:W-:Y:S01]  /*18750*/  ISETP.NE.AND P2, PT, R17, RZ, PT ;  /* 0x000000ff1100720c */ /* 0x000fe20003f45270 */
[----:B------:R-:W1:Y:S01]  /*18760*/  SHFL.BFLY PT, R7, R72, 0x1, 0x1f ;  /* 0x0c201f0048077f89 */ /* 0x000e6200000e0000 */
[----:B------:R-:W-:Y:S02]  /*18770*/  FMNMX.FTZ R3, R248, R3, !PT ;  /* 0x00000003f8037209 */ /* 0x000fe40007810000 */
[----:B------:R-:W-:Y:S02]  /*18780*/  ISETP.GT.AND P2, PT, R0, 0x28, !P2 ;  /* 0x000000280000780c */ /* 0x000fe40005744270 */
[----:B------:R-:W-:Y:S02]  /*18790*/  FMNMX.FTZ R5, R8, R103, !PT ;  /* 0x0000006708057209 */ /* 0x000fe40007810000 */
[----:B------:R-:W-:Y:S01]  /*187a0*/  ISETP.LT.OR P2, PT, R2, 0x29, P2 ;  /* 0x000000290200780c */ /* 0x000fe20001741670 */
[----:B------:R-:W2:Y:S01]  /*187b0*/  SHFL.BFLY PT, R6, R3, 0x2, 0x1f ;  /* 0x0c401f0003067f89 */ /* 0x000ea200000e0000 */
        /* <DEDUP_REMOVED lines=10> */
[----:B-1----:R-:W-:Y:S02]  /*18860*/  FMNMX.FTZ R72, R72, R7, !PT ;  /* 0x0000000748487209 */ /* 0x002fe40007810000 */
[----:B------:R-:W-:Y:S02]  /*18870*/  ISETP.GT.AND P2, PT, R0, 0x30, !P2 ;  /* 0x000000300000780c */ /* 0x000fe40005744270 */
[----:B--2---:R-:W-:Y:S02]  /*18880*/  FMNMX.FTZ R3, R3, R6, !PT ;  /* 0x0000000603037209 */ /* 0x004fe40007810000 */
[----:B------:R-:W-:Y:S02]  /*18890*/  ISETP.LT.OR P2, PT, R2, 0x31, P2 ;  /* 0x000000310200780c */ /* 0x000fe40001741670 */
[----:B------:R-:W-:Y:S01]  /*188a0*/  FMNMX.FTZ R5, R58, R5, !PT ;  /* 0x000000053a057209 */ /* 0x000fe20007810000 */
[----:B------:R-:W1:Y:S01]  /*188b0*/  SHFL.BFLY PT, R71, R3, 0x1, 0x1f ;  /* 0x0c201f0003477f89 */ /* 0x000e6200000e0000 */
        /* <DEDUP_REMOVED lines=11> */
[----:B------:R-:W-:Y:S02]  /*18970*/  FSEL R198, R180, -INF , !P1 ;  /* 0xff800000b4c67808 */ /* 0x000fe40004800000 */
[----:B------:R-:W-:Y:S02]  /*18980*/  ISETP.LT.OR P2, PT, R2, 0x39, P2 ;  /* 0x000000390200780c */ /* 0x000fe40001741670 */
[----:B-1----:R-:W-:Y:S02]  /*18990*/  FMNMX.FTZ R71, R3, R71, !PT ;  /* 0x0000004703477209 */ /* 0x002fe40007810000 */
[----:B------:R-:W-:Y:S02]  /*189a0*/  FSEL R186, R59, -INF , !P2 ;  /* 0xff8000003bba7808 */ /* 0x000fe40005000000 */
[----:B------:R-:W-:Y:S02]  /*189b0*/  ISETP.NE.AND P2, PT, R12, RZ, PT ;  /* 0x000000ff0c00720c */ /* 0x000fe40003f45270 */
[----:B------:R-:W-:Y:S02]  /*189c0*/  FSETP.NEU.FTZ.AND P1, PT, R71, -INF , PT ;  /* 0xff8000004700780b */ /* 0x000fe40003f3d000 */
[----:B------:R-:W-:Y:S02]  /*189d0*/  ISETP.GT.AND P2, PT, R0, 0x39, !P2 ;  /* 0x000000390000780c */ /* 0x000fe40005744270 */
[----:B------:R-:W-:Y:S02]  /*189e0*/  FSEL R180, R91, -INF , !P5 ;  /* 0xff8000005bb47808 */ /* 0x000fe40006800000 */
[----:B------:R-:W-:Y:S04]  /*189f0*/  ISETP.LT.OR P2, PT, R2, 0x3a, P2 ;  /* 0x0000003a0200780c */ /* 0x000fe80001741670 */
[----:B------:R-:W-:Y:S02]  /*18a00*/  FSEL R187, R63, -INF , !P2 ;  /* 0xff8000003fbb7808 */ /* 0x000fe40005000000 */
[----:B------:R-:W-:Y:S04]  /*18a10*/  ISETP.NE.AND P2, PT, R11, RZ, PT ;  /* 0x000000ff0b00720c */ /* 0x000fe80003f45270 */
[----:B------:R-:W-:Y:S04]  /*18a20*/  ISETP.GT.AND P2, PT, R0, 0x40, !P2 ;  /* 0x000000400000780c */ /* 0x000fe80005744270 */
[----:B------:R-:W-:Y:S04]  /*18a30*/  ISETP.LT.OR P2, PT, R2, 0x41, P2 ;  /* 0x000000410200780c */ /* 0x000fe80001741670 */
[----:B------:R-:W-:Y:S01]  /*18a40*/  FSEL R197, R74, -INF , !P2 ;  /* 0xff8000004ac57808 */ /* 0x000fe20005000000 */
[----:B------:R-:W-:Y:S01]  /*18a50*/  FMUL.FTZ R74, R72, c[0x0][0x2d0] ;  /* 0x0000b400484a7a20 */ /* 0x000fe20000410000 */
[----:B------:R-:W-:Y:S04]  /*18a60*/  ISETP.NE.AND P2, PT, R10, RZ, PT ;  /* 0x000000ff0a00720c */ /* 0x000fe80003f45270 */
[----:B------:R-:W-:Y:S04]  /*18a70*/  ISETP.GT.AND P2, PT, R0, 0x41, !P2 ;  /* 0x000000410000780c */ /* 0x000fe80005744270 */
[----:B------:R-:W-:Y:S04]  /*18a80*/  ISETP.LT.OR P2, PT, R2, 0x42, P2 ;  /* 0x000000420200780c */ /* 0x000fe80001741670 */
[----:B------:R-:W-:Y:S01]  /*18a90*/  FSEL R201, R75, -INF , !P2 ;  /* 0xff8000004bc97808 */ /* 0x000fe20005000000 */
[----:B------:R-:W-:Y:S01]  /*18aa0*/  FMUL.FTZ R75, R71, c[0x0][0x2d0] ;  /* 0x0000b400474b7a20 */ /* 0x000fe20000410000 */
[----:B------:R-:W-:Y:S04]  /*18ab0*/  ISETP.NE.AND P2, PT, R9, RZ, PT ;  /* 0x000000ff0900720c */ /* 0x000fe80003f45270 */
[----:B------:R-:W-:Y:S02]  /*18ac0*/  ISETP.GT.AND P2, PT, R0, 0x48, !P2 ;  /* 0x000000480000780c */ /* 0x000fe40005744270 */
[----:B------:R-:W-:Y:S02]  /*18ad0*/  FSEL R75, R75, RZ, P1 ;  /* 0x000000ff4b4b7208 */ /* 0x000fe40000800000 */
[----:B------:R-:W-:Y:S03]  /*18ae0*/  ISETP.LT.OR P2, PT, R2, 0x49, P2 ;  /* 0x000000490200780c */ /* 0x000fe60001741670 */
[--C-:B------:R-:W-:Y:S01]  /*18af0*/  FFMA.FTZ R12, R43, c[0x0][0x2d0], -R75.reuse ;  /* 0x0000b4002b0c7a23 */ /* 0x100fe2000001084b */
[----:B------:R-:W-:Y:S02]  /*18b00*/  FSEL R202, R78, -INF , !P2 ;  /* 0xff8000004eca7808 */ /* 0x000fe40005000000 */
[----:B------:R-:W-:Y:S01]  /*18b10*/  ISETP.NE.AND P2, PT, R4, RZ, PT ;  /* 0x000000ff0400720c */ /* 0x000fe20003f45270 */
[----:B------:R-:W-:Y:S01]  /*18b20*/  MUFU.EX2 R93, R12 ;  /* 0x0000000c005d7308 */ /* 0x000fe20000000800 */
[----:B------:R-:W-:Y:S02]  /*18b30*/  FMNMX.FTZ R4, R28, R102, !PT ;  /* 0x000000661c047209 */ /* 0x000fe40007810000 */
[----:B------:R-:W-:Y:S01]  /*18b40*/  ISETP.GT.AND P2, PT, R0, 0x49, !P2 ;  /* 0x000000490000780c */ /* 0x000fe20005744270 */
[--C-:B------:R-:W-:Y:S01]  /*18b50*/  FFMA.FTZ R0, R33, c[0x0][0x2d0], -R75.reuse ;  /* 0x0000b40021007a23 */ /* 0x100fe2000001084b */
[----:B------:R-:W-:Y:S02]  /*18b60*/  FMNMX.FTZ R4, R35, R4, !PT ;  /* 0x0000000423047209 */ /* 0x000fe40007810000 */
[----:B------:R-:W-:Y:S01]  /*18b70*/  ISETP.LT.OR P2, PT, R2, 0x4a, P2 ;  /* 0x0000004a0200780c */ /* 0x000fe20001741670 */
[--C-:B------:R-:W-:Y:S01]  /*18b80*/  FFMA.FTZ R2, R36, c[0x0][0x2d0], -R75.reuse ;  /* 0x0000b40024027a23 */ /* 0x100fe2000001084b */
[----:B------:R-:W-:Y:S01]  /*18b90*/  FMNMX.FTZ R4, R37, R4, !PT ;  /* 0x0000000425047209 */ /* 0x000fe20007810000 */
[----:B------:R-:W-:Y:S01]  /*18ba0*/  MUFU.EX2 R89, R0 ;  /* 0x0000000000597308 */ /* 0x000fe20000000800 */
[----:B------:R-:W-:Y:S02]  /*18bb0*/  FSEL R194, R194, -INF , !P2 ;  /* 0xff800000c2c27808 */ /* 0x000fe40005000000 */
[----:B------:R-:W-:Y:S02]  /*18bc0*/  FMNMX.FTZ R4, R38, R4, !PT ;  /* 0x0000000426047209 */ /* 0x000fe40007810000 */
[----:B------:R-:W-:Y:S02]  /*18bd0*/  FSETP.NEU.FTZ.AND P2, PT, R72, -INF , PT ;  /* 0xff8000004800780b */ /* 0x000fe40003f5d000 */
[----:B------:R-:W-:Y:S02]  /*18be0*/  FMNMX.FTZ R4, R46, R4, !PT ;  /* 0x000000042e047209 */ /* 0x000fe40007810000 */
[----:B------:R-:W-:Y:S01]  /*18bf0*/  FSEL R74, R74, RZ, P2 ;  /* 0x000000ff4a4a7208 */ /* 0x000fe20001000000 */
[----:B------:R-:W-:Y:S01]  /*18c00*/  MUFU.EX2 R85, R2 ;  /* 0x0000000200557308 */ /* 0x000fe20000000800 */
[----:B------:R-:W-:Y:S03]  /*18c10*/  FMNMX.FTZ R4, R49, R4, !PT ;  /* 0x0000000431047209 */ /* 0x000fe60007810000 */
[--C-:B------:R-:W-:Y:S01]  /*18c20*/  FFMA.FTZ R5, R29, c[0x0][0x2d0], -R74.reuse ;  /* 0x0000b4001d057a23 */ /* 0x100fe2000001084a */
[----:B------:R-:W-:Y:S01]  /*18c30*/  FMNMX.FTZ R4, R50, R4, !PT ;  /* 0x0000000432047209 */ /* 0x000fe20007810000 */
[--C-:B------:R-:W-:Y:S02]  /*18c40*/  FFMA.FTZ R3, R32, c[0x0][0x2d0], -R74.reuse ;  /* 0x0000b40020037a23 */ /* 0x100fe4000001084a */
[--C-:B------:R-:W-:Y:S01]  /*18c50*/  FFMA.FTZ R16, R44, c[0x0][0x2d0], -R74.reuse ;  /* 0x0000b4002c107a23 */ /* 0x100fe2000001084a */
[----:B------:R-:W-:Y:S01]  /*18c60*/  FMNMX.FTZ R4, R51, R4, !PT ;  /* 0x0000000433047209 */ /* 0x000fe20007810000 */
[----:B------:R1:W-:Y:S03]  /*18c70*/  MUFU.EX2 R55, R5 ;  /* 0x0000000500377308 */ /* 0x0003e60000000800 */
[----:B------:R-:W-:Y:S04]  /*18c80*/  FMNMX.FTZ R4, R99, R4, !PT ;  /* 0x0000000463047209 */ /* 0x000fe80007810000 */
[----:B------:R-:W-:Y:S03]  /*18c90*/  FMNMX.FTZ R4, R169, R4, !PT ;  /* 0x00000004a9047209 */ /* 0x000fe60007810000 */
[----:B------:R2:W-:Y:S01]  /*18ca0*/  MUFU.EX2 R84, R3 ;  /* 0x0000000300547308 */ /* 0x0005e20000000800 */
[----:B------:R-:W-:Y:S04]  /*18cb0*/  FMNMX.FTZ R4, R172, R4, !PT ;  /* 0x00000004ac047209 */ /* 0x000fe80007810000 */
[----:B------:R-:W-:Y:S04]  /*18cc0*/  FMNMX.FTZ R4, R175, R4, !PT ;  /* 0x00000004af047209 */ /* 0x000fe80007810000 */
[----:B------:R-:W-:Y:S01]  /*18cd0*/  FMNMX.FTZ R4, R185, R4, !PT ;  /* 0x00000004b9047209 */ /* 0x000fe20007810000 */
[----:B------:R-:W-:Y:S03]  /*18ce0*/  MUFU.EX2 R33, R16 ;  /* 0x0000001000217308 */ /* 0x000fe60000000800 */
[----:B------:R-:W-:Y:S02]  /*18cf0*/  FMNMX.FTZ R4, R189, R4, !PT ;  /* 0x00000004bd047209 */ /* 0x000fe40007810000 */
[----:B-1----:R-:W-:Y:S01]  /*18d00*/  FMNMX.FTZ R5, R171, R6, !PT ;  /* 0x00000006ab057209 */ /* 0x002fe20007810000 */
[--C-:B------:R-:W-:Y:S01]  /*18d10*/  FFMA.FTZ R6, R31, c[0x0][0x2d0], -R74.reuse ;  /* 0x0000b4001f067a23 */ /* 0x100fe2000001084a */
[----:B------:R-:W-:Y:S02]  /*18d20*/  FMNMX.FTZ R4, R191, R4, !PT ;  /* 0x00000004bf047209 */ /* 0x000fe40007810000 */
[----:B------:R-:W-:Y:S01]  /*18d30*/  FMNMX.FTZ R5, R173, R5, !PT ;  /* 0x00000005ad057209 */ /* 0x000fe20007810000 */
[----:B------:R-:W-:Y:S01]  /*18d40*/  MUFU.EX2 R52, R6 ;  /* 0x0000000600347308 */ /* 0x000fe20000000800 */
[----:B------:R-:W-:Y:S02]  /*18d50*/  FMNMX.FTZ R4, R193, R4, !PT ;  /* 0x00000004c1047209 */ /* 0x000fe40007810000 */
[----:B------:R-:W-:Y:S02]  /*18d60*/  FMNMX.FTZ R5, R181, R5, !PT ;  /* 0x00000005b5057209 */ /* 0x000fe40007810000 */
[----:B------:R-:W-:Y:S02]  /*18d70*/  FMNMX.FTZ R4, R204, R4, !PT ;  /* 0x00000004cc047209 */ /* 0x000fe40007810000 */
[----:B------:R-:W-:Y:S02]  /*18d80*/  FMNMX.FTZ R5, R184, R5, !PT ;  /* 0x00000005b8057209 */ /* 0x000fe40007810000 */
[----:B------:R-:W-:Y:S02]  /*18d90*/  FMNMX.FTZ R4, R206, R4, !PT ;  /* 0x00000004ce047209 */ /* 0x000fe40007810000 */
[----:B--2---:R-:W-:Y:S01]  /*18da0*/  FMNMX.FTZ R3, R186, R5, !PT ;  /* 0x00000005ba037209 */ /* 0x004fe20007810000 */
[----:B------:R-:W-:Y:S01]  /*18db0*/  FFMA.FTZ R5, R34, c[0x0][0x2d0], -R74 ;  /* 0x0000b40022057a23 */ /* 0x000fe2000001084a */
[----:B------:R-:W-:Y:S02]  /*18dc0*/  FMNMX.FTZ R4, R207, R4, !PT ;  /* 0x00000004cf047209 */ /* 0x000fe40007810000 */
[----:B------:R-:W-:Y:S01]  /*18dd0*/  FMNMX.FTZ R3, R187, R3, !PT ;  /* 0x00000003bb037209 */ /* 0x000fe20007810000 */
[----:B------:R-:W1:Y:S01]  /*18de0*/  MUFU.EX2 R87, R5 ;  /* 0x0000000500577308 */ /* 0x000e620000000800 */
        /* <DEDUP_REMOVED lines=9> */
[----:B------:R-:W-:Y:S03]  /*18e80*/  FMNMX.FTZ R3, R198, R3, !PT ;  /* 0x00000003c6037209 */ /* 0x000fe60007810000 */
[----:B------:R-:W2:Y:S01]  /*18e90*/  SHFL.BFLY PT, R7, R4, 0x2, 0x1f ;  /* 0x0c401f0004077f89 */ /* 0x000ea200000e0000 */
[----:B------:R-:W-:Y:S01]  /*18ea0*/  FMNMX.FTZ R0, R188, R3, !PT ;  /* 0x00000003bc007209 */ /* 0x000fe20007810000 */
[--C-:B------:R-:W-:Y:S01]  /*18eb0*/  FFMA.FTZ R3, R39, c[0x0][0x2d0], -R75.reuse ;  /* 0x0000b40027037a23 */ /* 0x100fe2000001084b */
[----:B-1----:R-:W-:Y:S01]  /*18ec0*/  F2FP.PACK_AB R78, R87, R84 ;  /* 0x00000054574e723e */ /* 0x002fe200000000ff */
[--C-:B------:R-:W-:Y:S01]  /*18ed0*/  FFMA.FTZ R5, R30, c[0x0][0x2d0], -R75.reuse ;  /* 0x0000b4001e057a23 */ /* 0x100fe2000001084b */
[----:B------:R-:W-:Y:S01]  /*18ee0*/  FMNMX.FTZ R0, R180, R0, !PT ;  /* 0x00000000b4007209 */ /* 0x000fe20007810000 */
[----:B------:R-:W1:Y:S03]  /*18ef0*/  MUFU.EX2 R86, R3 ;  /* 0x0000000300567308 */ /* 0x000e660000000800 */
[----:B------:R-:W-:Y:S05]  /*18f00*/  FMNMX.FTZ R0, R73, R0, !PT ;  /* 0x0000000049007209 */ /* 0x000fea0007810000 */
[----:B------:R-:W-:Y:S02]  /*18f10*/  SHFL.BFLY PT, R2, R0, 0x2, 0x1f ;  /* 0x0c401f0000027f89 */ /* 0x000fe400000e0000 */
[----:B------:R-:W3:Y:S01]  /*18f20*/  MUFU.EX2 R54, R5 ;  /* 0x0000000500367308 */ /* 0x000ee20000000800 */
[----:B--2---:R-:W-:Y:S05]  /*18f30*/  FMNMX.FTZ R4, R4, R7, !PT ;  /* 0x0000000704047209 */ /* 0x004fea0007810000 */
[----:B------:R-:W2:Y:S01]  /*18f40*/  SHFL.BFLY PT, R70, R4, 0x1, 0x1f ;  /* 0x0c201f0004467f89 */ /* 0x000ea200000e0000 */
[----:B-1----:R-:W-:Y:S02]  /*18f50*/  F2FP.PACK_AB R79, R86, R85 ;  /* 0x00000055564f723e */ /* 0x002fe400000000ff */
[----:B--2---:R-:W-:Y:S04]  /*18f60*/  FMNMX.FTZ R70, R4, R70, !PT ;  /* 0x0000004604467209 */ /* 0x004fe80007810000 */
[C---:B------:R-:W-:Y:S01]  /*18f70*/  FSETP.NEU.FTZ.AND P0, PT, R70.reuse, -INF , PT ;  /* 0xff8000004600780b */ /* 0x040fe20003f1d000 */
[----:B------:R-:W-:Y:S05]  /*18f80*/  FMUL.FTZ R96, R70, c[0x0][0x2d0] ;  /* 0x0000b40046607a20 */ /* 0x000fea0000410000 */
[----:B------:R-:W-:Y:S05]  /*18f90*/  FSEL R96, R96, RZ, P0 ;  /* 0x000000ff60607208 */ /* 0x000fea0000000000 */
[--C-:B------:R-:W-:Y:S02]  /*18fa0*/  FFMA.FTZ R3, R28, c[0x0][0x2d0], -R96.reuse ;  /* 0x0000b4001c037a23 */ /* 0x100fe40000010860 */
[--C-:B------:R-:W-:Y:S02]  /*18fb0*/  FFMA.FTZ R4, R38, c[0x0][0x2d0], -R96.reuse ;  /* 0x0000b40026047a23 */ /* 0x100fe40000010860 */
[----:B------:R1:W-:Y:S01]  /*18fc0*/  MUFU.EX2 R53, R3 ;  /* 0x0000000300357308 */ /* 0x0003e20000000800 */
[--C-:B------:R-:W-:Y:S02]  /*18fd0*/  FFMA.FTZ R32, R46, c[0x0][0x2d0], -R96.reuse ;  /* 0x0000b4002e207a23 */ /* 0x100fe40000010860 */
[----:B------:R-:W-:Y:S02]  /*18fe0*/  FFMA.FTZ R44, R51, c[0x0][0x2d0], -R96 ;  /* 0x0000b400332c7a23 */ /* 0x000fe40000010860 */
[----:B------:R-:W-:Y:S02]  /*18ff0*/  FFMA.FTZ R28, R48, c[0x0][0x2d0], -R75 ;  /* 0x0000b400301c7a23 */ /* 0x000fe4000001084b */
[----:B------:R-:W-:Y:S03]  /*19000*/  FFMA.FTZ R48, R57, c[0x0][0x2d0], -R74 ;  /* 0x0000b40039307a23 */ /* 0x000fe6000001084a */
[----:B------:R-:W-:Y:S01]  /*19010*/  MUFU.EX2 R61, R4 ;  /* 0x00000004003d7308 */ /* 0x000fe20000000800 */
[--C-:B-1----:R-:W-:Y:S09]  /*19020*/  FFMA.FTZ R3, R35, c[0x0][0x2d0], -R96.reuse ;  /* 0x0000b40023037a23 */ /* 0x102ff20000010860 */
[----:B------:R1:W-:Y:S02]  /*19030*/  MUFU.EX2 R60, R3 ;  /* 0x00000003003c7308 */ /* 0x0003e40000000800 */
[----:B-1----:R-:W-:Y:S02]  /*19040*/  FFMA.FTZ R3, R37, c[0x0][0x2d0], -R96 ;  /* 0x0000b40025037a23 */ /* 0x002fe40000010860 */
[----:B------:R-:W-:Y:S06]  /*19050*/  LDSM.16.MT88.4 R36, [R212+0x100] ;  /* 0x00010000d424783b */ /* 0x000fec0000004200 */
[----:B------:R1:W-:Y:S02]  /*19060*/  MUFU.EX2 R27, R3 ;  /* 0x00000003001b7308 */ /* 0x0003e40000000800 */
[----:B-1----:R-:W-:Y:S01]  /*19070*/  FMNMX.FTZ R3, R0, R2, !PT ;  /* 0x0000000200037209 */ /* 0x002fe20007810000 */
[----:B------:R-:W-:Y:S01]  /*19080*/  FFMA.FTZ R2, R40, c[0x0][0x2d0], -R74 ;  /* 0x0000b40028027a23 */ /* 0x000fe2000001084a */
[----:B------:R-:W-:Y:S01]  /*19090*/  FSEL R0, R72, RZ, P2 ;  /* 0x000000ff48007208 */ /* 0x000fe20001000000 */
[----:B------:R-:W-:Y:S05]  /*190a0*/  FFMA.FTZ R40, R50, c[0x0][0x2d0], -R96 ;  /* 0x0000b40032287a23 */ /* 0x000fea0000010860 */
        /* <DEDUP_REMOVED lines=11> */
[----:B----4-:R-:W-:Y:S01]  /*19160*/  FSEL R0, R70, RZ, P0 ;  /* 0x000000ff46007208 */ /* 0x010fe20000000000 */
[----:B---3--:R-:W-:Y:S01]  /*19170*/  IMAD.MOV.U32 R101, RZ, RZ, R54 ;  /* 0x000000ffff657224 */ /* 0x008fe200078e0036 */
        /* <DEDUP_REMOVED lines=11> */
[----:B------:R2:W-:Y:S01]  /*19230*/  MUFU.EX2 R2, R0 ;  /* 0x0000000000027308 */ /* 0x0005e20000000800 */
[--C-:B------:R-:W-:Y:S01]  /*19240*/  FFMA.FTZ R4, R25, c[0x0][0x2d0], -R97.reuse ;  /* 0x0000b40019047a23 */ /* 0x100fe20000010861 */
[----:B------:R-:W-:Y:S01]  /*19250*/  F2FP.PACK_AB R64, R60, R102 ;  /* 0x000000663c40723e */ /* 0x000fe200000000ff */
[--C-:B------:R-:W-:Y:S02]  /*19260*/  FFMA.FTZ R58, R58, c[0x0][0x2d0], -R97.reuse ;  /* 0x0000b4003a3a7a23 */ /* 0x100fe40000010861 */
[--C-:B------:R-:W-:Y:S05]  /*19270*/  FFMA.FTZ R62, R62, c[0x0][0x2d0], -R97.reuse ;  /* 0x0000b4003e3e7a23 */ /* 0x100fea0000010861 */
[----:B------:R3:W4:Y:S01]  /*19280*/  MUFU.EX2 R91, R4 ;  /* 0x00000004005b7308 */ /* 0x0007220000000800 */
[C---:B-1----:R-:W-:Y:S02]  /*19290*/  FMUL.FTZ R6, R68.reuse, R106 ;  /* 0x0000006a44067220 */ /* 0x042fe40000410000 */
[C---:B------:R-:W-:Y:S01]  /*192a0*/  FMUL.FTZ R7, R68.reuse, R107 ;  /* 0x0000006b44077220 */ /* 0x040fe20000410000 */
[----:B------:R-:W-:Y:S01]  /*192b0*/  MOV R107, R27 ;  /* 0x0000001b006b7202 */ /* 0x000fe20000000f00 */
[C---:B------:R-:W-:Y:S02]  /*192c0*/  FMUL.FTZ R18, R68.reuse, R118 ;  /* 0x0000007644127220 */ /* 0x040fe40000410000 */
[C---:B------:R-:W-:Y:S01]  /*192d0*/  FMUL.FTZ R19, R68.reuse, R119 ;  /* 0x0000007744137220 */ /* 0x040fe20000410000 */
[----:B------:R-:W-:Y:S01]  /*192e0*/  F2FP.PACK_AB R66, R61, R107 ;  /* 0x0000006b3d42723e */ /* 0x000fe200000000ff */
[C---:B------:R-:W-:Y:S01]  /*192f0*/  FMUL.FTZ R34, R68.reuse, R134 ;  /* 0x0000008644227220 */ /* 0x040fe20000410000 */
[----:B------:R-:W-:Y:S01]  /*19300*/  LDSM.16.MT88.4 R116, [R209+0x2900] ;  /* 0x00290000d174783b */ /* 0x000fe20000004200 */
[----:B------:R-:W-:Y:S02]  /*19310*/  FMUL.FTZ R35, R68, R135 ;  /* 0x0000008744237220 */ /* 0x000fe40000410000 */
[----:B--2---:R-:W-:Y:S02]  /*19320*/  FFMA.FTZ R0, R8, c[0x0][0x2d0], -R97 ;  /* 0x0000b40008007a23 */ /* 0x004fe40000010861 */
[C---:B------:R-:W-:Y:S02]  /*19330*/  FMUL.FTZ R50, R68.reuse, R150 ;  /* 0x0000009644327220 */ /* 0x040fe40000410000 */
[----:B------:R1:W-:Y:S01]  /*19340*/  MUFU.EX2 R9, R0 ;  /* 0x0000000000097308 */ /* 0x0003e20000000800 */
[----:B------:R-:W-:Y:S02]  /*19350*/  FFMA.FTZ R8, R41, c[0x0][0x2d0], -R75 ;  /* 0x0000b40029087a23 */ /* 0x000fe4000001084b */
[----:B------:R-:W-:Y:S02]  /*19360*/  FMUL.FTZ R51, R68, R151 ;  /* 0x0000009744337220 */ /* 0x000fe40000410000 */
[----:B---3--:R-:W-:Y:S02]  /*19370*/  FFMA.FTZ R4, R24, c[0x0][0x2d0], -R97 ;  /* 0x0000b40018047a23 */ /* 0x008fe40000010861 */
[----:B----4-:R-:W-:Y:S02]  /*19380*/  IMAD.MOV.U32 R150, RZ, RZ, R91 ;  /* 0x000000ffff967224 */ /* 0x010fe400078e005b */
[----:B------:R-:W-:Y:S01]  /*19390*/  IMAD.MOV.U32 R151, RZ, RZ, R89 ;  /* 0x000000ffff977224 */ /* 0x000fe200078e0059 */
[----:B------:R2:W3:Y:S01]  /*193a0*/  MUFU.EX2 R63, R4 ;  /* 0x00000004003f7308 */ /* 0x0004e20000000800 */
[C---:B------:R-:W-:Y:S02]  /*193b0*/  FMUL.FTZ R12, R2.reuse, R112 ;  /* 0x00000070020c7220 */ /* 0x040fe40000410000 */
[C---:B------:R-:W-:Y:S02]  /*193c0*/  FMUL.FTZ R13, R2.reuse, R113 ;  /* 0x00000071020d7220 */ /* 0x040fe40000410000 */
[----:B------:R-:W-:Y:S02]  /*193d0*/  FFMA.FTZ R24, R45, c[0x0][0x2d0], -R75 ;  /* 0x0000b4002d187a23 */ /* 0x000fe4000001084b */
[C---:B------:R-:W-:Y:S02]  /*193e0*/  FMUL.FTZ R45, R2.reuse, R145 ;  /* 0x00000091022d7220 */ /* 0x040fe40000410000 */
[C---:B------:R-:W-:Y:S01]  /*193f0*/  FMUL.FTZ R25, R2.reuse, R125 ;  /* 0x0000007d02197220 */ /* 0x040fe20000410000 */
[----:B------:R4:W-:Y:S01]  /*19400*/  MUFU.EX2 R31, R8 ;  /* 0x00000008001f7308 */ /* 0x0009e20000000800 */
[C---:B------:R-:W-:Y:S02]  /*19410*/  FMUL.FTZ R29, R2.reuse, R129 ;  /* 0x00000081021d7220 */ /* 0x040fe40000410000 */
[----:B------:R-:W-:Y:S02]  /*19420*/  FMUL.FTZ R41, R2, R141 ;  /* 0x0000008d02297220 */ /* 0x000fe40000410000 */
[----:B-1----:R-:W-:Y:S02]  /*19430*/  FFMA.FTZ R0, R26, c[0x0][0x2d0], -R97 ;  /* 0x0000b4001a007a23 */ /* 0x002fe40000010861 */
[----:B------:R-:W-:Y:S03]  /*19440*/  FMUL.FTZ R57, R2, R157 ;  /* 0x0000009d02397220 */ /* 0x000fe60000410000 */
[----:B------:R1:W5:Y:S01]  /*19450*/  MUFU.EX2 R92, R0 ;  /* 0x00000000005c7308 */ /* 0x0003620000000800 */
[----:B--2---:R-:W-:Y:S01]  /*19460*/  FFMA.FTZ R4, R42, c[0x0][0x2d0], -R74 ;  /* 0x0000b4002a047a23 */ /* 0x004fe2000001084a */
[----:B---3--:R-:W-:Y:S08]  /*19470*/  F2FP.PACK_AB R67, R63, R91 ;  /* 0x0000005b3f43723e */ /* 0x008ff000000000ff */
[----:B------:R2:W-:Y:S01]  /*19480*/  MUFU.EX2 R59, R4 ;  /* 0x00000004003b7308 */ /* 0x0005e20000000800 */
[C---:B----4-:R-:W-:Y:S02]  /*19490*/  FMUL.FTZ R8, R2.reuse, R108 ;  /* 0x0000006c02087220 */ /* 0x050fe40000410000 */
[----:B------:R-:W-:Y:S02]  /*194a0*/  IMAD.MOV.U32 R108, RZ, RZ, R9 ;  /* 0x000000ffff6c7224 */ /* 0x000fe400078e0009 */
[----:B------:R-:W-:Y:S05]  /*194b0*/  FMUL.FTZ R9, R2, R109 ;  /* 0x0000006d02097220 */ /* 0x000fea0000410000 */
[----:B------:R3:W4:Y:S01]  /*194c0*/  MUFU.EX2 R30, R24 ;  /* 0x00000018001e7308 */ /* 0x0007220000000800 */
[----:B------:R-:W-:Y:S01]  /*194d0*/  IMAD.MOV.U32 R109, RZ, RZ, R86 ;  /* 0x000000ffff6d7224 */ /* 0x000fe200078e0056 */
[----:B-1----:R-:W-:Y:S02]  /*194e0*/  FSEL R0, R3, RZ, P0 ;  /* 0x000000ff03007208 */ /* 0x002fe40000000000 */
[----:B-----5:R-:W-:Y:S02]  /*194f0*/  F2FP.PACK_AB R65, R92, R108 ;  /* 0x0000006c5c41723e */ /* 0x020fe400000000ff */
[----:B------:R-:W-:Y:S01]  /*19500*/  ISETP.GT.AND P0, PT, R227, UR5, PT ;  /* 0x00000005e3007c0c */ /* 0x000fe2000bf04270 */
[----:B------:R-:W-:Y:S02]  /*19510*/  FADD.FTZ R0, -R0, R103 ;  /* 0x0000006700007221 */ /* 0x000fe40000010100 */
[----:B------:R-:W-:Y:S02]  /*19520*/  IMAD.MOV.U32 R103, RZ, RZ, R52 ;  /* 0x000000ffff677224 */ /* 0x000fe400078e0034 */
[----:B------:R-:W-:Y:S01]  /*19530*/  FMUL.FTZ R0, R0, c[0x0][0x2d0] ;  /* 0x0000b40000007a20 */ /* 0x000fe20000410000 */
[----:B------:R-:W1:Y:S01]  /*19540*/  LDSM.16.MT88.4 R52, [R210+0x100] ;  /* 0x00010000d234783b */ /* 0x000e620000004200 */
[----:B--2---:R-:W-:Y:S01]  /*19550*/  FMUL.FTZ R4, R69, R104 ;  /* 0x0000006845047220 */ /* 0x004fe20000410000 */
[----:B------:R-:W-:Y:S01]  /*19560*/  F2FP.PACK_AB R76, R103, R100 ;  /* 0x00000064674c723e */ /* 0x000fe200000000ff */
[----:B------:R-:W-:Y:S06]  /*19570*/  MUFU.EX2 R104, R62 ;  /* 0x0000003e00687308 */ /* 0x000fec0000000800 */
[-C--:B------:R-:W-:Y:S01]  /*19580*/  HMMA.16816.F32 R4, R76, R20.reuse, R4 ;  /* 0x000000144c04723c */ /* 0x080fe20000001804 */
[----:B---3--:R-:W-:Y:S01]  /*19590*/  FMUL.FTZ R24, R2, R124 ;  /* 0x0000007c02187220 */ /* 0x008fe20000410000 */
[----:B----4-:R-:W-:Y:S02]  /*195a0*/  MOV R129, R30 ;  /* 0x0000001e00817202 */ /* 0x010fe40000000f00 */
[----:B------:R-:W2:Y:S10]  /*195b0*/  MUFU.EX2 R0, R0 ;  /* 0x0000000000007308 */ /* 0x000eb40000000800 */
[----:B------:R3:W-:Y:S01]  /*195c0*/  MUFU.EX2 R124, R32 ;  /* 0x00000020007c7308 */ /* 0x0007e20000000800 */
[C---:B--2---:R-:W-:Y:S02]  /*195d0*/  FMUL.FTZ R10, R0.reuse, R110 ;  /* 0x0000006e000a7220 */ /* 0x044fe40000410000 */
[C---:B------:R-:W-:Y:S07]  /*195e0*/  FMUL.FTZ R11, R0.reuse, R111 ;  /* 0x0000006f000b7220 */ /* 0x040fee0000410000 */
        /* <DEDUP_REMOVED lines=8> */
[----:B---3--:R-:W-:Y:S01]  /*19670*/  FMUL.FTZ R32, R69, R132 ;  /* 0x0000008445207220 */ /* 0x008fe20000410000 */
[----:B------:R3:W-:Y:S01]  /*19680*/  MUFU.EX2 R111, R28 ;  /* 0x0000001c006f7308 */ /* 0x0007e20000000800 */
[C---:B------:R-:W-:Y:S01]  /*19690*/  FMUL.FTZ R26, R0.reuse, R126 ;  /* 0x0000007e001a7220 */ /* 0x040fe20000410000 */
[----:B------:R-:W-:Y:S01]  /*196a0*/  MOV R126, R31 ;  /* 0x0000001f007e7202 */ /* 0x000fe20000000f00 */
[----:B------:R-:W-:Y:S01]  /*196b0*/  FFMA.FTZ R20, R47, c[0x0][0x2d0], -R74 ;  /* 0x0000b4002f147a23 */ /* 0x000fe2000001084a */
[-C--:B------:R-:W-:Y:S01]  /*196c0*/  HMMA.16816.F32 R12, R64, R22.reuse, R12 ;  /* 0x00000016400c723c */ /* 0x080fe2000000180c */
[C---:B------:R-:W-:Y:S03]  /*196d0*/  FMUL.FTZ R21, R69.reuse, R121 ;  /* 0x0000007945157220 */ /* 0x040fe60000410000 */
[C---:B------:R-:W-:Y:S01]  /*196e0*/  FMUL.FTZ R30, R0.reuse, R130 ;  /* 0x00000082001e7220 */ /* 0x040fe20000410000 */
[----:B------:R-:W-:Y:S01]  /*196f0*/  MOV R121, R60 ;  /* 0x0000003c00797202 */ /* 0x000fe20000000f00 */
[----:B------:R4:W-:Y:S01]  /*19700*/  MUFU.EX2 R112, R20 ;  /* 0x0000001400707308 */ /* 0x0009e20000000800 */
[----:B------:R-:W-:Y:S01]  /*19710*/  IMAD.MOV.U32 R130, RZ, RZ, R33 ;  /* 0x000000ffff827224 */ /* 0x000fe200078e0021 */
[C---:B------:R-:W-:Y:S01]  /*19720*/  HMMA.16816.F32 R16, R76.reuse, R22, R16 ;  /* 0x000000164c10723c */ /* 0x040fe20000001810 */
[C---:B------:R-:W-:Y:S03]  /*19730*/  FMUL.FTZ R31, R0.reuse, R131 ;  /* 0x00000083001f7220 */ /* 0x040fe60000410000 */
[C---:B------:R-:W-:Y:S01]  /*19740*/  FMUL.FTZ R33, R69.reuse, R133 ;  /* 0x0000008545217220 */ /* 0x040fe20000410000 */
[----:B------:R-:W-:Y:S01]  /*19750*/  MOV R131, R63 ;  /* 0x0000003f00837202 */ /* 0x000fe20000000f00 */
[----:B------:R-:W-:Y:S01]  /*19760*/  FMUL.FTZ R42, R0, R142 ;  /* 0x0000008e002a7220 */ /* 0x000fe20000410000 */
[----:B------:R-:W-:Y:S01]  /*19770*/  LDSM.16.MT88.4 R132, [R212+0x2900] ;  /* 0x00290000d484783b */ /* 0x000fe20000004200 */
        /* <DEDUP_REMOVED lines=8> */
[----:B----4-:R-:W-:Y:S02]  /*19800*/  FMUL.FTZ R20, R69, R120 ;  /* 0x0000007845147220 */ /* 0x010fe40000410000 */
[----:B------:R-:W-:Y:S02]  /*19810*/  IMAD.MOV.U32 R120, RZ, RZ, R84 ;  /* 0x000000ffff787224 */ /* 0x000fe400078e0054 */
[----:B------:R-:W4:Y:S01]  /*19820*/  LDSM.16.MT88.4 R84, [R209+0x900] ;  /* 0x00090000d154783b */ /* 0x000f220000004200 */
[----:B------:R-:W-:Y:S02]  /*19830*/  FMUL.FTZ R47, R0, R147 ;  /* 0x00000093002f7220 */ /* 0x000fe40000410000 */
[-C--:B------:R-:W-:Y:S01]  /*19840*/  HMMA.16816.F32 R20, R76, R36.reuse, R20 ;  /* 0x000000244c14723c */ /* 0x080fe20000001814 */
[----:B------:R1:W-:Y:S01]  /*19850*/  MUFU.EX2 R123, R58 ;  /* 0x0000003a007b7308 */ /* 0x0003e20000000800 */
[C---:B------:R-:W-:Y:S02]  /*19860*/  FMUL.FTZ R60, R2.reuse, R160 ;  /* 0x000000a0023c7220 */ /* 0x040fe40000410000 */
[----:B-----5:R-:W-:Y:S02]  /*19870*/  FMUL.FTZ R40, R2, R140 ;  /* 0x0000008c02287220 */ /* 0x020fe40000410000 */
[C---:B------:R-:W-:Y:S01]  /*19880*/  FMUL.FTZ R62, R0.reuse, R162 ;  /* 0x000000a2003e7220 */ /* 0x040fe20000410000 */
[----:B------:R-:W-:Y:S01]  /*19890*/  MOV R162, R92 ;  /* 0x0000005c00a27202 */ /* 0x000fe20000000f00 */
[C---:B------:R-:W-:Y:S01]  /*198a0*/  HMMA.16816.F32 R24, R64.reuse, R36, R24 ;  /* 0x000000244018723c */ /* 0x040fe20000001818 */
[----:B------:R-:W-:Y:S03]  /*198b0*/  FFMA.FTZ R92, R95, c[0x0][0x2d0], -R75 ;  /* 0x0000b4005f5c7a23 */ /* 0x000fe6000001084b */
[C---:B------:R-:W-:Y:S02]  /*198c0*/  FMUL.FTZ R63, R0.reuse, R163 ;  /* 0x000000a3003f7220 */ /* 0x040fe40000410000 */
[----:B---3--:R-:W-:Y:S01]  /*198d0*/  FMUL.FTZ R48, R69, R148 ;  /* 0x0000009445307220 */ /* 0x008fe20000410000 */
[----:B------:R-:W-:Y:S01]  /*198e0*/  MOV R148, R93 ;  /* 0x0000005d00947202 */ /* 0x000fe20000000f00 */
        /* <DEDUP_REMOVED lines=12> */
[----:B------:R-:W-:Y:S02]  /*199b0*/  IMAD.MOV.U32 R160, RZ, RZ, R61 ;  /* 0x000000ffffa07224 */ /* 0x000fe400078e003d */
        /* <DEDUP_REMOVED lines=130> */
[----:B--2---:R-:W-:Y:S02]  /*1a1e0*/  FFMA.FTZ R92, R203, c[0x0][0x2d0], -R75 ;  /* 0x0000b400cb5c7a23 */ /* 0x004fe4000001084b */
[----:B------:R-:W-:Y:S06]  /*1a1f0*/  IMAD.MOV.U32 R203, RZ, RZ, R113 ;  /* 0x000000ffffcb7224 */ /* 0x000fec00078e0071 */
        /* <DEDUP_REMOVED lines=12> */
[--C-:B------:R-:W-:Y:S03]  /*1a2c0*/  FFMA.FTZ R88, R187, c[0x0][0x2d0], -R97.reuse ;  /* 0x0000b400bb587a23 */ /* 0x100fe60000010861 */
[----:B------:R-:W-:Y:S03]  /*1a2d0*/  IMAD.MOV.U32 R187, RZ, RZ, R100 ;  /* 0x000000ffffbb7224 */ /* 0x000fe600078e0064 */
[--C-:B------:R-:W-:Y:S01]  /*1a2e0*/  FFMA.FTZ R80, R205, c[0x0][0x2d0], -R74.reuse ;  /* 0x0000b400cd507a23 */ /* 0x100fe2000001084a */
[----:B------:R-:W-:Y:S01]  /*1a2f0*/  HMMA.16816.F32 R64, R76, R90, R64 ;  /* 0x0000005a4c40723c */ /* 0x000fe20000001840 */
[----:B----4-:R-:W-:Y:S02]  /*1a300*/  F2FP.PACK_AB R82, R189, R185 ;  /* 0x000000b9bd52723e */ /* 0x010fe400000000ff */
[----:B------:R4:W-:Y:S01]  /*1a310*/  MUFU.EX2 R179, R80 ;  /* 0x0000005000b37308 */ /* 0x0009e20000000800 */
[----:B------:R-:W-:Y:S03]  /*1a320*/  MOV R205, R111 ;  /* 0x0000006f00cd7202 */ /* 0x000fe60000000f00 */
        /* <DEDUP_REMOVED lines=17> */
[--C-:B------:R-:W-:Y:S01]  /*1a440*/  FFMA.FTZ R84, R232, c[0x0][0x2d0], -R74.reuse ;  /* 0x0000b400e8547a23 */ /* 0x100fe2000001084a */
[-C--:B------:R-:W-:Y:S01]  /*1a450*/  HMMA.16816.F32 R12, R80, R86.reuse, R12 ;  /* 0x00000056500c723c */ /* 0x080fe2000000180c */
[----:B------:R-:W-:Y:S02]  /*1a460*/  MOV R232, R114 ;  /* 0x0000007200e87202 */ /* 0x000fe40000000f00 */
        /* <DEDUP_REMOVED lines=17> */
[----:B------:R-:W-:Y:S01]  /*1a580*/  MOV R120, R108 ;  /* 0x0000006c00787202 */ /* 0x000fe20000000f00 */
[----:B------:R-:W-:Y:S01]  /*1a590*/  FFMA.FTZ R92, R201, c[0x0][0x2d0], -R97 ;  /* 0x0000b400c95c7a23 */ /* 0x000fe20000010861 */
[-C--:B------:R-:W-:Y:S01]  /*1a5a0*/  HMMA.16816.F32 R44, R80, R94.reuse, R44 ;  /* 0x0000005e502c723c */ /* 0x080fe2000000182c */
[----:B----4-:R-:W-:Y:S03]  /*1a5b0*/  FFMA.FTZ R88, R207, c[0x0][0x2d0], -R96 ;  /* 0x0000b400cf587a23 */ /* 0x010fe60000010860 */
[----:B------:R-:W-:Y:S03]  /*1a5c0*/  IMAD.MOV.U32 R207, RZ, RZ, R160 ;  /* 0x000000ffffcf7224 */ /* 0x000fe600078e00a0 */
        /* <DEDUP_REMOVED lines=18> */
[----:B-----5:R-:W-:Y:S01]  /*1a6f0*/  FFMA.FTZ R88, R239, c[0x0][0x2d0], -R74 ;  /* 0x0000b400ef587a23 */ /* 0x020fe2000001084a */
[----:B------:R-:W-:Y:S08]  /*1a700*/  MOV R239, R105 ;  /* 0x0000006900ef7202 */ /* 0x000ff00000000f00 */
[----:B------:R5:W-:Y:S01]  /*1a710*/  MUFU.EX2 R173, R88 ;  /* 0x0000005800ad7308 */ /* 0x000be20000000800 */
[----:B-1----:R-:W1:Y:S08]  /*1a720*/  LDSM.16.MT88.4 R84, [R211+0x1900] ;  /* 0x00190000d354783b */ /* 0x002e700000004200 */
[----:B----4-:R-:W-:Y:S01]  /*1a730*/  LDSM.16.MT88.4 R92, [R210+0x2100] ;  /* 0x00210000d25c783b */ /* 0x010fe20000004200 */
[----:B-----5:R-:W-:Y:S01]  /*1a740*/  FFMA.FTZ R88, R197, c[0x0][0x2d0], -R97 ;  /* 0x0000b400c5587a23 */ /* 0x020fe20000010861 */
[----:B------:R-:W-:Y:S01]  /*1a750*/  MOV R197, R121 ;  /* 0x0000007900c57202 */ /* 0x000fe20000000f00 */
[----:B------:R-:W-:Y:S02]  /*1a760*/  IMAD.MOV.U32 R121, RZ, RZ, R107 ;  /* 0x000000ffff797224 */ /* 0x000fe400078e006b */
[----:B------:R4:W5:Y:S01]  /*1a770*/  MUFU.EX2 R156, R88 ;  /* 0x00000058009c7308 */ /* 0x0009620000000800 */
[----:B--2---:R-:W-:Y:S01]  /*1a780*/  FFMA.FTZ R68, R68, R199, R184 ;  /* 0x000000c744447223 */ /* 0x004fe200000100b8 */
[----:B------:R-:W-:Y:S01]  /*1a790*/  MOV R184, R106 ;  /* 0x0000006a00b87202 */ /* 0x000fe20000000f00 */
[-C--:B-1----:R-:W-:Y:S01]  /*1a7a0*/  HMMA.16816.F32 R52, R76, R84.reuse, R52 ;  /* 0x000000544c34723c */ /* 0x082fe20000001834 */
[----:B---3--:R-:W-:Y:S01]  /*1a7b0*/  FFMA.FTZ R69, R69, R186, R187 ;  /* 0x000000ba45457223 */ /* 0x008fe200000100bb */
[----:B------:R-:W-:Y:S01]  /*1a7c0*/  MOV R199, R161 ;  /* 0x000000a100c77202 */ /* 0x000fe20000000f00 */
[----:B------:R-:W-:Y:S02]  /*1a7d0*/  IMAD.MOV.U32 R186, RZ, RZ, R104 ;  /* 0x000000ffffba7224 */ /* 0x000fe400078e0068 */
[----:B------:R-:W-:Y:S03]  /*1a7e0*/  IMAD.MOV.U32 R187, RZ, RZ, R110 ;  /* 0x000000ffffbb7224 */ /* 0x000fe600078e006e */
        /* <DEDUP_REMOVED lines=54> */
[----:B------:R-:W-:Y:S02]  /*1ab50*/  FADD.FTZ R4, R231, R69 ;  /* 0x00000045e7047221 */ /* 0x000fe40000010000 */
[--C-:B-1----:R-:W-:Y:S03]  /*1ab60*/  FFMA.FTZ R74, R245, c[0x0][0x2d0], -R96.reuse ;  /* 0x0000b400f54a7a23 */ /* 0x102fe60000010860 */
[----:B------:R-:W-:Y:S01]  /*1ab70*/  FFMA.FTZ R96, R247, c[0x0][0x2d0], -R96 ;  /* 0x0000b400f7607a23 */ /* 0x000fe20000010860 */
[----:B------:R1:W-:Y:S01]  /*1ab80*/  MUFU.EX2 R86, R74 ;  /* 0x0000004a00567308 */ /* 0x0003e20000000800 */
[----:B------:R-:W-:Y:S01]  /*1ab90*/  FADD.FTZ R6, R151, R68 ;  /* 0x0000004497067221 */ /* 0x000fe20000010000 */
[----:B--2---:R-:W-:Y:S01]  /*1aba0*/  F2FP.PACK_AB R160, R85, R99 ;  /* 0x0000006355a0723e */ /* 0x004fe200000000ff */
[----:B------:R-:W-:Y:S02]  /*1abb0*/  IMAD.MOV.U32 R231, RZ, RZ, R148 ;  /* 0x000000ffffe77224 */ /* 0x000fe400078e0094 */
[----:B------:R-:W-:Y:S01]  /*1abc0*/  FADD.FTZ R4, R230, R4 ;  /* 0x00000004e6047221 */ /* 0x000fe20000010000 */
[----:B------:R-:W-:Y:S01]  /*1abd0*/  MOV R230, R232 ;  /* 0x000000e800e67202 */ /* 0x000fe20000000f00 */
[----:B------:R-:W-:Y:S01]  /*1abe0*/  FADD.FTZ R6, R233, R6 ;  /* 0x00000006e9067221 */ /* 0x000fe20000010000 */
[----:B------:R-:W-:Y:S01]  /*1abf0*/  MOV R233, R203 ;  /* 0x000000cb00e97202 */ /* 0x000fe20000000f00 */
[----:B------:R-:W-:Y:S01]  /*1ac00*/  IMAD.MOV.U32 R232, RZ, RZ, R200 ;  /* 0x000000ffffe87224 */ /* 0x000fe200078e00c8 */
[----:B------:R-:W2:Y:S01]  /*1ac10*/  MUFU.EX2 R96, R96 ;  /* 0x0000006000607308 */ /* 0x000ea20000000800 */
[----:B------:R-:W-:Y:S01]  /*1ac20*/  FADD.FTZ R4, R239, R4 ;  /* 0x00000004ef047221 */ /* 0x000fe20000010000 */
[----:B------:R-:W-:Y:S01]  /*1ac30*/  MOV R203, R205 ;  /* 0x000000cd00cb7202 */ /* 0x000fe20000000f00 */
[----:B------:R-:W-:Y:S01]  /*1ac40*/  IMAD.MOV.U32 R205, RZ, RZ, R123 ;  /* 0x000000ffffcd7224 */ /* 0x000fe200078e007b */
[----:B------:R-:W-:Y:S02]  /*1ac50*/  MOV R200, R187 ;  /* 0x000000bb00c87202 */ /* 0x000fe40000000f00 */
[----:B------:R-:W-:Y:S01]  /*1ac60*/  MOV R187, R122 ;  /* 0x0000007a00bb7202 */ /* 0x000fe20000000f00 */
[--C-:B-1----:R-:W-:Y:S04]  /*1ac70*/  FFMA.FTZ R74, R198, c[0x0][0x2d0], -R97.reuse ;  /* 0x0000b400c64a7a23 */ /* 0x102fe80000010861 */
        /* <DEDUP_REMOVED lines=15> */
[----:B------:R-:W-:Y:S02]  /*1ad70*/  MOV R204, R149 ;  /* 0x0000009500cc7202 */ /* 0x000fe40000000f00 */
[----:B------:R-:W1:Y:S01]  /*1ad80*/  LDSM.16.MT88.4 R148, [R210+0x2900] ;  /* 0x00290000d294783b */ /* 0x000e620000004200 */
[----:B------:R-:W-:Y:S05]  /*1ad90*/  FADD.FTZ R2, R197, R2 ;  /* 0x00000002c5027221 */ /* 0x000fea0000010000 */
[----:B------:R-:W-:Y:S02]  /*1ada0*/  FADD.FTZ R5, R121, R2 ;  /* 0x0000000279057221 */ /* 0x000fe40000010000 */
[----:B------:R-:W-:Y:S02]  /*1adb0*/  FADD.FTZ R2, R229, R6 ;  /* 0x00000006e5027221 */ /* 0x000fe40000010000 */
[----:B------:R-:W-:Y:S02]  /*1adc0*/  FADD.FTZ R6, R127, R4 ;  /* 0x000000047f067221 */ /* 0x000fe40000010000 */
[----:B--2---:R-:W-:Y:S02]  /*1add0*/  FFMA.FTZ R8, R0, R73, R120 ;  /* 0x0000004900087223 */ /* 0x004fe40000010078 */
[----:B------:R-:W-:Y:S01]  /*1ade0*/  FADD.FTZ R0, R207, R5 ;  /* 0x00000005cf007221 */ /* 0x000fe20000010000 */
[-C--:B------:R-:W-:Y:S01]  /*1adf0*/  HMMA.16816.F32 R120, R164, R132.reuse, R20 ;  /* 0x00000084a478723c */ /* 0x080fe20000001814 */
[----:B------:R-:W-:Y:S01]  /*1ae00*/  FADD.FTZ R8, R193, R8 ;  /* 0x00000008c1087221 */ /* 0x000fe20000010000 */
[----:B------:R-:W-:Y:S01]  /*1ae10*/  MOV R193, R191 ;  /* 0x000000bf00c17202 */ /* 0x000fe20000000f00 */
        /* <DEDUP_REMOVED lines=35> */
[----:B------:R-:W-:Y:S02]  /*1b050*/  FADD.FTZ R11, R141, R0 ;  /* 0x000000008d0b7221 */ /* 0x000fe40000010000 */
[C---:B------:R-:W-:Y:S02]  /*1b060*/  HMMA.16816.F32 R140, R160.reuse, R148, R40 ;  /* 0x00000094a08c723c */ /* 0x040fe40000001828 */
[----:B------:R-:W-:Y:S02]  /*1b070*/  FADD.FTZ R8, R238, R12 ;  /* 0x0000000cee087221 */ /* 0x000fe40000010000 */
[----:B------:R-:W-:Y:S02]  /*1b080*/  FADD.FTZ R2, R249, R10 ;  /* 0x0000000af9027221 */ /* 0x000fe40000010000 */
[----:B------:R-:W-:Y:S02]  /*1b090*/  FADD.FTZ R0, R146, R9 ;  /* 0x0000000992007221 */ /* 0x000fe40000010000 */
[----:B------:R-:W-:Y:S04]  /*1b0a0*/  FADD.FTZ R11, R144, R11 ;  /* 0x0000000b900b7221 */ /* 0x000fe80000010000 */
[----:B------:R-:W-:Y:S02]  /*1b0b0*/  FADD.FTZ R8, R237, R8 ;  /* 0x00000008ed087221 */ /* 0x000fe40000010000 */
        /* <DEDUP_REMOVED lines=56> */
[----:B------:R-:W-:Y:S01]  /*1b440*/  IMAD.MOV.U32 R100, RZ, RZ, R72 ;  /* 0x000000ffff647224 */ /* 0x000fe200078e0048 */
[----:B------:R2:W-:Y:S01]  /*1b450*/  STL [R1+0x1c], R4 ;  /* 0x00001c0401007387 */ /* 0x0005e20000100800 */
[----:B------:R-:W-:Y:S05]  /*1b460*/  FADD.FTZ R2, R97, R2 ;  /* 0x0000000261027221 */ /* 0x000fea0000010000 */
[----:B------:R2:W-:Y:S01]  /*1b470*/  STL [R1+0x20], R2 ;  /* 0x0000200201007387 */ /* 0x0005e20000100800 */
[----:B-1----:R-:W-:Y:S04]  /*1b480*/  IADD3 R0, R227, -0x1, RZ ;  /* 0xffffffffe3007810 */ /* 0x002fe80007ffe0ff */
[----:B------:R-:W-:Y:S01]  /*1b490*/  MOV R227, R0 ;  /* 0x0000000000e37202 */ /* 0x000fe20000000f00 */
[----:B------:R-:W-:-:S05]  /*1b4a0*/  @P0 BRA `(.L_x_215) ;  /* 0xffff95a000000947 */ /* 0x000fca000383ffff */
.L_x_197:
[----:B-12---:R-:W2:Y:S04]  /*1b4b0*/  LDL.LU R0, [R1+0x14] ;  /* 0x0000140001007983 */ /* 0x006ea80000300800 */
[----:B------:R-:W3:Y:S04]  /*1b4c0*/  LDL.LU R9, [R1+0x18] ;  /* 0x0000180001097983 */ /* 0x000ee80000300800 */
[----:B------:R-:W4:Y:S04]  /*1b4d0*/  LDL.LU R8, [R1+0x1c] ;  /* 0x00001c0001087983 */ /* 0x000f280000300800 */
[----:B------:R-:W4:Y:S01]  /*1b4e0*/  LDL.LU R4, [R1+0x20] ;  /* 0x0000200001047983 */ /* 0x000f220000300800 */
        /* <DEDUP_REMOVED lines=8> */
[----:B------:R-:W4:Y:S01]  /*1b570*/  SHFL.BFLY PT, R2, R4, 0x2, 0x1f ;  /* 0x0c401f0004027f89 */ /* 0x000f2200000e0000 */
        /* <DEDUP_REMOVED lines=11> */
[----:B------:R-:W-:Y:S01]  /*1b630*/  FSETP.NE.FTZ.AND P3, PT, R5, RZ, PT ;  /* 0x000000ff0500720b */ /* 0x000fe20003f75000 */
[----:B---3--:R-:W-:Y:S01]  /*1b640*/  FADD.FTZ R7, R7, R4 ;  /* 0x0000000407077221 */ /* 0x008fe20000010000 */
[----:B------:R-:W-:Y:S02]  /*1b650*/  FSETP.NE.FTZ.AND P2, PT, R6, RZ, PT ;  /* 0x000000ff0600720b */ /* 0x000fe40003f55000 */
[----:B------:R-:W-:Y:S01]  /*1b660*/  MOV R4, RZ ;  /* 0x000000ff00047202 */ /* 0x000fe20000000f00 */
[----:B----4-:R-:W-:Y:S01]  /*1b670*/  FADD.FTZ R8, R2, R8 ;  /* 0x0000000802087221 */ /* 0x010fe20000010000 */
[----:B------:R-:W-:Y:S02]  /*1b680*/  FSETP.NE.FTZ.AND P1, PT, R7, RZ, PT ;  /* 0x000000ff0700720b */ /* 0x000fe40003f35000 */
[----:B------:R-:W-:-:S05]  /*1b690*/  MOV R2, RZ ;  /* 0x000000ff00027202 */ /* 0x000fca0000000f00 */
[----:B------:R-:W1:Y:S01]  /*1b6a0*/  @P3 MUFU.RCP R0, R5 ;  /* 0x0000000500003308 */ /* 0x000e620000001000 */
[----:B------:R-:W-:-:S07]  /*1b6b0*/  FSETP.NE.FTZ.AND P0, PT, R8, RZ, PT ;  /* 0x000000ff0800720b */ /* 0x000fce0003f15000 */
[----:B------:R-:W-:Y:S01]  /*1b6c0*/  @P2 MUFU.RCP R4, R6 ;  /* 0x0000000600042308 */ /* 0x000fe20000001000 */
        /* <DEDUP_REMOVED lines=21> */
[C---:B-1----:R-:W-:Y:S01]  /*1b820*/  FMUL.FTZ R108, R2.reuse, R108 ;  /* 0x0000006c026c7220 */ /* 0x042fe20000410000 */
[----:B------:R-:W-:Y:S01]  /*1b830*/  @P0 MUFU.LG2 R6, R8 ;  /* 0x0000000800060308 */ /* 0x000fe20000000c00 */
[C---:B------:R-:W-:Y:S02]  /*1b840*/  FMUL.FTZ R109, R2.reuse, R109 ;  /* 0x0000006d026d7220 */ /* 0x040fe40000410000 */
[C---:B------:R-:W-:Y:S02]  /*1b850*/  FMUL.FTZ R112, R2.reuse, R112 ;  /* 0x0000007002707220 */ /* 0x040fe40000410000 */
[----:B------:R-:W-:-:S02]  /*1b860*/  FMUL.FTZ R113, R2, R113 ;  /* 0x0000007102717220 */ /* 0x000fc40000410000 */
[C---:B------:R-:W-:Y:S01]  /*1b870*/  FMUL.FTZ R124, R2.reuse, R124 ;  /* 0x0000007c027c7220 */ /* 0x040fe20000410000 */
[----:B------:R1:W2:Y:S01]  /*1b880*/  @P0 MUFU.RCP R0, R8 ;  /* 0x0000000800000308 */ /* 0x0002a20000001000 */
        /* <DEDUP_REMOVED lines=8> */
[----:B-1----:R-:W-:Y:S01]  /*1b910*/  @P0 MOV R8, 0x3f317218 ;  /* 0x3f31721800080802 */ /* 0x002fe20000000f00 */
[C---:B------:R-:W-:Y:S02]  /*1b920*/  FMUL.FTZ R157, R2.reuse, R157 ;  /* 0x0000009d029d7220 */ /* 0x040fe40000410000 */
[C---:B------:R-:W-:Y:S02]  /*1b930*/  FMUL.FTZ R160, R2.reuse, R160 ;  /* 0x000000a002a07220 */ /* 0x040fe40000410000 */
[----:B------:R-:W-:Y:S01]  /*1b940*/  FMUL.FTZ R161, R2, R161 ;  /* 0x000000a102a17220 */ /* 0x000fe20000410000 */
[----:B------:R-:W-:Y:S01]  /*1b950*/  @P2 MOV R2, 0x3f317218 ;  /* 0x3f31721800022802 */ /* 0x000fe20000000f00 */
        /* <DEDUP_REMOVED lines=17> */
[C---:B--2---:R-:W-:Y:S02]  /*1ba70*/  FMUL.FTZ R110, R0.reuse, R110 ;  /* 0x0000006e006e7220 */ /* 0x044fe40000410000 */
        /* <DEDUP_REMOVED lines=28> */
.L_x_149:
[----:B------:R-:W-:Y:S01]  /*1bc40*/  USHF.R.S32.HI UR6, URZ, 0x1f, UR11 ;  /* 0x0000001f3f067899 */ /* 0x000fe2000801140b */
[----:B------:R-:W-:Y:S05]  /*1bc50*/  @P4 BRA `(.L_x_216) ;  /* 0x0000121000004947 */ /* 0x000fea0003800000 */
[----:B------:R-:W2:Y:S01]  /*1bc60*/  S2R R12, SR_TID.X ;  /* 0x00000000000c7919 */ /* 0x000ea20000002100 */
[----:B------:R-:W-:Y:S01]  /*1bc70*/  ULDC.64 UR4, c[0x0][0x490] ;  /* 0x0001240000047ab9 */ /* 0x000fe20000000a00 */
[----:B------:R-:W-:Y:S01]  /*1bc80*/  IMAD.MOV.U32 R54, RZ, RZ, c[0x0][0x4e8] ;  /* 0x00013a00ff367624 */ /* 0x000fe200078e00ff */
[----:B------:R-:W-:Y:S01]  /*1bc90*/  UIMAD UR8, UR6, UR4, URZ ;  /* 0x00000004060872a4 */ /* 0x000fe2000f8e023f */
[----:B------:R-:W3:Y:S01]  /*1bca0*/  S2R R13, SR_CTAID.Z ;  /* 0x00000000000d7919 */ /* 0x000ee20000002700 */
[----:B------:R-:W-:Y:S01]  /*1bcb0*/  UIMAD.WIDE.U32 UR12, UR11, UR4, URZ ;  /* 0x000000040b0c72a5 */ /* 0x000fe2000f8e003f */
[----:B------:R-:W-:Y:S01]  /*1bcc0*/  F2FP.PACK_AB R104, R105, R104 ;  /* 0x000000686968723e */ /* 0x000fe200000000ff */
[----:B------:R-:W-:Y:S01]  /*1bcd0*/  UIMAD UR8, UR11, UR5, UR8 ;  /* 0x000000050b0872a4 */ /* 0x000fe2000f8e0208 */
[----:B------:R-:W4:Y:S01]  /*1bce0*/  S2R R29, SR_CTAID.X ;  /* 0x00000000001d7919 */ /* 0x000f220000002500 */
[C---:B------:R-:W-:Y:S01]  /*1bcf0*/  ISETP.NE.AND P0, PT, R54.reuse, 0x1, PT ;  /* 0x000000013600780c */ /* 0x040fe20003f05270 */
[----:B------:R-:W-:Y:S01]  /*1bd00*/  ULDC.64 UR4, c[0x0][0x3e8] ;  /* 0x0000fa0000047ab9 */ /* 0x000fe20000000a00 */
[----:B------:R-:W-:Y:S01]  /*1bd10*/  IMAD.U32 R3, RZ, RZ, UR13 ;  /* 0x0000000dff037e24 */ /* 0x000fe2000f8e00ff */
[----:B------:R-:W-:Y:S01]  /*1bd20*/  UIMAD.WIDE.U32 UR14, UR11, UR4, URZ ;  /* 0x000000040b0e72a5 */ /* 0x000fe2000f8e003f */
[----:B------:R-:W-:Y:S01]  /*1bd30*/  IMAD.U32 R2, RZ, RZ, UR12 ;  /* 0x0000000cff027e24 */ /* 0x000fe2000f8e00ff */
[----:B------:R-:W-:Y:S01]  /*1bd40*/  UIMAD UR7, UR6, UR4, URZ ;  /* 0x00000004060772a4 */ /* 0x000fe2000f8e023f */
[----:B------:R-:W-:Y:S01]  /*1bd50*/  IMAD R54, R54, c[0x0][0x388], RZ ;  /* 0x0000e20036367a24 */ /* 0x000fe200078e02ff */
[----:B------:R-:W-:Y:S01]  /*1bd60*/  UIADD3 UR8, UR13, UR8, URZ ;  /* 0x000000080d087290 */ /* 0x000fe2000fffe03f */
[----:B------:R-:W-:Y:S01]  /*1bd70*/  F2FP.PACK_AB R106, R107, R106 ;  /* 0x0000006a6b6a723e */ /* 0x000fe200000000ff */
[----:B------:R-:W-:Y:S01]  /*1bd80*/  IMAD.U32 R7, RZ, RZ, UR15 ;  /* 0x0000000fff077e24 */ /* 0x000fe2000f8e00ff */
[----:B------:R-:W-:Y:S01]  /*1bd90*/  UIMAD UR5, UR11, UR5, UR7 ;  /* 0x000000050b0572a4 */ /* 0x000fe2000f8e0207 */
[----:B------:R-:W-:Y:S01]  /*1bda0*/  IMAD.U32 R6, RZ, RZ, UR14 ;  /* 0x0000000eff067e24 */ /* 0x000fe2000f8e00ff */
[----:B------:R-:W-:Y:S01]  /*1bdb0*/  F2FP.PACK_AB R24, R24, R116 ;  /* 0x000000741818723e */ /* 0x000fe200000000ff */
[----:B------:R-:W-:Y:S01]  /*1bdc0*/  IMAD.U32 R5, RZ, RZ, UR8 ;  /* 0x00000008ff057e24 */ /* 0x000fe2000f8e00ff */
[----:B------:R-:W-:Y:S01]  /*1bdd0*/  UIADD3 UR5, UR15, UR5, URZ ;  /* 0x000000050f057290 */ /* 0x000fe2000fffe03f */
[----:B--2---:R-:W-:-:S02]  /*1bde0*/  SHF.R.S32.HI R19, RZ, 0x1f, R12 ;  /* 0x0000001fff137819 */ /* 0x004fc4000001140c */
[----:B------:R-:W-:Y:S02]  /*1bdf0*/  F2FP.PACK_AB R118, R119, R118 ;  /* 0x000000767776723e */ /* 0x000fe400000000ff */
[CC--:B------:R-:W-:Y:S02]  /*1be00*/  LEA.HI R4, R19.reuse, R12.reuse, RZ, 0x2 ;  /* 0x0000000c13047211 */ /* 0x0c0fe400078f10ff */
[----:B------:R-:W-:Y:S02]  /*1be10*/  LEA.HI R8, R19, R12, RZ, 0x5 ;  /* 0x0000000c13087211 */ /* 0x000fe400078f28ff */
[--C-:B------:R-:W-:Y:S02]  /*1be20*/  SHF.R.S32.HI R7, RZ, 0x2, R4.reuse ;  /* 0x00000002ff077819 */ /* 0x100fe40000011404 */
[----:B------:R-:W-:Y:S02]  /*1be30*/  SHF.R.S32.HI R0, RZ, 0x1f, R4 ;  /* 0x0000001fff007819 */ /* 0x000fe40000011404 */
[----:B------:R-:W-:-:S02]  /*1be40*/  LOP3.LUT R3, R4, 0xfffffffc, RZ, 0xc0, !PT ;  /* 0xfffffffc04037812 */ /* 0x000fc400078ec0ff */
[----:B------:R-:W-:Y:S02]  /*1be50*/  LOP3.LUT R4, R8, 0xffffffe0, RZ, 0xc0, !PT ;  /* 0xffffffe008047812 */ /* 0x000fe400078ec0ff */
[-C--:B------:R-:W-:Y:S01]  /*1be60*/  LEA.HI R11, R19, R12.reuse, RZ, 0x3 ;  /* 0x0000000c130b7211 */ /* 0x080fe200078f18ff */
[----:B------:R-:W-:Y:S01]  /*1be70*/  IMAD.IADD R10, R12, 0x1, -R3 ;  /* 0x000000010c0a7824 */ /* 0x000fe200078e0a03 */
[----:B------:R-:W-:Y:S01]  /*1be80*/  LEA.HI R9, R0, R7, RZ, 0x3 ;  /* 0x0000000700097211 */ /* 0x000fe200078f18ff */
[C---:B------:R-:W-:Y:S01]  /*1be90*/  IMAD.IADD R0, R12.reuse, 0x1, -R4 ;  /* 0x000000010c007824 */ /* 0x040fe200078e0a04 */
[----:B------:R-:W-:Y:S01]  /*1bea0*/  LOP3.LUT R14, R11, 0xfffffff8, RZ, 0xc0, !PT ;  /* 0xfffffff80b0e7812 */ /* 0x000fe200078ec0ff */
[----:B------:R-:W-:Y:S01]  /*1beb0*/  IMAD.MOV.U32 R4, RZ, RZ, R2 ;  /* 0x000000ffff047224 */ /* 0x000fe200078e0002 */
[----:B------:R-:W-:Y:S01]  /*1bec0*/  LEA.HI R19, R19, R12, RZ, 0x6 ;  /* 0x0000000c13137211 */ /* 0x000fe200078f30ff */
[----:B------:R-:W-:Y:S01]  /*1bed0*/  IMAD.MOV.U32 R2, RZ, RZ, R6 ;  /* 0x000000ffff027224 */ /* 0x000fe200078e0006 */
[----:B------:R-:W-:Y:S01]  /*1bee0*/  SHF.R.S32.HI R6, RZ, 0x1f, R0 ;  /* 0x0000001fff067819 */ /* 0x000fe20000011400 */
[----:B------:R-:W-:Y:S01]  /*1bef0*/  IMAD.IADD R14, R12, 0x1, -R14 ;  /* 0x000000010c0e7824 */ /* 0x000fe200078e0a0e */
[----:B---3--:R-:W-:Y:S01]  /*1bf00*/  SHF.R.S32.HI R12, RZ, 0x1f, R13 ;  /* 0x0000001fff0c7819 */ /* 0x008fe2000001140d */
[----:B------:R-:W-:Y:S01]  /*1bf10*/  IMAD.U32 R3, RZ, RZ, UR5 ;  /* 0x00000005ff037e24 */ /* 0x000fe2000f8e00ff */
[----:B------:R-:W-:Y:S01]  /*1bf20*/  LOP3.LUT P3, RZ, R0, 0x3, RZ, 0xc0, !PT ;  /* 0x0000000300ff7812 */ /* 0x000fe2000786c0ff */
[----:B------:R-:W-:Y:S01]  /*1bf30*/  IMAD.WIDE.U32 R20, R13, c[0x0][0x498], R4 ;  /* 0x000126000d147a25 */ /* 0x000fe200078e0004 */
[----:B------:R-:W-:-:S02]  /*1bf40*/  LEA.HI R16, R6, R0, RZ, 0x2 ;  /* 0x0000000006107211 */ /* 0x000fc400078f10ff */
[--C-:B------:R-:W-:Y:S01]  /*1bf50*/  SHF.R.S32.HI R6, RZ, 0x5, R8.reuse ;  /* 0x00000005ff067819 */ /* 0x100fe20000011408 */
[C---:B------:R-:W-:Y:S01]  /*1bf60*/  IMAD R23, R12.reuse, c[0x0][0x498], RZ ;  /* 0x000126000c177a24 */ /* 0x040fe200078e02ff */
[----:B------:R-:W-:Y:S01]  /*1bf70*/  SHF.R.S32.HI R0, RZ, 0x1f, R8 ;  /* 0x0000001fff007819 */ /* 0x000fe20000011408 */
[----:B------:R-:W-:Y:S01]  /*1bf80*/  IMAD R18, R12, c[0x0][0x3f0], RZ ;  /* 0x0000fc000c127a24 */ /* 0x000fe200078e02ff */
[----:B------:R-:W-:Y:S01]  /*1bf90*/  SHF.R.S32.HI R11, RZ, 0x3, R11 ;  /* 0x00000003ff0b7819 */ /* 0x000fe2000001140b */
[C---:B------:R-:W-:Y:S01]  /*1bfa0*/  IMAD R23, R13.reuse, c[0x0][0x49c], R23 ;  /* 0x000127000d177a24 */ /* 0x040fe200078e0217 */
[----:B------:R-:W-:Y:S01]  /*1bfb0*/  LEA.HI R0, R0, R6, RZ, 0x2 ;  /* 0x0000000600007211 */ /* 0x000fe200078f10ff */
[----:B------:R-:W-:Y:S01]  /*1bfc0*/  IMAD R18, R13, c[0x0][0x3f4], R18 ;  /* 0x0000fd000d127a24 */ /* 0x000fe200078e0212 */
[----:B------:R-:W-:Y:S01]  /*1bfd0*/  LOP3.LUT R9, R9, 0xfffffff8, RZ, 0xc0, !PT ;  /* 0xfffffff809097812 */ /* 0x000fe200078ec0ff */
[----:B------:R-:W-:Y:S01]  /*1bfe0*/  IMAD.SHL.U32 R4, R11, 0x40, RZ ;  /* 0x000000400b047824 */ /* 0x000fe200078e00ff */
[----:B------:R-:W-:Y:S01]  /*1bff0*/  F2FP.PACK_AB R108, R109, R108 ;  /* 0x0000006c6d6c723e */ /* 0x000fe200000000ff */
[----:B------:R-:W-:Y:S01]  /*1c000*/  IMAD.WIDE.U32 R12, R13, c[0x0][0x3f0], R2 ;  /* 0x0000fc000d0c7a25 */ /* 0x000fe200078e0002 */
[----:B------:R-:W-:-:S02]  /*1c010*/  LOP3.LUT R3, R0, 0xffffffc, RZ, 0xc0, !PT ;  /* 0x0ffffffc00037812 */ /* 0x000fc400078ec0ff */
[----:B------:R-:W-:Y:S01]  /*1c020*/  LEA.HI R2, R10, R10, RZ, 0x1 ;  /* 0x0000000a0a027211 */ /* 0x000fe200078f08ff */
[----:B------:R-:W-:Y:S01]  /*1c030*/  IMAD.SHL.U32 R8, R14, 0x8, RZ ;  /* 0x000000080e087824 */ /* 0x000fe200078e00ff */
[----:B------:R-:W-:Y:S01]  /*1c040*/  LOP3.LUT R0, R4, 0x1c0, RZ, 0xc0, !PT ;  /* 0x000001c004007812 */ /* 0x000fe200078ec0ff */
[----:B------:R-:W-:Y:S01]  /*1c050*/  IMAD.IADD R9, R7, 0x1, -R9 ;  /* 0x0000000107097824 */ /* 0x000fe200078e0a09 */
[----:B------:R-:W-:Y:S01]  /*1c060*/  LOP3.LUT R5, R2, 0x1ffffffe, RZ, 0xc0, !PT ;  /* 0x1ffffffe02057812 */ /* 0x000fe200078ec0ff */
[----:B------:R-:W-:Y:S01]  /*1c070*/  IMAD.IADD R7, R6, 0x1, -R3 ;  /* 0x0000000106077824 */ /* 0x000fe200078e0a03 */
[----:B------:R-:W-:Y:S01]  /*1c080*/  LOP3.LUT R4, R0, 0x38, R8, 0xf8, !PT ;  /* 0x0000003800047812 */ /* 0x000fe200078ef808 */
[----:B------:R-:W-:Y:S01]  /*1c090*/  IMAD R17, R6, 0x200, R10 ;  /* 0x0000020006117824 */ /* 0x000fe200078e020a */
[----:B------:R-:W-:Y:S01]  /*1c0a0*/  SHF.R.U32.HI R3, RZ, 0x3, R0 ;  /* 0x00000003ff037819 */ /* 0x000fe20000011600 */
[----:B------:R-:W-:Y:S01]  /*1c0b0*/  IMAD.SHL.U32 R0, R2, 0x20, RZ ;  /* 0x0000002002007824 */ /* 0x000fe200078e00ff */
[----:B------:R-:W-:Y:S01]  /*1c0c0*/  F2FP.PACK_AB R110, R111, R110 ;  /* 0x0000006e6f6e723e */ /* 0x000fe200000000ff */
[----:B------:R-:W-:Y:S01]  /*1c0d0*/  IMAD.IADD R5, R10, 0x1, -R5 ;  /* 0x000000010a057824 */ /* 0x000fe200078e0a05 */
[----:B------:R-:W-:Y:S01]  /*1c0e0*/  LOP3.LUT R15, R4, R3, RZ, 0x3c, !PT ;  /* 0x00000003040f7212 */ /* 0x000fe200078e3cff */
[----:B------:R-:W-:Y:S01]  /*1c0f0*/  IMAD.SHL.U32 R6, R19, 0x8, RZ ;  /* 0x0000000813067824 */ /* 0x000fe200078e00ff */
[----:B------:R-:W-:Y:S01]  /*1c100*/  LOP3.LUT R2, R0, 0xffffffc0, RZ, 0xc0, !PT ;  /* 0xffffffc000027812 */ /* 0x000fe200078ec0ff */
[--C-:B------:R-:W-:Y:S01]  /*1c110*/  IMAD R0, R14, 0x10, R11.reuse ;  /* 0x000000100e007824 */ /* 0x100fe200078e020b */
[----:B------:R-:W-:Y:S01]  /*1c120*/  LOP3.LUT R4, R9, 0x1, RZ, 0xc0, !PT ;  /* 0x0000000109047812 */ /* 0x000fe200078ec0ff */
[----:B----4-:R-:W-:Y:S01]  /*1c130*/  IMAD R22, R29, 0x80, R11 ;  /* 0x000000801d167824 */ /* 0x010fe200078e020b */
[----:B------:R-:W-:Y:S01]  /*1c140*/  SHF.R.S32.HI R3, RZ, 0x2, R16 ;  /* 0x00000002ff037819 */ /* 0x000fe20000011410 */
[----:B------:R-:W-:Y:S01]  /*1c150*/  IMAD R10, R5, 0x8, R2 ;  /* 0x00000008050a7824 */ /* 0x000fe200078e0202 */
[----:B------:R-:W-:Y:S01]  /*1c160*/  ISETP.NE.U32.AND P4, PT, R4, 0x1, PT ;  /* 0x000000010400780c */ /* 0x000fe20003f85070 */
[----:B------:R-:W-:Y:S01]  /*1c170*/  IMAD R5, R29, 0x80, R0 ;  /* 0x000000801d057824 */ /* 0x000fe200078e0200 */
[----:B------:R-:W-:Y:S01]  /*1c180*/  F2FP.PACK_AB R112, R113, R112 ;  /* 0x000000707170723e */ /* 0x000fe200000000ff */
[C---:B------:R-:W-:Y:S01]  /*1c190*/  IMAD.SHL.U32 R2, R9.reuse, 0x40, RZ ;  /* 0x0000004009027824 */ /* 0x040fe200078e00ff */
[----:B------:R-:W-:Y:S01]  /*1c1a0*/  R2P PR, R9, 0x6 ;  /* 0x0000000609007804 */ /* 0x000fe20000000000 */
[----:B------:R-:W-:Y:S01]  /*1c1b0*/  @P0 IMAD.HI.U32 R9, R5, c[0x0][0x4ec], RZ ;  /* 0x00013b0005090a27 */ /* 0x000fe200078e00ff */
[----:B------:R-:W-:-:S02]  /*1c1c0*/  F2FP.PACK_AB R114, R115, R114 ;  /* 0x000000727372723e */ /* 0x000fc400000000ff */
[----:B------:R-:W-:Y:S01]  /*1c1d0*/  F2FP.PACK_AB R120, R121, R120 ;  /* 0x000000787978723e */ /* 0x000fe200000000ff */
[----:B------:R-:W-:Y:S01]  /*1c1e0*/  IMAD.MOV.U32 R4, RZ, RZ, R5 ;  /* 0x000000ffff047224 */ /* 0x000fe200078e0005 */
[----:B------:R-:W-:Y:S01]  /*1c1f0*/  @P0 SHF.R.U32.HI R4, RZ, c[0x0][0x4f0], R9 ;  /* 0x00013c00ff040a19 */ /* 0x000fe20000011609 */
[----:B------:R-:W-:Y:S01]  /*1c200*/  IMAD R0, R7, 0x10, R3 ;  /* 0x0000001007007824 */ /* 0x000fe200078e0203 */
[----:B------:R-:W-:Y:S01]  /*1c210*/  LOP3.LUT R7, R2, 0x1c0, RZ, 0xc0, !PT ;  /* 0x000001c002077812 */ /* 0x000fe200078ec0ff */
[----:B------:R-:W-:Y:S01]  /*1c220*/  IMAD.IADD R3, R13, 0x1, R18 ;  /* 0x000000010d037824 */ /* 0x000fe200078e0212 */
[----:B------:R-:W-:Y:S01]  /*1c230*/  LOP3.LUT R18, R15, 0x7ffffe00, R6, 0xf8, !PT ;  /* 0x7ffffe000f127812 */ /* 0x000fe200078ef806 */
[----:B------:R-:W-:Y:S01]  /*1c240*/  IMAD.IADD R9, R0, 0x1, R10 ;  /* 0x0000000100097824 */ /* 0x000fe200078e020a */
[----:B------:R-:W-:Y:S01]  /*1c250*/  LEA.HI R7, R7, R7, RZ, 0x1d ;  /* 0x0000000707077211 */ /* 0x000fe200078fe8ff */
[----:B------:R-:W-:Y:S01]  /*1c260*/  IMAD.MOV R6, RZ, RZ, -R4 ;  /* 0x000000ffff067224 */ /* 0x000fe200078e0a04 */
[----:B------:R-:W-:Y:S01]  /*1c270*/  F2FP.PACK_AB R122, R123, R122 ;  /* 0x0000007a7b7a723e */ /* 0x000fe200000000ff */
[----:B------:R-:W-:Y:S01]  /*1c280*/  IMAD R0, R29, 0x80, R0 ;  /* 0x000000801d007824 */ /* 0x000fe200078e0200 */
[----:B------:R-:W-:Y:S01]  /*1c290*/  F2FP.PACK_AB R132, R133, R132 ;  /* 0x000000848584723e */ /* 0x000fe200000000ff */
[----:B------:R-:W-:Y:S01]  /*1c2a0*/  IMAD.MOV.U32 R2, RZ, RZ, R12 ;  /* 0x000000ffff027224 */ /* 0x000fe200078e000c */
[----:B------:R-:W-:Y:S01]  /*1c2b0*/  F2FP.PACK_AB R134, R135, R134 ;  /* 0x000000868786723e */ /* 0x000fe200000000ff */
[----:B------:R-:W-:Y:S01]  /*1c2c0*/  IMAD R10, R6, c[0x0][0x4e8], R5 ;  /* 0x00013a00060a7a24 */ /* 0x000fe200078e0205 */
[----:B------:R-:W-:Y:S01]  /*1c2d0*/  SHF.R.S32.HI R5, RZ, 0x1f, R4 ;  /* 0x0000001fff057819 */ /* 0x000fe20000011404 */
[----:B------:R-:W-:Y:S01]  /*1c2e0*/  IMAD.U32 R12, R17, 0x2, R7 ;  /* 0x00000002110c7824 */ /* 0x000fe200078e0007 */
[C---:B------:R-:W-:Y:S01]  /*1c2f0*/  IADD3 R7, R0.reuse, 0x8, RZ ;  /* 0x0000000800077810 */ /* 0x040fe20007ffe0ff */
[----:B------:R-:W-:Y:S01]  /*1c300*/  IMAD R14, R29, 0x80, R9 ;  /* 0x000000801d0e7824 */ /* 0x000fe200078e0209 */
[C---:B------:R-:W-:Y:S01]  /*1c310*/  IADD3 R6, R0.reuse, 0x40, RZ ;  /* 0x0000004000067810 */ /* 0x040fe20007ffe0ff */
[----:B------:R-:W-:Y:S01]  /*1c320*/  IMAD.MOV.U32 R15, RZ, RZ, -0x10 ;  /* 0xfffffff0ff0f7424 */ /* 0x000fe200078e00ff */
[-C--:B------:R-:W-:Y:S01]  /*1c330*/  ISETP.GE.OR P5, PT, R7, R54.reuse, P3 ;  /* 0x000000360700720c */ /* 0x080fe20001fa6670 */
[----:B------:R-:W-:Y:S01]  /*1c340*/  IMAD R5, R5, c[0x0][0x3e0], RZ ;  /* 0x0000f80005057a24 */ /* 0x000fe200078e02ff */
[----:B------:R-:W-:Y:S01]  /*1c350*/  ISETP.GE.OR P6, PT, R0, R54, P3 ;  /* 0x000000360000720c */ /* 0x000fe20001fc6670 */
[----:B------:R-:W-:Y:S01]  /*1c360*/  @P0 IMAD.HI.U32 R7, R14, c[0x0][0x4ec], RZ ;  /* 0x00013b000e070a27 */ /* 0x000fe200078e00ff */
[----:B------:R-:W-:-:S02]  /*1c370*/  SEL R15, R15, 0x10, !P4 ;  /* 0x000000100f0f7807 */ /* 0x000fc40006000000 */
[-C--:B------:R-:W-:Y:S01]  /*1c380*/  ISETP.GE.OR P4, PT, R6, R54.reuse, P3 ;  /* 0x000000360600720c */ /* 0x080fe20001f86670 */
[----:B------:R-:W-:Y:S01]  /*1c390*/  IMAD.WIDE.U32 R2, R4, c[0x0][0x3e0], R2 ;  /* 0x0000f80004027a25 */ /* 0x000fe200078e0002 */
[----:B------:R-:W-:Y:S02]  /*1c3a0*/  IADD3 R0, R0, 0x48, RZ ;  /* 0x0000004800007810 */ /* 0x000fe40007ffe0ff */
[----:B------:R-:W-:Y:S01]  /*1c3b0*/  SHF.R.S32.HI R11, RZ, 0x1f, R10 ;  /* 0x0000001fff0b7819 */ /* 0x000fe2000001140a */
[----:B------:R-:W-:Y:S01]  /*1c3c0*/  IMAD R6, R4, c[0x0][0x3e4], R5 ;  /* 0x0000f90004067a24 */ /* 0x000fe200078e0205 */
[----:B------:R-:W-:Y:S01]  /*1c3d0*/  ISETP.GE.OR P3, PT, R0, R54, P3 ;  /* 0x000000360000720c */ /* 0x000fe20001f66670 */
[----:B------:R-:W-:Y:S01]  /*1c3e0*/  IMAD.MOV.U32 R4, RZ, RZ, R14 ;  /* 0x000000ffff047224 */ /* 0x000fe200078e000e */
[----:B------:R-:W-:Y:S01]  /*1c3f0*/  @P0 SHF.R.U32.HI R4, RZ, c[0x0][0x4f0], R7 ;  /* 0x00013c00ff040a19 */ /* 0x000fe20000011607 */
[----:B------:R-:W-:Y:S01]  /*1c400*/  IMAD.SHL.U32 R0, R12, 0x2, RZ ;  /* 0x000000020c007824 */ /* 0x000fe200078e00ff */
[----:B------:R-:W-:Y:S01]  /*1c410*/  BAR.SYNC.DEFER_BLOCKING 0x1, 0x80 ;  /* 0x0042000000007b1d */ /* 0x000fe20000010000 */
[----:B------:R-:W-:Y:S01]  /*1c420*/  IMAD.IADD R3, R3, 0x1, R6 ;  /* 0x0000000103037824 */ /* 0x000fe200078e0206 */
[--C-:B------:R-:W-:Y:S01]  /*1c430*/  SHF.R.S32.HI R6, RZ, 0x1f, R4.reuse ;  /* 0x0000001fff067819 */ /* 0x100fe20000011404 */
[----:B------:R-:W-:Y:S01]  /*1c440*/  IMAD.MOV.U32 R16, RZ, RZ, 0x20 ;  /* 0x00000020ff107424 */ /* 0x000fe200078e00ff */
[----:B------:R-:W-:Y:S01]  /*1c450*/  IADD3 R12, P0, R4, R20, RZ ;  /* 0x00000014040c7210 */ /* 0x000fe20007f1e0ff */
[----:B------:R-:W-:Y:S01]  /*1c460*/  IMAD.MOV R4, RZ, RZ, -R4 ;  /* 0x000000ffff047224 */ /* 0x000fe200078e0a04 */
[----:B------:R-:W-:Y:S01]  /*1c470*/  IADD3 R7, R0, 0x80, RZ ;  /* 0x0000008000077810 */ /* 0x000fe20007ffe0ff */
[----:B------:R-:W-:Y:S01]  /*1c480*/  IMAD.WIDE.U32 R2, R10, c[0x0][0x3d8], R2 ;  /* 0x0000f6000a027a25 */ /* 0x000fe200078e0002 */
[----:B------:R-:W-:-:S02]  /*1c490*/  IADD3.X R13, R6, R21, R23, P0, !PT ;  /* 0x00000015060d7210 */ /* 0x000fc400007fe417 */
[----:B------:R-:W-:Y:S01]  /*1c4a0*/  SEL R16, R16, 0xffffffe0, !P1 ;  /* 0xffffffe010107807 */ /* 0x000fe20004800000 */
[----:B------:R-:W-:Y:S01]  /*1c4b0*/  IMAD R6, R11, c[0x0][0x3d8], RZ ;  /* 0x0000f6000b067a24 */ /* 0x000fe200078e02ff */
[----:B------:R-:W-:Y:S01]  /*1c4c0*/  IADD3 R9, R0, 0xc0, RZ ;  /* 0x000000c000097810 */ /* 0x000fe20007ffe0ff */
[----:B------:R-:W-:Y:S01]  /*1c4d0*/  IMAD R4, R4, c[0x0][0x4e8], R14 ;  /* 0x00013a0004047a24 */ /* 0x000fe200078e020e */
[----:B------:R-:W-:Y:S01]  /*1c4e0*/  LEA R21, P0, R2, c[0x0][0x380], 0x1 ;  /* 0x0000e00002157a11 */ /* 0x000fe200078008ff */
[----:B------:R-:W-:Y:S01]  /*1c4f0*/  IMAD R6, R10, c[0x0][0x3dc], R6 ;  /* 0x0000f7000a067a24 */ /* 0x000fe200078e0206 */
[----:B------:R-:W-:Y:S01]  /*1c500*/  F2FP.PACK_AB R124, R125, R124 ;  /* 0x0000007c7d7c723e */ /* 0x000fe200000000ff */
[----:B------:R-:W-:Y:S01]  /*1c510*/  IMAD.IADD R5, R0, 0x1, R15 ;  /* 0x0000000100057824 */ /* 0x000fe200078e020f */
[----:B------:R-:W-:Y:S01]  /*1c520*/  F2FP.PACK_AB R126, R127, R126 ;  /* 0x0000007e7f7e723e */ /* 0x000fe200000000ff */
[----:B------:R-:W-:Y:S01]  /*1c530*/  IMAD.IADD R3, R3, 0x1, R6 ;  /* 0x0000000103037824 */ /* 0x000fe200078e0206 */
[----:B------:R-:W-:Y:S01]  /*1c540*/  SHF.R.S32.HI R6, RZ, 0x1f, R4 ;  /* 0x0000001fff067819 */ /* 0x000fe20000011404 */
[----:B------:R-:W-:Y:S01]  /*1c550*/  SHFL.IDX PT, R48, R21, 0x4, 0x181f ;  /* 0x00981f0015307f89 */ /* 0x000fe200000e0000 */
[----:B------:R-:W-:-:S02]  /*1c560*/  @P2 IADD3 R9, R7, -0x40, RZ ;  /* 0xffffffc007092810 */ /* 0x000fc40007ffe0ff */
[----:B------:R-:W-:Y:S01]  /*1c570*/  LEA.HI.X R20, R2, c[0x0][0x384], R3, 0x1, P0 ;  /* 0x0000e10002147a11 */ /* 0x000fe200000f0c03 */
[----:B------:R-:W-:Y:S01]  /*1c580*/  STS [R0+0x80], R104 ;  /* 0x0000806800007388 */ /* 0x000fe20000000800 */
[----:B------:R-:W-:Y:S01]  /*1c590*/  IMAD R6, R6, c[0x0][0x488], RZ ;  /* 0x0001220006067a24 */ /* 0x000fe200078e02ff */
[----:B------:R-:W-:Y:S01]  /*1c5a0*/  F2FP.PACK_AB R128, R129, R128 ;  /* 0x000000808180723e */ /* 0x000fe200000000ff */
[C---:B------:R-:W-:Y:S01]  /*1c5b0*/  IMAD.WIDE.U32 R2, R4.reuse, c[0x0][0x488], R12 ;  /* 0x0001220004027a25 */ /* 0x040fe200078e000c */
[----:B------:R-:W-:Y:S01]  /*1c5c0*/  STS [R0+0x480], R106 ;  /* 0x0004806a00007388 */ /* 0x000fe20000000800 */
[----:B------:R-:W-:Y:S02]  /*1c5d0*/  F2FP.PACK_AB R130, R131, R130 ;  /* 0x000000828382723e */ /* 0x000fe400000000ff */
[----:B------:R-:W-:Y:S01]  /*1c5e0*/  IMAD R6, R4, c[0x0][0x48c], R6 ;  /* 0x0001230004067a24 */ /* 0x000fe200078e0206 */
[----:B------:R-:W-:Y:S01]  /*1c5f0*/  STS [R5+0x80], R24 ;  /* 0x0000801805007388 */ /* 0x000fe20000000800 */
[----:B------:R-:W-:-:S02]  /*1c600*/  LEA R4, P0, R2, c[0x0][0x450], 0x2 ;  /* 0x0001140002047a11 */ /* 0x000fc400078010ff */
[----:B------:R-:W-:Y:S01]  /*1c610*/  F2FP.PACK_AB R136, R137, R136 ;  /* 0x000000888988723e */ /* 0x000fe200000000ff */
[----:B------:R-:W-:Y:S01]  /*1c620*/  STS [R5+0x480], R118 ;  /* 0x0004807605007388 */ /* 0x000fe20000000800 */
[----:B------:R-:W-:Y:S02]  /*1c630*/  F2FP.PACK_AB R138, R139, R138 ;  /* 0x0000008a8b8a723e */ /* 0x000fe400000000ff */
[----:B------:R-:W-:Y:S01]  /*1c640*/  F2FP.PACK_AB R148, R149, R148 ;  /* 0x000000949594723e */ /* 0x000fe200000000ff */
[----:B------:R-:W-:Y:S01]  /*1c650*/  STS [R0+0x2080], R108 ;  /* 0x0020806c00007388 */ /* 0x000fe20000000800 */
[----:B------:R-:W-:Y:S02]  /*1c660*/  F2FP.PACK_AB R150, R151, R150 ;  /* 0x000000969796723e */ /* 0x000fe400000000ff */
[----:B------:R-:W-:Y:S01]  /*1c670*/  F2FP.PACK_AB R140, R141, R140 ;  /* 0x0000008c8d8c723e */ /* 0x000fe200000000ff */
[----:B------:R2:W-:Y:S01]  /*1c680*/  STS [R0+0x2480], R110 ;  /* 0x0024806e00007388 */ /* 0x0005e20000000800 */
        /* <DEDUP_REMOVED lines=8> */
[----:B------:R-:W-:Y:S01]  /*1c710*/  SHFL.IDX PT, R12, R4, RZ, 0x1c1f ;  /* 0x001c1fff040c7589 */ /* 0x000fe200000e0000 */
[----:B------:R-:W-:-:S02]  /*1c720*/  F2FP.PACK_AB R166, R167, R166 ;  /* 0x000000a6a7a6723e */ /* 0x000fc400000000ff */
[----:B------:R-:W-:Y:S01]  /*1c730*/  F2FP.PACK_AB R156, R157, R156 ;  /* 0x0000009c9d9c723e */ /* 0x000fe200000000ff */
[----:B------:R-:W-:Y:S01]  /*1c740*/  SHFL.IDX PT, R10, R4, 0x1, 0x1c1f ;  /* 0x003c1f00040a7f89 */ /* 0x000fe200000e0000 */
[----:B------:R-:W-:Y:S02]  /*1c750*/  F2FP.PACK_AB R158, R159, R158 ;  /* 0x0000009e9f9e723e */ /* 0x000fe400000000ff */
[----:B------:R-:W-:Y:S01]  /*1c760*/  F2FP.PACK_AB R160, R161, R160 ;  /* 0x000000a0a1a0723e */ /* 0x000fe200000000ff */
[----:B------:R-:W-:Y:S01]  /*1c770*/  SHFL.IDX PT, R23, R20, 0x3, 0x181f ;  /* 0x00781f0014177f89 */ /* 0x000fe200000e0000 */
[----:B------:R-:W-:Y:S02]  /*1c780*/  F2FP.PACK_AB R162, R163, R162 ;  /* 0x000000a2a3a2723e */ /* 0x000fe400000000ff */
[----:B------:R-:W-:Y:S01]  /*1c790*/  SHF.R.S32.HI R53, RZ, 0x1f, R8 ;  /* 0x0000001fff357819 */ /* 0x000fe20000011408 */
[----:B------:R-:W-:Y:S01]  /*1c7a0*/  SHFL.IDX PT, R49, R21, 0x6, 0x181f ;  /* 0x00d81f0015317f89 */ /* 0x000fe200000e0000 */
[----:B--2---:R-:W-:Y:S01]  /*1c7b0*/  IMAD.IADD R0, R0, 0x1, R16 ;  /* 0x0000000100007824 */ /* 0x004fe200078e0210 */
[----:B------:R-:W-:-:S02]  /*1c7c0*/  IADD3 R32, R22, 0x40, RZ ;  /* 0x0000004016207810 */ /* 0x000fc40007ffe0ff */
[----:B------:R-:W-:Y:S01]  /*1c7d0*/  SHFL.IDX PT, R52, R20, 0x4, 0x181f ;  /* 0x00981f0014347f89 */ /* 0x000fe200000e0000 */
[----:B------:R-:W-:-:S03]  /*1c7e0*/  IADD3 R44, R22, 0x50, RZ ;  /* 0x00000050162c7810 */ /* 0x000fc60007ffe0ff */
[----:B------:R-:W-:Y:S01]  /*1c7f0*/  STS [R0+0x80], R120 ;  /* 0x0000807800007388 */ /* 0x000fe20000000800 */
[----:B---3--:R-:W-:-:S03]  /*1c800*/  IMAD.IADD R5, R16, 0x1, R5 ;  /* 0x0000000110057824 */ /* 0x008fc600078e0205 */
[----:B------:R-:W-:Y:S04]  /*1c810*/  STS [R0+0x480], R122 ;  /* 0x0004807a00007388 */ /* 0x000fe80000000800 */
[----:B------:R-:W-:Y:S04]  /*1c820*/  STS [R5+0x80], R132 ;  /* 0x0000808405007388 */ /* 0x000fe80000000800 */
[----:B------:R-:W-:Y:S04]  /*1c830*/  STS [R5+0x480], R134 ;  /* 0x0004808605007388 */ /* 0x000fe80000000800 */
[----:B------:R-:W-:Y:S04]  /*1c840*/  STS [R0+0x2080], R124 ;  /* 0x0020807c00007388 */ /* 0x000fe80000000800 */
[----:B------:R2:W-:Y:S04]  /*1c850*/  STS [R0+0x2480], R126 ;  /* 0x0024807e00007388 */ /* 0x0005e80000000800 */
[----:B------:R-:W-:Y:S04]  /*1c860*/  STS [R5+0x2080], R128 ;  /* 0x0020808005007388 */ /* 0x000fe80000000800 */
[----:B------:R-:W-:Y:S04]  /*1c870*/  STS [R5+0x2480], R130 ;  /* 0x0024808205007388 */ /* 0x000fe80000000800 */
[----:B------:R-:W-:Y:S04]  /*1c880*/  STS [R9], R136 ;  /* 0x0000008809007388 */ /* 0x000fe80000000800 */
[----:B------:R-:W-:Y:S04]  /*1c890*/  STS [R9+0x400], R138 ;  /* 0x0004008a09007388 */ /* 0x000fe80000000800 */
[----:B------:R-:W-:Y:S04]  /*1c8a0*/  SHFL.IDX PT, R51, R20, 0x5, 0x181f ;  /* 0x00b81f0014337f89 */ /* 0x000fe800000e0000 */
[----:B------:R-:W-:Y:S01]  /*1c8b0*/  SHFL.IDX PT, R50, R20, 0x6, 0x181f ;  /* 0x00d81f0014327f89 */ /* 0x000fe200000e0000 */
[----:B--2---:R-:W-:Y:S01]  /*1c8c0*/  IMAD.IADD R0, R3, 0x1, R6 ;  /* 0x0000000103007824 */ /* 0x004fe200078e0206 */
[----:B------:R-:W-:-:S02]  /*1c8d0*/  IADD3 R3, R16, 0x400, R9 ;  /* 0x0000040010037810 */ /* 0x000fc40007ffe009 */
[----:B------:R-:W-:Y:S02]  /*1c8e0*/  SHFL.IDX PT, R6, R4, 0x2, 0x1c1f ;  /* 0x005c1f0004067f89 */ /* 0x000fe400000e0000 */
[----:B------:R-:W-:Y:S01]  /*1c8f0*/  LEA.HI.X R2, R2, c[0x0][0x454], R0, 0x2, P0 ;  /* 0x0001150002027a11 */ /* 0x000fe200000f1400 */
[C---:B------:R-:W-:Y:S01]  /*1c900*/  IMAD.IADD R0, R15.reuse, 0x1, R9 ;  /* 0x000000010f007824 */ /* 0x040fe200078e0209 */
[----:B------:R-:W-:Y:S01]  /*1c910*/  SHFL.IDX PT, R4, R4, 0x3, 0x1c1f ;  /* 0x007c1f0004047f89 */ /* 0x000fe200000e0000 */
[----:B------:R-:W-:Y:S02]  /*1c920*/  IMAD.IADD R14, R15, 0x1, R3 ;  /* 0x000000010f0e7824 */ /* 0x000fe400078e0203 */
[C---:B------:R-:W-:Y:S01]  /*1c930*/  IMAD.IADD R3, R16.reuse, 0x1, R9 ;  /* 0x0000000110037824 */ /* 0x040fe200078e0209 */
[----:B------:R-:W2:Y:S04]  /*1c940*/  SHFL.IDX PT, R13, R2, RZ, 0x1c1f ;  /* 0x001c1fff020d7589 */ /* 0x000ea800000e0000 */
[----:B------:R-:W3:Y:S04]  /*1c950*/  SHFL.IDX PT, R11, R2, 0x1, 0x1c1f ;  /* 0x003c1f00020b7f89 */ /* 0x000ee800000e0000 */
[----:B------:R-:W4:Y:S04]  /*1c960*/  SHFL.IDX PT, R7, R2, 0x2, 0x1c1f ;  /* 0x005c1f0002077f89 */ /* 0x000f2800000e0000 */
[----:B------:R1:W2:Y:S04]  /*1c970*/  SHFL.IDX PT, R5, R2, 0x3, 0x1c1f ;  /* 0x007c1f0002057f89 */ /* 0x0002a800000e0000 */
[----:B------:R-:W-:Y:S04]  /*1c980*/  STS [R0], R148 ;  /* 0x0000009400007388 */ /* 0x000fe80000000800 */
[----:B------:R-:W-:Y:S04]  /*1c990*/  STS [R0+0x400], R150 ;  /* 0x0004009600007388 */ /* 0x000fe80000000800 */
[----:B------:R-:W-:Y:S04]  /*1c9a0*/  STS [R9+0x2000], R140 ;  /* 0x0020008c09007388 */ /* 0x000fe80000000800 */
[----:B------:R-:W-:Y:S04]  /*1c9b0*/  STS [R9+0x2400], R142 ;  /* 0x0024008e09007388 */ /* 0x000fe80000000800 */
[----:B------:R-:W-:Y:S01]  /*1c9c0*/  STS [R0+0x2000], R144 ;  /* 0x0020009000007388 */ /* 0x000fe20000000800 */
[----:B-1----:R-:W-:-:S03]  /*1c9d0*/  IMAD.IADD R2, R16, 0x1, R0 ;  /* 0x0000000110027824 */ /* 0x002fc600078e0200 */
[----:B------:R1:W-:Y:S04]  /*1c9e0*/  STS [R0+0x2400], R146 ;  /* 0x0024009200007388 */ /* 0x0003e80000000800 */
[----:B------:R-:W-:Y:S04]  /*1c9f0*/  STS [R3], R152 ;  /* 0x0000009803007388 */ /* 0x000fe80000000800 */
[----:B------:R-:W-:Y:S04]  /*1ca00*/  STS [R3+0x400], R154 ;  /* 0x0004009a03007388 */ /* 0x000fe80000000800 */
[----:B------:R-:W-:Y:S04]  /*1ca10*/  STS [R2], R164 ;  /* 0x000000a402007388 */ /* 0x000fe80000000800 */
[----:B------:R-:W-:Y:S04]  /*1ca20*/  STS [R14], R166 ;  /* 0x000000a60e007388 */ /* 0x000fe80000000800 */
[----:B------:R-:W-:Y:S04]  /*1ca30*/  STS [R3+0x2000], R156 ;  /* 0x0020009c03007388 */ /* 0x000fe80000000800 */
[----:B------:R-:W-:Y:S01]  /*1ca40*/  STS [R3+0x2400], R158 ;  /* 0x0024009e03007388 */ /* 0x000fe20000000800 */
[----:B-1----:R-:W-:-:S03]  /*1ca50*/  IMAD.SHL.U32 R0, R18, 0x2, RZ ;  /* 0x0000000212007824 */ /* 0x002fc600078e00ff */
[----:B------:R1:W-:Y:S04]  /*1ca60*/  STS [R2+0x2000], R160 ;  /* 0x002000a002007388 */ /* 0x0003e80000000800 */
[----:B------:R-:W-:Y:S04]  /*1ca70*/  STS [R14+0x2000], R162 ;  /* 0x002000a20e007388 */ /* 0x000fe80000000800 */
[----:B------:R-:W-:Y:S06]  /*1ca80*/  BAR.SYNC.DEFER_BLOCKING 0x1, 0x80 ;  /* 0x0042000000007b1d */ /* 0x000fec0000010000 */
[----:B------:R-:W-:Y:S04]  /*1ca90*/  SHFL.IDX PT, R3, R21, 0x1, 0x181f ;  /* 0x00381f0015037f89 */ /* 0x000fe800000e0000 */
[----:B------:R-:W-:Y:S01]  /*1caa0*/  SHFL.IDX PT, R9, R21, 0x2, 0x181f ;  /* 0x00581f0015097f89 */ /* 0x000fe200000e0000 */
[----:B-1----:R-:W-:-:S03]  /*1cab0*/  IADD3 R2, R22, 0x10, RZ ;  /* 0x0000001016027810 */ /* 0x002fc60007ffe0ff */
[----:B--2---:R-:W-:Y:S01]  /*1cac0*/  @!P6 ST.E [R12.64], R25 ;  /* 0x000000190c00e985 */ /* 0x004fe2000c101930 */
[----:B------:R-:W-:-:S03]  /*1cad0*/  ISETP.GE.AND P6, PT, R8, c[0x0][0x3c8], PT ;  /* 0x0000f20008007a0c */ /* 0x000fc60003fc6270 */
[----:B---3--:R-:W-:Y:S01]  /*1cae0*/  @!P5 ST.E [R10.64], R26 ;  /* 0x0000001a0a00d985 */ /* 0x008fe2000c101930 */
[-C--:B------:R-:W-:Y:S02]  /*1caf0*/  ISETP.GE.OR P2, PT, R2, R54.reuse, P6 ;  /* 0x000000360200720c */ /* 0x080fe40003746670 */
[----:B------:R-:W-:Y:S01]  /*1cb00*/  IADD3 R2, R22, 0x20, RZ ;  /* 0x0000002016027810 */ /* 0x000fe20007ffe0ff */
[----:B----4-:R-:W-:Y:S03]  /*1cb10*/  @!P4 ST.E [R6.64], R27 ;  /* 0x0000001b0600c985 */ /* 0x010fe6000c101930 */
[----:B------:R-:W-:Y:S01]  /*1cb20*/  ISETP.GE.OR P1, PT, R2, R54, P6 ;  /* 0x000000360200720c */ /* 0x000fe20003726670 */
[----:B------:R-:W1:Y:S01]  /*1cb30*/  SHFL.IDX PT, R6, R21, RZ, 0x181f ;  /* 0x00181fff15067589 */ /* 0x000e6200000e0000 */
[----:B------:R-:W-:-:S03]  /*1cb40*/  IADD3 R2, R22, 0x30, RZ ;  /* 0x0000003016027810 */ /* 0x000fc60007ffe0ff */
[----:B------:R-:W2:Y:S01]  /*1cb50*/  SHFL.IDX PT, R7, R20, RZ, 0x181f ;  /* 0x00181fff14077589 */ /* 0x000ea200000e0000 */
[----:B------:R-:W-:-:S03]  /*1cb60*/  ISETP.GE.OR P0, PT, R2, R54, P6 ;  /* 0x000000360200720c */ /* 0x000fc60003706670 */
[----:B------:R3:W-:Y:S01]  /*1cb70*/  @!P3 ST.E [R4.64], R28 ;  /* 0x0000001c0400b985 */ /* 0x0007e2000c101930 */
[----:B------:R-:W-:-:S03]  /*1cb80*/  ISETP.GE.OR P3, PT, R22, R54, P6 ;  /* 0x000000361600720c */ /* 0x000fc60003766670 */
[----:B------:R-:W-:Y:S04]  /*1cb90*/  LDS.128 R24, [R0+0x80] ;  /* 0x0000800000187984 */ /* 0x000fe80000000c00 */
[----:B------:R-:W4:Y:S04]  /*1cba0*/  SHFL.IDX PT, R5, R20, 0x1, 0x181f ;  /* 0x00381f0014057f89 */ /* 0x000f2800000e0000 */
[----:B------:R-:W4:Y:S04]  /*1cbb0*/  SHFL.IDX PT, R11, R20, 0x2, 0x181f ;  /* 0x00581f00140b7f89 */ /* 0x000f2800000e0000 */
[----:B------:R-:W4:Y:S01]  /*1cbc0*/  SHFL.IDX PT, R10, R21, 0x3, 0x181f ;  /* 0x00781f00150a7f89 */ /* 0x000f2200000e0000 */
[----:B-1----:R-:W-:-:S03]  /*1cbd0*/  @!P3 LEA R6, P5, R8, R6, 0x1 ;  /* 0x000000060806b211 */ /* 0x002fc600078a08ff */
[----:B------:R-:W1:Y:S01]  /*1cbe0*/  LDS.128 R16, [R0+0x880] ;  /* 0x0008800000107984 */ /* 0x000e620000000c00 */
[----:B--2---:R-:W-:Y:S02]  /*1cbf0*/  @!P3 LEA.HI.X R7, R8, R7, R53, 0x1, P5 ;  /* 0x000000070807b211 */ /* 0x004fe400028f0c35 */
[----:B------:R-:W-:Y:S01]  /*1cc00*/  ISETP.GE.OR P5, PT, R32, R54, P6 ;  /* 0x000000362000720c */ /* 0x000fe200037a6670 */
[----:B------:R-:W2:Y:S01]  /*1cc10*/  LDS.128 R12, [R0+0x1080] ;  /* 0x00108000000c7984 */ /* 0x000ea20000000c00 */
[----:B---3--:R-:W-:-:S03]  /*1cc20*/  @!P2 LEA R4, P4, R8, R3, 0x1 ;  /* 0x000000030804a211 */ /* 0x008fc600078808ff */
[----:B------:R-:W3:Y:S04]  /*1cc30*/  LDS.128 R28, [R0+0x1880] ;  /* 0x00188000001c7984 */ /* 0x000ee80000000c00 */
[----:B------:R-:W-:Y:S01]  /*1cc40*/  LDS.128 R32, [R0+0x2080] ;  /* 0x0020800000207984 */ /* 0x000fe20000000c00 */
[C-C-:B----4-:R-:W-:Y:S02]  /*1cc50*/  @!P2 LEA.HI.X R5, R8.reuse, R5, R53.reuse, 0x1, P4 ;  /* 0x000000050805a211 */ /* 0x150fe400020f0c35 */
[C---:B------:R-:W-:Y:S01]  /*1cc60*/  @!P1 LEA R2, P4, R8.reuse, R9, 0x1 ;  /* 0x0000000908029211 */ /* 0x040fe200078808ff */
[----:B------:R-:W-:Y:S03]  /*1cc70*/  LDS.128 R36, [R0+0x2880] ;  /* 0x0028800000247984 */ /* 0x000fe60000000c00 */
[C---:B------:R-:W-:Y:S01]  /*1cc80*/  @!P1 LEA.HI.X R3, R8.reuse, R11, R53, 0x1, P4 ;  /* 0x0000000b08039211 */ /* 0x040fe200020f0c35 */
[----:B------:R-:W-:Y:S01]  /*1cc90*/  LDS.128 R40, [R0+0x3080] ;  /* 0x0030800000287984 */ /* 0x000fe20000000c00 */
[----:B------:R-:W-:-:S03]  /*1cca0*/  @!P0 LEA R10, P4, R8, R10, 0x1 ;  /* 0x0000000a080a8211 */ /* 0x000fc600078808ff */
[----:B------:R-:W4:Y:S01]  /*1ccb0*/  SHFL.IDX PT, R9, R21, 0x5, 0x181f ;  /* 0x00b81f0015097f89 */ /* 0x000f2200000e0000 */
[----:B------:R-:W-:Y:S02]  /*1ccc0*/  @!P0 LEA.HI.X R11, R8, R23, R53, 0x1, P4 ;  /* 0x00000017080b8211 */ /* 0x000fe400020f0c35 */
[----:B------:R-:W-:Y:S02]  /*1ccd0*/  IADD3 R23, R22, 0x60, RZ ;  /* 0x0000006016177810 */ /* 0x000fe40007ffe0ff */
[-C--:B------:R-:W-:Y:S02]  /*1cce0*/  ISETP.GE.OR P4, PT, R44, R54.reuse, P6 ;  /* 0x000000362c00720c */ /* 0x080fe40003786670 */
[----:B------:R4:W4:Y:S04]  /*1ccf0*/  LDS.128 R44, [R0+0x3880] ;  /* 0x00388000002c7984 */ /* 0x0009280000000c00 */
[----:B------:R4:W-:Y:S01]  /*1cd00*/  @!P3 ST.E.128 [R6.64], R24 ;  /* 0x000000180600b985 */ /* 0x0009e2000c101d30 */
[----:B------:R-:W-:-:S03]  /*1cd10*/  ISETP.GE.OR P3, PT, R23, R54, P6 ;  /* 0x000000361700720c */ /* 0x000fc60003766670 */
[----:B-1----:R1:W-:Y:S04]  /*1cd20*/  @!P2 ST.E.128 [R4.64], R16 ;  /* 0x000000100400a985 */ /* 0x0023e8000c101d30 */
[----:B--2---:R2:W-:Y:S04]  /*1cd30*/  @!P1 ST.E.128 [R2.64], R12 ;  /* 0x0000000c02009985 */ /* 0x0045e8000c101d30 */
[----:B---3--:R3:W-:Y:S01]  /*1cd40*/  @!P0 ST.E.128 [R10.64], R28 ;  /* 0x0000001c0a008985 */ /* 0x0087e2000c101d30 */
[----:B----4-:R-:W-:-:S04]  /*1cd50*/  IADD3 R0, R22, 0x70, RZ ;  /* 0x0000007016007810 */ /* 0x010fc80007ffe0ff */
[----:B------:R-:W-:Y:S02]  /*1cd60*/  ISETP.GE.OR P6, PT, R0, R54, P6 ;  /* 0x000000360000720c */ /* 0x000fe400037c6670 */
[----:B------:R-:W-:-:S04]  /*1cd70*/  @!P5 LEA R6, P2, R8, R48, 0x1 ;  /* 0x000000300806d211 */ /* 0x000fc800078408ff */
[C-C-:B------:R-:W-:Y:S02]  /*1cd80*/  @!P5 LEA.HI.X R7, R8.reuse, R52, R53.reuse, 0x1, P2 ;  /* 0x000000340807d211 */ /* 0x140fe400010f0c35 */
[C---:B-1----:R-:W-:Y:S02]  /*1cd90*/  @!P4 LEA R4, P1, R8.reuse, R9, 0x1 ;  /* 0x000000090804c211 */ /* 0x042fe400078208ff */
[C---:B--2---:R-:W-:Y:S01]  /*1cda0*/  @!P3 LEA R2, P0, R8.reuse, R49, 0x1 ;  /* 0x000000310802b211 */ /* 0x044fe200078008ff */
[----:B------:R3:W-:Y:S01]  /*1cdb0*/  @!P5 ST.E.128 [R6.64], R32 ;  /* 0x000000200600d985 */ /* 0x0007e2000c101d30 */
[C-C-:B------:R-:W-:Y:S02]  /*1cdc0*/  @!P4 LEA.HI.X R5, R8.reuse, R51, R53.reuse, 0x1, P1 ;  /* 0x000000330805c211 */ /* 0x140fe400008f0c35 */
[----:B------:R-:W-:Y:S01]  /*1cdd0*/  @!P3 LEA.HI.X R3, R8, R50, R53, 0x1, P0 ;  /* 0x000000320803b211 */ /* 0x000fe200000f0c35 */
[----:B------:R3:W1:Y:S04]  /*1cde0*/  SHFL.IDX PT, R6, R21, 0x7, 0x181f ;  /* 0x00f81f0015067f89 */ /* 0x00066800000e0000 */
[----:B------:R3:W-:Y:S04]  /*1cdf0*/  @!P4 ST.E.128 [R4.64], R36 ;  /* 0x000000240400c985 */ /* 0x0007e8000c101d30 */
[----:B------:R3:W2:Y:S04]  /*1ce00*/  SHFL.IDX PT, R4, R20, 0x7, 0x181f ;  /* 0x00f81f0014047f89 */ /* 0x0006a800000e0000 */
[----:B------:R3:W-:Y:S01]  /*1ce10*/  @!P3 ST.E.128 [R2.64], R40 ;  /* 0x000000280200b985 */ /* 0x0007e2000c101d30 */
[----:B------:R-:W-:Y:S05]  /*1ce20*/  @P6 EXIT ;  /* 0x000000000000694d */ /* 0x000fea0003800000 */
[----:B-1-3--:R-:W-:-:S04]  /*1ce30*/  LEA R2, P0, R8, R6, 0x1 ;  /* 0x0000000608027211 */ /* 0x00afc800078008ff */
[----:B--2---:R-:W-:-:S05]  /*1ce40*/  LEA.HI.X R3, R8, R4, R53, 0x1, P0 ;  /* 0x0000000408037211 */ /* 0x004fca00000f0c35 */
[----:B------:R-:W-:Y:S01]  /*1ce50*/  ST.E.128 [R2.64], R44 ;  /* 0x0000002c02007985 */ /* 0x000fe2000c101d30 */
[----:B------:R-:W-:Y:S05]  /*1ce60*/  EXIT ;  /* 0x000000000000794d */ /* 0x000fea0003800000 */
.L_x_216:
[----:B------:R-:W2:Y:S01]  /*1ce70*/  S2R R8, SR_TID.X ;  /* 0x0000000000087919 */ /* 0x000ea20000002100 */
[----:B------:R-:W-:Y:S03]  /*1ce80*/  BSSY B0, `(.L_x_217) ;  /* 0x0000028000007945 */ /* 0x000fe60003800000 */
[----:B------:R-:W3:Y:S01]  /*1ce90*/  S2R R10, SR_CTAID.Z ;  /* 0x00000000000a7919 */ /* 0x000ee20000002700 */
[----:B--2---:R-:W-:Y:S02]  /*1cea0*/  ISETP.GT.AND P0, PT, R8, 0x7f, PT ;  /* 0x0000007f0800780c */ /* 0x004fe40003f04270 */
[----:B---3--:R-:W-:-:S11]  /*1ceb0*/  SHF.R.S32.HI R11, RZ, 0x1f, R10 ;  /* 0x0000001fff0b7819 */ /* 0x008fd6000001140a */
[----:B------:R-:W-:Y:S05]  /*1cec0*/  @P0 BRA `(.L_x_218) ;  /* 0x0000023000000947 */ /* 0x000fea0003800000 */
[----:B------:R-:W2:Y:S01]  /*1ced0*/  S2R R5, SR_CTAID.X ;  /* 0x0000000000057919 */ /* 0x000ea20000002500 */
[----:B------:R-:W-:-:S05]  /*1cee0*/  MOV R2, c[0x0][0x4e8] ;  /* 0x00013a0000027a02 */ /* 0x000fca0000000f00 */
[----:B------:R-:W-:Y:S01]  /*1cef0*/  IMAD R0, R2, c[0x0][0x388], RZ ;  /* 0x0000e20002007a24 */ /* 0x000fe200078e02ff */
[----:B--2---:R-:W-:-:S04]  /*1cf00*/  LEA R5, R5, R8, 0x7 ;  /* 0x0000000805057211 */ /* 0x004fc800078e38ff */
[----:B------:R-:W-:-:S13]  /*1cf10*/  ISETP.GE.AND P0, PT, R5, R0, PT ;  /* 0x000000000500720c */ /* 0x000fda0003f06270 */
[----:B------:R-:W-:Y:S05]  /*1cf20*/  @P0 BRA `(.L_x_218) ;  /* 0x000001d000000947 */ /* 0x000fea0003800000 */
[----:B------:R-:W-:Y:S01]  /*1cf30*/  ISETP.NE.AND P0, PT, R2, 0x1, PT ;  /* 0x000000010200780c */ /* 0x000fe20003f05270 */
[----:B------:R-:W-:Y:S01]  /*1cf40*/  ULDC.64 UR4, c[0x0][0x490] ;  /* 0x0001240000047ab9 */ /* 0x000fe20000000a00 */
[----:B------:R-:W-:Y:S01]  /*1cf50*/  MOV R0, R5 ;  /* 0x0000000500007202 */ /* 0x000fe20000000f00 */
[----:B------:R-:W-:Y:S01]  /*1cf60*/  UIMAD UR7, UR6, UR4, URZ ;  /* 0x00000004060772a4 */ /* 0x000fe2000f8e023f */
[----:B------:R-:W-:Y:S01]  /*1cf70*/  IMAD R6, R11, c[0x0][0x498], RZ ;  /* 0x000126000b067a24 */ /* 0x000fe200078e02ff */
[----:B------:R-:W-:Y:S02]  /*1cf80*/  UIMAD.WIDE.U32 UR8, UR11, UR4, URZ ;  /* 0x000000040b0872a5 */ /* 0x000fe4000f8e003f */
[----:B------:R-:W-:Y:S01]  /*1cf90*/  UIMAD UR4, UR11, UR5, UR7 ;  /* 0x000000050b0472a4 */ /* 0x000fe2000f8e0207 */
[----:B------:R-:W-:-:S03]  /*1cfa0*/  IMAD R6, R10, c[0x0][0x49c], R6 ;  /* 0x000127000a067a24 */ /* 0x000fc600078e0206 */
[----:B------:R-:W-:Y:S01]  /*1cfb0*/  UIADD3 UR4, UR9, UR4, URZ ;  /* 0x0000000409047290 */ /* 0x000fe2000fffe03f */
[----:B------:R-:W-:Y:S01]  /*1cfc0*/  MOV R3, UR9 ;  /* 0x0000000900037c02 */ /* 0x000fe20008000f00 */
[----:B------:R-:W-:-:S04]  /*1cfd0*/  @P0 IMAD.HI.U32 R2, R5, c[0x0][0x4ec], RZ ;  /* 0x00013b0005020a27 */ /* 0x000fc800078e00ff */
[----:B------:R-:W-:Y:S01]  /*1cfe0*/  IMAD.U32 R3, RZ, RZ, UR4 ;  /* 0x00000004ff037e24 */ /* 0x000fe2000f8e00ff */
[----:B------:R-:W-:Y:S01]  /*1cff0*/  @P0 SHF.R.U32.HI R0, RZ, c[0x0][0x4f0], R2 ;  /* 0x00013c00ff000a19 */ /* 0x000fe20000011602 */
[----:B------:R-:W-:-:S03]  /*1d000*/  IMAD.U32 R2, RZ, RZ, UR8 ;  /* 0x00000008ff027e24 */ /* 0x000fc6000f8e00ff */
[----:B------:R-:W-:Y:S01]  /*1d010*/  IADD3 R4, -R0, RZ, RZ ;  /* 0x000000ff00047210 */ /* 0x000fe20007ffe1ff */
[----:B------:R-:W-:Y:S01]  /*1d020*/  IMAD.WIDE.U32 R2, R10, c[0x0][0x498], R2 ;  /* 0x000126000a027a25 */ /* 0x000fe200078e0002 */
[----:B------:R-:W-:-:S03]  /*1d030*/  SHF.R.S32.HI R7, RZ, 0x1f, R0 ;  /* 0x0000001fff077819 */ /* 0x000fc60000011400 */
[----:B------:R-:W-:Y:S01]  /*1d040*/  IMAD R4, R4, c[0x0][0x4e8], R5 ;  /* 0x00013a0004047a24 */ /* 0x000fe200078e0205 */
[----:B------:R-:W-:-:S04]  /*1d050*/  IADD3 R2, P0, R0, R2, RZ ;  /* 0x0000000200027210 */ /* 0x000fc80007f1e0ff */
[----:B------:R-:W-:Y:S02]  /*1d060*/  SHF.R.S32.HI R5, RZ, 0x1f, R4 ;  /* 0x0000001fff057819 */ /* 0x000fe40000011404 */
[----:B------:R-:W-:-:S03]  /*1d070*/  IADD3.X R3, R7, R3, R6, P0, !PT ;  /* 0x0000000307037210 */ /* 0x000fc600007fe406 */
        /* <DEDUP_REMOVED lines=8> */
.L_x_218:
[----:B------:R-:W-:Y:S05]  /*1d100*/  BSYNC B0 ;  /* 0x0000000000007941 */ /* 0x000fea0003800000 */
.L_x_217:
[----:B------:R-:W3:Y:S01]  /*1d110*/  S2R R12, SR_CTAID.X ;  /* 0x00000000000c7919 */ /* 0x000ee20000002500 */
[----:B--2---:R-:W-:Y:S01]  /*1d120*/  SHF.R.S32.HI R0, RZ, 0x1f, R8 ;  /* 0x0000001fff007819 */ /* 0x004fe20000011408 */
[----:B------:R-:W-:Y:S01]  /*1d130*/  IMAD.MOV.U32 R19, RZ, RZ, c[0x0][0x4e8] ;  /* 0x00013a00ff137624 */ /* 0x000fe200078e00ff */
[----:B------:R-:W-:Y:S01]  /*1d140*/  ULDC.64 UR4, c[0x0][0x3e8] ;  /* 0x0000fa0000047ab9 */ /* 0x000fe20000000a00 */
[----:B------:R-:W-:Y:S01]  /*1d150*/  IMAD R7, R11, c[0x0][0x3f0], RZ ;  /* 0x0000fc000b077a24 */ /* 0x000fe200078e02ff */
[----:B------:R-:W-:Y:S01]  /*1d160*/  LEA.HI R0, R0, R8, RZ, 0x3 ;  /* 0x0000000800007211 */ /* 0x000fe200078f18ff */
[----:B------:R-:W-:Y:S01]  /*1d170*/  UIMAD UR7, UR6, UR4, URZ ;  /* 0x00000004060772a4 */ /* 0x000fe2000f8e023f */
[----:B------:R-:W-:Y:S01]  /*1d180*/  ISETP.NE.AND P0, PT, R19, 0x1, PT ;  /* 0x000000011300780c */ /* 0x000fe20003f05270 */
[----:B------:R-:W-:Y:S01]  /*1d190*/  UIMAD.WIDE.U32 UR8, UR11, UR4, URZ ;  /* 0x000000040b0872a5 */ /* 0x000fe2000f8e003f */
[----:B------:R-:W-:Y:S01]  /*1d1a0*/  LOP3.LUT R2, R0, 0xfffffff8, RZ, 0xc0, !PT ;  /* 0xfffffff800027812 */ /* 0x000fe200078ec0ff */
[----:B------:R-:W-:Y:S01]  /*1d1b0*/  UIMAD UR4, UR11, UR5, UR7 ;  /* 0x000000050b0472a4 */ /* 0x000fe2000f8e0207 */
[----:B------:R-:W-:Y:S01]  /*1d1c0*/  SHF.R.S32.HI R9, RZ, 0x3, R0 ;  /* 0x00000003ff097819 */ /* 0x000fe20000011400 */
[----:B------:R-:W-:-:S02]  /*1d1d0*/  IMAD R7, R10, c[0x0][0x3f4], R7 ;  /* 0x0000fd000a077a24 */ /* 0x000fc400078e0207 */
[----:B------:R-:W-:Y:S01]  /*1d1e0*/  IMAD.IADD R8, R8, 0x1, -R2 ;  /* 0x0000000108087824 */ /* 0x000fe200078e0a02 */
[----:B------:R-:W-:Y:S01]  /*1d1f0*/  UIADD3 UR4, UR9, UR4, URZ ;  /* 0x0000000409047290 */ /* 0x000fe2000fffe03f */
[----:B------:R-:W-:Y:S02]  /*1d200*/  IMAD.U32 R3, RZ, RZ, UR9 ;  /* 0x00000009ff037e24 */ /* 0x000fe4000f8e00ff */
[----:B------:R-:W-:Y:S02]  /*1d210*/  IMAD R0, R8, 0x10, R9 ;  /* 0x0000001008007824 */ /* 0x000fe400078e0209 */
[----:B------:R-:W-:Y:S02]  /*1d220*/  IMAD.U32 R2, RZ, RZ, UR8 ;  /* 0x00000008ff027e24 */ /* 0x000fe4000f8e00ff */
[----:B------:R-:W-:Y:S02]  /*1d230*/  IMAD.U32 R3, RZ, RZ, UR4 ;  /* 0x00000004ff037e24 */ /* 0x000fe4000f8e00ff */
[----:B---3--:R-:W-:-:S02]  /*1d240*/  IMAD R4, R12, 0x80, R0 ;  /* 0x000000800c047824 */ /* 0x008fc400078e0200 */
[----:B------:R-:W-:-:S04]  /*1d250*/  IMAD.WIDE.U32 R2, R10, c[0x0][0x3f0], R2 ;  /* 0x0000fc000a027a25 */ /* 0x000fc800078e0002 */
[----:B------:R-:W-:-:S04]  /*1d260*/  @P0 IMAD.HI.U32 R5, R4, c[0x0][0x4ec], RZ ;  /* 0x00013b0004050a27 */ /* 0x000fc800078e00ff */
[----:B------:R-:W-:Y:S01]  /*1d270*/  IMAD.MOV.U32 R0, RZ, RZ, R4 ;  /* 0x000000ffff007224 */ /* 0x000fe200078e0004 */
[----:B------:R-:W-:Y:S01]  /*1d280*/  @P0 SHF.R.U32.HI R0, RZ, c[0x0][0x4f0], R5 ;  /* 0x00013c00ff000a19 */ /* 0x000fe20000011605 */
[----:B------:R-:W-:Y:S02]  /*1d290*/  IMAD.IADD R3, R3, 0x1, R7 ;  /* 0x0000000103037824 */ /* 0x000fe400078e0207 */
[----:B------:R-:W-:Y:S01]  /*1d2a0*/  IMAD R19, R19, c[0x0][0x388], RZ ;  /* 0x0000e20013137a24 */ /* 0x000fe200078e02ff */
[--C-:B------:R-:W-:Y:S01]  /*1d2b0*/  SHF.R.S32.HI R6, RZ, 0x1f, R0.reuse ;  /* 0x0000001fff067819 */ /* 0x100fe20000011400 */
[----:B------:R-:W-:Y:S02]  /*1d2c0*/  IMAD.MOV R5, RZ, RZ, -R0 ;  /* 0x000000ffff057224 */ /* 0x000fe400078e0a00 */
[----:B------:R-:W-:-:S04]  /*1d2d0*/  IMAD.WIDE.U32 R2, R0, c[0x0][0x3e0], R2 ;  /* 0x0000f80000027a25 */ /* 0x000fc800078e0002 */
[----:B------:R-:W-:Y:S02]  /*1d2e0*/  IMAD R5, R5, c[0x0][0x4e8], R4 ;  /* 0x00013a0005057a24 */ /* 0x000fe400078e0204 */
[----:B------:R-:W-:-:S03]  /*1d2f0*/  IMAD R6, R6, c[0x0][0x3e0], RZ ;  /* 0x0000f80006067a24 */ /* 0x000fc600078e02ff */
[----:B------:R-:W-:Y:S01]  /*1d300*/  SHF.R.S32.HI R4, RZ, 0x1f, R5 ;  /* 0x0000001fff047819 */ /* 0x000fe20000011405 */
[----:B------:R-:W-:-:S04]  /*1d310*/  IMAD R0, R0, c[0x0][0x3e4], R6 ;  /* 0x0000f90000007a24 */ /* 0x000fc800078e0206 */
[----:B------:R-:W-:Y:S02]  /*1d320*/  IMAD.IADD R3, R3, 0x1, R0 ;  /* 0x0000000103037824 */ /* 0x000fe400078e0200 */
[----:B------:R-:W-:Y:S02]  /*1d330*/  IMAD R0, R4, c[0x0][0x3d8], RZ ;  /* 0x0000f60004007a24 */ /* 0x000fe400078e02ff */
[----:B------:R-:W-:-:S04]  /*1d340*/  IMAD.WIDE.U32 R2, R5, c[0x0][0x3d8], R2 ;  /* 0x0000f60005027a25 */ /* 0x000fc800078e0002 */
[----:B------:R-:W-:Y:S01]  /*1d350*/  IMAD R0, R5, c[0x0][0x3dc], R0 ;  /* 0x0000f70005007a24 */ /* 0x000fe200078e0200 */
[----:B------:R-:W-:-:S03]  /*1d360*/  LEA R4, P0, R2, c[0x0][0x380], 0x1 ;  /* 0x0000e00002047a11 */ /* 0x000fc600078008ff */
[----:B------:R-:W-:Y:S02]  /*1d370*/  IMAD.IADD R3, R3, 0x1, R0 ;  /* 0x0000000103037824 */ /* 0x000fe400078e0200 */
[----:B------:R-:W2:Y:S01]  /*1d380*/  SHFL.IDX PT, R6, R4, RZ, 0x181f ;  /* 0x00181fff04067589 */ /* 0x000ea200000e0000 */
[----:B------:R-:W-:Y:S02]  /*1d390*/  IMAD.SHL.U32 R0, R8, 0x8, RZ ;  /* 0x0000000808007824 */ /* 0x000fe400078e00ff */
[----:B------:R-:W-:Y:S01]  /*1d3a0*/  LEA.HI.X R3, R2, c[0x0][0x384], R3, 0x1, P0 ;  /* 0x0000e10002037a11 */ /* 0x000fe200000f0c03 */
[----:B------:R-:W-:Y:S01]  /*1d3b0*/  IMAD R2, R12, 0x80, R9 ;  /* 0x000000800c027824 */ /* 0x000fe200078e0209 */
[----:B------:R-:W-:Y:S01]  /*1d3c0*/  SHFL.IDX PT, R5, R4, 0x1, 0x181f ;  /* 0x00381f0004057f89 */ /* 0x000fe200000e0000 */
[----:B------:R-:W-:Y:S02]  /*1d3d0*/  ISETP.GE.AND P5, PT, R0, c[0x0][0x3c8], PT ;  /* 0x0000f20000007a0c */ /* 0x000fe40003fa6270 */
[----:B------:R-:W-:Y:S01]  /*1d3e0*/  SHF.R.S32.HI R18, RZ, 0x1f, R0 ;  /* 0x0000001fff127819 */ /* 0x000fe20000011400 */
[----:B------:R-:W3:Y:S01]  /*1d3f0*/  SHFL.IDX PT, R7, R3, RZ, 0x181f ;  /* 0x00181fff03077589 */ /* 0x000ee200000e0000 */
[----:B------:R-:W-:-:S02]  /*1d400*/  ISETP.GE.OR P1, PT, R2, R19, P5 ;  /* 0x000000130200720c */ /* 0x000fc40002f26670 */
[C---:B------:R-:W-:Y:S01]  /*1d410*/  IADD3 R8, R2.reuse, 0x10, RZ ;  /* 0x0000001002087810 */ /* 0x040fe20007ffe0ff */
[----:B------:R-:W4:Y:S01]  /*1d420*/  SHFL.IDX PT, R9, R3, 0x1, 0x181f ;  /* 0x00381f0003097f89 */ /* 0x000f2200000e0000 */
[----:B------:R-:W-:Y:S02]  /*1d430*/  IADD3 R14, R2, 0x20, RZ ;  /* 0x00000020020e7810 */ /* 0x000fe40007ffe0ff */
[-C--:B------:R-:W-:Y:S01]  /*1d440*/  ISETP.GE.OR P0, PT, R8, R19.reuse, P5 ;  /* 0x000000130800720c */ /* 0x080fe20002f06670 */
[----:B------:R-:W-:Y:S01]  /*1d450*/  SHFL.IDX PT, R12, R3, 0x2, 0x181f ;  /* 0x00581f00030c7f89 */ /* 0x000fe200000e0000 */
[C---:B------:R-:W-:Y:S02]  /*1d460*/  IADD3 R10, R2.reuse, 0x40, RZ ;  /* 0x00000040020a7810 */ /* 0x040fe40007ffe0ff */
[----:B------:R-:W-:Y:S01]  /*1d470*/  IADD3 R13, R2, 0x30, RZ ;  /* 0x00000030020d7810 */ /* 0x000fe20007ffe0ff */
[----:B------:R-:W1:Y:S01]  /*1d480*/  SHFL.IDX PT, R8, R4, 0x2, 0x181f ;  /* 0x00581f0004087f89 */ /* 0x000e6200000e0000 */
[----:B------:R-:W-:-:S02]  /*1d490*/  ISETP.GE.OR P4, PT, R14, R19, P5 ;  /* 0x000000130e00720c */ /* 0x000fc40002f86670 */
[----:B--2---:R-:W-:Y:S01]  /*1d4a0*/  @!P1 LEA R6, P2, R0, R6, 0x1 ;  /* 0x0000000600069211 */ /* 0x004fe200078408ff */
[----:B------:R-:W-:Y:S01]  /*1d4b0*/  SHFL.IDX PT, R11, R4, 0x3, 0x181f ;  /* 0x00781f00040b7f89 */ /* 0x000fe200000e0000 */
[----:B------:R-:W-:-:S03]  /*1d4c0*/  ISETP.GE.OR P3, PT, R13, R19, P5 ;  /* 0x000000130d00720c */ /* 0x000fc60002f66670 */
[----:B------:R-:W-:Y:S01]  /*1d4d0*/  SHFL.IDX PT, R14, R3, 0x3, 0x181f ;  /* 0x00781f00030e7f89 */ /* 0x000fe200000e0000 */
[----:B---3--:R-:W-:-:S03]  /*1d4e0*/  @!P1 LEA.HI.X R7, R0, R7, R18, 0x1, P2 ;  /* 0x0000000700079211 */ /* 0x008fc600010f0c12 */
[----:B------:R-:W-:Y:S01]  /*1d4f0*/  SHFL.IDX PT, R13, R4, 0x5, 0x181f ;  /* 0x00b81f00040d7f89 */ /* 0x000fe200000e0000 */
[----:B------:R-:W-:-:S03]  /*1d500*/  ISETP.GE.OR P2, PT, R10, R19, P5 ;  /* 0x000000130a00720c */ /* 0x000fc60002f46670 */
[----:B------:R2:W-:Y:S04]  /*1d510*/  @!P1 ST.E.128 [R6.64], RZ ;  /* 0x000000ff06009985 */ /* 0x0005e8000c101d30 */
[----:B------:R-:W3:Y:S04]  /*1d520*/  SHFL.IDX PT, R10, R4, 0x4, 0x181f ;  /* 0x00981f00040a7f89 */ /* 0x000ee800000e0000 */
[----:B------:R-:W1:Y:S04]  /*1d530*/  SHFL.IDX PT, R17, R3, 0x4, 0x181f ;  /* 0x00981f0003117f89 */ /* 0x000e6800000e0000 */
[----:B------:R-:W1:Y:S04]  /*1d540*/  SHFL.IDX PT, R16, R3, 0x5, 0x181f ;  /* 0x00b81f0003107f89 */ /* 0x000e6800000e0000 */
[----:B------:R-:W-:Y:S04]  /*1d550*/  SHFL.IDX PT, R15, R3, 0x6, 0x181f ;  /* 0x00d81f00030f7f89 */ /* 0x000fe800000e0000 */
[----:B------:R-:W-:Y:S01]  /*1d560*/  SHFL.IDX PT, R3, R3, 0x7, 0x181f ;  /* 0x00f81f0003037f89 */ /* 0x000fe200000e0000 */
[----:B--2---:R-:W-:-:S02]  /*1d570*/  @!P0 LEA R6, P6, R0, R5, 0x1 ;  /* 0x0000000500068211 */ /* 0x004fc400078c08ff */
[----:B------:R-:W-:Y:S01]  /*1d580*/  IADD3 R7, R2, 0x50, RZ ;  /* 0x0000005002077810 */ /* 0x000fe20007ffe0ff */
[----:B------:R-:W2:Y:S03]  /*1d590*/  SHFL.IDX PT, R5, R4, 0x6, 0x181f ;  /* 0x00d81f0004057f89 */ /* 0x000ea600000e0000 */
[----:B------:R-:W-:Y:S01]  /*1d5a0*/  ISETP.GE.OR P1, PT, R7, R19, P5 ;  /* 0x000000130700720c */ /* 0x000fe20002f26670 */
[----:B------:R-:W2:Y:S01]  /*1d5b0*/  SHFL.IDX PT, R4, R4, 0x7, 0x181f ;  /* 0x00f81f0004047f89 */ /* 0x000ea200000e0000 */
[----:B----4-:R-:W-:Y:S02]  /*1d5c0*/  @!P0 LEA.HI.X R7, R0, R9, R18, 0x1, P6 ;  /* 0x0000000900078211 */ /* 0x010fe400030f0c12 */
[----:B------:R-:W-:Y:S02]  /*1d5d0*/  IADD3 R9, R2, 0x60, RZ ;  /* 0x0000006002097810 */ /* 0x000fe40007ffe0ff */
[----:B-1----:R-:W-:Y:S01]  /*1d5e0*/  @!P4 LEA R8, P6, R0, R8, 0x1 ;  /* 0x000000080008c211 */ /* 0x002fe200078c08ff */
[----:B------:R1:W-:Y:S01]  /*1d5f0*/  @!P0 ST.E.128 [R6.64], RZ ;  /* 0x000000ff06008985 */ /* 0x0003e2000c101d30 */
[----:B------:R-:W-:-:S02]  /*1d600*/  ISETP.GE.OR P0, PT, R9, R19, P5 ;  /* 0x000000130900720c */ /* 0x000fc40002f06670 */
[----:B------:R-:W-:Y:S02]  /*1d610*/  @!P4 LEA.HI.X R9, R0, R12, R18, 0x1, P6 ;  /* 0x0000000c0009c211 */ /* 0x000fe400030f0c12 */
[----:B------:R-:W-:-:S03]  /*1d620*/  IADD3 R2, R2, 0x70, RZ ;  /* 0x0000007002027810 */ /* 0x000fc60007ffe0ff */
[----:B------:R4:W-:Y:S01]  /*1d630*/  @!P4 ST.E.128 [R8.64], RZ ;  /* 0x000000ff0800c985 */ /* 0x0009e2000c101d30 */
[----:B------:R-:W-:Y:S02]  /*1d640*/  ISETP.GE.OR P5, PT, R2, R19, P5 ;  /* 0x000000130200720c */ /* 0x000fe40002fa6670 */
[C---:B---3--:R-:W-:Y:S02]  /*1d650*/  @!P2 LEA R10, P4, R0.reuse, R10, 0x1 ;  /* 0x0000000a000aa211 */ /* 0x048fe400078808ff */
[C---:B-1----:R-:W-:Y:S02]  /*1d660*/  @!P3 LEA R6, P6, R0.reuse, R11, 0x1 ;  /* 0x0000000b0006b211 */ /* 0x042fe400078c08ff */
[C-C-:B------:R-:W-:Y:S02]  /*1d670*/  @!P2 LEA.HI.X R11, R0.reuse, R17, R18.reuse, 0x1, P4 ;  /* 0x00000011000ba211 */ /* 0x140fe400020f0c12 */
[C---:B------:R-:W-:Y:S02]  /*1d680*/  @!P3 LEA.HI.X R7, R0.reuse, R14, R18, 0x1, P6 ;  /* 0x0000000e0007b211 */ /* 0x040fe400030f0c12 */
[----:B----4-:R-:W-:-:S03]  /*1d690*/  @!P1 LEA R8, P6, R0, R13, 0x1 ;  /* 0x0000000d00089211 */ /* 0x010fc600078c08ff */
[----:B------:R2:W-:Y:S01]  /*1d6a0*/  @!P3 ST.E.128 [R6.64], RZ ;  /* 0x000000ff0600b985 */ /* 0x0005e2000c101d30 */
[----:B------:R-:W-:-:S03]  /*1d6b0*/  @!P1 LEA.HI.X R9, R0, R16, R18, 0x1, P6 ;  /* 0x0000001000099211 */ /* 0x000fc600030f0c12 */
[----:B------:R1:W-:Y:S04]  /*1d6c0*/  @!P2 ST.E.128 [R10.64], RZ ;  /* 0x000000ff0a00a985 */ /* 0x0003e8000c101d30 */
[----:B------:R1:W-:Y:S01]  /*1d6d0*/  @!P1 ST.E.128 [R8.64], RZ ;  /* 0x000000ff08009985 */ /* 0x0003e2000c101d30 */
[----:B--2---:R-:W-:-:S04]  /*1d6e0*/  @!P0 LEA R6, P3, R0, R5, 0x1 ;  /* 0x0000000500068211 */ /* 0x004fc800078608ff */
[----:B------:R-:W-:-:S05]  /*1d6f0*/  @!P0 LEA.HI.X R7, R0, R15, R18, 0x1, P3 ;  /* 0x0000000f00078211 */ /* 0x000fca00018f0c12 */
[----:B------:R1:W-:Y:S01]  /*1d700*/  @!P0 ST.E.128 [R6.64], RZ ;  /* 0x000000ff06008985 */ /* 0x0003e2000c101d30 */
[----:B------:R-:W-:Y:S05]  /*1d710*/  @P5 EXIT ;  /* 0x000000000000594d */ /* 0x000fea0003800000 */
[----:B------:R-:W-:-:S04]  /*1d720*/  LEA R2, P0, R0, R4, 0x1 ;  /* 0x0000000400027211 */ /* 0x000fc800078008ff */
[----:B------:R-:W-:-:S05]  /*1d730*/  LEA.HI.X R3, R0, R3, R18, 0x1, P0 ;  /* 0x0000000300037211 */ /* 0x000fca00000f0c12 */
[----:B------:R-:W-:Y:S01]  /*1d740*/  ST.E.128 [R2.64], RZ ;  /* 0x000000ff02007985 */ /* 0x000fe2000c101d30 */
[----:B------:R-:W-:Y:S05]  /*1d750*/  EXIT ;  /* 0x000000000000794d */ /* 0x000fea0003800000 */
.L_x_219:
        /* <DEDUP_REMOVED lines=10> */
.L_x_801:


//--------------------- .text._ZN7cutlass13device_kernelIN5flash19enable_sm80_to_sm89INS1_16FlashAttnFwdSm80INS1_25CollectiveMainloopFwdSm80ILi4ELi1ELb0EN4cute5tupleIJNS5_1CILi128EEENS7_ILi96EEENS7_ILi64EEEEEELi64ENS_6half_tEfNS_4arch4Sm80ELb0ELb1ELb1ELb1ELb1ELb0ELb1ELb0EEENS1_21CollectiveEpilogueFwdINS6_IJS8_SA_S9_EEENS6_IJNS7_ILi1EEESI_SI_EEESC_SE_Li128ELb1ELb1ELb0ELb0EEENS1_19SingleTileSchedulerILb1ELb0ELb1ELi128EEEEEEEEEvNT_6ParamsE --------------------------
	.section	.text._ZN7cutlass13device_kernelIN5flash19enable_sm80_to_sm89INS1_16FlashAttnFwdSm80INS1_25CollectiveMainloopFwdSm80ILi4ELi1ELb0EN4cute5tupleIJNS5_1CILi128EEENS7_ILi96EEENS7_ILi64EEEEEELi64ENS_6half_tEfNS_4arch4Sm80ELb0ELb1ELb1ELb1ELb1ELb0ELb1ELb0EEENS1_21CollectiveEpilogueFwdINS6_IJS8_SA_S9_EEENS6_IJNS7_ILi1EEESI_SI_EEESC_SE_Li128ELb1ELb1ELb0ELb0EEENS1_19SingleTileSchedulerILb1ELb0ELb1ELi128EEEEEEEEEvNT_6ParamsE,"ax",@progbits
	.sectioninfo	@"SHI_REGISTERS=255"
	.align	128
.text._ZN7cutlass13device_kernelIN5flash19enable_sm80_to_sm89INS1_16FlashAttnFwdSm80INS1_25CollectiveMainloopFwdSm80ILi4ELi1ELb0EN4cute5tupleIJNS5_1CILi128EEENS7_ILi96EEENS7_ILi64EEEEEELi64ENS_6half_tEfNS_4arch4Sm80ELb0ELb1ELb1ELb1ELb1ELb0ELb1ELb0EEENS1_21CollectiveEpilogueFwdINS6_IJS8_SA_S9_EEENS6_IJNS7_ILi1EEESI_SI_EEESC_SE_Li128ELb1ELb1ELb0ELb0EEENS1_19SingleTileSchedulerILb1ELb0ELb1ELi128EEEEEEEEEvNT_6ParamsE:
        .type           _ZN7cutlass13device_kernelIN5flash19enable_sm80_to_sm89INS1_16FlashAttnFwdSm80INS1_25CollectiveMainloopFwdSm80ILi4ELi1ELb0EN4cute5tupleIJNS5_1CILi128EEENS7_ILi96EEENS7_ILi64EEEEEELi64ENS_6half_tEfNS_4arch4Sm80ELb0ELb1ELb1ELb1ELb1ELb0ELb1ELb0EEENS1_21CollectiveEpilogueFwdINS6_IJS8_SA_S9_EEENS6_IJNS7_ILi1EEESI_SI_EEESC_SE_Li128ELb1ELb1ELb0ELb0EEENS1_19SingleTileSchedulerILb1ELb0ELb1ELi128EEEEEEEEEvNT_6ParamsE,@function
        .size           _ZN7cutlass13device_kernelIN5flash19enable_sm80_to_sm89INS1_16FlashAttnFwdSm80INS1_25CollectiveMainloopFwdSm80ILi4ELi1ELb0EN4cute5tupleIJNS5_1CILi128EEENS7_ILi96EEENS7_ILi64EEEEEELi64ENS_6half_tEfNS_4arch4Sm80ELb0ELb1ELb1ELb1ELb1ELb0ELb1ELb0EEENS1_21CollectiveEpilogueFwdINS6_IJS8_SA_S9_EEENS6_IJNS7_ILi1EEESI_SI_EEESC_SE_Li128ELb1ELb1ELb0ELb0EEENS1_19SingleTileSchedulerILb1ELb0ELb1ELi128EEEEEEEEEvNT_6ParamsE,(.L_x_802 - _ZN7cutlass13device_kernelIN5flash19enable_sm80_to_sm89INS1_16FlashAttnFwdSm80INS1_25CollectiveMainloopFwdSm80ILi4ELi1ELb0EN4cute5tupleIJNS5_1CILi128EEENS7_ILi96EEENS7_ILi64EEEEEELi64ENS_6half_tEfNS_4arch4Sm80ELb0ELb1ELb1ELb1ELb1ELb0ELb1ELb0EEENS1_21CollectiveEpilogueFwdINS6_IJS8_SA_S9_EEENS6_IJNS7_ILi1EEESI_SI_EEESC_SE_Li128ELb1ELb1ELb0ELb0EEENS1_19SingleTileSchedulerILb1ELb0ELb1ELi128EEEEEEEEEvNT_6ParamsE)
        .other          _ZN7cutlass13device_kernelIN5flash19enable_sm80_to_sm89INS1_16FlashAttnFwdSm80INS1_25CollectiveMainloopFwdSm80ILi4ELi1ELb0EN4cute5tupleIJNS5_1CILi128EEENS7_ILi96EEENS7_ILi64EEEEEELi64ENS_6half_tEfNS_4arch4Sm80ELb0ELb1ELb1ELb1ELb1ELb0ELb1ELb0EEENS1_21CollectiveEpilogueFwdINS6_IJS8_SA_S9_EEENS6_IJNS7_ILi1EEESI_SI_EEESC_SE_Li128ELb1ELb1ELb0ELb0EEENS1_19SingleTileSchedulerILb1ELb0ELb1ELi128EEEEEEEEEvNT_6ParamsE,@"STO_CUDA_ENTRY STV_DEFAULT"
_ZN7cutlass13device_kernelIN5flash19enable_sm80_to_sm89INS1_16FlashAttnFwdSm80INS1_25CollectiveMainloopFwdSm80ILi4ELi1ELb0EN4cute5tupleIJNS5_1CILi128EEENS7_ILi96EEENS7_ILi64EEEEEELi64ENS_6half_tEfNS_4arch4Sm80ELb0ELb1ELb1ELb1ELb1ELb0ELb1ELb0EEENS1_21CollectiveEpilogueFwdINS6_IJS8_SA_S9_EEENS6_IJNS7_ILi1EEESI_SI_EEESC_SE_Li128ELb1ELb1ELb0ELb0EEENS1_19SingleTileSchedulerILb1ELb0ELb1ELi128EEEEEEEEEvNT_6ParamsE:
        /* <DEDUP_REMOVED lines=21> */
.L_x_221:
        /* <DEDUP_REMOVED lines=13> */
.L_x_223:
[----:B------:R-:W-:Y:S02]  /*0220*/  ULDC UR5, c[0x0][0x54c] ;  /* 0x0001530000057ab9 */ /* 0x000fe40000000800 */
.L_x_222:
[----:B------:R-:W-:Y:S02]  /*0230*/  ULDC UR4, c[0x0][0x548] ;  /* 0x0001520000047ab9 */ /* 0x000fe40000000800 */
[----:B------:R-:W-:-:S02]  /*0240*/  USHF.L.U32 UR18, UR18, 0x7, URZ ;  /* 0x0000000712127899 */ /* 0x000fc4000800063f */
[----:B------:R-:W-:-:S04]  /*0250*/  UIMAD UR4, UR5, UR4, URZ ;  /* 0x00000004050472a4 */ /* 0x000fc8000f8e023f */
[----:B------:R-:W-:-:S04]  /*0260*/  UISETP.GE.AND UP0, UPT, UR18, UR4, UPT ;  /* 0x000000041200728c */ /* 0x000fc8000bf06270 */
[----:B------:R-:W-:Y:S01]  /*0270*/  USEL UR16, UR16, 0xffffffff, !UP0 ;  /* 0xffffffff10107887 */ /* 0x000fe2000c000000 */
[----:B------:R-:W-:Y:S05]  /*0280*/  BRA `(.L_x_224) ;  /* 0x000001b000007947 */ /* 0x000fea0003800000 */
.L_x_220:
        /* <DEDUP_REMOVED lines=8> */
.L_x_225:
        /* <DEDUP_REMOVED lines=13> */
.L_x_227:
[----:B------:R-:W-:Y:S02]  /*03e0*/  ULDC UR5, c[0x0][0x54c] ;  /* 0x0001530000057ab9 */ /* 0x000fe40000000800 */
.L_x_226:
[----:B------:R-:W-:Y:S02]  /*03f0*/  ULDC UR4, c[0x0][0x548] ;  /* 0x0001520000047ab9 */ /* 0x000fe40000000800 */
[----:B------:R-:W-:-:S02]  /*0400*/  USHF.L.U32 UR18, UR18, 0x7, URZ ;  /* 0x0000000712127899 */ /* 0x000fc4000800063f */
[----:B------:R-:W-:-:S04]  /*0410*/  UIMAD UR4, UR5, UR4, URZ ;  /* 0x00000004050472a4 */ /* 0x000fc8000f8e023f */
[----:B------:R-:W-:-:S04]  /*0420*/  UISETP.GE.AND UP0, UPT, UR18, UR4, UPT ;  /* 0x000000041200728c */ /* 0x000fc8000bf06270 */
[----:B------:R-:W-:-:S06]  /*0430*/  USEL UR16, UR16, 0xffffffff, !UP0 ;  /* 0xffffffff10107887 */ /* 0x000fcc000c000000 */
.L_x_224:
[----:B------:R-:W-:-:S13]  /*0440*/  ISETP.LE.AND P0, PT, RZ, UR16, PT ;  /* 0x00000010ff007c0c */ /* 0x000fda000bf03270 */
[----:B------:R-:W-:Y:S05]  /*0450*/  @!P0 EXIT ;  /* 0x000000000000894d */ /* 0x000fea0003800000 */
[----:B------:R-:W-:Y:S02]  /*0460*/  ULDC.64 UR8, c[0x0][0x370] ;  /* 0x0000dc0000087ab9 */ /* 0x000fe40000000a00 */
[----:B------:R-:W-:Y:S02]  /*0470*/  UISETP.NE.U32.AND UP2, UPT, URZ, UR8, UPT ;  /* 0x000000083f00728c */ /* 0x000fe4000bf45070 */
[----:B------:R-:W-:Y:S02]  /*0480*/  ULDC.64 UR4, c[0x0][0x360] ;  /* 0x0000d80000047ab9 */ /* 0x000fe40000000a00 */
[----:B------:R-:W-:Y:S02]  /*0490*/  UISETP.NE.U32.AND UP0, UPT, URZ, UR4, UPT ;  /* 0x000000043f00728c */ /* 0x000fe4000bf05070 */
[----:B------:R-:W-:Y:S02]  /*04a0*/  ULDC.64 UR6, c[0x0][0x348] ;  /* 0x0000d20000067ab9 */ /* 0x000fe40000000a00 */
[----:B------:R-:W-:-:S02]  /*04b0*/  UISETP.NE.AND.EX UP2, UPT, URZ, UR9, UPT, UP2 ;  /* 0x000000093f00728c */ /* 0x000fc4000bf45320 */
[----:B------:R-:W-:Y:S02]  /*04c0*/  UISETP.NE.U32.AND UP1, UPT, URZ, UR6, UPT ;  /* 0x000000063f00728c */ /* 0x000fe4000bf25070 */
[----:B------:R-:W-:Y:S02]  /*04d0*/  UISETP.NE.AND.EX UP0, UPT, URZ, UR5, UPT, UP0 ;  /* 0x000000053f00728c */ /* 0x000fe4000bf05300 */
[----:B------:R-:W-:Y:S01]  /*04e0*/  UISETP.NE.AND.EX UP1, UPT, URZ, UR7, UPT, UP1 ;  /* 0x000000073f00728c */ /* 0x000fe2000bf25310 */
[----:B------:R-:W-:Y:S01]  /*04f0*/  PLOP3.LUT P2, PT, PT, PT, UP2, 0x80, 0x0 ;  /* 0x000000000000781c */ /* 0x000fe20003f4f028 */
[----:B------:R-:W-:Y:S02]  /*0500*/  ULDC.64 UR8, c[0x0][0x370] ;  /* 0x0000dc0000087ab9 */ /* 0x000fe40000000a00 */
[----:B------:R-:W-:Y:S01]  /*0510*/  ULDC.64 UR6, c[0x0][0x348] ;  /* 0x0000d20000067ab9 */ /* 0x000fe20000000a00 */
[----:B------:R-:W-:Y:S01]  /*0520*/  PLOP3.LUT P0, PT, PT, PT, UP0, 0x80, 0x0 ;  /* 0x000000000000781c */ /* 0x000fe20003f0f008 */
[----:B------:R-:W-:Y:S01]  /*0530*/  ULDC.64 UR4, c[0x0][0x360] ;  /* 0x0000d80000047ab9 */ /* 0x000fe20000000a00 */
[----:B------:R-:W-:Y:S01]  /*0540*/  PLOP3.LUT P1, PT, PT, PT, UP1, 0x80, 0x0 ;  /* 0x000000000000781c */ /* 0x000fe20003f2f018 */
[----:B------:R-:W-:-:S02]  /*0550*/  @UP2 UIMAD.WIDE UR8, UR16, UR13, UR8 ;  /* 0x0000000d100822a5 */ /* 0x000fc4000f8e0208 */
[----:B------:R-:W-:Y:S02]  /*0560*/  @UP0 UIMAD.WIDE UR4, UR16, UR13, UR4 ;  /* 0x0000000d100402a5 */ /* 0x000fe4000f8e0204 */
[----:B------:R-:W-:Y:S02]  /*0570*/  UIMAD.WIDE UR6, UR16, UR13, UR6 ;  /* 0x0000000d100672a5 */ /* 0x000fe4000f8e0206 */
[----:B------:R-:W-:Y:S02]  /*0580*/  IMAD.U32 R3, RZ, RZ, UR9 ;  /* 0x00000009ff037e24 */ /* 0x000fe4000f8e00ff */
[----:B------:R-:W-:Y:S01]  /*0590*/  IMAD.U32 R2, RZ, RZ, UR8 ;  /* 0x00000008ff027e24 */ /* 0x000fe2000f8e00ff */
[----:B------:R-:W-:Y:S01]  /*05a0*/  MOV R4, UR4 ;  /* 0x0000000400047c02 */ /* 0x000fe20008000f00 */
[----:B------:R-:W-:Y:S01]  /*05b0*/  IMAD.U32 R5, RZ, RZ, UR5 ;  /* 0x00000005ff057e24 */ /* 0x000fe2000f8e00ff */
[----:B------:R-:W-:Y:S01]  /*05c0*/  MOV R6, UR6 ;  /* 0x0000000600067c02 */ /* 0x000fe20008000f00 */
[----:B------:R-:W-:Y:S01]  /*05d0*/  IMAD.U32 R7, RZ, RZ, UR7 ;  /* 0x00000007ff077e24 */ /* 0x000fe2000f8e00ff */
[----:B------:R1:W2:Y:S04]  /*05e0*/  @P2 LDG.E R3, [R2.64] ;  /* 0x0000003202032981 */ /* 0x0002a8000c1e1900 */
[----:B------:R-:W3:Y:S04]  /*05f0*/  @P0 LDG.E R0, [R4.64] ;  /* 0x0000003204000981 */ /* 0x000ee8000c1e1900 */
[----:B-1----:R-:W4:Y:S01]  /*0600*/  @P1 LDG.E R2, [R6.64] ;  /* 0x0000003206021981 */ /* 0x002f22000c1e1900 */
[----:B------:R-:W1:Y:S01]  /*0610*/  S2UR UR11, SR_CTAID.Y ;  /* 0x00000000000b79c3 */ /* 0x000e620000002600 */
[----:B------:R-:W-:-:S02]  /*0620*/  UMOV UR14, URZ ;  /* 0x0000003f000e7c82 */ /* 0x000fc40008000000 */
[----:B------:R-:W-:Y:S02]  /*0630*/  ULDC UR15, c[0x0][0x168] ;  /* 0x00005a00000f7ab9 */ /* 0x000fe40000000800 */
[----:B------:R-:W-:Y:S02]  /*0640*/  UMOV UR9, URZ ;  /* 0x0000003f00097c82 */ /* 0x000fe40008000000 */
[----:B------:R-:W-:Y:S02]  /*0650*/  ULDC UR4, c[0x0][0x2ac] ;  /* 0x0000ab0000047ab9 */ /* 0x000fe40000000800 */
[----:B------:R-:W-:Y:S02]  /*0660*/  ULDC UR8, c[0x0][0x1d0] ;  /* 0x0000740000087ab9 */ /* 0x000fe40000000800 */
[----:B------:R-:W-:Y:S02]  /*0670*/  UIMAD UR8, UR4, UR8, URZ ;  /* 0x00000008040872a4 */ /* 0x000fe4000f8e023f */
[----:B-1----:R-:W-:Y:S01]  /*0680*/  USHF.R.S32.HI UR10, URZ, 0x1f, UR11 ;  /* 0x0000001f3f0a7899 */ /* 0x002fe2000801140b */
[----:B--2---:R1:W2:Y:S08]  /*0690*/  @P2 R2UR UR14, R3 ;  /* 0x00000000030e23c2 */ /* 0x0042b000000e0000 */
[----:B---3--:R1:W3:Y:S08]  /*06a0*/  @P0 R2UR UR15, R0 ;  /* 0x00000000000f03c2 */ /* 0x0082f000000e0000 */
[----:B----4-:R1:W4:Y:S02]  /*06b0*/  @P1 R2UR UR9, R2 ;  /* 0x00000000020913c2 */ /* 0x01032400000e0000 */
[----:B-1--4-:R-:W-:Y:S05]  /*06c0*/  @P0 BRA `(.L_x_228) ;  /* 0x0000006000000947 */ /* 0x012fea0003800000 */
[----:B--2---:R-:W-:Y:S05]  /*06d0*/  @!P1 BRA `(.L_x_228) ;  /* 0x0000005000009947 */ /* 0x004fea0003800000 */
[----:B------:R-:W2:Y:S04]  /*06e0*/  LDG.E R2, [R6.64] ;  /* 0x0000003206027981 */ /* 0x000ea8000c1e1900 */
[----:B------:R-:W4:Y:S01]  /*06f0*/  LDG.E R0, [R6.64+0x4] ;  /* 0x0000043206007981 */ /* 0x000f22000c1e1900 */
[----:B--23--:R-:W1:Y:S08]  /*0700*/  R2UR UR15, R2 ;  /* 0x00000000020f73c2 */ /* 0x00ce7000000e0000 */
[----:B----4-:R-:W1:Y:S02]  /*0710*/  R2UR UR4, R0 ;  /* 0x00000000000473c2 */ /* 0x010e6400000e0000 */
[----:B-1----:R-:W-:-:S06]  /*0720*/  UIADD3 UR15, -UR15, UR4, URZ ;  /* 0x000000040f0f7290 */ /* 0x002fcc000fffe13f */
.L_x_228:
[----:B--2---:R-:W-:-:S04]  /*0730*/  ISETP.NE.U32.AND P0, PT, RZ, c[0x0][0x368], PT ;  /* 0x0000da00ff007a0c */ /* 0x004fc80003f05070 */
[----:B------:R-:W-:-:S13]  /*0740*/  ISETP.NE.AND.EX P0, PT, RZ, c[0x0][0x36c], PT, P0 ;  /* 0x0000db00ff007a0c */ /* 0x000fda0003f05300 */
[----:B------:R-:W-:Y:S05]  /*0750*/  @!P0 BRA `(.L_x_229) ;  /* 0x0000007000008947 */ /* 0x000fea0003800000 */
[----:B------:R-:W-:Y:S02]  /*0760*/  ULDC.64 UR4, c[0x0][0x368] ;  /* 0x0000da0000047ab9 */ /* 0x000fe40000000a00 */
[----:B------:R-:W-:-:S06]  /*0770*/  UIMAD.WIDE UR4, UR16, UR13, UR4 ;  /* 0x0000000d100472a5 */ /* 0x000fcc000f8e0204 */
[----:B------:R-:W-:Y:S02]  /*0780*/  MOV R2, UR4 ;  /* 0x0000000400027c02 */ /* 0x000fe40008000f00 */
[----:B------:R-:W-:-:S05]  /*0790*/  MOV R3, UR5 ;  /* 0x0000000500037c02 */ /* 0x000fca0008000f00 */
[----:B------:R-:W2:Y:S02]  /*07a0*/  LDG.E R0, [R2.64] ;  /* 0x0000003202007981 */ /* 0x000ea4000c1e1900 */
[----:B--2---:R1:W2:Y:S02]  /*07b0*/  R2UR UR8, R0 ;  /* 0x00000000000873c2 */ /* 0x0042a400000e0000 */
[----:B-12---:R-:W-:Y:S05]  /*07c0*/  BRA `(.L_x_230) ;  /* 0x000000c000007947 */ /* 0x006fea0003800000 */
.L_x_229:
[----:B------:R-:W-:-:S04]  /*07d0*/  ISETP.NE.U32.AND P0, PT, RZ, c[0x0][0x350], PT ;  /* 0x0000d400ff007a0c */ /* 0x000fc80003f05070 */
[----:B------:R-:W-:-:S13]  /*07e0*/  ISETP.NE.AND.EX P0, PT, RZ, c[0x0][0x354], PT, P0 ;  /* 0x0000d500ff007a0c */ /* 0x000fda0003f05300 */
[----:B------:R-:W-:Y:S05]  /*07f0*/  @!P0 BRA `(.L_x_230) ;  /* 0x0000009000008947 */ /* 0x000fea0003800000 */
[----:B------:R-:W-:Y:S02]  /*0800*/  ULDC.64 UR4, c[0x0][0x350] ;  /* 0x0000d40000047ab9 */ /* 0x000fe40000000a00 */
[----:B------:R-:W-:-:S06]  /*0810*/  UIMAD.WIDE UR4, UR16, UR13, UR4 ;  /* 0x0000000d100472a5 */ /* 0x000fcc000f8e0204 */
[----:B------:R-:W-:Y:S02]  /*0820*/  MOV R2, UR4 ;  /* 0x0000000400027c02 */ /* 0x000fe40008000f00 */
[----:B------:R-:W-:-:S05]  /*0830*/  MOV R3, UR5 ;  /* 0x0000000500037c02 */ /* 0x000fca0008000f00 */
[----:B------:R-:W2:Y:S04]  /*0840*/  LDG.E R4, [R2.64] ;  /* 0x0000003202047981 */ /* 0x000ea8000c1e1900 */
[----:B------:R-:W4:Y:S01]  /*0850*/  LDG.E R0, [R2.64+0x4] ;  /* 0x0000043202007981 */ /* 0x000f22000c1e1900 */
[----:B--2---:R-:W1:Y:S08]  /*0860*/  R2UR UR4, R4 ;  /* 0x00000000040473c2 */ /* 0x004e7000000e0000 */
[----:B----4-:R-:W1:Y:S02]  /*0870*/  R2UR UR8, R0 ;  /* 0x00000000000873c2 */ /* 0x010e6400000e0000 */
[----:B-1----:R-:W-:-:S06]  /*0880*/  UIADD3 UR8, -UR4, UR8, URZ ;  /* 0x0000000804087290 */ /* 0x002fcc000fffe13f */
.L_x_230:
[----:B------:R-:W-:Y:S02]  /*0890*/  ULDC UR4, c[0x0][0x2c4] ;  /* 0x0000b10000047ab9 */ /* 0x000fe40000000800 */
[----:B------:R-:W-:-:S02]  /*08a0*/  UISETP.NE.AND UP0, UPT, UR4, 0x1, UPT ;  /* 0x000000010400788c */ /* 0x000fc4000bf05270 */
[----:B------:R-:W-:Y:S02]  /*08b0*/  ULDC.64 UR6, c[0x0][0x2c8] ;  /* 0x0000b20000067ab9 */ /* 0x000fe40000000a00 */
[----:B------:R-:W-:Y:S02]  /*08c0*/  UIADD3 UR12, UR18, 0x7f, URZ ;  /* 0x0000007f120c7890 */ /* 0x000fe4000fffe03f */
[----:B------:R-:W-:Y:S02]  /*08d0*/  ULDC.64 UR4, c[0x0][0x328] ;  /* 0x0000ca0000047ab9 */ /* 0x000fe40000000a00 */
[----:B------:R-:W-:Y:S02]  /*08e0*/  UP2UR UR35, UPR, URZ, 0x1 ;  /* 0x000000013f237883 */ /* 0x000fe40008000000 */
[----:B------:R-:W-:Y:S02]  /*08f0*/  UIADD3 UR8, -UR14, UR8, URZ ;  /* 0x000000080e087290 */ /* 0x000fe4000fffe13f */
[----:B------:R-:W-:-:S04]  /*0900*/  @UP0 UIADD3 UR20, UR18, 0x7f, URZ ;  /* 0x0000007f12140890 */ /* 0x000fc8000fffe03f */
[----:B------:R-:W-:Y:S02]  /*0910*/  UIMAD.WIDE.U32 UR20, UR20, UR6, URZ ;  /* 0x00000006141472a5 */ /* 0x000fe4000f8e003f */
[----:B---3--:R-:W-:Y:S02]  /*0920*/  UIADD3 UR6, UR8, 0x1, -UR15 ;  /* 0x0000000108067890 */ /* 0x008fe4000fffe80f */
[----:B------:R-:W-:Y:S02]  /*0930*/  @UP0 USHF.R.U32.HI UR12, URZ, UR7, UR21 ;  /* 0x000000073f0c0299 */ /* 0x000fe40008011615 */
[----:B------:R-:W-:Y:S02]  /*0940*/  UISETP.GE.AND UP0, UPT, UR5, 0x1, UPT ;  /* 0x000000010500788c */ /* 0x000fe4000bf06270 */
[----:B------:R-:W-:Y:S02]  /*0950*/  UIADD3 UR6, UR6, UR12, URZ ;  /* 0x0000000c06067290 */ /* 0x000fe4000fffe03f */
[----:B------:R-:W-:-:S02]  /*0960*/  UP2UR UR34, UPR, URZ, 0x1 ;  /* 0x000000013f227883 */ /* 0x000fc40008000000 */
[----:B------:R-:W-:Y:S01]  /*0970*/  PLOP3.LUT P0, PT, PT, PT, UP0, 0x40, 0x0 ;  /* 0x000000000000781c */ /* 0x000fe20003f0e808 */
[----:B------:R-:W-:-:S12]  /*0980*/  UIADD3 UR4, UR6, UR4, URZ ;  /* 0x0000000406047290 */ /* 0x000fd8000fffe03f */
[----:B------:R-:W-:Y:S05]  /*0990*/  @P0 BRA `(.L_x_231) ;  /* 0x0000014000000947 */ /* 0x000fea0003800000 */
[----:B------:R-:W-:Y:S01]  /*09a0*/  ISETP.LT.AND P0, PT, RZ, UR6, PT ;  /* 0x00000006ff007c0c */ /* 0x000fe2000bf01270 */
[----:B------:R-:W-:-:S12]  /*09b0*/  UIADD3 UR12, UR6, -0x1, URZ ;  /* 0xffffffff060c7890 */ /* 0x000fd8000fffe03f */
        /* <DEDUP_REMOVED lines=9> */
.L_x_232:
[----:B------:R-:W-:Y:S02]  /*0a50*/  UISETP.NE.AND UP0, UPT, UR5, 0x1, UPT ;  /* 0x000000010500788c */ /* 0x000fe4000bf05270 */
[----:B------:R-:W-:Y:S02]  /*0a60*/  ULDC.64 UR6, c[0x0][0x330] ;  /* 0x0000cc0000067ab9 */ /* 0x000fe40000000a00 */
[----:B------:R-:W-:-:S07]  /*0a70*/  UIMAD.WIDE.U32 UR20, UR12, UR6, URZ ;  /* 0x000000060c1472a5 */ /* 0x000fce000f8e003f */
[----:B------:R-:W-:Y:S02]  /*0a80*/  @UP0 UMOV UR17, UR21 ;  /* 0x0000001500110c82 */ /* 0x000fe40008000000 */
[----:B------:R-:W-:Y:S02]  /*0a90*/  @UP0 USHF.R.U32.HI UR12, URZ, UR7, UR17 ;  /* 0x000000073f0c0299 */ /* 0x000fe40008011611 */
.L_x_233:
[----:B------:R-:W-:Y:S02]  /*0aa0*/  ULDC UR6, c[0x0][0x32c] ;  /* 0x0000cb0000067ab9 */ /* 0x000fe40000000800 */
[----:B------:R-:W-:-:S04]  /*0ab0*/  UIMAD UR6, UR12, UR5, UR6 ;  /* 0x000000050c0672a4 */ /* 0x000fc8000f8e0206 */
[----:B------:R-:W-:-:S04]  /*0ac0*/  UISETP.LT.AND UP0, UPT, UR4, UR6, UPT ;  /* 0x000000060400728c */ /* 0x000fc8000bf01270 */
[----:B------:R-:W-:Y:S02]  /*0ad0*/  USEL UR4, UR4, UR6, UP0 ;  /* 0x0000000604047287 */ /* 0x000fe40008000000 */
.L_x_231:
[----:B------:R-:W-:Y:S02]  /*0ae0*/  UISETP.NE.AND UP0, UPT, UR35, URZ, UPT ;  /* 0x0000003f2300728c */ /* 0x000fe4000bf05270 */
[----:B------:R-:W-:Y:S02]  /*0af0*/  UIADD3 UR22, UR4, 0x5f, URZ ;  /* 0x0000005f04167890 */ /* 0x000fe4000fffe03f */
[----:B------:R-:W-:Y:S02]  /*0b00*/  ULDC.64 UR6, c[0x0][0x2c8] ;  /* 0x0000b20000067ab9 */ /* 0x000fe40000000a00 */
[----:B------:R-:W-:Y:S02]  /*0b10*/  UIMAD.WIDE.U32 UR24, UR18, UR6, URZ ;  /* 0x00000006121872a5 */ /* 0x000fe4000f8e003f */
[----:B------:R-:W-:Y:S02]  /*0b20*/  UIMAD.WIDE UR22, UR22, 0x2aaaaaab, URZ ;  /* 0x2aaaaaab161678a5 */ /* 0x000fe4000f8e023f */
[----:B------:R-:W-:-:S02]  /*0b30*/  UIADD3 UR20, UR8, 0x5f, URZ ;  /* 0x0000005f08147890 */ /* 0x000fc4000fffe03f */
[----:B------:R-:W-:Y:S02]  /*0b40*/  UISETP.GE.AND UP2, UPT, UR5, 0x1, UPT ;  /* 0x000000010500788c */ /* 0x000fe4000bf46270 */
[----:B------:R-:W-:Y:S02]  /*0b50*/  UIMAD.WIDE UR20, UR20, 0x2aaaaaab, URZ ;  /* 0x2aaaaaab141478a5 */ /* 0x000fe4000f8e023f */
[----:B------:R-:W-:Y:S02]  /*0b60*/  @UP0 UMOV UR17, UR25 ;  /* 0x0000001900110c82 */ /* 0x000fe40008000000 */
[----:B------:R-:W-:Y:S01]  /*0b70*/  UMOV UR4, UR18 ;  /* 0x0000001200047c82 */ /* 0x000fe20008000000 */
[----:B------:R-:W-:Y:S01]  /*0b80*/  PLOP3.LUT P0, PT, PT, PT, UP2, 0x40, 0x0 ;  /* 0x000000000000781c */ /* 0x000fe20003f0e828 */
[----:B------:R-:W-:Y:S02]  /*0b90*/  UMOV UR19, UR23 ;  /* 0x0000001700137c82 */ /* 0x000fe40008000000 */
[----:B------:R-:W-:-:S02]  /*0ba0*/  @UP0 USHF.R.U32.HI UR4, URZ, UR7, UR17 ;  /* 0x000000073f040299 */ /* 0x000fc40008011611 */
[----:B------:R-:W-:Y:S02]  /*0bb0*/  USHF.R.U32.HI UR7, URZ, 0x1f, UR21 ;  /* 0x0000001f3f077899 */ /* 0x000fe40008011615 */
[----:B------:R-:W-:Y:S02]  /*0bc0*/  USHF.R.U32.HI UR12, URZ, 0x1f, UR19 ;  /* 0x0000001f3f0c7899 */ /* 0x000fe40008011613 */
[----:B------:R-:W-:Y:S02]  /*0bd0*/  UIADD3 UR17, UR8, -UR15, URZ ;  /* 0x8000000f08117290 */ /* 0x000fe4000fffe03f */
[----:B------:R-:W-:Y:S02]  /*0be0*/  ULEA.HI.SX32 UR7, UR21, UR7, 0x1c ;  /* 0x0000000715077291 */ /* 0x000fe4000f8fe23f */
[----:B------:R-:W-:Y:S02]  /*0bf0*/  ULEA.HI.SX32 UR12, UR19, UR12, 0x1c ;  /* 0x0000000c130c7291 */ /* 0x000fe4000f8fe23f */
[----:B------:R-:W-:-:S02]  /*0c00*/  UIADD3 UR4, UR17, UR4, URZ ;  /* 0x0000000411047290 */ /* 0x000fc4000fffe03f */
[----:B------:R-:W-:Y:S02]  /*0c10*/  UISETP.LT.AND UP0, UPT, UR7, UR12, UPT ;  /* 0x0000000c0700728c */ /* 0x000fe4000bf01270 */
        /* <DEDUP_REMOVED lines=16> */
.L_x_235:
[----:B------:R-:W-:-:S03]  /*0d20*/  UISETP.NE.AND UP0, UPT, UR5, 0x1, UPT ;  /* 0x000000010500788c */ /* 0x000fc6000bf05270 */
[----:B------:R-:W-:Y:S02]  /*0d30*/  ULDC.64 UR4, c[0x0][0x330] ;  /* 0x0000cc0000047ab9 */ /* 0x000fe40000000a00 */
[----:B------:R-:W-:-:S07]  /*0d40*/  UIMAD.WIDE.U32 UR20, UR7, UR4, URZ ;  /* 0x00000004071472a5 */ /* 0x000fce000f8e003f */
[----:B------:R-:W-:Y:S02]  /*0d50*/  @UP0 UMOV UR19, UR21 ;  /* 0x0000001500130c82 */ /* 0x000fe40008000000 */
[----:B------:R-:W-:Y:S02]  /*0d60*/  @UP0 USHF.R.U32.HI UR7, URZ, UR5, UR19 ;  /* 0x000000053f070299 */ /* 0x000fe40008011613 */
.L_x_236:
[----:B------:R-:W-:Y:S02]  /*0d70*/  ULDC UR4, c[0x0][0x32c] ;  /* 0x0000cb0000047ab9 */ /* 0x000fe40000000800 */
[----:B------:R-:W-:-:S04]  /*0d80*/  UIMAD UR4, UR7, UR4, URZ ;  /* 0x00000004070472a4 */ /* 0x000fc8000f8e023f */
[----:B------:R-:W-:-:S04]  /*0d90*/  UISETP.LT.AND UP0, UPT, UR6, UR4, UPT ;  /* 0x000000040600728c */ /* 0x000fc8000bf01270 */
[----:B------:R-:W-:-:S04]  /*0da0*/  USEL UR6, UR6, UR4, !UP0 ;  /* 0x0000000406067287 */ /* 0x000fc8000c000000 */
.L_x_234:
[----:B------:R-:W-:Y:S01]  /*0db0*/  UIMAD.WIDE UR4, UR6, 0x2aaaaaab, URZ ;  /* 0x2aaaaaab060478a5 */ /* 0x000fe2000f8e023f */
[----:B------:R-:W-:Y:S01]  /*0dc0*/  PLOP3.LUT P4, PT, PT, PT, PT, 0x80, 0x0 ;  /* 0x000000000000781c */ /* 0x000fe20003f8f070 */
[----:B------:R-:W-:Y:S01]  /*0dd0*/  CS2R R162, SRZ ;  /* 0x0000000000a27805 */ /* 0x000fe2000001ff00 */
[----:B------:R-:W-:Y:S01]  /*0de0*/  CS2R R160, SRZ ;  /* 0x0000000000a07805 */ /* 0x000fe2000001ff00 */
[----:B------:R-:W-:Y:S01]  /*0df0*/  USHF.R.U32.HI UR4, URZ, 0x1f, UR5 ;  /* 0x0000001f3f047899 */ /* 0x000fe20008011605 */
[----:B------:R-:W-:Y:S01]  /*0e00*/  CS2R R166, SRZ ;  /* 0x0000000000a67805 */ /* 0x000fe2000001ff00 */
[----:B------:R-:W-:Y:S01]  /*0e10*/  CS2R R164, SRZ ;  /* 0x0000000000a47805 */ /* 0x000fe2000001ff00 */
[----:B------:R-:W-:Y:S01]  /*0e20*/  IMAD.MOV.U32 R15, RZ, RZ, RZ ;  /* 0x000000ffff0f7224 */ /* 0x000fe200078e00ff */
[----:B------:R-:W-:Y:S01]  /*0e30*/  ULEA.HI.SX32 UR4, UR5, UR4, 0x1c ;  /* 0x0000000405047291 */ /* 0x000fe2000f8fe23f */
[----:B------:R-:W-:Y:S01]  /*0e40*/  IMAD.MOV.U32 R158, RZ, RZ, RZ ;  /* 0x000000ffff9e7224 */ /* 0x000fe200078e00ff */
[----:B------:R-:W-:Y:S01]  /*0e50*/  CS2R R156, SRZ ;  /* 0x00000000009c7805 */ /* 0x000fe2000001ff00 */
[----:B------:R-:W-:Y:S01]  /*0e60*/  CS2R R16, SRZ ;  /* 0x0000000000107805 */ /* 0x000fe2000001ff00 */
[----:B------:R-:W-:Y:S01]  /*0e70*/  UISETP.LT.AND UP0, UPT, URZ, UR4, UPT ;  /* 0x000000043f00728c */ /* 0x000fe2000bf01270 */
[----:B------:R-:W-:Y:S01]  /*0e80*/  MOV R154, RZ ;  /* 0x000000ff009a7202 */ /* 0x000fe20000000f00 */
[----:B------:R-:W-:Y:S01]  /*0e90*/  IMAD.MOV.U32 R152, RZ, RZ, RZ ;  /* 0x000000ffff987224 */ /* 0x000fe200078e00ff */
[----:B------:R-:W-:Y:S01]  /*0ea0*/  CS2R R18, SRZ ;  /* 0x0000000000127805 */ /* 0x000fe2000001ff00 */
[----:B------:R-:W-:Y:S01]  /*0eb0*/  USEL UR7, URZ, UR4, !UP0 ;  /* 0x000000043f077287 */ /* 0x000fe2000c000000 */
[----:B------:R-:W-:Y:S01]  /*0ec0*/  MOV R146, RZ ;  /* 0x000000ff00927202 */ /* 0x000fe20000000f00 */
[----:B------:R-:W-:Y:S01]  /*0ed0*/  CS2R R12, SRZ ;  /* 0x00000000000c7805 */ /* 0x000fe2000001ff00 */
[----:B------:R-:W-:Y:S01]  /*0ee0*/  IMAD.MOV.U32 R144, RZ, RZ, RZ ;  /* 0x000000ffff907224 */ /* 0x000fe200078e00ff */
[----:B------:R-:W-:Y:S01]  /*0ef0*/  UISETP.GT.AND UP0, UPT, UR12, UR7, UPT ;  /* 0x000000070c00728c */ /* 0x000fe2000bf04270 */
[----:B------:R-:W-:Y:S01]  /*0f00*/  MOV R150, RZ ;  /* 0x000000ff00967202 */ /* 0x000fe20000000f00 */
[----:B------:R-:W-:Y:S01]  /*0f10*/  IMAD.MOV.U32 R148, RZ, RZ, RZ ;  /* 0x000000ffff947224 */ /* 0x000fe200078e00ff */
[----:B------:R-:W-:Y:S01]  /*0f20*/  CS2R R142, SRZ ;  /* 0x00000000008e7805 */ /* 0x000fe2000001ff00 */
[----:B------:R-:W-:Y:S01]  /*0f30*/  CS2R R22, SRZ ;  /* 0x0000000000167805 */ /* 0x000fe2000001ff00 */
[----:B------:R-:W-:Y:S01]  /*0f40*/  MOV R140, RZ ;  /* 0x000000ff008c7202 */ /* 0x000fe20000000f00 */
[----:B------:R-:W-:Y:S01]  /*0f50*/  IMAD.MOV.U32 R138, RZ, RZ, RZ ;  /* 0x000000ffff8a7224 */ /* 0x000fe200078e00ff */
[----:B------:R-:W-:Y:S01]  /*0f60*/  PLOP3.LUT P0, PT, PT, PT, UP0, 0x80, 0x0 ;  /* 0x000000000000781c */ /* 0x000fe20003f0f008 */
        /* <DEDUP_REMOVED lines=28> */
[----:B------:R-:W-:Y:S02]  /*1130*/  UISETP.NE.AND UP2, UPT, UR35, URZ, UPT ;  /* 0x0000003f2300728c */ /* 0x000fe4000bf45270 */
[----:B------:R-:W-:-:S03]  /*1140*/  UISETP.NE.AND.EX UP0, UPT, URZ, UR5, UPT, UP0 ;  /* 0x000000053f00728c */ /* 0x000fc6000bf05300 */
[----:B------:R-:W-:-:S03]  /*1150*/  ULDC.64 UR4, c[0x0][0x340] ;  /* 0x0000d00000047ab9 */ /* 0x000fc60000000a00 */
[----:B------:R-:W-:-:S05]  /*1160*/  PLOP3.LUT P1, PT, PT, PT, UP0, 0x80, 0x0 ;  /* 0x000000000000781c */ /* 0x000fca0003f2f008 */
[----:B------:R-:W-:-:S06]  /*1170*/  @UP0 UIMAD.WIDE UR4, UR16, UR13, UR4 ;  /* 0x0000000d100402a5 */ /* 0x000fcc000f8e0204 */
[----:B------:R-:W-:Y:S02]  /*1180*/  IMAD.U32 R2, RZ, RZ, UR4 ;  /* 0x00000004ff027e24 */ /* 0x000fe4000f8e00ff */
[----:B------:R-:W-:Y:S01]  /*1190*/  IMAD.U32 R3, RZ, RZ, UR5 ;  /* 0x00000005ff037e24 */ /* 0x000fe2000f8e00ff */
[----:B------:R-:W-:Y:S01]  /*11a0*/  SHF.R.S32.HI R200, RZ, 0x1f, R201 ;  /* 0x0000001fffc87819 */ /* 0x000fe200000114c9 */
[----:B------:R-:W-:Y:S02]  /*11b0*/  USHF.R.S32.HI UR6, URZ, 0x1f, UR9 ;  /* 0x0000001f3f067899 */ /* 0x000fe40008011409 */
[----:B------:R-:W-:Y:S01]  /*11c0*/  ULDC.64 UR4, c[0x0][0x178] ;  /* 0x00005e0000047ab9 */ /* 0x000fe20000000a00 */
[----:B------:R1:W2:Y:S01]  /*11d0*/  @P1 LDG.E R10, [R2.64] ;  /* 0x00000032020a1981 */ /* 0x0002a2000c1e1900 */
[----:B------:R-:W-:Y:S01]  /*11e0*/  UIMAD UR6, UR6, UR4, URZ ;  /* 0x00000004060672a4 */ /* 0x000fe2000f8e023f */
[----:B------:R-:W-:Y:S01]  /*11f0*/  PLOP3.LUT P2, PT, PT, PT, UP2, 0x80, 0x0 ;  /* 0x000000000000781c */ /* 0x000fe20003f4f028 */
[----:B------:R-:W-:Y:S01]  /*1200*/  UIMAD.WIDE.U32 UR20, UR9, UR4, URZ ;  /* 0x00000004091472a5 */ /* 0x000fe2000f8e003f */
[----:B------:R-:W-:Y:S01]  /*1210*/  PLOP3.LUT P0, PT, PT, PT, UP2, 0x80, 0x0 ;  /* 0x000000000000781c */ /* 0x000fe20003f0f028 */
[----:B------:R-:W-:Y:S01]  /*1220*/  UIMAD UR6, UR9, UR5, UR6 ;  /* 0x00000005090672a4 */ /* 0x000fe2000f8e0206 */
[----:B------:R-:W-:Y:S01]  /*1230*/  LEA.HI R13, R200, R201, RZ, 0x4 ;  /* 0x000000c9c80d7211 */ /* 0x000fe200078f20ff */
[----:B------:R-:W-:Y:S01]  /*1240*/  USHF.R.S32.HI UR9, URZ, 0x1f, UR16 ;  /* 0x0000001f3f097899 */ /* 0x000fe20008011410 */
[----:B------:R-:W-:Y:S01]  /*1250*/  BSSY B0, `(.L_x_238) ;  /* 0x0000051000007945 */ /* 0x000fe20003800000 */
[----:B------:R-:W-:-:S02]  /*1260*/  ULDC.64 UR4, c[0x0][0x1b8] ;  /* 0x00006e0000047ab9 */ /* 0x000fc40000000a00 */
[----:B------:R-:W-:Y:S02]  /*1270*/  UIADD3 UR21, UR21, UR6, URZ ;  /* 0x0000000615157290 */ /* 0x000fe4000fffe03f */
[----:B------:R-:W-:Y:S02]  /*1280*/  UIMAD UR6, UR10, UR4, URZ ;  /* 0x000000040a0672a4 */ /* 0x000fe4000f8e023f */
[----:B------:R-:W-:Y:S02]  /*1290*/  UIMAD.WIDE.U32 UR20, UR11, UR4, UR20 ;  /* 0x000000040b1472a5 */ /* 0x000fe4000f8e0014 */
[----:B------:R-:W-:Y:S02]  /*12a0*/  UIMAD UR6, UR11, UR5, UR6 ;  /* 0x000000050b0672a4 */ /* 0x000fe4000f8e0206 */
[----:B------:R-:W-:Y:S02]  /*12b0*/  USEL UR9, UR9, URZ, !UP1 ;  /* 0x0000003f09097287 */ /* 0x000fe4000c800000 */
[----:B------:R-:W-:-:S02]  /*12c0*/  ULDC.64 UR4, c[0x0][0x1c0] ;  /* 0x0000700000047ab9 */ /* 0x000fc40000000a00 */
[----:B------:R-:W-:Y:S01]  /*12d0*/  USEL UR13, UR16, URZ, !UP1 ;  /* 0x0000003f100d7287 */ /* 0x000fe2000c800000 */
[----:B-1----:R-:W-:Y:S01]  /*12e0*/  LEA.HI R2, R200, R201, RZ, 0x3 ;  /* 0x000000c9c8027211 */ /* 0x002fe200078f18ff */
[----:B------:R-:W-:Y:S02]  /*12f0*/  UIMAD UR9, UR9, UR4, URZ ;  /* 0x00000004090972a4 */ /* 0x000fe4000f8e023f */
[----:B------:R-:W-:Y:S01]  /*1300*/  UIADD3 UR21, UR21, UR6, URZ ;  /* 0x0000000615157290 */ /* 0x000fe2000fffe03f */
[----:B------:R-:W-:Y:S01]  /*1310*/  LOP3.LUT R0, R2, 0xfffffff8, RZ, 0xc0, !PT ;  /* 0xfffffff802007812 */ /* 0x000fe200078ec0ff */
[----:B------:R-:W-:Y:S01]  /*1320*/  UIMAD UR5, UR13, UR5, UR9 ;  /* 0x000000050d0572a4 */ /* 0x000fe2000f8e0209 */
[----:B------:R-:W-:Y:S01]  /*1330*/  SHF.R.S32.HI R18, RZ, 0x3, R2 ;  /* 0x00000003ff127819 */ /* 0x000fe20000011402 */
[----:B------:R-:W-:Y:S02]  /*1340*/  UIMAD.WIDE.U32 UR20, UR13, UR4, UR20 ;  /* 0x000000040d1472a5 */ /* 0x000fe4000f8e0014 */
[----:B------:R-:W-:Y:S01]  /*1350*/  IMAD.IADD R6, R201, 0x1, -R0 ;  /* 0x00000001c9067824 */ /* 0x000fe200078e0a00 */
[----:B------:R-:W-:-:S02]  /*1360*/  ULDC UR6, c[0x0][0x2c4] ;  /* 0x0000b10000067ab9 */ /* 0x000fc40000000800 */
[----:B------:R-:W-:Y:S01]  /*1370*/  UIADD3 UR5, UR21, UR5, URZ ;  /* 0x0000000515057290 */ /* 0x000fe2000fffe03f */
[C---:B------:R-:W-:Y:S01]  /*1380*/  IMAD R203, R6.reuse, 0x10, R18 ;  /* 0x0000001006cb7824 */ /* 0x040fe200078e0212 */
[----:B------:R-:W-:Y:S01]  /*1390*/  UIMAD UR6, UR15, UR6, URZ ;  /* 0x000000060f0672a4 */ /* 0x000fe2000f8e023f */
[----:B------:R-:W-:Y:S02]  /*13a0*/  IMAD.U32 R3, RZ, RZ, UR21 ;  /* 0x00000015ff037e24 */ /* 0x000fe4000f8e00ff */
[----:B------:R-:W-:Y:S01]  /*13b0*/  IMAD.SHL.U32 R6, R6, 0x8, RZ ;  /* 0x0000000806067824 */ /* 0x000fe200078e00ff */
[----:B------:R-:W-:Y:S01]  /*13c0*/  IADD3 R4, R203, UR18, RZ ;  /* 0x00000012cb047c10 */ /* 0x000fe2000fffe0ff */
[----:B------:R-:W-:Y:S01]  /*13d0*/  IMAD.U32 R3, RZ, RZ, UR5 ;  /* 0x00000005ff037e24 */ /* 0x000fe2000f8e00ff */
[----:B------:R1:W-:Y:S03]  /*13e0*/  STL [R1+0xc], R203 ;  /* 0x00000ccb01007387 */ /* 0x0003e60000100800 */
[----:B------:R-:W-:-:S04]  /*13f0*/  @P2 IMAD.HI.U32 R2, R4, c[0x0][0x2c8], RZ ;  /* 0x0000b20004022a27 */ /* 0x000fc800078e00ff */
[----:B------:R-:W-:Y:S01]  /*1400*/  IMAD.MOV.U32 R0, RZ, RZ, R4 ;  /* 0x000000ffff007224 */ /* 0x000fe200078e0004 */
[----:B------:R-:W-:Y:S01]  /*1410*/  @P0 SHF.R.U32.HI R0, RZ, c[0x0][0x2cc], R2 ;  /* 0x0000b300ff000a19 */ /* 0x000fe20000011602 */
[----:B------:R-:W-:Y:S01]  /*1420*/  IMAD.U32 R2, RZ, RZ, UR20 ;  /* 0x00000014ff027e24 */ /* 0x000fe2000f8e00ff */
[----:B------:R-:W-:Y:S02]  /*1430*/  ISETP.GE.AND P0, PT, R6, c[0x0][0x198], PT ;  /* 0x0000660006007a0c */ /* 0x000fe40003f06270 */
[--C-:B------:R-:W-:Y:S01]  /*1440*/  SHF.R.S32.HI R5, RZ, 0x1f, R0.reuse ;  /* 0x0000001fff057819 */ /* 0x100fe20000011400 */
[----:B------:R-:W-:Y:S02]  /*1450*/  IMAD.MOV R7, RZ, RZ, -R0 ;  /* 0x000000ffff077224 */ /* 0x000fe400078e0a00 */
[----:B------:R-:W-:-:S04]  /*1460*/  IMAD.WIDE.U32 R2, R0, c[0x0][0x1b0], R2 ;  /* 0x00006c0000027a25 */ /* 0x000fc800078e0002 */
[----:B------:R-:W-:-:S04]  /*1470*/  IMAD R5, R5, c[0x0][0x1b0], RZ ;  /* 0x00006c0005057a24 */ /* 0x000fc800078e02ff */
[----:B------:R-:W-:Y:S02]  /*1480*/  IMAD R5, R0, c[0x0][0x1b4], R5 ;  /* 0x00006d0000057a24 */ /* 0x000fe400078e0205 */
[----:B------:R-:W-:Y:S02]  /*1490*/  IMAD R0, R7, c[0x0][0x2c4], R4 ;  /* 0x0000b10007007a24 */ /* 0x000fe400078e0204 */
[----:B------:R-:W-:Y:S02]  /*14a0*/  IMAD.IADD R3, R3, 0x1, R5 ;  /* 0x0000000103037824 */ /* 0x000fe400078e0205 */
[----:B------:R-:W-:Y:S01]  /*14b0*/  IMAD.SHL.U32 R4, R18, 0x40, RZ ;  /* 0x0000004012047824 */ /* 0x000fe200078e00ff */
[----:B------:R-:W-:Y:S01]  /*14c0*/  SHF.R.S32.HI R5, RZ, 0x1f, R0 ;  /* 0x0000001fff057819 */ /* 0x000fe20000011400 */
[----:B------:R-:W-:-:S03]  /*14d0*/  IMAD.WIDE.U32 R2, R0, c[0x0][0x1a8], R2 ;  /* 0x00006a0000027a25 */ /* 0x000fc600078e0002 */
[----:B------:R-:W-:Y:S01]  /*14e0*/  LOP3.LUT R4, R4, 0x1c0, RZ, 0xc0, !PT ;  /* 0x000001c004047812 */ /* 0x000fe200078ec0ff */
[----:B------:R-:W-:Y:S01]  /*14f0*/  IMAD R5, R5, c[0x0][0x1a8], RZ ;  /* 0x00006a0005057a24 */ /* 0x000fe200078e02ff */
[----:B------:R-:W-:-:S03]  /*1500*/  LEA R8, P2, R2, c[0x0][0x160], 0x1 ;  /* 0x0000580002087a11 */ /* 0x000fc600078408ff */
[----:B------:R-:W-:Y:S01]  /*1510*/  IMAD R7, R0, c[0x0][0x1ac], R5 ;  /* 0x00006b0000077a24 */ /* 0x000fe200078e0205 */
[----:B------:R-:W-:Y:S02]  /*1520*/  LOP3.LUT R0, R13, 0xfffffff0, RZ, 0xc0, !PT ;  /* 0xfffffff00d007812 */ /* 0x000fe400078ec0ff */
[----:B------:R-:W-:Y:S01]  /*1530*/  LOP3.LUT R5, R4, 0x38, R6, 0xf8, !PT ;  /* 0x0000003804057812 */ /* 0x000fe200078ef806 */
[----:B------:R-:W-:Y:S01]  /*1540*/  IMAD.IADD R3, R3, 0x1, R7 ;  /* 0x0000000103037824 */ /* 0x000fe200078e0207 */
[----:B------:R-:W-:Y:S01]  /*1550*/  SHF.R.U32.HI R4, RZ, 0x3, R4 ;  /* 0x00000003ff047819 */ /* 0x000fe20000011604 */
[----:B------:R-:W-:Y:S01]  /*1560*/  IMAD.IADD R0, R201, 0x1, -R0 ;  /* 0x00000001c9007824 */ /* 0x000fe200078e0a00 */
[----:B------:R1:W3:Y:S02]  /*1570*/  SHFL.IDX PT, R6, R8, RZ, 0x181f ;  /* 0x00181fff08067589 */ /* 0x0002e400000e0000 */
[----:B------:R-:W-:Y:S02]  /*1580*/  LEA.HI.X R9, R2, c[0x0][0x164], R3, 0x1, P2 ;  /* 0x0000590002097a11 */ /* 0x000fe400010f0c03 */
[----:B------:R-:W-:-:S02]  /*1590*/  SHF.R.S32.HI R3, RZ, 0x1f, R0 ;  /* 0x0000001fff037819 */ /* 0x000fc40000011400 */
[----:B------:R-:W-:Y:S01]  /*15a0*/  LOP3.LUT R4, R5, R4, RZ, 0x3c, !PT ;  /* 0x0000000405047212 */ /* 0x000fe200078e3cff */
[----:B------:R1:W4:Y:S01]  /*15b0*/  SHFL.IDX PT, R7, R9, RZ, 0x181f ;  /* 0x00181fff09077589 */ /* 0x00032200000e0000 */
[----:B------:R-:W-:Y:S02]  /*15c0*/  LEA.HI R20, R3, R0, RZ, 0x3 ;  /* 0x0000000003147211 */ /* 0x000fe400078f18ff */
[----:B------:R-:W-:Y:S02]  /*15d0*/  IADD3 R5, R18, UR18, RZ ;  /* 0x0000001212057c10 */ /* 0x000fe4000fffe0ff */
[----:B------:R-:W-:Y:S02]  /*15e0*/  LEA.HI R2, R200, R201, RZ, 0x3 ;  /* 0x000000c9c8027211 */ /* 0x000fe400078f18ff */
[----:B------:R-:W-:Y:S02]  /*15f0*/  LOP3.LUT R3, R20, 0xfffffff8, RZ, 0xc0, !PT ;  /* 0xfffffff814037812 */ /* 0x000fe400078ec0ff */
[----:B------:R-:W-:-:S02]  /*1600*/  ISETP.GE.AND P3, PT, R5, UR6, PT ;  /* 0x0000000605007c0c */ /* 0x000fc4000bf66270 */
[----:B------:R-:W-:Y:S01]  /*1610*/  LOP3.LUT R2, R2, 0xfffffff8, RZ, 0xc0, !PT ;  /* 0xfffffff802027812 */ /* 0x000fe200078ec0ff */
[----:B------:R-:W-:Y:S02]  /*1620*/  IMAD.IADD R19, R0, 0x1, -R3 ;  /* 0x0000000100137824 */ /* 0x000fe400078e0a03 */
[----:B------:R-:W-:Y:S02]  /*1630*/  IMAD.MOV.U32 R3, RZ, RZ, 0x20 ;  /* 0x00000020ff037424 */ /* 0x000fe400078e00ff */
[----:B------:R-:W-:Y:S02]  /*1640*/  IMAD.IADD R32, R201, 0x1, -R2 ;  /* 0x00000001c9207824 */ /* 0x000fe400078e0a02 */
[----:B------:R-:W-:Y:S02]  /*1650*/  IMAD.MOV.U32 R2, RZ, RZ, 0x10 ;  /* 0x00000010ff027424 */ /* 0x000fe400078e00ff */
[----:B------:R-:W-:-:S05]  /*1660*/  IMAD.SHL.U32 R33, R32, 0x8, RZ ;  /* 0x0000000820217824 */ /* 0x000fca00078e00ff */
[----:B------:R-:W-:Y:S01]  /*1670*/  SHF.R.S32.HI R225, RZ, 0x1f, R33 ;  /* 0x0000001fffe17819 */ /* 0x000fe20000011421 */
[----:B--2---:R2:W5:Y:S01]  /*1680*/  @P1 R2UR UR19, R10 ;  /* 0x000000000a1313c2 */ /* 0x00456200000e0000 */
[----:B------:R-:W-:Y:S01]  /*1690*/  R2P PR, R19, 0x6 ;  /* 0x0000000613007804 */ /* 0x000fe20000000000 */
[----:B-----5:R-:W-:-:S04]  /*16a0*/  @!UP0 UMOV UR19, UR16 ;  /* 0x0000001000138c82 */ /* 0x020fc80008000000 */
[----:B------:R-:W-:Y:S02]  /*16b0*/  SEL R2, R2, 0xfffffff0, !P1 ;  /* 0xfffffff002027807 */ /* 0x000fe40004800000 */
[----:B--2---:R-:W-:-:S05]  /*16c0*/  LEA.HI R10, R200, R201, RZ, 0x6 ;  /* 0x000000c9c80a7211 */ /* 0x004fca00078f30ff */
[----:B------:R-:W-:-:S05]  /*16d0*/  IMAD.SHL.U32 R0, R10, 0x8, RZ ;  /* 0x000000080a007824 */ /* 0x000fca00078e00ff */
[----:B------:R-:W-:Y:S02]  /*16e0*/  LOP3.LUT R10, R4, 0xfffffe00, R0, 0xf8, !PT ;  /* 0xfffffe00040a7812 */ /* 0x000fe400078ef800 */
[----:B------:R-:W-:Y:S01]  /*16f0*/  SEL R4, R3, 0xffffffe0, !P2 ;  /* 0xffffffe003047807 */ /* 0x000fe20005000000 */
[----:B------:R-:W-:Y:S05]  /*1700*/  @P3 BRA `(.L_x_239) ;  /* 0x0000005000003947 */ /* 0x000fea0003800000 */
[----:B-1-34-:R-:W-:Y:S01]  /*1710*/  LEA R6, P1, R33, R6, 0x1 ;  /* 0x0000000621067211 */ /* 0x01afe200078208ff */
[----:B------:R-:W-:-:S03]  /*1720*/  IMAD.SHL.U32 R0, R10, 0x2, RZ ;  /* 0x000000020a007824 */ /* 0x000fc600078e00ff */
[----:B------:R-:W-:-:S05]  /*1730*/  LEA.HI.X R7, R33, R7, R225, 0x1, P1 ;  /* 0x0000000721077211 */ /* 0x000fca00008f0ce1 */
[----:B------:R-:W-:Y:S01]  /*1740*/  @!PT LDS RZ, [RZ] ;  /* 0x00000000fffff984 */ /* 0x000fe20000000800 */
[----:B------:R1:W-:Y:S04]  /*1750*/  LDGSTS.E.BYPASS.LTC128B.128 [R0+0x6100], [R6.64], !P0 ;  /* 0x0610000006007fae */ /* 0x0003e8000c101d72 */
.L_x_239:
[----:B-1-34-:R-:W-:Y:S05]  /*1760*/  BSYNC B0 ;  /* 0x0000000000007941 */ /* 0x01afea0003800000 */
.L_x_238:
[----:B------:R-:W-:Y:S01]  /*1770*/  IADD3 R0, R5, 0x10, RZ ;  /* 0x0000001005007810 */ /* 0x000fe20007ffe0ff */
[----:B------:R1:W2:Y:S01]  /*1780*/  SHFL.IDX PT, R3, R9, 0x1, 0x181f ;  /* 0x00381f0009037f89 */ /* 0x0002a200000e0000 */
[----:B------:R-:W-:Y:S02]  /*1790*/  BSSY B0, `(.L_x_240) ;  /* 0x0000009000007945 */ /* 0x000fe40003800000 */
[----:B------:R-:W-:Y:S01]  /*17a0*/  ISETP.GE.AND P1, PT, R0, UR6, PT ;  /* 0x0000000600007c0c */ /* 0x000fe2000bf26270 */
[----:B------:R1:W3:-:S12]  /*17b0*/  SHFL.IDX PT, R6, R8, 0x1, 0x181f ;  /* 0x00381f0008067f89 */ /* 0x0002d800000e0000 */
[----:B------:R-:W-:Y:S05]  /*17c0*/  @P1 BRA `(.L_x_241) ;  /* 0x0000005000001947 */ /* 0x000fea0003800000 */
[----:B---3--:R-:W-:Y:S01]  /*17d0*/  LEA R6, P1, R33, R6, 0x1 ;  /* 0x0000000621067211 */ /* 0x008fe200078208ff */
[----:B------:R-:W-:-:S03]  /*17e0*/  IMAD.SHL.U32 R0, R10, 0x2, RZ ;  /* 0x000000020a007824 */ /* 0x000fc600078e00ff */
[----:B--2---:R-:W-:-:S05]  /*17f0*/  LEA.HI.X R7, R33, R3, R225, 0x1, P1 ;  /* 0x0000000321077211 */ /* 0x004fca00008f0ce1 */
[----:B------:R-:W-:Y:S01]  /*1800*/  @!PT LDS RZ, [RZ] ;  /* 0x00000000fffff984 */ /* 0x000fe20000000800 */
[----:B------:R2:W-:Y:S04]  /*1810*/  LDGSTS.E.BYPASS.LTC128B.128 [R0+0x6900], [R6.64], !P0 ;  /* 0x0690000006007fae */ /* 0x0005e8000c101d72 */
.L_x_241:
[----:B------:R-:W-:Y:S05]  /*1820*/  BSYNC B0 ;  /* 0x0000000000007941 */ /* 0x000fea0003800000 */
.L_x_240:
[----:B--2---:R-:W-:Y:S01]  /*1830*/  IADD3 R0, R5, 0x20, RZ ;  /* 0x0000002005007810 */ /* 0x004fe20007ffe0ff */
[----:B------:R2:W4:Y:S01]  /*1840*/  SHFL.IDX PT, R3, R9, 0x2, 0x181f ;  /* 0x00581f0009037f89 */ /* 0x00052200000e0000 */
[----:B------:R-:W-:Y:S02]  /*1850*/  BSSY B0, `(.L_x_242) ;  /* 0x0000009000007945 */ /* 0x000fe40003800000 */
[----:B------:R-:W-:Y:S01]  /*1860*/  ISETP.GE.AND P1, PT, R0, UR6, PT ;  /* 0x0000000600007c0c */ /* 0x000fe2000bf26270 */
[----:B---3--:R2:W3:-:S12]  /*1870*/  SHFL.IDX PT, R6, R8, 0x2, 0x181f ;  /* 0x00581f0008067f89 */ /* 0x0084d800000e0000 */
[----:B------:R-:W-:Y:S05]  /*1880*/  @P1 BRA `(.L_x_243) ;  /* 0x0000005000001947 */ /* 0x000fea0003800000 */
[----:B---3--:R-:W-:Y:S01]  /*1890*/  LEA R6, P1, R33, R6, 0x1 ;  /* 0x0000000621067211 */ /* 0x008fe200078208ff */
[----:B------:R-:W-:-:S03]  /*18a0*/  IMAD.SHL.U32 R0, R10, 0x2, RZ ;  /* 0x000000020a007824 */ /* 0x000fc600078e00ff */
[----:B----4-:R-:W-:-:S05]  /*18b0*/  LEA.HI.X R7, R33, R3, R225, 0x1, P1 ;  /* 0x0000000321077211 */ /* 0x010fca00008f0ce1 */
[----:B------:R-:W-:Y:S01]  /*18c0*/  @!PT LDS RZ, [RZ] ;  /* 0x00000000fffff984 */ /* 0x000fe20000000800 */
[----:B------:R3:W-:Y:S04]  /*18d0*/  LDGSTS.E.BYPASS.LTC128B.128 [R0+0x7100], [R6.64], !P0 ;  /* 0x0710000006007fae */ /* 0x0007e8000c101d72 */
.L_x_243:
[----:B------:R-:W-:Y:S05]  /*18e0*/  BSYNC B0 ;  /* 0x0000000000007941 */ /* 0x000fea0003800000 */
.L_x_242:
[----:B---3--:R-:W-:Y:S01]  /*18f0*/  IADD3 R0, R5, 0x30, RZ ;  /* 0x0000003005007810 */ /* 0x008fe20007ffe0ff */
[----:B----4-:R3:W4:Y:S01]  /*1900*/  SHFL.IDX PT, R3, R9, 0x3, 0x181f ;  /* 0x00781f0009037f89 */ /* 0x01072200000e0000 */
[----:B------:R-:W-:Y:S02]  /*1910*/  BSSY B0, `(.L_x_244) ;  /* 0x0000009000007945 */ /* 0x000fe40003800000 */
[----:B------:R-:W-:Y:S01]  /*1920*/  ISETP.GE.AND P1, PT, R0, UR6, PT ;  /* 0x0000000600007c0c */ /* 0x000fe2000bf26270 */
[----:B------:R3:W1:-:S12]  /*1930*/  SHFL.IDX PT, R6, R8, 0x3, 0x181f ;  /* 0x00781f0008067f89 */ /* 0x00065800000e0000 */
[----:B------:R-:W-:Y:S05]  /*1940*/  @P1 BRA `(.L_x_245) ;  /* 0x0000005000001947 */ /* 0x000fea0003800000 */
[----:B-1----:R-:W-:Y:S01]  /*1950*/  LEA R6, P1, R33, R6, 0x1 ;  /* 0x0000000621067211 */ /* 0x002fe200078208ff */
[----:B------:R-:W-:-:S03]  /*1960*/  IMAD.SHL.U32 R0, R10, 0x2, RZ ;  /* 0x000000020a007824 */ /* 0x000fc600078e00ff */
[----:B----4-:R-:W-:-:S05]  /*1970*/  LEA.HI.X R7, R33, R3, R225, 0x1, P1 ;  /* 0x0000000321077211 */ /* 0x010fca00008f0ce1 */
[----:B------:R-:W-:Y:S01]  /*1980*/  @!PT LDS RZ, [RZ] ;  /* 0x00000000fffff984 */ /* 0x000fe20000000800 */
[----:B------:R1:W-:Y:S04]  /*1990*/  LDGSTS.E.BYPASS.LTC128B.128 [R0+0x7900], [R6.64], !P0 ;  /* 0x0790000006007fae */ /* 0x0003e8000c101d72 */
.L_x_245:
[----:B------:R-:W-:Y:S05]  /*19a0*/  BSYNC B0 ;  /* 0x0000000000007941 */ /* 0x000fea0003800000 */
.L_x_244:
[----:B-1----:R-:W-:Y:S01]  /*19b0*/  IADD3 R0, R5, 0x40, RZ ;  /* 0x0000004005007810 */ /* 0x002fe20007ffe0ff */
[----:B----4-:R1:W4:Y:S01]  /*19c0*/  SHFL.IDX PT, R3, R9, 0x4, 0x181f ;  /* 0x00981f0009037f89 */ /* 0x01032200000e0000 */
[----:B------:R-:W-:Y:S02]  /*19d0*/  BSSY B0, `(.L_x_246) ;  /* 0x0000009000007945 */ /* 0x000fe40003800000 */
[----:B------:R-:W-:Y:S01]  /*19e0*/  ISETP.GE.AND P1, PT, R0, UR6, PT ;  /* 0x0000000600007c0c */ /* 0x000fe2000bf26270 */
[----:B------:R1:W2:-:S12]  /*19f0*/  SHFL.IDX PT, R6, R8, 0x4, 0x181f ;  /* 0x00981f0008067f89 */ /* 0x00029800000e0000 */
[----:B------:R-:W-:Y:S05]  /*1a00*/  @P1 BRA `(.L_x_247) ;  /* 0x0000005000001947 */ /* 0x000fea0003800000 */
[----:B--2---:R-:W-:Y:S01]  /*1a10*/  LEA R6, P1, R33, R6, 0x1 ;  /* 0x0000000621067211 */ /* 0x004fe200078208ff */
[----:B------:R-:W-:-:S03]  /*1a20*/  IMAD.SHL.U32 R0, R10, 0x2, RZ ;  /* 0x000000020a007824 */ /* 0x000fc600078e00ff */
[----:B----4-:R-:W-:-:S05]  /*1a30*/  LEA.HI.X R7, R33, R3, R225, 0x1, P1 ;  /* 0x0000000321077211 */ /* 0x010fca00008f0ce1 */
[----:B------:R-:W-:Y:S01]  /*1a40*/  @!PT LDS RZ, [RZ] ;  /* 0x00000000fffff984 */ /* 0x000fe20000000800 */
[----:B------:R2:W-:Y:S04]  /*1a50*/  LDGSTS.E.BYPASS.LTC128B.128 [R0+0x8100], [R6.64], !P0 ;  /* 0x0810000006007fae */ /* 0x0005e8000c101d72 */
.L_x_247:
[----:B------:R-:W-:Y:S05]  /*1a60*/  BSYNC B0 ;  /* 0x0000000000007941 */ /* 0x000fea0003800000 */
.L_x_246:
[----:B--2---:R-:W-:Y:S01]  /*1a70*/  IADD3 R0, R5, 0x50, RZ ;  /* 0x0000005005007810 */ /* 0x004fe20007ffe0ff */
        /* <DEDUP_REMOVED lines=10> */
.L_x_249:
[----:B------:R-:W-:Y:S05]  /*1b20*/  BSYNC B0 ;  /* 0x0000000000007941 */ /* 0x000fea0003800000 */
.L_x_248:
        /* <DEDUP_REMOVED lines=11> */
.L_x_251:
[----:B------:R-:W-:Y:S05]  /*1be0*/  BSYNC B0 ;  /* 0x0000000000007941 */ /* 0x000fea0003800000 */
.L_x_250:
[----:B-123--:R-:W1:Y:S01]  /*1bf0*/  SHFL.IDX PT, R8, R8, 0x7, 0x181f ;  /* 0x00f81f0008087f89 */ /* 0x00ee6200000e0000 */
[----:B------:R-:W-:Y:S01]  /*1c00*/  ULDC UR4, c[0x0][0x2b8] ;  /* 0x0000ae0000047ab9 */ /* 0x000fe20000000800 */
[----:B----4-:R-:W-:Y:S01]  /*1c10*/  IADD3 R3, R5, 0x70, RZ ;  /* 0x0000007005037810 */ /* 0x010fe20007ffe0ff */
[----:B------:R-:W-:Y:S01]  /*1c20*/  UISETP.NE.AND UP0, UPT, UR4, 0x1, UPT ;  /* 0x000000010400788c */ /* 0x000fe2000bf05270 */
[----:B------:R-:W2:Y:S01]  /*1c30*/  SHFL.IDX PT, R9, R9, 0x7, 0x181f ;  /* 0x00f81f0009097f89 */ /* 0x000ea200000e0000 */
[----:B------:R-:W-:Y:S01]  /*1c40*/  UMOV UR37, 0x60 ;  /* 0x0000006000257882 */ /* 0x000fe20000000000 */
[----:B------:R-:W-:Y:S01]  /*1c50*/  ISETP.GE.AND P3, PT, R3, UR6, PT ;  /* 0x0000000603007c0c */ /* 0x000fe2000bf66270 */
[----:B------:R-:W-:Y:S01]  /*1c60*/  UIMAD UR13, UR12, UR37, -0x60 ;  /* 0xffffffa00c0d74a4 */ /* 0x000fe2000f8e0225 */
[----:B------:R-:W-:Y:S01]  /*1c70*/  IMAD.SHL.U32 R202, R10, 0x2, RZ ;  /* 0x000000020aca7824 */ /* 0x000fe200078e00ff */
[----:B------:R-:W-:Y:S01]  /*1c80*/  PLOP3.LUT P2, PT, PT, PT, UP0, 0x80, 0x0 ;  /* 0x000000000000781c */ /* 0x000fe20003f4f008 */
[----:B------:R-:W-:Y:S01]  /*1c90*/  USHF.R.S32.HI UR9, URZ, 0x1f, UR19 ;  /* 0x0000001f3f097899 */ /* 0x000fe20008011413 */
[----:B------:R-:W-:Y:S01]  /*1ca0*/  PLOP3.LUT P1, PT, PT, PT, UP0, 0x80, 0x0 ;  /* 0x000000000000781c */ /* 0x000fe20003f2f008 */
[----:B------:R-:W-:Y:S01]  /*1cb0*/  ULDC.64 UR4, c[0x0][0x2b0] ;  /* 0x0000ac0000047ab9 */ /* 0x000fe20000000a00 */
[----:B------:R-:W-:Y:S01]  /*1cc0*/  IADD3 R0, R203, UR13, RZ ;  /* 0x0000000dcb007c10 */ /* 0x000fe2000fffe0ff */
[----:B------:R-:W-:Y:S01]  /*1cd0*/  UIMAD UR9, UR9, UR4, URZ ;  /* 0x00000004090972a4 */ /* 0x000fe2000f8e023f */
[----:B------:R-:W-:Y:S01]  /*1ce0*/  IMAD.MOV.U32 R227, RZ, RZ, RZ ;  /* 0x000000ffffe37224 */ /* 0x000fe200078e00ff */
[----:B------:R-:W-:Y:S01]  /*1cf0*/  UIMAD.WIDE.U32 UR44, UR19, UR4, URZ ;  /* 0x00000004132c72a5 */ /* 0x000fe2000f8e003f */
[C---:B------:R-:W-:Y:S01]  /*1d00*/  IADD3 R5, R0.reuse, UR14, RZ ;  /* 0x0000000e00057c10 */ /* 0x040fe2000fffe0ff */
[----:B------:R-:W-:Y:S01]  /*1d10*/  UIMAD UR5, UR19, UR5, UR9 ;  /* 0x00000005130572a4 */ /* 0x000fe2000f8e0209 */
[----:B------:R-:W-:Y:S01]  /*1d20*/  ISETP.GE.AND P4, PT, R0, UR8, PT ;  /* 0x0000000800007c0c */ /* 0x000fe2000bf86270 */
[----:B------:R-:W-:Y:S01]  /*1d30*/  UIMAD UR37, UR12, -0x60, UR37 ;  /* 0xffffffa00c2578a4 */ /* 0x000fe2000f8e0225 */
[----:B------:R-:W-:Y:S01]  /*1d40*/  SHF.R.S32.HI R14, RZ, 0x4, R13 ;  /* 0x00000004ff0e7819 */ /* 0x000fe2000001140d */
[----:B------:R-:W-:Y:S01]  /*1d50*/  @P2 IMAD.HI.U32 R3, R5, c[0x0][0x2bc], RZ ;  /* 0x0000af0005032a27 */ /* 0x000fe200078e00ff */
[----:B------:R-:W-:Y:S01]  /*1d60*/  ISETP.GT.OR P4, PT, R203, 0x5f, P4 ;  /* 0x0000005fcb00780c */ /* 0x000fe20002784670 */
[----:B------:R-:W-:Y:S01]  /*1d70*/  UIADD3 UR6, UR45, UR5, URZ ;  /* 0x000000052d067290 */ /* 0x000fe2000fffe03f */
[C---:B-1----:R-:W-:Y:S01]  /*1d80*/  @!P3 LEA R8, P2, R33.reuse, R8, 0x1 ;  /* 0x000000082108b211 */ /* 0x042fe200078408ff */
[----:B------:R-:W-:Y:S01]  /*1d90*/  IMAD.MOV.U32 R0, RZ, RZ, R5 ;  /* 0x000000ffff007224 */ /* 0x000fe200078e0005 */
[----:B------:R-:W-:Y:S01]  /*1da0*/  @P1 SHF.R.U32.HI R0, RZ, c[0x0][0x2c0], R3 ;  /* 0x0000b000ff001a19 */ /* 0x000fe20000011603 */
[----:B------:R-:W-:Y:S01]  /*1db0*/  ULDC.64 UR4, c[0x0][0x1e8] ;  /* 0x00007a0000047ab9 */ /* 0x000fe20000000a00 */
[----:B--2---:R-:W-:-:S02]  /*1dc0*/  @!P3 LEA.HI.X R9, R33, R9, R225, 0x1, P2 ;  /* 0x000000092109b211 */ /* 0x004fc400010f0ce1 */
[----:B------:R-:W-:Y:S01]  /*1dd0*/  LEA.HI R199, R200, R201, RZ, 0x5 ;  /* 0x000000c9c8c77211 */ /* 0x000fe200078f28ff */
[----:B------:R-:W-:Y:S01]  /*1de0*/  IMAD.SHL.U32 R226, R33, 0x2, RZ ;  /* 0x0000000221e27824 */ /* 0x000fe200078e00ff */
[----:B------:R-:W-:Y:S01]  /*1df0*/  UP2UR UR36, UPR, URZ, 0x1 ;  /* 0x000000013f247883 */ /* 0x000fe20008000000 */
[----:B------:R-:W-:Y:S01]  /*1e00*/  @!PT LDS RZ, [RZ] ;  /* 0x00000000fffff984 */ /* 0x000fe20000000800 */
[----:B------:R1:W-:Y:S02]  /*1e10*/  @!P3 LDGSTS.E.BYPASS.LTC128B.128 [R202+0x9900], [R8.64], !P0 ;  /* 0x0990000008cabfae */ /* 0x0003e4000c101d72 */
[C---:B------:R-:W-:Y:S02]  /*1e20*/  @!P4 IADD3 R3, P1, R0.reuse, UR44, RZ ;  /* 0x0000002c0003cc10 */ /* 0x040fe4000ff3e0ff */
[----:B------:R-:W0:Y:S02]  /*1e30*/  LDGDEPBAR ;  /* 0x00000000000079af */ /* 0x000e240000000000 */
[----:B------:R-:W-:Y:S02]  /*1e40*/  @!P4 LEA.HI.X.SX32 R7, R0, UR6, 0x1, P1 ;  /* 0x000000060007cc11 */ /* 0x000fe400088f0eff */
[----:B------:R-:W-:Y:S01]  /*1e50*/  BAR.SYNC.DEFER_BLOCKING 0x0 ;  /* 0x0000000000007b1d */ /* 0x000fe20000010000 */
[----:B------:R-:W-:-:S04]  /*1e60*/  @!P4 LEA R6, P1, R3, c[0x0][0x2a0], 0x2 ;  /* 0x0000a8000306ca11 */ /* 0x000fc800078210ff */
[----:B------:R-:W-:Y:S01]  /*1e70*/  @!P4 LEA.HI.X R7, R3, c[0x0][0x2a4], R7, 0x2, P1 ;  /* 0x0000a9000307ca11 */ /* 0x000fe200008f1407 */
[----:B------:R-:W-:Y:S04]  /*1e80*/  STL [R1+0x4], R202 ;  /* 0x000004ca01007387 */ /* 0x000fe80000100800 */
[----:B------:R2:W3:Y:S01]  /*1e90*/  @!P4 LDG.E R227, [R6.64] ;  /* 0x0000003206e3c981 */ /* 0x0004e2000c1e1900 */
[----:B------:R-:W-:Y:S01]  /*1ea0*/  IMAD.MOV R0, RZ, RZ, -R0 ;  /* 0x000000ffff007224 */ /* 0x000fe200078e0a00 */
[----:B------:R-:W-:Y:S01]  /*1eb0*/  UIMAD UR9, UR10, UR4, URZ ;  /* 0x000000040a0972a4 */ /* 0x000fe2000f8e023f */
[----:B------:R-:W-:Y:S01]  /*1ec0*/  ISETP.GE.AND P4, PT, R33, c[0x0][0x1d4], PT ;  /* 0x0000750021007a0c */ /* 0x000fe20003f86270 */
[----:B------:R-:W-:Y:S01]  /*1ed0*/  UIMAD.WIDE.U32 UR48, UR11, UR4, URZ ;  /* 0x000000040b3072a5 */ /* 0x000fe2000f8e003f */
[----:B------:R-:W-:Y:S01]  /*1ee0*/  IMAD R234, R0, c[0x0][0x2b8], R5 ;  /* 0x0000ae0000ea7a24 */ /* 0x000fe200078e0205 */
[----:B------:R-:W-:Y:S01]  /*1ef0*/  UIMAD UR9, UR11, UR5, UR9 ;  /* 0x000000050b0972a4 */ /* 0x000fe2000f8e0209 */
[----:B------:R-:W-:Y:S01]  /*1f00*/  SHF.R.S32.HI R198, RZ, 0x5, R199 ;  /* 0x00000005ffc67819 */ /* 0x000fe200000114c7 */
[----:B------:R-:W-:-:S02]  /*1f10*/  UIADD3 UR19, UR8, UR37, URZ ;  /* 0x0000002508137290 */ /* 0x000fc4000fffe03f */
[----:B------:R-:W-:Y:S01]  /*1f20*/  SHF.R.S32.HI R35, RZ, 0x1f, R234 ;  /* 0x0000001fff237819 */ /* 0x000fe200000114ea */
[----:B------:R-:W-:Y:S02]  /*1f30*/  UIADD3 UR9, UR49, UR9, URZ ;  /* 0x0000000931097290 */ /* 0x000fe4000fffe03f */
[----:B------:R-:W-:Y:S01]  /*1f40*/  ULDC.64 UR4, c[0x0][0x210] ;  /* 0x0000840000047ab9 */ /* 0x000fe20000000a00 */
[----:B------:R-:W-:Y:S01]  /*1f50*/  IADD3 R34, -R18, UR19, RZ ;  /* 0x0000001312227c10 */ /* 0x000fe2000fffe1ff */
[----:B------:R-:W-:Y:S01]  /*1f60*/  IMAD R0, R35, c[0x0][0x1e0], RZ ;  /* 0x0000780023007a24 */ /* 0x000fe200078e02ff */
[----:B------:R-:W-:Y:S02]  /*1f70*/  UIMAD UR10, UR10, UR4, URZ ;  /* 0x000000040a0a72a4 */ /* 0x000fe4000f8e023f */
[----:B------:R-:W-:Y:S01]  /*1f80*/  ISETP.GE.AND P1, PT, R34, 0x1, PT ;  /* 0x000000012200780c */ /* 0x000fe20003f26270 */
[----:B------:R-:W-:Y:S01]  /*1f90*/  IMAD R0, R234, c[0x0][0x1e4], R0 ;  /* 0x00007900ea007a24 */ /* 0x000fe200078e0200 */
[C---:B------:R-:W-:Y:S01]  /*1fa0*/  ISETP.GE.AND P6, PT, R34.reuse, 0x21, PT ;  /* 0x000000212200780c */ /* 0x040fe20003fc6270 */
[----:B------:R-:W-:Y:S01]  /*1fb0*/  UIMAD.WIDE.U32 UR46, UR11, UR4, URZ ;  /* 0x000000040b2e72a5 */ /* 0x000fe2000f8e003f */
[C---:B------:R-:W-:Y:S01]  /*1fc0*/  ISETP.GE.AND P5, PT, R34.reuse, 0x31, PT ;  /* 0x000000312200780c */ /* 0x040fe20003fa6270 */
[----:B------:R-:W-:Y:S01]  /*1fd0*/  UIMAD UR10, UR11, UR5, UR10 ;  /* 0x000000050b0a72a4 */ /* 0x000fe2000f8e020a */
[----:B------:R-:W-:Y:S01]  /*1fe0*/  ISETP.GE.AND P3, PT, R34, 0x41, PT ;  /* 0x000000412200780c */ /* 0x000fe20003f66270 */
[----:B--2---:R-:W-:Y:S01]  /*1ff0*/  IMAD.WIDE.U32 R6, R234, c[0x0][0x1e0], RZ ;  /* 0x00007800ea067a25 */ /* 0x004fe200078e00ff */
[----:B------:R-:W-:-:S02]  /*2000*/  UIADD3 UR4, UR12, -0x1, URZ ;  /* 0xffffffff0c047890 */ /* 0x000fc4000fffe03f */
[----:B------:R-:W-:Y:S01]  /*2010*/  UIADD3 UR10, UR47, UR10, URZ ;  /* 0x0000000a2f0a7290 */ /* 0x000fe2000fffe03f */
[----:B------:R-:W-:Y:S01]  /*2020*/  IMAD.IADD R7, R7, 0x1, R0 ;  /* 0x0000000107077824 */ /* 0x000fe200078e0200 */
[----:B------:R-:W-:Y:S01]  /*2030*/  UISETP.GT.AND UP0, UPT, UR4, UR7, UPT ;  /* 0x000000070400728c */ /* 0x000fe2000bf04270 */
[----:B---3--:R-:W-:Y:S02]  /*2040*/  SHF.R.S32.HI R40, RZ, 0x1f, R227 ;  /* 0x0000001fff287819 */ /* 0x008fe400000114e3 */
[----:B------:R-:W-:-:S04]  /*2050*/  IMAD.WIDE.U32 R6, R227, c[0x0][0x1f0], R6 ;  /* 0x00007c00e3067a25 */ /* 0x000fc800078e0006 */
[----:B------:R-:W-:Y:S01]  /*2060*/  IMAD R3, R40, c[0x0][0x1f0], RZ ;  /* 0x00007c0028037a24 */ /* 0x000fe200078e02ff */
[----:B------:R-:W-:-:S03]  /*2070*/  IADD3 R0, P0, R6, UR48, RZ ;  /* 0x0000003006007c10 */ /* 0x000fc6000ff1e0ff */
[----:B------:R-:W-:-:S05]  /*2080*/  IMAD R3, R227, c[0x0][0x1f4], R3 ;  /* 0x00007d00e3037a24 */ /* 0x000fca00078e0203 */
[----:B------:R-:W-:Y:S02]  /*2090*/  IADD3.X R6, R7, UR9, R3, P0, !PT ;  /* 0x0000000907067c10 */ /* 0x000fe400087fe403 */
[----:B------:R-:W-:-:S04]  /*20a0*/  LEA R3, P0, R0, c[0x0][0x1c8], 0x1 ;  /* 0x0000720000037a11 */ /* 0x000fc800078008ff */
[----:B------:R-:W-:Y:S01]  /*20b0*/  LEA.HI.X R0, R0, c[0x0][0x1cc], R6, 0x1, P0 ;  /* 0x0000730000007a11 */ /* 0x000fe200000f0c06 */
[----:B------:R-:W-:Y:S01]  /*20c0*/  SHFL.IDX PT, R5, R3, 0x1, 0x181f ;  /* 0x00381f0003057f89 */ /* 0x000fe200000e0000 */
[----:B------:R-:W-:-:S03]  /*20d0*/  ISETP.GE.AND P0, PT, R34, 0x11, PT ;  /* 0x000000112200780c */ /* 0x000fc60003f06270 */
[----:B------:R-:W2:Y:S04]  /*20e0*/  SHFL.IDX PT, R6, R3, RZ, 0x181f ;  /* 0x00181fff03067589 */ /* 0x000ea800000e0000 */
[----:B------:R-:W3:Y:S04]  /*20f0*/  SHFL.IDX PT, R7, R0, RZ, 0x181f ;  /* 0x00181fff00077589 */ /* 0x000ee800000e0000 */
[----:B-1----:R-:W1:Y:S04]  /*2100*/  SHFL.IDX PT, R8, R0, 0x1, 0x181f ;  /* 0x00381f0000087f89 */ /* 0x002e6800000e0000 */
[----:B------:R-:W4:Y:S04]  /*2110*/  SHFL.IDX PT, R12, R3, 0x2, 0x181f ;  /* 0x00581f00030c7f89 */ /* 0x000f2800000e0000 */
[----:B------:R-:W5:Y:S04]  /*2120*/  SHFL.IDX PT, R10, R3, 0x3, 0x181f ;  /* 0x00781f00030a7f89 */ /* 0x000f6800000e0000 */
[----:B------:R-:W1:Y:S01]  /*2130*/  SHFL.IDX PT, R11, R0, 0x2, 0x181f ;  /* 0x00581f00000b7f89 */ /* 0x000e6200000e0000 */
[----:B--2---:R-:W-:-:S03]  /*2140*/  @P1 LEA R6, P2, R33, R6, 0x1 ;  /* 0x0000000621061211 */ /* 0x004fc600078408ff */
[----:B------:R-:W2:Y:S01]  /*2150*/  SHFL.IDX PT, R9, R3, 0x4, 0x181f ;  /* 0x00981f0003097f89 */ /* 0x000ea200000e0000 */
[----:B---3--:R-:W-:-:S03]  /*2160*/  @P1 LEA.HI.X R7, R33, R7, R225, 0x1, P2 ;  /* 0x0000000721071211 */ /* 0x008fc600010f0ce1 */
[----:B------:R-:W3:Y:S01]  /*2170*/  SHFL.IDX PT, R17, R0, 0x3, 0x181f ;  /* 0x00781f0000117f89 */ /* 0x000ee200000e0000 */
[----:B------:R-:W-:-:S03]  /*2180*/  ISETP.GE.AND P2, PT, R34, 0x51, PT ;  /* 0x000000512200780c */ /* 0x000fc60003f46270 */
[----:B------:R-:W-:Y:S04]  /*2190*/  SHFL.IDX PT, R3, R3, 0x5, 0x181f ;  /* 0x00b81f0003037f89 */ /* 0x000fe800000e0000 */
[----:B------:R-:W1:Y:S04]  /*21a0*/  SHFL.IDX PT, R16, R0, 0x4, 0x181f ;  /* 0x00981f0000107f89 */ /* 0x000e6800000e0000 */
[----:B------:R1:W2:Y:S04]  /*21b0*/  SHFL.IDX PT, R15, R0, 0x5, 0x181f ;  /* 0x00b81f00000f7f89 */ /* 0x0002a800000e0000 */
[----:B------:R2:W-:Y:S01]  /*21c0*/  @P1 LDGSTS.E.BYPASS.LTC128B.128 [R202+0x3100], [R6.64], !P4 ;  /* 0x0310000006ca1fae */ /* 0x0005e2000e101d72 */
[----:B-1----:R-:W-:-:S04]  /*21d0*/  LEA.HI R0, R13, R14, RZ, 0x1 ;  /* 0x0000000e0d007211 */ /* 0x002fc800078f08ff */
[----:B------:R-:W-:Y:S02]  /*21e0*/  LOP3.LUT R0, R0, 0xfffffffe, RZ, 0xc0, !PT ;  /* 0xfffffffe00007812 */ /* 0x000fe400078ec0ff */
[----:B--2---:R-:W-:-:S03]  /*21f0*/  @P0 LEA R6, P1, R33, R5, 0x1 ;  /* 0x0000000521060211 */ /* 0x004fc600078208ff */
[----:B------:R-:W-:Y:S02]  /*2200*/  IMAD.IADD R14, R14, 0x1, -R0 ;  /* 0x000000010e0e7824 */ /* 0x000fe400078e0a00 */
[----:B------:R-:W-:Y:S01]  /*2210*/  IMAD.SHL.U32 R0, R32, 0x40, RZ ;  /* 0x0000004020007824 */ /* 0x000fe200078e00ff */
[C-C-:B------:R-:W-:Y:S01]  /*2220*/  @P0 LEA.HI.X R7, R33.reuse, R8, R225.reuse, 0x1, P1 ;  /* 0x0000000821070211 */ /* 0x140fe200008f0ce1 */
[----:B------:R-:W-:Y:S01]  /*2230*/  IMAD.SHL.U32 R5, R20, 0x40, RZ ;  /* 0x0000004014057824 */ /* 0x000fe200078e00ff */
[C---:B----4-:R-:W-:Y:S02]  /*2240*/  @P6 LEA R12, P1, R33.reuse, R12, 0x1 ;  /* 0x0000000c210c6211 */ /* 0x050fe400078208ff */
[----:B------:R-:W-:Y:S01]  /*2250*/  LOP3.LUT R0, R0, 0x1c0, RZ, 0xc0, !PT ;  /* 0x000001c000007812 */ /* 0x000fe200078ec0ff */
[----:B------:R1:W-:Y:S01]  /*2260*/  @P0 LDGSTS.E.BYPASS.LTC128B.128 [R202+0x3900], [R6.64], !P4 ;  /* 0x0390000006ca0fae */ /* 0x0003e2000e101d72 */
[C---:B-----5:R-:W-:Y:S02]  /*2270*/  @P5 LEA R10, P0, R33.reuse, R10, 0x1 ;  /* 0x0000000a210a5211 */ /* 0x060fe400078008ff */
[----:B------:R-:W-:-:S02]  /*2280*/  @P6 LEA.HI.X R13, R33, R11, R225, 0x1, P1 ;  /* 0x0000000b210d6211 */ /* 0x000fc400008f0ce1 */
[C---:B------:R-:W-:Y:S02]  /*2290*/  @P3 LEA R8, P1, R33.reuse, R9, 0x1 ;  /* 0x0000000921083211 */ /* 0x040fe400078208ff */
[C-C-:B---3--:R-:W-:Y:S01]  /*22a0*/  @P5 LEA.HI.X R11, R33.reuse, R17, R225.reuse, 0x1, P0 ;  /* 0x00000011210b5211 */ /* 0x148fe200000f0ce1 */
[----:B------:R2:W-:Y:S01]  /*22b0*/  @P6 LDGSTS.E.BYPASS.LTC128B.128 [R202+0x4100], [R12.64], !P4 ;  /* 0x041000000cca6fae */ /* 0x0005e2000e101d72 */
[----:B------:R-:W-:Y:S02]  /*22c0*/  @P3 LEA.HI.X R9, R33, R16, R225, 0x1, P1 ;  /* 0x0000001021093211 */ /* 0x000fe400008f0ce1 */
[----:B------:R-:W-:Y:S01]  /*22d0*/  LOP3.LUT R197, R5, 0xfffffe00, RZ, 0xc0, !PT ;  /* 0xfffffe0005c57812 */ /* 0x000fe200078ec0ff */
[----:B------:R3:W-:Y:S01]  /*22e0*/  @P5 LDGSTS.E.BYPASS.LTC128B.128 [R202+0x4900], [R10.64], !P4 ;  /* 0x049000000aca5fae */ /* 0x0007e2000e101d72 */
[----:B------:R-:W-:-:S03]  /*22f0*/  LOP3.LUT P1, RZ, R32, 0x2, RZ, 0xc0, !PT ;  /* 0x0000000220ff7812 */ /* 0x000fc6000782c0ff */
[----:B------:R3:W-:Y:S01]  /*2300*/  @P3 LDGSTS.E.BYPASS.LTC128B.128 [R202+0x5100], [R8.64], !P4 ;  /* 0x0510000008ca3fae */ /* 0x0007e2000e101d72 */
[----:B-1----:R-:W-:Y:S01]  /*2310*/  @P2 LEA R6, P0, R33, R3, 0x1 ;  /* 0x0000000321062211 */ /* 0x002fe200078008ff */
[----:B------:R-:W-:-:S03]  /*2320*/  IMAD.SHL.U32 R3, R19, 0x40, RZ ;  /* 0x0000004013037824 */ /* 0x000fc600078e00ff */
[--C-:B------:R-:W-:Y:S02]  /*2330*/  @P2 LEA.HI.X R7, R33, R15, R225.reuse, 0x1, P0 ;  /* 0x0000000f21072211 */ /* 0x100fe400000f0ce1 */
[----:B------:R-:W-:Y:S02]  /*2340*/  LOP3.LUT R3, R3, 0x1c0, RZ, 0xc0, !PT ;  /* 0x000001c003037812 */ /* 0x000fe400078ec0ff */
[C---:B------:R-:W-:Y:S01]  /*2350*/  SHF.L.U64.HI R225, R33.reuse, 0x1, R225 ;  /* 0x0000000121e17819 */ /* 0x040fe200000102e1 */
[----:B------:R1:W-:Y:S01]  /*2360*/  @P2 LDGSTS.E.BYPASS.LTC128B.128 [R202+0x5900], [R6.64], !P4 ;  /* 0x0590000006ca2fae */ /* 0x0003e2000e101d72 */
[----:B------:R-:W-:-:S03]  /*2370*/  ISETP.GE.AND P2, PT, R33, c[0x0][0x1d4], PT ;  /* 0x0000750021007a0c */ /* 0x000fc60003f46270 */
[----:B------:R-:W0:Y:S01]  /*2380*/  LDGDEPBAR ;  /* 0x00000000000079af */ /* 0x000e220000000000 */
[----:B------:R-:W-:Y:S01]  /*2390*/  ISETP.LT.OR P5, PT, R34, 0x1, P2 ;  /* 0x000000012200780c */ /* 0x000fe200017a1670 */
[----:B-1----:R-:W-:Y:S01]  /*23a0*/  IMAD.SHL.U32 R7, R18, 0x8, RZ ;  /* 0x0000000812077824 */ /* 0x002fe200078e00ff */
[----:B------:R-:W-:-:S04]  /*23b0*/  DEPBAR.LE SB0, 0x1 ;  /* 0x000080400000791a */ /* 0x000fc80000000000 */
[----:B------:R-:W-:-:S04]  /*23c0*/  DEPBAR.LE SB0, 0x0 ;  /* 0x000080000000791a */ /* 0x000fc80000000000 */
[----:B------:R-:W-:Y:S01]  /*23d0*/  IMAD.SHL.U32 R6, R14, 0x8, RZ ;  /* 0x000000080e067824 */ /* 0x000fe200078e00ff */
[----:B------:R-:W-:Y:S02]  /*23e0*/  LOP3.LUT R7, R0, 0x8, R7, 0xf8, !PT ;  /* 0x0000000800077812 */ /* 0x000fe400078ef807 */
[----:B------:R-:W-:Y:S02]  /*23f0*/  SHF.R.U32.HI R0, RZ, 0x3, R0 ;  /* 0x00000003ff007819 */ /* 0x000fe40000011600 */
[----:B------:R-:W-:Y:S02]  /*2400*/  LOP3.LUT R5, R3, 0x8, R6, 0xf8, !PT ;  /* 0x0000000803057812 */ /* 0x000fe400078ef806 */
[----:B------:R-:W-:Y:S02]  /*2410*/  SHF.R.U32.HI R3, RZ, 0x3, R3 ;  /* 0x00000003ff037819 */ /* 0x000fe40000011603 */
[----:B------:R-:W-:Y:S01]  /*2420*/  LOP3.LUT R0, R7, R0, RZ, 0x3c, !PT ;  /* 0x0000000007007212 */ /* 0x000fe200078e3cff */
[----:B------:R-:W-:Y:S01]  /*2430*/  IMAD.WIDE.U32 R6, R234, c[0x0][0x208], RZ ;  /* 0x00008200ea067a25 */ /* 0x000fe200078e00ff */
[----:B------:R-:W-:-:S03]  /*2440*/  LOP3.LUT R196, R5, R3, RZ, 0x3c, !PT ;  /* 0x0000000305c47212 */ /* 0x000fc600078e3cff */
[----:B------:R-:W-:Y:S02]  /*2450*/  IMAD R3, R198, 0x400, R197 ;  /* 0x00000400c6037824 */ /* 0x000fe400078e02c5 */
[----:B------:R-:W-:Y:S02]  /*2460*/  IMAD R0, R14, 0x200, R0 ;  /* 0x000002000e007824 */ /* 0x000fe400078e0200 */
[----:B------:R-:W-:Y:S02]  /*2470*/  IMAD.IADD R3, R196, 0x1, R3 ;  /* 0x00000001c4037824 */ /* 0x000fe400078e0203 */
[----:B------:R-:W-:Y:S01]  /*2480*/  IMAD.SHL.U32 R208, R0, 0x2, RZ ;  /* 0x0000000200d07824 */ /* 0x000fe200078e00ff */
[----:B------:R-:W-:Y:S01]  /*2490*/  BAR.SYNC.DEFER_BLOCKING 0x0 ;  /* 0x0000000000007b1d */ /* 0x000fe20000010000 */
[----:B------:R-:W-:Y:S02]  /*24a0*/  IMAD.SHL.U32 R215, R3, 0x2, RZ ;  /* 0x0000000203d77824 */ /* 0x000fe400078e00ff */
[----:B------:R-:W-:Y:S01]  /*24b0*/  IMAD R0, R35, c[0x0][0x208], RZ ;  /* 0x0000820023007a24 */ /* 0x000fe200078e02ff */
[----:B------:R-:W-:Y:S01]  /*24c0*/  IADD3 R5, R208, 0x3100, RZ ;  /* 0x00003100d0057810 */ /* 0x000fe20007ffe0ff */
[----:B------:R-:W-:Y:S01]  /*24d0*/  IMAD R3, R40, c[0x0][0x218], RZ ;  /* 0x0000860028037a24 */ /* 0x000fe200078e02ff */
[----:B------:R-:W-:Y:S01]  /*24e0*/  IADD3 R219, R208, 0x3120, RZ ;  /* 0x00003120d0db7810 */ /* 0x000fe20007ffe0ff */
[----:B------:R-:W-:Y:S01]  /*24f0*/  IMAD R0, R234, c[0x0][0x20c], R0 ;  /* 0x00008300ea007a24 */ /* 0x000fe200078e0200 */
[----:B------:R-:W-:Y:S01]  /*2500*/  @P1 IADD3 R219, R5, -0x20, RZ ;  /* 0xffffffe005db1810 */ /* 0x000fe20007ffe0ff */
[----:B------:R-:W-:Y:S01]  /*2510*/  IMAD R3, R227, c[0x0][0x21c], R3 ;  /* 0x00008700e3037a24 */ /* 0x000fe200078e0203 */
[----:B------:R-:W-:Y:S01]  /*2520*/  LOP3.LUT P1, RZ, R32, 0x4, RZ, 0xc0, !PT ;  /* 0x0000000420ff7812 */ /* 0x000fe2000782c0ff */
[----:B------:R-:W-:Y:S01]  /*2530*/  IMAD.IADD R7, R7, 0x1, R0 ;  /* 0x0000000107077824 */ /* 0x000fe200078e0200 */
[C---:B------:R-:W-:Y:S01]  /*2540*/  IADD3 R224, R219.reuse, 0x800, RZ ;  /* 0x00000800dbe07810 */ /* 0x040fe20007ffe0ff */
[----:B------:R-:W-:Y:S01]  /*2550*/  IMAD R218, R2, 0x2, R215 ;  /* 0x0000000202da7824 */ /* 0x000fe200078e02d7 */
[----:B------:R-:W-:Y:S01]  /*2560*/  IADD3 R223, R219, 0x1000, RZ ;  /* 0x00001000dbdf7810 */ /* 0x000fe20007ffe0ff */
[----:B------:R-:W-:Y:S01]  /*2570*/  IMAD.WIDE.U32 R6, R227, c[0x0][0x218], R6 ;  /* 0x00008600e3067a25 */ /* 0x000fe200078e0006 */
[----:B------:R-:W-:-:S02]  /*2580*/  IADD3 R222, R219, 0x1800, RZ ;  /* 0x00001800dbde7810 */ /* 0x000fc40007ffe0ff */
[C---:B------:R-:W-:Y:S01]  /*2590*/  IADD3 R221, R219.reuse, 0x2000, RZ ;  /* 0x00002000dbdd7810 */ /* 0x040fe20007ffe0ff */
[----:B------:R-:W-:Y:S01]  /*25a0*/  IMAD R216, R4, 0x2, R215 ;  /* 0x0000000204d87824 */ /* 0x000fe200078e02d7 */
[----:B------:R-:W-:Y:S02]  /*25b0*/  IADD3 R0, P0, R6, UR46, RZ ;  /* 0x0000002e06007c10 */ /* 0x000fe4000ff1e0ff */
[----:B------:R-:W-:Y:S01]  /*25c0*/  IADD3 R220, R219, 0x2800, RZ ;  /* 0x00002800dbdc7810 */ /* 0x000fe20007ffe0ff */
[----:B------:R-:W-:Y:S01]  /*25d0*/  IMAD R217, R2, 0x2, R216 ;  /* 0x0000000202d97824 */ /* 0x000fe200078e02d8 */
[----:B--2---:R-:W-:Y:S01]  /*25e0*/  LDSM.16.M88.4 R12, [R215+0x6100] ;  /* 0x00610000d70c783b */ /* 0x004fe20000000200 */
[----:B------:R-:W-:Y:S02]  /*25f0*/  IADD3.X R6, R7, UR10, R3, P0, !PT ;  /* 0x0000000a07067c10 */ /* 0x000fe400087fe403 */
[C---:B------:R-:W-:Y:S01]  /*2600*/  LEA R3, P0, R0.reuse, c[0x0][0x1f8], 0x1 ;  /* 0x00007e0000037a11 */ /* 0x040fe200078008ff */
[----:B---3--:R-:W-:Y:S03]  /*2610*/  LDSM.16.M88.4 R8, [R215+0x8100] ;  /* 0x00810000d708783b */ /* 0x008fe60000000200 */
[----:B------:R-:W-:Y:S01]  /*2620*/  LEA.HI.X R0, R0, c[0x0][0x1fc], R6, 0x1, P0 ;  /* 0x00007f0000007a11 */ /* 0x000fe200000f0c06 */
[----:B------:R-:W1:Y:S01]  /*2630*/  LDSM.16.M88.4 R20, [R208+0x4100] ;  /* 0x00410000d014783b */ /* 0x000e620000000200 */
[----:B------:R-:W-:-:S03]  /*2640*/  ISETP.LT.OR P0, PT, R34, 0x11, P2 ;  /* 0x000000112200780c */ /* 0x000fc60001701670 */
[----:B------:R-:W2:Y:S04]  /*2650*/  LDSM.16.M88.4 R24, [R208+0x3900] ;  /* 0x00390000d018783b */ /* 0x000ea80000000200 */
[----:B------:R-:W3:Y:S04]  /*2660*/  LDSM.16.M88.4 R28, [R208+0x3100] ;  /* 0x00310000d01c783b */ /* 0x000ee80000000200 */
[----:B------:R-:W4:Y:S04]  /*2670*/  LDSM.16.M88.4 R16, [R208+0x4900] ;  /* 0x00490000d010783b */ /* 0x000f280000000200 */
[----:B------:R-:W5:Y:S04]  /*2680*/  LDSM.16.M88.4 R36, [R208+0x5100] ;  /* 0x00510000d024783b */ /* 0x000f680000000200 */
[----:B------:R-:W-:Y:S04]  /*2690*/  SHFL.IDX PT, R5, R3, RZ, 0x181f ;  /* 0x00181fff03057589 */ /* 0x000fe800000e0000 */
[----:B------:R-:W-:Y:S04]  /*26a0*/  SHFL.IDX PT, R6, R3, 0x1, 0x181f ;  /* 0x00381f0003067f89 */ /* 0x000fe800000e0000 */
[----:B------:R-:W-:Y:S04]  /*26b0*/  SHFL.IDX PT, R7, R3, 0x2, 0x181f ;  /* 0x00581f0003077f89 */ /* 0x000fe800000e0000 */
[----:B------:R-:W-:Y:S04]  /*26c0*/  SHFL.IDX PT, R35, R0, 0x2, 0x181f ;  /* 0x00581f0000237f89 */ /* 0x000fe800000e0000 */
[----:B------:R-:W-:Y:S01]  /*26d0*/  LDSM.16.M88.4 R64, [R219] ;  /* 0x00000000db40783b */ /* 0x000fe20000000200 */
[-C--:B-1----:R-:W-:Y:S03]  /*26e0*/  HMMA.16816.F32 R180, R12, R20.reuse, RZ ;  /* 0x000000140cb4723c */ /* 0x082fe600000018ff */
[----:B------:R-:W-:Y:S04]  /*26f0*/  SHFL.IDX PT, R32, R0, 0x3, 0x181f ;  /* 0x00781f0000207f89 */ /* 0x000fe800000e0000 */
[----:B------:R-:W-:Y:S01]  /*2700*/  LDSM.16.M88.4 R44, [R219+0x800] ;  /* 0x00080000db2c783b */ /* 0x000fe20000000200 */
[C---:B------:R-:W-:Y:S03]  /*2710*/  HMMA.16816.F32 R76, R8.reuse, R20, RZ ;  /* 0x00000014084c723c */ /* 0x040fe600000018ff */
[----:B------:R-:W-:Y:S05]  /*2720*/  LDSM.16.M88.4 R40, [R219+0x1000] ;  /* 0x00100000db28783b */ /* 0x000fea0000000200 */
[-C--:B------:R-:W-:Y:S08]  /*2730*/  HMMA.16816.F32 R92, R8, R22.reuse, RZ ;  /* 0x00000016085c723c */ /* 0x080ff000000018ff */
[C---:B------:R-:W-:Y:S01]  /*2740*/  HMMA.16816.F32 R140, R12.reuse, R22, RZ ;  /* 0x000000160c8c723c */ /* 0x040fe200000018ff */
[----:B------:R-:W1:Y:S07]  /*2750*/  LDSM.16.M88.4 R20, [R208+0x5900] ;  /* 0x00590000d014783b */ /* 0x000e6e0000000200 */
[-C--:B--2---:R-:W-:Y:S08]  /*2760*/  HMMA.16816.F32 R164, R12, R24.reuse, RZ ;  /* 0x000000180ca4723c */ /* 0x084ff000000018ff */
[C---:B------:R-:W-:Y:S01]  /*2770*/  HMMA.16816.F32 R80, R8.reuse, R24, RZ ;  /* 0x000000180850723c */ /* 0x040fe200000018ff */
[----:B------:R-:W-:Y:S04]  /*2780*/  SHFL.IDX PT, R24, R0, 0x1, 0x181f ;  /* 0x00381f0000187f89 */ /* 0x000fe800000e0000 */
[----:B------:R-:W2:Y:S03]  /*2790*/  SHFL.IDX PT, R25, R0, RZ, 0x181f ;  /* 0x00181fff00197589 */ /* 0x000ea600000e0000 */
[C---:B---3--:R-:W-:Y:S08]  /*27a0*/  HMMA.16816.F32 R48, R8.reuse, R28, RZ ;  /* 0x0000001c0830723c */ /* 0x048ff000000018ff */
[C---:B------:R-:W-:Y:S08]  /*27b0*/  HMMA.16816.F32 R88, R8.reuse, R30, RZ ;  /* 0x0000001e0858723c */ /* 0x040ff000000018ff */
[C---:B------:R-:W-:Y:S08]  /*27c0*/  HMMA.16816.F32 R96, R8.reuse, R26, RZ ;  /* 0x0000001a0860723c */ /* 0x040ff000000018ff */
[C---:B----4-:R-:W-:Y:S08]  /*27d0*/  HMMA.16816.F32 R56, R8.reuse, R16, RZ ;  /* 0x000000100838723c */ /* 0x050ff000000018ff */
[C---:B------:R-:W-:Y:S08]  /*27e0*/  HMMA.16816.F32 R104, R8.reuse, R18, RZ ;  /* 0x000000120868723c */ /* 0x040ff000000018ff */
[C---:B-----5:R-:W-:Y:S08]  /*27f0*/  HMMA.16816.F32 R52, R8.reuse, R36, RZ ;  /* 0x000000240834723c */ /* 0x060ff000000018ff */
[C---:B------:R-:W-:Y:S08]  /*2800*/  HMMA.16816.F32 R120, R8.reuse, R38, RZ ;  /* 0x000000260878723c */ /* 0x040ff000000018ff */
[C---:B-1----:R-:W-:Y:S08]  /*2810*/  HMMA.16816.F32 R72, R8.reuse, R20, RZ ;  /* 0x000000140848723c */ /* 0x042ff000000018ff */
[----:B------:R-:W-:Y:S01]  /*2820*/  HMMA.16816.F32 R112, R8, R22, RZ ;  /* 0x000000160870723c */ /* 0x000fe200000018ff */
[----:B------:R-:W-:Y:S07]  /*2830*/  SHFL.IDX PT, R8, R3, 0x3, 0x181f ;  /* 0x00781f0003087f89 */ /* 0x000fee00000e0000 */
[C---:B------:R-:W-:Y:S07]  /*2840*/  HMMA.16816.F32 R116, R12.reuse, R20, RZ ;  /* 0x000000140c74723c */ /* 0x040fee00000018ff */
[----:B------:R-:W-:Y:S01]  /*2850*/  IADD3 R20, P6, R5, R226, RZ ;  /* 0x000000e205147210 */ /* 0x000fe20007fde0ff */
[----:B------:R-:W-:Y:S01]  /*2860*/  HMMA.16816.F32 R128, R12, R16, RZ ;  /* 0x000000100c80723c */ /* 0x000fe200000018ff */
[----:B------:R-:W-:Y:S03]  /*2870*/  SHFL.IDX PT, R5, R3, 0x4, 0x181f ;  /* 0x00981f0003057f89 */ /* 0x000fe600000e0000 */
[----:B--2---:R-:W-:Y:S01]  /*2880*/  IMAD.X R21, R25, 0x1, R225, P6 ;  /* 0x0000000119157824 */ /* 0x004fe200030e06e1 */
[----:B------:R-:W-:Y:S01]  /*2890*/  SHFL.IDX PT, R3, R3, 0x5, 0x181f ;  /* 0x00b81f0003037f89 */ /* 0x000fe200000e0000 */
[----:B------:R-:W-:-:S02]  /*28a0*/  ISETP.LT.OR P6, PT, R34, 0x21, P2 ;  /* 0x000000212200780c */ /* 0x000fc400017c1670 */
[C---:B------:R-:W-:Y:S01]  /*28b0*/  HMMA.16816.F32 R160, R12.reuse, R18, RZ ;  /* 0x000000120ca0723c */ /* 0x040fe200000018ff */
[----:B------:R-:W1:Y:S07]  /*28c0*/  LDSM.16.M88.4 R16, [R218+0x8100] ;  /* 0x00810000da10783b */ /* 0x000e6e0000000200 */
[C---:B------:R-:W-:Y:S01]  /*28d0*/  HMMA.16816.F32 R108, R12.reuse, R22, RZ ;  /* 0x000000160c6c723c */ /* 0x040fe200000018ff */
[----:B------:R-:W-:Y:S04]  /*28e0*/  SHFL.IDX PT, R23, R0, 0x4, 0x181f ;  /* 0x00981f0000177f89 */ /* 0x000fe800000e0000 */
[----:B------:R2:W-:Y:S03]  /*28f0*/  SHFL.IDX PT, R22, R0, 0x5, 0x181f ;  /* 0x00b81f0000167f89 */ /* 0x0005e600000e0000 */
[C---:B------:R-:W-:Y:S08]  /*2900*/  HMMA.16816.F32 R144, R12.reuse, R28, RZ ;  /* 0x0000001c0c90723c */ /* 0x040ff000000018ff */
[C---:B------:R-:W-:Y:S01]  /*2910*/  HMMA.16816.F32 R148, R12.reuse, R30, RZ ;  /* 0x0000001e0c94723c */ /* 0x040fe200000018ff */
[----:B------:R-:W-:Y:S07]  /*2920*/  LDSM.16.M88.4 R28, [R219+0x2000] ;  /* 0x00200000db1c783b */ /* 0x000fee0000000200 */
[----:B------:R-:W-:Y:S01]  /*2930*/  HMMA.16816.F32 R132, R12, R26, RZ ;  /* 0x0000001a0c84723c */ /* 0x000fe200000018ff */
[----:B--2---:R-:W-:-:S07]  /*2940*/  IMAD.MOV.U32 R0, RZ, RZ, 0x40 ;  /* 0x00000040ff007424 */ /* 0x004fce00078e00ff */
[----:B------:R-:W-:Y:S01]  /*2950*/  HMMA.16816.F32 R124, R12, R36, RZ ;  /* 0x000000240c7c723c */ /* 0x000fe200000018ff */
[----:B------:R-:W-:-:S05]  /*2960*/  SEL R0, R0, 0xffffffc0, !P1 ;  /* 0xffffffc000007807 */ /* 0x000fca0004800000 */
[----:B------:R-:W-:Y:S02]  /*2970*/  IMAD.IADD R214, R208, 0x1, R0 ;  /* 0x00000001d0d67824 */ /* 0x000fe400078e0200 */
[----:B------:R-:W-:Y:S01]  /*2980*/  HMMA.16816.F32 R176, R12, R38, RZ ;  /* 0x000000260cb0723c */ /* 0x000fe200000018ff */
[----:B------:R-:W2:Y:S01]  /*2990*/  LDSM.16.M88.4 R36, [R219+0x1800] ;  /* 0x00180000db24783b */ /* 0x000ea20000000200 */
[----:B------:R-:W-:Y:S01]  /*29a0*/  IMAD.IADD R213, R0, 0x1, R219 ;  /* 0x0000000100d57824 */ /* 0x000fe200078e02db */
[----:B------:R-:W-:-:S04]  /*29b0*/  LOP3.LUT R0, R196, R197, RZ, 0xfc, !PT ;  /* 0x000000c5c4007212 */ /* 0x000fc800078efcff */
[-C--:B------:R-:W-:Y:S01]  /*29c0*/  IADD3 R12, P3, R6, R226.reuse, RZ ;  /* 0x000000e2060c7210 */ /* 0x080fe20007f7e0ff */
[C---:B-1----:R-:W-:Y:S04]  /*29d0*/  HMMA.16816.F32 R100, R16.reuse, R64, R48 ;  /* 0x000000401064723c */ /* 0x042fe80000001830 */
[--C-:B------:R-:W-:Y:S01]  /*29e0*/  IMAD.X R13, R24, 0x1, R225.reuse, P3 ;  /* 0x00000001180d7824 */ /* 0x100fe200018e06e1 */
[-C--:B------:R-:W-:Y:S01]  /*29f0*/  IADD3 R14, P3, R7, R226.reuse, RZ ;  /* 0x000000e2070e7210 */ /* 0x080fe20007f7e0ff */
[----:B------:R-:W1:Y:S02]  /*2a00*/  LDSM.16.M88.4 R24, [R219+0x2800] ;  /* 0x00280000db18783b */ /* 0x000e640000000200 */
[----:B------:R-:W-:Y:S02]  /*2a10*/  HMMA.16816.F32 R80, R16, R44, R80 ;  /* 0x0000002c1050723c */ /* 0x000fe40000001850 */
[----:B------:R-:W-:Y:S01]  /*2a20*/  IMAD.X R15, R35, 0x1, R225, P3 ;  /* 0x00000001230f7824 */ /* 0x000fe200018e06e1 */
[----:B------:R-:W-:-:S02]  /*2a30*/  IADD3 R6, P3, R8, R226, RZ ;  /* 0x000000e208067210 */ /* 0x000fc40007f7e0ff */
[----:B------:R-:W3:Y:S03]  /*2a40*/  LDSM.16.M88.4 R8, [R218+0x6100] ;  /* 0x00610000da08783b */ /* 0x000ee60000000200 */
[----:B------:R-:W-:Y:S01]  /*2a50*/  IMAD.X R7, R32, 0x1, R225, P3 ;  /* 0x0000000120077824 */ /* 0x000fe200018e06e1 */
[----:B------:R-:W-:Y:S01]  /*2a60*/  @!PT LDS RZ, [RZ] ;  /* 0x00000000fffff984 */ /* 0x000fe20000000800 */
[----:B------:R-:W-:Y:S01]  /*2a70*/  @!PT LDS RZ, [RZ] ;  /* 0x00000000fffff984 */ /* 0x000fe20000000800 */
[----:B------:R-:W-:Y:S01]  /*2a80*/  @!PT LDS RZ, [RZ] ;  /* 0x00000000fffff984 */ /* 0x000fe20000000800 */
[----:B------:R4:W-:Y:S01]  /*2a90*/  LDGSTS.E.BYPASS.LTC128B.128 [R202+0x100], [R20.64], !P5 ;  /* 0x0010000014ca7fae */ /* 0x0009e2000e901d72 */
[C---:B------:R-:W-:Y:S01]  /*2aa0*/  ISETP.LT.OR P5, PT, R34.reuse, 0x31, P2 ;  /* 0x000000312200780c */ /* 0x040fe200017a1670 */
[----:B------:R-:W-:Y:S01]  /*2ab0*/  HMMA.16816.F32 R76, R16, R40, R76 ;  /* 0x00000028104c723c */ /* 0x000fe2000000184c */
[C---:B------:R-:W-:Y:S01]  /*2ac0*/  ISETP.LT.OR P3, PT, R34.reuse, 0x41, P2 ;  /* 0x000000412200780c */ /* 0x040fe20001761670 */
[----:B------:R5:W-:Y:S01]  /*2ad0*/  LDGSTS.E.BYPASS.LTC128B.128 [R202+0x900], [R12.64], !P0 ;  /* 0x009000000cca7fae */ /* 0x000be2000c101d72 */
[----:B------:R-:W-:-:S03]  /*2ae0*/  ISETP.LT.OR P2, PT, R34, 0x51, P2 ;  /* 0x000000512200780c */ /* 0x000fc60001741670 */
[----:B------:R3:W-:Y:S02]  /*2af0*/  LDGSTS.E.BYPASS.LTC128B.128 [R202+0x1100], [R14.64], !P6 ;  /* 0x011000000eca7fae */ /* 0x0007e4000f101d72 */
[C---:B------:R-:W-:Y:S04]  /*2b00*/  HMMA.16816.F32 R88, R16.reuse, R66, R88 ;  /* 0x000000421058723c */ /* 0x040fe80000001858 */
[----:B------:R4:W-:Y:S04]  /*2b10*/  LDGSTS.E.BYPASS.LTC128B.128 [R202+0x1900], [R6.64], !P5 ;  /* 0x0190000006ca7fae */ /* 0x0009e8000e901d72 */
[C---:B--2---:R-:W-:Y:S08]  /*2b20*/  HMMA.16816.F32 R32, R16.reuse, R36, R56 ;  /* 0x000000241020723c */ /* 0x044ff00000001838 */
[----:B------:R-:W-:Y:S01]  /*2b30*/  HMMA.16816.F32 R96, R16, R46, R96 ;  /* 0x0000002e1060723c */ /* 0x000fe20000001860 */
[----:B-----5:R-:W-:-:S07]  /*2b40*/  IADD3 R12, P0, R5, R226, RZ ;  /* 0x000000e2050c7210 */ /* 0x020fce0007f1e0ff */
[C---:B-1----:R-:W-:Y:S01]  /*2b50*/  HMMA.16816.F32 R72, R16.reuse, R24, R72 ;  /* 0x000000181048723c */ /* 0x042fe20000001848 */
[--C-:B------:R-:W-:Y:S01]  /*2b60*/  IMAD.X R13, R23, 0x1, R225.reuse, P0 ;  /* 0x00000001170d7824 */ /* 0x100fe200000e06e1 */
[----:B---3--:R-:W-:Y:S02]  /*2b70*/  IADD3 R14, P0, R3, R226, RZ ;  /* 0x000000e2030e7210 */ /* 0x008fe40007f1e0ff */
[----:B------:R-:W-:Y:S02]  /*2b80*/  IADD3 R3, R202, 0x100, RZ ;  /* 0x00000100ca037810 */ /* 0x000fe40007ffe0ff */
[----:B------:R1:W-:Y:S01]  /*2b90*/  LDGSTS.E.BYPASS.LTC128B.128 [R202+0x2100], [R12.64], !P3 ;  /* 0x021000000cca7fae */ /* 0x0003e2000d901d72 */
[----:B------:R-:W-:Y:S01]  /*2ba0*/  IMAD.X R15, R22, 0x1, R225, P0 ;  /* 0x00000001160f7824 */ /* 0x000fe200000e06e1 */
[----:B------:R-:W-:Y:S01]  /*2bb0*/  HMMA.16816.F32 R92, R16, R42, R92 ;  /* 0x0000002a105c723c */ /* 0x000fe2000000185c */
[----:B------:R-:W-:Y:S01]  /*2bc0*/  PLOP3.LUT P0, PT, PT, PT, UP0, 0x80, 0x0 ;  /* 0x000000000000781c */ /* 0x000fe20003f0f008 */
[----:B------:R-:W-:Y:S01]  /*2bd0*/  STL [R1+0x8], R3 ;  /* 0x0000080301007387 */ /* 0x000fe20000100800 */
[----:B------:R-:W-:-:S03]  /*2be0*/  ISETP.GT.AND P3, PT, R203, 0x5f, PT ;  /* 0x0000005fcb00780c */ /* 0x000fc60003f64270 */
[----:B------:R1:W-:Y:S02]  /*2bf0*/  LDGSTS.E.BYPASS.LTC128B.128 [R202+0x2900], [R14.64], !P2 ;  /* 0x029000000eca7fae */ /* 0x0003e4000d101d72 */
[C---:B------:R-:W-:Y:S02]  /*2c00*/  HMMA.16816.F32 R104, R16.reuse, R38, R104 ;  /* 0x000000261068723c */ /* 0x040fe40000001868 */
[----:B----4-:R-:W-:Y:S04]  /*2c10*/  LDSM.16.M88.4 R20, [R216+0x8100] ;  /* 0x00810000d814783b */ /* 0x010fe80000000200 */
[----:B------:R-:W2:Y:S02]  /*2c20*/  LDSM.16.M88.4 R48, [R214+0x4900] ;  /* 0x00490000d630783b */ /* 0x000ea40000000200 */
[C---:B------:R-:W-:Y:S02]  /*2c30*/  HMMA.16816.F32 R152, R16.reuse, R30, R120 ;  /* 0x0000001e1098723c */ /* 0x040fe40000001878 */
[----:B------:R-:W3:Y:S04]  /*2c40*/  LDSM.16.M88.4 R68, [R214+0x5100] ;  /* 0x00510000d644783b */ /* 0x000ee80000000200 */
[----:B------:R-:W4:Y:S02]  /*2c50*/  LDSM.16.M88.4 R56, [R214+0x3900] ;  /* 0x00390000d638783b */ /* 0x000f240000000200 */
[----:B------:R-:W-:Y:S02]  /*2c60*/  HMMA.16816.F32 R136, R16, R26, R112 ;  /* 0x0000001a1088723c */ /* 0x000fe40000001870 */
[----:B------:R-:W5:Y:S04]  /*2c70*/  LDSM.16.M88.4 R60, [R214+0x3100] ;  /* 0x00310000d63c783b */ /* 0x000f680000000200 */
[----:B------:R-:W-:Y:S02]  /*2c80*/  LDSM.16.M88.4 R84, [R214+0x5900] ;  /* 0x00590000d654783b */ /* 0x000fe40000000200 */
[----:B------:R-:W-:Y:S02]  /*2c90*/  HMMA.16816.F32 R144, R8, R64, R144 ;  /* 0x000000400890723c */ /* 0x000fe40000001890 */
[----:B------:R-:W0:Y:S06]  /*2ca0*/  LDGDEPBAR ;  /* 0x00000000000079af */ /* 0x000e2c0000000000 */
[----:B-1----:R-:W-:Y:S01]  /*2cb0*/  HMMA.16816.F32 R12, R16, R28, R52 ;  /* 0x0000001c100c723c */ /* 0x002fe20000001834 */
[----:B------:R-:W1:Y:S04]  /*2cc0*/  LDSM.16.M88.4 R52, [R214+0x4100] ;  /* 0x00410000d634783b */ /* 0x000e680000000200 */
[----:B------:R-:W1:Y:S03]  /*2cd0*/  LDSM.16.M88.4 R16, [R216+0x6100] ;  /* 0x00610000d810783b */ /* 0x000e660000000200 */
[C---:B------:R-:W-:Y:S08]  /*2ce0*/  HMMA.16816.F32 R184, R8.reuse, R36, R128 ;  /* 0x0000002408b8723c */ /* 0x040ff00000001880 */
[C---:B------:R-:W-:Y:S08]  /*2cf0*/  HMMA.16816.F32 R164, R8.reuse, R44, R164 ;  /* 0x0000002c08a4723c */ /* 0x040ff000000018a4 */
[C---:B------:R-:W-:Y:S08]  /*2d00*/  HMMA.16816.F32 R64, R8.reuse, R66, R148 ;  /* 0x000000420840723c */ /* 0x040ff00000001894 */
[C---:B------:R-:W-:Y:S01]  /*2d10*/  HMMA.16816.F32 R128, R8.reuse, R46, R132 ;  /* 0x0000002e0880723c */ /* 0x040fe20000001884 */
[----:B------:R-:W-:Y:S07]  /*2d20*/  LDSM.16.M88.4 R44, [R213] ;  /* 0x00000000d52c783b */ /* 0x000fee0000000200 */
[C---:B------:R-:W-:Y:S08]  /*2d30*/  HMMA.16816.F32 R180, R8.reuse, R40, R180 ;  /* 0x0000002808b4723c */ /* 0x040ff000000018b4 */
[C---:B------:R-:W-:Y:S01]  /*2d40*/  HMMA.16816.F32 R140, R8.reuse, R42, R140 ;  /* 0x0000002a088c723c */ /* 0x040fe2000000188c */
[----:B------:R-:W-:Y:S07]  /*2d50*/  LDSM.16.M88.4 R40, [R213+0x800] ;  /* 0x00080000d528783b */ /* 0x000fee0000000200 */
[C---:B------:R-:W-:Y:S01]  /*2d60*/  HMMA.16816.F32 R160, R8.reuse, R38, R160 ;  /* 0x0000002608a0723c */ /* 0x040fe200000018a0 */
[----:B------:R-:W-:Y:S07]  /*2d70*/  LDSM.16.M88.4 R36, [R213+0x1000] ;  /* 0x00100000d524783b */ /* 0x000fee0000000200 */
[C---:B------:R-:W-:Y:S08]  /*2d80*/  HMMA.16816.F32 R188, R8.reuse, R28, R124 ;  /* 0x0000001c08bc723c */ /* 0x040ff0000000187c */
[C---:B------:R-:W-:Y:S08]  /*2d90*/  HMMA.16816.F32 R192, R8.reuse, R24, R116 ;  /* 0x0000001808c0723c */ /* 0x040ff00000001874 */
[C---:B------:R-:W-:Y:S01]  /*2da0*/  HMMA.16816.F32 R176, R8.reuse, R30, R176 ;  /* 0x0000001e08b0723c */ /* 0x040fe200000018b0 */
[----:B------:R-:W-:Y:S07]  /*2db0*/  LDSM.16.M88.4 R28, [R213+0x2000] ;  /* 0x00200000d51c783b */ /* 0x000fee0000000200 */
[----:B------:R-:W-:Y:S01]  /*2dc0*/  HMMA.16816.F32 R172, R8, R26, R108 ;  /* 0x0000001a08ac723c */ /* 0x000fe2000000186c */
[----:B------:R-:W1:Y:S04]  /*2dd0*/  LDSM.16.M88.4 R8, [R217+0x8100] ;  /* 0x00810000d908783b */ /* 0x000e680000000200 */
[----:B------:R-:W-:Y:S03]  /*2de0*/  LDSM.16.M88.4 R24, [R213+0x2800] ;  /* 0x00280000d518783b */ /* 0x000fe60000000200 */
[C---:B--2---:R-:W-:Y:S01]  /*2df0*/  HMMA.16816.F32 R132, R20.reuse, R48, R32 ;  /* 0x000000301484723c */ /* 0x044fe20000001820 */
[----:B------:R-:W2:Y:S07]  /*2e00*/  LDSM.16.M88.4 R32, [R213+0x1800] ;  /* 0x00180000d520783b */ /* 0x000eae0000000200 */
[----:B---3--:R-:W-:Y:S01]  /*2e10*/  HMMA.16816.F32 R124, R20, R68, R12 ;  /* 0x00000044147c723c */ /* 0x008fe2000000180c */
[----:B------:R-:W3:Y:S01]  /*2e20*/  LDSM.16.M88.4 R12, [R217+0x6100] ;  /* 0x00610000d90c783b */ /* 0x000ee20000000200 */
[----:B------:R-:W-:-:S06]  /*2e30*/  DEPBAR.LE SB0, 0x0 ;  /* 0x000080000000791a */ /* 0x000fcc0000000000 */
[C---:B----4-:R-:W-:Y:S08]  /*2e40*/  HMMA.16816.F32 R156, R20.reuse, R56, R80 ;  /* 0x00000038149c723c */ /* 0x050ff00000001850 */
[C---:B-----5:R-:W-:Y:S08]  /*2e50*/  HMMA.16816.F32 R168, R20.reuse, R60, R100 ;  /* 0x0000003c14a8723c */ /* 0x060ff00000001864 */
[C---:B-1----:R-:W-:Y:S08]  /*2e60*/  HMMA.16816.F32 R148, R20.reuse, R52, R76 ;  /* 0x000000341494723c */ /* 0x042ff0000000184c */
        /* <DEDUP_REMOVED lines=8> */
[C---:B------:R-:W-:Y:S08]  /*2ef0*/  HMMA.16816.F32 R80, R16.reuse, R56, R164 ;  /* 0x000000381050723c */ /* 0x040ff000000018a4 */
[----:B------:R-:W-:Y:S08]  /*2f00*/  HMMA.16816.F32 R76, R16, R58, R128 ;  /* 0x0000003a104c723c */ /* 0x000ff00000001880 */
[----:B------:R-:W-:Y:S08]  /*2f10*/  HMMA.16816.F32 R96, R20, R86, R136 ;  /* 0x000000561460723c */ /* 0x000ff00000001888 */
        /* <DEDUP_REMOVED lines=11> */
[C---:B--2---:R-:W-:Y:S08]  /*2fd0*/  HMMA.16816.F32 R152, R8.reuse, R34, R104 ;  /* 0x000000220898723c */ /* 0x044ff00000001868 */
[C---:B------:R-:W-:Y:S08]  /*2fe0*/  HMMA.16816.F32 R108, R8.reuse, R30, R100 ;  /* 0x0000001e086c723c */ /* 0x040ff00000001864 */
[----:B------:R-:W-:Y:S08]  /*2ff0*/  HMMA.16816.F32 R112, R8, R26, R96 ;  /* 0x0000001a0870723c */ /* 0x000ff00000001860 */
[C---:B---3--:R-:W-:Y:S08]  /*3000*/  HMMA.16816.F32 R100, R12.reuse, R44, R92 ;  /* 0x0000002c0c64723c */ /* 0x048ff0000000185c */
        /* <DEDUP_REMOVED lines=19> */
[----:B------:R-:W-:Y:S01]  /*3140*/  UISETP.NE.AND UP0, UPT, UR36, URZ, UPT ;  /* 0x0000003f2400728c */ /* 0x000fe2000bf05270 */
[----:B------:R-:W-:-:S02]  /*3150*/  IMAD.U32 R3, RZ, RZ, UR14 ;  /* 0x0000000eff037e24 */ /* 0x000fc4000f8e00ff */
[----:B------:R-:W-:-:S03]  /*3160*/  IMAD.MOV.U32 R227, RZ, RZ, RZ ;  /* 0x000000ffffe37224 */ /* 0x000fc600078e00ff */
[----:B------:R-:W-:Y:S02]  /*3170*/  PLOP3.LUT P1, PT, PT, PT, UP0, 0x80, 0x0 ;  /* 0x000000000000781c */ /* 0x000fe40003f2f008 */
[----:B------:R-:W-:Y:S02]  /*3180*/  IADD3 R3, R203, UR13, R3 ;  /* 0x0000000dcb037c10 */ /* 0x000fe4000fffe003 */
        /* <DEDUP_REMOVED lines=31> */
[----:B------:R-:W5:Y:S04]  /*3380*/  SHFL.IDX PT, R13, R5, 0x4, 0x181f ;  /* 0x00981f00050d7f89 */ /* 0x000f6800000e0000 */
[----:B------:R-:W-:Y:S01]  /*3390*/  SHFL.IDX PT, R5, R5, 0x5, 0x181f ;  /* 0x00b81f0005057f89 */ /* 0x000fe200000e0000 */
[----:B-1----:R-:W-:-:S03]  /*33a0*/  IADD3 R6, P0, R6, R226, RZ ;  /* 0x000000e206067210 */ /* 0x002fc60007f1e0ff */
[----:B------:R-:W1:Y:S02]  /*33b0*/  SHFL.IDX PT, R18, R3, 0x2, 0x181f ;  /* 0x00581f0003127f89 */ /* 0x000e6400000e0000 */
[----:B--2---:R-:W-:Y:S01]  /*33c0*/  IMAD.X R7, R7, 0x1, R225, P0 ;  /* 0x0000000107077824 */ /* 0x004fe200000e06e1 */
[-C--:B------:R-:W-:Y:S01]  /*33d0*/  IADD3 R14, P0, R8, R226.reuse, RZ ;  /* 0x000000e2080e7210 */ /* 0x080fe20007f1e0ff */
[----:B------:R-:W2:Y:S01]  /*33e0*/  SHFL.IDX PT, R17, R3, 0x3, 0x181f ;  /* 0x00781f0003117f89 */ /* 0x000ea200000e0000 */
[----:B---3--:R-:W-:-:S03]  /*33f0*/  IADD3 R12, P5, R9, R226, RZ ;  /* 0x000000e2090c7210 */ /* 0x008fc60007fbe0ff */
[----:B------:R-:W3:Y:S01]  /*3400*/  SHFL.IDX PT, R16, R3, 0x4, 0x181f ;  /* 0x00981f0003107f89 */ /* 0x000ee200000e0000 */
[----:B----4-:R-:W-:-:S03]  /*3410*/  IADD3 R10, P2, R10, R226, RZ ;  /* 0x000000e20a0a7210 */ /* 0x010fc60007f5e0ff */
[----:B------:R-:W4:Y:S01]  /*3420*/  SHFL.IDX PT, R3, R3, 0x5, 0x181f ;  /* 0x00b81f0003037f89 */ /* 0x000f2200000e0000 */
[----:B-----5:R-:W-:-:S03]  /*3430*/  IMAD.X R15, R11, 0x1, R225, P0 ;  /* 0x000000010b0f7824 */ /* 0x020fc600000e06e1 */
[----:B------:R5:W-:Y:S01]  /*3440*/  LDGSTS.E.BYPASS.LTC128B.128 [R202+0x3100], [R6.64], !P4 ;  /* 0x0310000006ca7fae */ /* 0x000be2000e101d72 */
[----:B------:R-:W-:-:S03]  /*3450*/  IADD3 R8, P1, R13, R226, RZ ;  /* 0x000000e20d087210 */ /* 0x000fc60007f3e0ff */
[----:B------:R4:W-:Y:S01]  /*3460*/  LDGSTS.E.BYPASS.LTC128B.128 [R202+0x3900], [R14.64], !P4 ;  /* 0x039000000eca7fae */ /* 0x0009e2000e101d72 */
[--C-:B-1----:R-:W-:Y:S02]  /*3470*/  IMAD.X R13, R18, 0x1, R225.reuse, P5 ;  /* 0x00000001120d7824 */ /* 0x102fe400028e06e1 */
[----:B--2---:R-:W-:-:S03]  /*3480*/  IMAD.X R11, R17, 0x1, R225, P2 ;  /* 0x00000001110b7824 */ /* 0x004fc600010e06e1 */
[----:B------:R1:W-:Y:S01]  /*3490*/  LDGSTS.E.BYPASS.LTC128B.128 [R202+0x4100], [R12.64], !P4 ;  /* 0x041000000cca7fae */ /* 0x0003e2000e101d72 */
[----:B---3--:R-:W-:-:S03]  /*34a0*/  IMAD.X R9, R16, 0x1, R225, P1 ;  /* 0x0000000110097824 */ /* 0x008fc600008e06e1 */
[----:B------:R1:W-:Y:S04]  /*34b0*/  LDGSTS.E.BYPASS.LTC128B.128 [R202+0x4900], [R10.64], !P4 ;  /* 0x049000000aca7fae */ /* 0x0003e8000e101d72 */
[----:B------:R1:W-:Y:S01]  /*34c0*/  LDGSTS.E.BYPASS.LTC128B.128 [R202+0x5100], [R8.64], !P4 ;  /* 0x0510000008ca7fae */ /* 0x0003e2000e101d72 */
[----:B-----5:R-:W-:-:S05]  /*34d0*/  IADD3 R6, P0, R5, R226, RZ ;  /* 0x000000e205067210 */ /* 0x020fca0007f1e0ff */
[----:B----4-:R-:W-:-:S05]  /*34e0*/  IMAD.X R7, R3, 0x1, R225, P0 ;  /* 0x0000000103077824 */ /* 0x010fca00000e06e1 */
[----:B------:R1:W-:Y:S03]  /*34f0*/  LDGSTS.E.BYPASS.LTC128B.128 [R202+0x5900], [R6.64], !P4 ;  /* 0x0590000006ca7fae */ /* 0x0003e6000e101d72 */
.L_x_252:
[----:B------:R-:W-:Y:S01]  /*3500*/  FMUL.FTZ R3, R100, c[0x0][0x320] ;  /* 0x0000c80064037a20 */ /* 0x000fe20000410000 */
[----:B-1----:R-:W-:Y:S01]  /*3510*/  SHF.R.S32.HI R7, RZ, 0x1f, R198 ;  /* 0x0000001fff077819 */ /* 0x002fe200000114c6 */
[----:B------:R-:W-:Y:S01]  /*3520*/  FMUL.FTZ R5, R68, c[0x0][0x320] ;  /* 0x0000c80044057a20 */ /* 0x000fe20000410000 */
[-C--:B------:R-:W-:Y:S01]  /*3530*/  LEA.HI R6, R200, R201.reuse, RZ, 0x2 ;  /* 0x000000c9c8067211 */ /* 0x080fe200078f10ff */
[----:B------:R1:W2:Y:S01]  /*3540*/  MUFU.TANH R59, R3 ;  /* 0x00000003003b7308 */ /* 0x0002a20000002400 */
[----:B------:R-:W-:Y:S01]  /*3550*/  FMUL.FTZ R8, R69, c[0x0][0x320] ;  /* 0x0000c80045087a20 */ /* 0x000fe20000410000 */
[----:B------:R-:W-:Y:S01]  /*3560*/  UISETP.NE.AND UP1, UPT, UR35, URZ, UPT ;  /* 0x0000003f2300728c */ /* 0x000fe2000bf25270 */
[----:B------:R-:W-:Y:S01]  /*3570*/  LOP3.LUT R6, R6, 0xfffffffc, RZ, 0xc0, !PT ;  /* 0xfffffffc06067812 */ /* 0x000fe200078ec0ff */
[----:B------:R-:W-:Y:S01]  /*3580*/  FMUL.FTZ R10, R72, c[0x0][0x320] ;  /* 0x0000c800480a7a20 */ /* 0x000fe20000410000 */
[----:B------:R-:W-:Y:S01]  /*3590*/  UISETP.NE.AND UP0, UPT, UR34, URZ, UPT ;  /* 0x0000003f2200728c */ /* 0x000fe2000bf05270 */
[----:B------:R-:W0:Y:S01]  /*35a0*/  LDGDEPBAR ;  /* 0x00000000000079af */ /* 0x000e220000000000 */
[----:B------:R-:W-:Y:S01]  /*35b0*/  IADD3 R6, -R6, R201, RZ ;  /* 0x000000c906067210 */ /* 0x000fe20007ffe1ff */
[----:B------:R3:W4:Y:S01]  /*35c0*/  MUFU.TANH R17, R5 ;  /* 0x0000000500117308 */ /* 0x0007220000002400 */
[----:B------:R-:W-:Y:S01]  /*35d0*/  PLOP3.LUT P1, PT, PT, PT, UP1, 0x80, 0x0 ;  /* 0x000000000000781c */ /* 0x000fe20003f2f018 */
[----:B------:R-:W-:Y:S01]  /*35e0*/  ULDC UR13, c[0x0][0x324] ;  /* 0x0000c900000d7ab9 */ /* 0x000fe20000000800 */
[----:B------:R-:W-:Y:S01]  /*35f0*/  PLOP3.LUT P0, PT, PT, PT, UP1, 0x80, 0x0 ;  /* 0x000000000000781c */ /* 0x000fe20003f0f018 */
[----:B------:R-:W-:Y:S01]  /*3600*/  ULOP3.LUT UR13, URZ, UR13, URZ, 0x33, !UPT ;  /* 0x0000000d3f0d7292 */ /* 0x000fe2000f8e333f */
[----:B-1----:R-:W-:-:S03]  /*3610*/  FMUL.FTZ R3, R101, c[0x0][0x320] ;  /* 0x0000c80065037a20 */ /* 0x002fc60000410000 */
[----:B------:R-:W1:Y:S01]  /*3620*/  MUFU.TANH R16, R8 ;  /* 0x0000000800107308 */ /* 0x000e620000002400 */
[----:B---3--:R-:W-:-:S07]  /*3630*/  LEA.HI R5, R7, R198, RZ, 0x2 ;  /* 0x000000c607057211 */ /* 0x008fce00078f10ff */
[----:B------:R3:W1:Y:S01]  /*3640*/  MUFU.TANH R58, R3 ;  /* 0x00000003003a7308 */ /* 0x0006620000002400 */
[----:B------:R-:W-:-:S05]  /*3650*/  LOP3.LUT R5, R5, 0xffffffc, RZ, 0xc0, !PT ;  /* 0x0ffffffc05057812 */ /* 0x000fca00078ec0ff */
[----:B------:R-:W-:Y:S01]  /*3660*/  IMAD.IADD R9, R198, 0x1, -R5 ;  /* 0x00000001c6097824 */ /* 0x000fe200078e0a05 */
[----:B------:R-:W-:Y:S01]  /*3670*/  LEA.HI R5, R6, R6, RZ, 0x1 ;  /* 0x0000000606057211 */ /* 0x000fe200078f08ff */
[----:B------:R5:W1:Y:S01]  /*3680*/  MUFU.TANH R15, R10 ;  /* 0x0000000a000f7308 */ /* 0x000a620000002400 */
[----:B---3--:R-:W-:-:S07]  /*3690*/  FMUL.FTZ R3, R96, c[0x0][0x320] ;  /* 0x0000c80060037a20 */ /* 0x008fce0000410000 */
        /* <DEDUP_REMOVED lines=32> */
[----:B------:R-:W-:Y:S02]  /*38a0*/  LOP3.LUT R7, R7, 0x7ffffffc, RZ, 0xc0, !PT ;  /* 0x7ffffffc07077812 */ /* 0x000fe400078ec0ff */
[----:B------:R-:W-:Y:S01]  /*38b0*/  LEA R11, R9, R8, 0x4 ;  /* 0x00000008090b7211 */ /* 0x000fe200078e20ff */
[C---:B------:R-:W-:Y:S01]  /*38c0*/  IMAD.SHL.U32 R8, R5.reuse, 0x20, RZ ;  /* 0x0000002005087824 */ /* 0x040fe200078e00ff */
[----:B------:R-:W-:Y:S02]  /*38d0*/  LOP3.LUT R9, R5, 0x1ffffffe, RZ, 0xc0, !PT ;  /* 0x1ffffffe05097812 */ /* 0x000fe400078ec0ff */
[----:B------:R-:W-:Y:S01]  /*38e0*/  IADD3 R7, R3, -R7, RZ ;  /* 0x8000000703077210 */ /* 0x000fe20007ffe0ff */
[----:B------:R-:W-:Y:S01]  /*38f0*/  IMAD.U32 R3, RZ, RZ, UR19 ;  /* 0x00000013ff037e24 */ /* 0x000fe2000f8e00ff */
[----:B------:R-:W-:-:S02]  /*3900*/  LOP3.LUT R5, R8, 0xffffffc0, RZ, 0xc0, !PT ;  /* 0xffffffc008057812 */ /* 0x000fc400078ec0ff */
[----:B------:R-:W-:Y:S02]  /*3910*/  IADD3 R6, R6, -R9, RZ ;  /* 0x8000000906067210 */ /* 0x000fe40007ffe0ff */
[----:B------:R-:W-:Y:S01]  /*3920*/  SHF.L.U32 R8, R7, 0x1, RZ ;  /* 0x0000000107087819 */ /* 0x000fe200000006ff */
[----:B------:R-:W-:Y:S02]  /*3930*/  IMAD.IADD R5, R5, 0x1, R11 ;  /* 0x0000000105057824 */ /* 0x000fe400078e020b */
[----:B------:R-:W-:Y:S01]  /*3940*/  FMUL.FTZ R7, R93, c[0x0][0x320] ;  /* 0x0000c8005d077a20 */ /* 0x000fe20000410000 */
[----:B------:R-:W-:Y:S02]  /*3950*/  IADD3 R3, -R8, 0x1, R3 ;  /* 0x0000000108037810 */ /* 0x000fe40007ffe103 */
[----:B------:R-:W-:Y:S01]  /*3960*/  LEA R12, R6, R5, 0x3 ;  /* 0x00000005060c7211 */ /* 0x000fe200078e18ff */
[----:B------:R-:W-:Y:S01]  /*3970*/  FMUL.FTZ R5, R88, c[0x0][0x320] ;  /* 0x0000c80058057a20 */ /* 0x000fe20000410000 */
[----:B------:R-:W-:Y:S01]  /*3980*/  IADD3 R3, R3, -UR15, RZ ;  /* 0x8000000f03037c10 */ /* 0x000fe2000fffe0ff */
[----:B------:R-:W3:Y:S01]  /*3990*/  MUFU.TANH R9, R7 ;  /* 0x0000000700097308 */ /* 0x000ee20000002400 */
[----:B------:R-:W-:Y:S01]  /*39a0*/  IADD3 R23, -R8, UR37, RZ ;  /* 0x0000002508177c10 */ /* 0x000fe2000fffe1ff */
[----:B------:R-:W-:Y:S01]  /*39b0*/  @P1 IMAD.HI.U32 R6, R12, c[0x0][0x2c8], RZ ;  /* 0x0000b2000c061a27 */ /* 0x000fe200078e00ff */
[----:B------:R5:W-:Y:S01]  /*39c0*/  STL [R1+0x24], R12 ;  /* 0x0000240c01007387 */ /* 0x000be20000100800 */
[----:B------:R-:W-:-:S02]  /*39d0*/  IADD3 R19, R3, c[0x0][0x328], RZ ;  /* 0x0000ca0003137a10 */ /* 0x000fc40007ffe0ff */
[----:B------:R-:W-:Y:S01]  /*39e0*/  IMAD.MOV.U32 R18, RZ, RZ, R12 ;  /* 0x000000ffff127224 */ /* 0x000fe200078e000c */
[----:B------:R-:W-:Y:S01]  /*39f0*/  @P0 SHF.R.U32.HI R18, RZ, c[0x0][0x2cc], R6 ;  /* 0x0000b300ff120a19 */ /* 0x000fe20000011606 */
[----:B------:R1:W1:Y:S01]  /*3a00*/  MUFU.TANH R13, R5 ;  /* 0x00000005000d7308 */ /* 0x0002620000002400 */
[----:B------:R-:W-:Y:S01]  /*3a10*/  STL [R1+0x10], R8 ;  /* 0x0000100801007387 */ /* 0x000fe20000100800 */
[----:B------:R-:W-:Y:S02]  /*3a20*/  PLOP3.LUT P0, PT, PT, PT, UP0, 0x40, 0x0 ;  /* 0x000000000000781c */ /* 0x000fe40003f0e808 */
[----:B------:R-:W-:Y:S01]  /*3a30*/  IADD3 R21, R3, UR13, RZ ;  /* 0x0000000d03157c10 */ /* 0x000fe2000fffe0ff */
[----:B------:R-:W2:Y:S01]  /*3a40*/  SHFL.IDX PT, R6, R18, RZ, 0x1c1f ;  /* 0x001c1fff12067589 */ /* 0x000ea200000e0000 */
[----:B-1----:R-:W-:-:S04]  /*3a50*/  FMUL.FTZ R5, R89, c[0x0][0x320] ;  /* 0x0000c80059057a20 */ /* 0x002fc80000410000 */
[----:B-----5:R1:W1:Y:S01]  /*3a60*/  MUFU.TANH R12, R5 ;  /* 0x00000005000c7308 */ /* 0x0202620000002400 */
[----:B--2---:R-:W-:Y:S02]  /*3a70*/  IMAD.IADD R3, R21, 0x1, R6 ;  /* 0x0000000115037824 */ /* 0x004fe400078e0206 */
[----:B-1----:R-:W-:-:S05]  /*3a80*/  FMUL.FTZ R5, R60, c[0x0][0x320] ;  /* 0x0000c8003c057a20 */ /* 0x002fca0000410000 */
[----:B------:R1:W2:Y:S02]  /*3a90*/  MUFU.TANH R11, R5 ;  /* 0x00000005000b7308 */ /* 0x0002a40000002400 */
[----:B-1----:R-:W-:-:S06]  /*3aa0*/  FMUL.FTZ R5, R61, c[0x0][0x320] ;  /* 0x0000c8003d057a20 */ /* 0x002fcc0000410000 */
[----:B------:R1:W1:Y:S02]  /*3ab0*/  MUFU.TANH R10, R5 ;  /* 0x00000005000a7308 */ /* 0x0002640000002400 */
[----:B-1----:R-:W-:-:S05]  /*3ac0*/  IMAD.U32 R5, RZ, RZ, UR37 ;  /* 0x00000025ff057e24 */ /* 0x002fca000f8e00ff */
[----:B------:R-:W-:Y:S02]  /*3ad0*/  IADD3 R20, -R8, UR8, R5 ;  /* 0x0000000808147c10 */ /* 0x000fe4000fffe105 */
[----:B------:R-:W-:-:S04]  /*3ae0*/  IADD3 R5, R19, R6, RZ ;  /* 0x0000000613057210 */ /* 0x000fc80007ffe0ff */
[----:B------:R-:W-:Y:S01]  /*3af0*/  IMNMX R5, R5, R20, PT ;  /* 0x0000001405057217 */ /* 0x000fe20003800200 */
[----:B------:R-:W-:Y:S05]  /*3b00*/  @P0 BRA `(.L_x_253) ;  /* 0x0000015000000947 */ /* 0x000fea0003800000 */
[----:B--234-:R-:W-:Y:S01]  /*3b10*/  IMAD.U32 R7, RZ, RZ, UR15 ;  /* 0x0000000fff077e24 */ /* 0x01cfe2000f8e00ff */
[----:B------:R-:W-:Y:S04]  /*3b20*/  BSSY B0, `(.L_x_254) ;  /* 0x000000f000007945 */ /* 0x000fe80003800000 */
[----:B------:R-:W-:-:S04]  /*3b30*/  IADD3 R6, -R7, UR8, R6 ;  /* 0x0000000807067c10 */ /* 0x000fc8000fffe106 */
        /* <DEDUP_REMOVED lines=9> */
.L_x_255:
[----:B------:R-:W-:-:S04]  /*3bd0*/  MOV R7, c[0x0][0x32c] ;  /* 0x0000cb0000077a02 */ /* 0x000fc80000000f00 */
[----:B------:R-:W-:-:S13]  /*3be0*/  ISETP.NE.AND P0, PT, R7, 0x1, PT ;  /* 0x000000010700780c */ /* 0x000fda0003f05270 */
[----:B------:R-:W-:-:S05]  /*3bf0*/  @P0 IMAD.HI.U32 R7, R6, c[0x0][0x330], RZ ;  /* 0x0000cc0006070a27 */ /* 0x000fca00078e00ff */
[----:B------:R-:W-:Y:S02]  /*3c00*/  @P0 SHF.R.U32.HI R6, RZ, c[0x0][0x334], R7 ;  /* 0x0000cd00ff060a19 */ /* 0x000fe40000011607 */
.L_x_256:
[----:B------:R-:W-:Y:S05]  /*3c10*/  BSYNC B0 ;  /* 0x0000000000007941 */ /* 0x000fea0003800000 */
.L_x_254:
[----:B------:R-:W-:-:S05]  /*3c20*/  IMAD R6, R6, c[0x0][0x32c], R23 ;  /* 0x0000cb0006067a24 */ /* 0x000fca00078e0217 */
[----:B------:R-:W-:Y:S02]  /*3c30*/  IADD3 R7, R6, c[0x0][0x32c], RZ ;  /* 0x0000cb0006077a10 */ /* 0x000fe40007ffe0ff */
[----:B------:R-:W-:Y:S02]  /*3c40*/  IMNMX R3, R3, R6, !PT ;  /* 0x0000000603037217 */ /* 0x000fe40007800200 */
[----:B------:R-:W-:Y:S02]  /*3c50*/  IMNMX R5, R5, R7, PT ;  /* 0x0000000705057217 */ /* 0x000fe40003800200 */
.L_x_253:
        /* <DEDUP_REMOVED lines=13> */
[----:B------:R-:W-:Y:S01]  /*3d30*/  ISETP.GT.AND P6, PT, R3, RZ, P6 ;  /* 0x000000ff0300720c */ /* 0x000fe200037c4270 */
[----:B------:R-:W-:Y:S01]  /*3d40*/  UISETP.GE.AND UP1, UPT, UR37, 0x9, UPT ;  /* 0x000000092500788c */ /* 0x000fe2000bf26270 */
[----:B------:R-:W-:Y:S01]  /*3d50*/  PLOP3.LUT P0, PT, PT, PT, UP0, 0x40, 0x0 ;  /* 0x000000000000781c */ /* 0x000fe20003f0e808 */
[----:B------:R-:W-:Y:S01]  /*3d60*/  UISETP.GE.AND UP0, UPT, UR37, 0x12, UPT ;  /* 0x000000122500788c */ /* 0x000fe2000bf06270 */
[----:B------:R-:W-:Y:S01]  /*3d70*/  PLOP3.LUT P5, PT, PT, PT, UP2, 0x40, 0x0 ;  /* 0x000000000000781c */ /* 0x000fe20003fae828 */
[----:B------:R-:W-:Y:S01]  /*3d80*/  UISETP.GE.AND UP4, UPT, UR37, 0x4a, UPT ;  /* 0x0000004a2500788c */ /* 0x000fe2000bf86270 */
[----:B------:R-:W-:Y:S01]  /*3d90*/  ISETP.LT.OR P6, PT, R5, 0x1, P6 ;  /* 0x000000010500780c */ /* 0x000fe200037c1670 */
[----:B-1----:R-:W-:Y:S01]  /*3da0*/  FMUL.FTZ R6, R42, c[0x0][0x320] ;  /* 0x0000c8002a067a20 */ /* 0x002fe20000410000 */
[----:B------:R-:W-:Y:S01]  /*3db0*/  ISETP.GT.AND P5, PT, R3, 0x1, P5 ;  /* 0x000000010300780c */ /* 0x000fe20002fa4270 */
[----:B------:R-:W-:Y:S01]  /*3dc0*/  UP2UR UR28, UPR, URZ, 0x1 ;  /* 0x000000013f1c7883 */ /* 0x000fe20008000000 */
[----:B------:R-:W-:Y:S01]  /*3dd0*/  FSEL R66, R59, -INF , !P6 ;  /* 0xff8000003b427808 */ /* 0x000fe20007000000 */
[----:B------:R1:W3:Y:S01]  /*3de0*/  MUFU.TANH R45, R6 ;  /* 0x00000006002d7308 */ /* 0x0002e20000002400 */
[----:B------:R-:W-:Y:S01]  /*3df0*/  PLOP3.LUT P6, PT, PT, PT, UP0, 0x40, 0x0 ;  /* 0x000000000000781c */ /* 0x000fe20003fce808 */
[----:B------:R-:W-:Y:S01]  /*3e00*/  UISETP.GE.AND UP0, UPT, UR37, 0x19, UPT ;  /* 0x000000192500788c */ /* 0x000fe2000bf06270 */
[----:B------:R-:W-:Y:S01]  /*3e10*/  PLOP3.LUT P2, PT, PT, PT, UP1, 0x40, 0x0 ;  /* 0x000000000000781c */ /* 0x000fe20003f4e818 */
[----:B------:R-:W-:Y:S01]  /*3e20*/  UISETP.GE.AND UP6, UPT, UR37, 0x42, UPT ;  /* 0x000000422500788c */ /* 0x000fe2000bfc6270 */
[----:B------:R-:W-:Y:S01]  /*3e30*/  ISETP.LT.OR P5, PT, R5, 0x2, P5 ;  /* 0x000000020500780c */ /* 0x000fe20002fa1670 */
[----:B------:R-:W-:Y:S01]  /*3e40*/  UP2UR UR27, UPR, URZ, 0x1 ;  /* 0x000000013f1b7883 */ /* 0x000fe20008000000 */
[----:B------:R-:W-:Y:S01]  /*3e50*/  ISETP.GT.AND P2, PT, R3, 0x8, P2 ;  /* 0x000000080300780c */ /* 0x000fe20001744270 */
[----:B------:R-:W-:Y:S01]  /*3e60*/  UISETP.GE.AND UP5, UPT, UR37, 0x49, UPT ;  /* 0x000000492500788c */ /* 0x000fe2000bfa6270 */
[----:B------:R-:W-:Y:S01]  /*3e70*/  FSEL R65, R58, -INF , !P5 ;  /* 0xff8000003a417808 */ /* 0x000fe20006800000 */
[----:B------:R-:W-:Y:S01]  /*3e80*/  UP2UR UR38, UPR, URZ, 0x40 ;  /* 0x000000403f267883 */ /* 0x000fe20008000000 */
[----:B------:R-:W-:Y:S01]  /*3e90*/  PLOP3.LUT P5, PT, PT, PT, UP0, 0x40, 0x0 ;  /* 0x000000000000781c */ /* 0x000fe20003fae808 */
[----:B------:R-:W-:Y:S01]  /*3ea0*/  UISETP.GE.AND UP0, UPT, UR37, 0x1a, UPT ;  /* 0x0000001a2500788c */ /* 0x000fe2000bf06270 */
[C---:B------:R-:W-:Y:S01]  /*3eb0*/  ISETP.LT.OR P2, PT, R5.reuse, 0x9, P2 ;  /* 0x000000090500780c */ /* 0x040fe20001741670 */
[----:B------:R-:W-:Y:S01]  /*3ec0*/  UP2UR UR33, UPR, URZ, 0x8 ;  /* 0x000000083f217883 */ /* 0x000fe20008000000 */
[----:B------:R-:W-:Y:S01]  /*3ed0*/  ISETP.LT.OR P1, PT, R5, 0xa, P1 ;  /* 0x0000000a0500780c */ /* 0x000fe20000f21670 */
[----:B-1----:R-:W-:Y:S01]  /*3ee0*/  FMUL.FTZ R6, R43, c[0x0][0x320] ;  /* 0x0000c8002b067a20 */ /* 0x002fe20000410000 */
[----:B------:R-:W-:Y:S01]  /*3ef0*/  FSEL R69, R57, -INF , !P2 ;  /* 0xff80000039457808 */ /* 0x000fe20005000000 */
[----:B------:R-:W-:Y:S01]  /*3f00*/  UP2UR UR26, UPR, URZ, 0x1 ;  /* 0x000000013f1a7883 */ /* 0x000fe20008000000 */
[----:B------:R-:W-:Y:S01]  /*3f10*/  PLOP3.LUT P2, PT, PT, PT, UP0, 0x40, 0x0 ;  /* 0x000000000000781c */ /* 0x000fe20003f4e808 */
[----:B------:R1:W4:Y:S01]  /*3f20*/  MUFU.TANH R44, R6 ;  /* 0x00000006002c7308 */ /* 0x0003220000002400 */
[----:B------:R-:W-:Y:S01]  /*3f30*/  UISETP.GE.AND UP0, UPT, UR37, 0x21, UPT ;  /* 0x000000212500788c */ /* 0x000fe2000bf06270 */
[----:B------:R-:W-:Y:S01]  /*3f40*/  ISETP.GT.AND P0, PT, R3, 0x10, P0 ;  /* 0x000000100300780c */ /* 0x000fe20000704270 */
[----:B------:R-:W-:Y:S01]  /*3f50*/  UP2UR UR32, UPR, URZ, 0x4 ;  /* 0x000000043f207883 */ /* 0x000fe20008000000 */
[----:B------:R-:W-:Y:S01]  /*3f60*/  FSEL R68, R56, -INF , !P1 ;  /* 0xff80000038447808 */ /* 0x000fe20004800000 */
[----:B------:R-:W-:Y:S01]  /*3f70*/  UP2UR UR25, UPR, URZ, 0x1 ;  /* 0x000000013f197883 */ /* 0x000fe20008000000 */
[----:B------:R-:W-:Y:S01]  /*3f80*/  ISETP.LT.OR P0, PT, R5, 0x11, P0 ;  /* 0x000000110500780c */ /* 0x000fe20000701670 */
[----:B------:R-:W-:Y:S01]  /*3f90*/  UP2UR UR31, UPR, URZ, 0x2 ;  /* 0x000000023f1f7883 */ /* 0x000fe20008000000 */
[----:B------:R-:W-:Y:S01]  /*3fa0*/  PLOP3.LUT P1, PT, PT, PT, UP0, 0x40, 0x0 ;  /* 0x000000000000781c */ /* 0x000fe20003f2e808 */
[----:B------:R-:W-:Y:S01]  /*3fb0*/  UISETP.GE.AND UP0, UPT, UR37, 0x22, UPT ;  /* 0x000000222500788c */ /* 0x000fe2000bf06270 */
[C---:B------:R-:W-:Y:S01]  /*3fc0*/  ISETP.GT.AND P6, PT, R3.reuse, 0x11, P6 ;  /* 0x000000110300780c */ /* 0x040fe200037c4270 */
[----:B------:R-:W-:Y:S01]  /*3fd0*/  UISETP.GE.AND UP3, UPT, UR37, 0x51, UPT ;  /* 0x000000512500788c */ /* 0x000fe2000bf66270 */
[----:B------:R-:W-:Y:S01]  /*3fe0*/  ISETP.GT.AND P5, PT, R3, 0x18, P5 ;  /* 0x000000180300780c */ /* 0x000fe20002fa4270 */
[----:B------:R-:W-:Y:S01]  /*3ff0*/  UP2UR UR24, UPR, URZ, 0x1 ;  /* 0x000000013f187883 */ /* 0x000fe20008000000 */
[C---:B------:R-:W-:Y:S01]  /*4000*/  ISETP.LT.OR P6, PT, R5.reuse, 0x12, P6 ;  /* 0x000000120500780c */ /* 0x040fe200037c1670 */
[----:B------:R-:W-:Y:S01]  /*4010*/  UISETP.GE.AND UP2, UPT, UR37, 0x52, UPT ;  /* 0x000000522500788c */ /* 0x000fe2000bf46270 */
[----:B-1----:R-:W-:Y:S01]  /*4020*/  FMUL.FTZ R6, R102, c[0x0][0x320] ;  /* 0x0000c80066067a20 */ /* 0x002fe20000410000 */
[----:B------:R-:W-:Y:S01]  /*4030*/  ISETP.LT.OR P5, PT, R5, 0x19, P5 ;  /* 0x000000190500780c */ /* 0x000fe20002fa1670 */
[----:B------:R-:W-:Y:S01]  /*4040*/  UISETP.GE.AND UP1, UPT, UR37, 0x59, UPT ;  /* 0x000000592500788c */ /* 0x000fe2000bf26270 */
[----:B------:R-:W-:Y:S01]  /*4050*/  FSEL R73, R54, -INF , !P6 ;  /* 0xff80000036497808 */ /* 0x000fe20007000000 */
[----:B------:R1:W1:Y:S01]  /*4060*/  MUFU.TANH R42, R6 ;  /* 0x00000006002a7308 */ /* 0x0002620000002400 */
[----:B------:R-:W-:-:S02]  /*4070*/  ISETP.GT.AND P2, PT, R3, 0x19, P2 ;  /* 0x000000190300780c */ /* 0x000fc40001744270 */
[----:B------:R-:W-:Y:S02]  /*4080*/  ISETP.GT.AND P1, PT, R3, 0x20, P1 ;  /* 0x000000200300780c */ /* 0x000fe40000f24270 */
[C---:B------:R-:W-:Y:S02]  /*4090*/  ISETP.LT.OR P2, PT, R5.reuse, 0x1a, P2 ;  /* 0x0000001a0500780c */ /* 0x040fe40001741670 */
[----:B------:R-:W-:Y:S01]  /*40a0*/  ISETP.LT.OR P1, PT, R5, 0x21, P1 ;  /* 0x000000210500780c */ /* 0x000fe20000f21670 */
[----:B------:R-:W2:Y:S03]  /*40b0*/  MUFU.TANH R25, R8 ;  /* 0x0000000800197308 */ /* 0x000ea60000002400 */
[----:B------:R-:W-:Y:S01]  /*40c0*/  FSEL R81, R51, -INF , !P1 ;  /* 0xff80000033517808 */ /* 0x000fe20004800000 */
[----:B-1----:R-:W-:-:S04]  /*40d0*/  FMUL.FTZ R6, R103, c[0x0][0x320] ;  /* 0x0000c80067067a20 */ /* 0x002fc80000410000 */
        /* <DEDUP_REMOVED lines=20> */
[----:B------:R-:W-:Y:S02]  /*4220*/  FSEL R70, R55, -INF , !P0 ;  /* 0xff80000037467808 */ /* 0x000fe40004000000 */
[----:B------:R-:W-:-:S03]  /*4230*/  PLOP3.LUT P0, PT, PT, PT, UP0, 0x40, 0x0 ;  /* 0x000000000000781c */ /* 0x000fc60003f0e808 */
[----:B------:R1:W1:Y:S01]  /*4240*/  MUFU.TANH R33, R6 ;  /* 0x0000000600217308 */ /* 0x0002620000002400 */
[----:B------:R-:W-:Y:S01]  /*4250*/  UISETP.GE.AND UP0, UPT, UR37, 0x29, UPT ;  /* 0x000000292500788c */ /* 0x000fe2000bf06270 */
[----:B------:R-:W-:-:S03]  /*4260*/  ISETP.GT.AND P0, PT, R3, 0x21, P0 ;  /* 0x000000210300780c */ /* 0x000fc60000704270 */
[----:B------:R-:W-:Y:S02]  /*4270*/  UP2UR UR23, UPR, URZ, 0x1 ;  /* 0x000000013f177883 */ /* 0x000fe40008000000 */
[----:B------:R-:W-:Y:S01]  /*4280*/  PLOP3.LUT P6, PT, PT, PT, UP0, 0x40, 0x0 ;  /* 0x000000000000781c */ /* 0x000fe20003fce808 */
[----:B------:R-:W-:Y:S01]  /*4290*/  UISETP.GE.AND UP0, UPT, UR37, 0x2a, UPT ;  /* 0x0000002a2500788c */ /* 0x000fe2000bf06270 */
[----:B------:R-:W-:Y:S02]  /*42a0*/  ISETP.LT.OR P0, PT, R5, 0x22, P0 ;  /* 0x000000220500780c */ /* 0x000fe40000701670 */
        /* <DEDUP_REMOVED lines=15> */
[----:B------:R-:W-:-:S03]  /*43a0*/  UP2UR UR21, UPR, URZ, 0x1 ;  /* 0x000000013f157883 */ /* 0x000fc60008000000 */
[----:B------:R-:W-:-:S04]  /*43b0*/  ISETP.LT.OR P5, PT, R5, 0x2a, P5 ;  /* 0x0000002a0500780c */ /* 0x000fc80002fa1670 */
[----:B------:R-:W-:Y:S01]  /*43c0*/  FSEL R121, R48, -INF , !P5 ;  /* 0xff80000030797808 */ /* 0x000fe20006800000 */
[----:B-1----:R-:W-:Y:S01]  /*43d0*/  FMUL.FTZ R6, R75, c[0x0][0x320] ;  /* 0x0000c8004b067a20 */ /* 0x002fe20000410000 */
[----:B------:R-:W-:Y:S02]  /*43e0*/  FSEL R75, R52, -INF , !P2 ;  /* 0xff800000344b7808 */ /* 0x000fe40005000000 */
[----:B------:R-:W-:Y:S01]  /*43f0*/  PLOP3.LUT P2, PT, PT, PT, UP0, 0x40, 0x0 ;  /* 0x000000000000781c */ /* 0x000fe20003f4e808 */
[----:B------:R-:W-:Y:S01]  /*4400*/  UISETP.GE.AND UP0, UPT, UR37, 0x32, UPT ;  /* 0x000000322500788c */ /* 0x000fe2000bf06270 */
[----:B------:R1:W1:Y:S02]  /*4410*/  MUFU.TANH R31, R6 ;  /* 0x00000006001f7308 */ /* 0x0002640000002400 */
[----:B------:R-:W-:Y:S01]  /*4420*/  ISETP.GT.AND P2, PT, R3, 0x30, P2 ;  /* 0x000000300300780c */ /* 0x000fe20001744270 */
[----:B------:R-:W-:Y:S02]  /*4430*/  UP2UR UR20, UPR, URZ, 0x1 ;  /* 0x000000013f147883 */ /* 0x000fe40008000000 */
        /* <DEDUP_REMOVED lines=11> */
[----:B------:R-:W-:Y:S01]  /*44f0*/  UP2UR UR5, UPR, URZ, 0x1 ;  /* 0x000000013f057883 */ /* 0x000fe20008000000 */
[----:B------:R-:W-:Y:S01]  /*4500*/  FSEL R135, R9, -INF , !P1 ;  /* 0xff80000009877808 */ /* 0x000fe20004800000 */
[----:B------:R1:W1:Y:S01]  /*4510*/  MUFU.TANH R24, R6 ;  /* 0x0000000600187308 */ /* 0x0002620000002400 */
[----:B------:R-:W-:Y:S01]  /*4520*/  PLOP3.LUT P6, PT, PT, PT, UP0, 0x40, 0x0 ;  /* 0x000000000000781c */ /* 0x000fe20003fce808 */
[----:B------:R-:W-:Y:S01]  /*4530*/  UISETP.GE.AND UP0, UPT, UR37, 0x41, UPT ;  /* 0x000000412500788c */ /* 0x000fe2000bf06270 */
[----:B------:R-:W-:-:S02]  /*4540*/  ISETP.LT.OR P0, PT, R5, 0x39, P0 ;  /* 0x000000390500780c */ /* 0x000fc40000701670 */
[----:B------:R-:W-:Y:S01]  /*4550*/  PLOP3.LUT P2, PT, PT, PT, UP6, 0x40, 0x0 ;  /* 0x000000000000781c */ /* 0x000fe20003f4e868 */
[----:B------:R-:W-:Y:S01]  /*4560*/  UP2UR UR4, UPR, URZ, 0x1 ;  /* 0x000000013f047883 */ /* 0x000fe20008000000 */
[----:B------:R-:W-:Y:S01]  /*4570*/  FSEL R136, R46, -INF , !P0 ;  /* 0xff8000002e887808 */ /* 0x000fe20004000000 */
[----:B------:R-:W-:Y:S01]  /*4580*/  UISETP.NE.AND UP6, UPT, UR34, URZ, UPT ;  /* 0x0000003f2200728c */ /* 0x000fe2000bfc5270 */
[----:B------:R-:W-:Y:S02]  /*4590*/  PLOP3.LUT P0, PT, PT, PT, UP4, 0x40, 0x0 ;  /* 0x000000000000781c */ /* 0x000fe40003f0e848 */
[----:B------:R-:W-:Y:S01]  /*45a0*/  PLOP3.LUT P5, PT, PT, PT, UP0, 0x40, 0x0 ;  /* 0x000000000000781c */ /* 0x000fe20003fae808 */
[----:B------:R-:W-:Y:S01]  /*45b0*/  UISETP.GE.AND UP0, UPT, UR37, 0x5a, UPT ;  /* 0x0000005a2500788c */ /* 0x000fe2000bf06270 */
[----:B------:R-:W-:Y:S02]  /*45c0*/  PLOP3.LUT P1, PT, PT, PT, UP5, 0x40, 0x0 ;  /* 0x000000000000781c */ /* 0x000fe40003f2e858 */
[C---:B------:R-:W-:Y:S01]  /*45d0*/  ISETP.GT.AND P0, PT, R3.reuse, 0x49, P0 ;  /* 0x000000490300780c */ /* 0x040fe20000704270 */
[----:B-1----:R-:W-:Y:S01]  /*45e0*/  FMUL.FTZ R6, R90, c[0x0][0x320] ;  /* 0x0000c8005a067a20 */ /* 0x002fe20000410000 */
[----:B------:R-:W-:-:S02]  /*45f0*/  ISETP.GT.AND P6, PT, R3, 0x39, P6 ;  /* 0x000000390300780c */ /* 0x000fc400037c4270 */
[C---:B------:R-:W-:Y:S01]  /*4600*/  ISETP.GT.AND P5, PT, R3.reuse, 0x40, P5 ;  /* 0x000000400300780c */ /* 0x040fe20002fa4270 */
[----:B------:R1:W1:Y:S01]  /*4610*/  MUFU.TANH R29, R6 ;  /* 0x00000006001d7308 */ /* 0x0002620000002400 */
[C---:B------:R-:W-:Y:S02]  /*4620*/  ISETP.GT.AND P2, PT, R3.reuse, 0x41, P2 ;  /* 0x000000410300780c */ /* 0x040fe40001744270 */
[----:B------:R-:W-:Y:S02]  /*4630*/  ISETP.GT.AND P1, PT, R3, 0x48, P1 ;  /* 0x000000480300780c */ /* 0x000fe40000f24270 */
[C---:B------:R-:W-:Y:S02]  /*4640*/  ISETP.LT.OR P0, PT, R5.reuse, 0x4a, P0 ;  /* 0x0000004a0500780c */ /* 0x040fe40000701670 */
[C---:B------:R-:W-:Y:S02]  /*4650*/  ISETP.LT.OR P6, PT, R5.reuse, 0x3a, P6 ;  /* 0x0000003a0500780c */ /* 0x040fe400037c1670 */
[----:B------:R-:W-:-:S02]  /*4660*/  ISETP.LT.OR P5, PT, R5, 0x41, P5 ;  /* 0x000000410500780c */ /* 0x000fc40002fa1670 */
[C---:B------:R-:W-:Y:S02]  /*4670*/  ISETP.LT.OR P2, PT, R5.reuse, 0x42, P2 ;  /* 0x000000420500780c */ /* 0x040fe40001741670 */
[----:B------:R-:W-:Y:S02]  /*4680*/  ISETP.LT.OR P1, PT, R5, 0x49, P1 ;  /* 0x000000490500780c */ /* 0x000fe40000f21670 */
[----:B------:R-:W-:Y:S01]  /*4690*/  FSEL R239, R14, -INF , !P0 ;  /* 0xff8000000eef7808 */ /* 0x000fe20004000000 */
[----:B-1----:R-:W-:Y:S01]  /*46a0*/  FMUL.FTZ R6, R91, c[0x0][0x320] ;  /* 0x0000c8005b067a20 */ /* 0x002fe20000410000 */
[----:B------:R-:W-:Y:S02]  /*46b0*/  FSEL R137, R22, -INF , !P6 ;  /* 0xff80000016897808 */ /* 0x000fe40007000000 */
[----:B------:R-:W-:Y:S01]  /*46c0*/  FSEL R232, R17, -INF , !P5 ;  /* 0xff80000011e87808 */ /* 0x000fe20006800000 */
[----:B------:R1:W1:Y:S01]  /*46d0*/  MUFU.TANH R28, R6 ;  /* 0x00000006001c7308 */ /* 0x0002620000002400 */
[----:B------:R-:W-:-:S02]  /*46e0*/  FSEL R238, R16, -INF , !P2 ;  /* 0xff80000010ee7808 */ /* 0x000fc40005000000 */
[----:B------:R-:W-:Y:S02]  /*46f0*/  FSEL R237, R15, -INF , !P1 ;  /* 0xff8000000fed7808 */ /* 0x000fe40004800000 */
[----:B------:R-:W-:Y:S01]  /*4700*/  PLOP3.LUT P0, PT, PT, PT, UP6, 0x40, 0x0 ;  /* 0x000000000000781c */ /* 0x000fe20003f0e868 */
[----:B------:R-:W-:Y:S01]  /*4710*/  UISETP.NE.AND UP6, UPT, UR38, URZ, UPT ;  /* 0x0000003f2600728c */ /* 0x000fe2000bfc5270 */
[----:B------:R-:W-:Y:S01]  /*4720*/  PLOP3.LUT P6, PT, PT, PT, UP3, 0x40, 0x0 ;  /* 0x000000000000781c */ /* 0x000fe20003fce838 */
[----:B------:R2:W2:Y:S01]  /*4730*/  MUFU.TANH R22, R7 ;  /* 0x0000000700167308 */ /* 0x0004a20000002400 */
[----:B------:R-:W-:Y:S02]  /*4740*/  PLOP3.LUT P5, PT, PT, PT, UP2, 0x40, 0x0 ;  /* 0x000000000000781c */ /* 0x000fe40003fae828 */
[----:B------:R-:W-:Y:S02]  /*4750*/  PLOP3.LUT P2, PT, PT, PT, UP1, 0x40, 0x0 ;  /* 0x000000000000781c */ /* 0x000fe40003f4e818 */
[----:B------:R-:W-:-:S02]  /*4760*/  PLOP3.LUT P1, PT, PT, PT, UP0, 0x40, 0x0 ;  /* 0x000000000000781c */ /* 0x000fc40003f2e808 */
[C---:B------:R-:W-:Y:S01]  /*4770*/  ISETP.GT.AND P6, PT, R3.reuse, 0x50, P6 ;  /* 0x000000500300780c */ /* 0x040fe200037c4270 */
[----:B-1----:R-:W1:Y:S01]  /*4780*/  SHFL.IDX PT, R6, R18, 0x1, 0x1c1f ;  /* 0x003c1f0012067f89 */ /* 0x002e6200000e0000 */
[C---:B------:R-:W-:Y:S02]  /*4790*/  ISETP.GT.AND P5, PT, R3.reuse, 0x51, P5 ;  /* 0x000000510300780c */ /* 0x040fe40002fa4270 */
[C---:B------:R-:W-:Y:S02]  /*47a0*/  ISETP.GT.AND P2, PT, R3.reuse, 0x58, P2 ;  /* 0x000000580300780c */ /* 0x040fe40001744270 */
[----:B------:R-:W-:Y:S02]  /*47b0*/  ISETP.GT.AND P1, PT, R3, 0x59, P1 ;  /* 0x000000590300780c */ /* 0x000fe40000f24270 */
[C---:B------:R-:W-:Y:S02]  /*47c0*/  ISETP.LT.OR P6, PT, R5.reuse, 0x51, P6 ;  /* 0x000000510500780c */ /* 0x040fe400037c1670 */
[----:B------:R-:W-:-:S02]  /*47d0*/  ISETP.LT.OR P5, PT, R5, 0x52, P5 ;  /* 0x000000520500780c */ /* 0x000fc40002fa1670 */
[C---:B------:R-:W-:Y:S02]  /*47e0*/  ISETP.LT.OR P2, PT, R5.reuse, 0x59, P2 ;  /* 0x000000590500780c */ /* 0x040fe40001741670 */
[----:B------:R-:W-:Y:S02]  /*47f0*/  ISETP.LT.OR P1, PT, R5, 0x5a, P1 ;  /* 0x0000005a0500780c */ /* 0x000fe40000f21670 */
[----:B------:R-:W-:Y:S02]  /*4800*/  FSEL R240, R13, -INF , !P6 ;  /* 0xff8000000df07808 */ /* 0x000fe40007000000 */
[----:B------:R-:W-:Y:S02]  /*4810*/  FSEL R241, R12, -INF , !P5 ;  /* 0xff8000000cf17808 */ /* 0x000fe40006800000 */
[----:B------:R-:W-:Y:S02]  /*4820*/  FSEL R248, R11, -INF , !P2 ;  /* 0xff8000000bf87808 */ /* 0x000fe40005000000 */
[----:B------:R-:W-:Y:S01]  /*4830*/  FSEL R251, R10, -INF , !P1 ;  /* 0xff8000000afb7808 */ /* 0x000fe20004800000 */
[----:B-1----:R-:W-:-:S02]  /*4840*/  IMAD.IADD R5, R19, 0x1, R6 ;  /* 0x0000000113057824 */ /* 0x002fc400078e0206 */
[----:B------:R-:W-:-:S03]  /*4850*/  IMAD.IADD R3, R21, 0x1, R6 ;  /* 0x0000000115037824 */ /* 0x000fc600078e0206 */
        /* <DEDUP_REMOVED lines=14> */
.L_x_259:
[----:B------:R-:W-:-:S04]  /*4940*/  MOV R7, c[0x0][0x32c] ;  /* 0x0000cb0000077a02 */ /* 0x000fc80000000f00 */
[----:B------:R-:W-:-:S13]  /*4950*/  ISETP.NE.AND P0, PT, R7, 0x1, PT ;  /* 0x000000010700780c */ /* 0x000fda0003f05270 */
[----:B------:R-:W-:-:S05]  /*4960*/  @P0 IMAD.HI.U32 R7, R6, c[0x0][0x330], RZ ;  /* 0x0000cc0006070a27 */ /* 0x000fca00078e00ff */
[----:B------:R-:W-:Y:S02]  /*4970*/  @P0 SHF.R.U32.HI R6, RZ, c[0x0][0x334], R7 ;  /* 0x0000cd00ff060a19 */ /* 0x000fe40000011607 */
.L_x_260:
[----:B------:R-:W-:Y:S05]  /*4980*/  BSYNC B0 ;  /* 0x0000000000007941 */ /* 0x000fea0003800000 */
.L_x_258:
[----:B------:R-:W-:-:S05]  /*4990*/  IMAD R6, R6, c[0x0][0x32c], R23 ;  /* 0x0000cb0006067a24 */ /* 0x000fca00078e0217 */
[----:B------:R-:W-:Y:S02]  /*49a0*/  IADD3 R7, R6, c[0x0][0x32c], RZ ;  /* 0x0000cb0006077a10 */ /* 0x000fe40007ffe0ff */
[----:B------:R-:W-:Y:S02]  /*49b0*/  IMNMX R3, R3, R6, !PT ;  /* 0x0000000603037217 */ /* 0x000fe40007800200 */
[----:B------:R-:W-:Y:S02]  /*49c0*/  IMNMX R5, R5, R7, PT ;  /* 0x0000000705057217 */ /* 0x000fe40003800200 */
.L_x_257:
[----:B--234-:R-:W-:Y:S01]  /*49d0*/  UP2UR UR42, UPR, URZ, 0x20 ;  /* 0x000000203f2a7883 */ /* 0x01cfe20008000000 */
[----:B------:R-:W-:Y:S01]  /*49e0*/  FMUL.FTZ R6, R148, c[0x0][0x320] ;  /* 0x0000c80094067a20 */ /* 0x000fe20000410000 */
[----:B------:R-:W-:Y:S01]  /*49f0*/  UISETP.NE.AND UP5, UPT, UR33, URZ, UPT ;  /* 0x0000003f2100728c */ /* 0x000fe2000bfa5270 */
[----:B------:R-:W-:Y:S01]  /*4a00*/  FMUL.FTZ R9, R112, c[0x0][0x320] ;  /* 0x0000c80070097a20 */ /* 0x000fe20000410000 */
[----:B------:R-:W-:Y:S01]  /*4a10*/  UP2UR UR39, UPR, URZ, 0x4 ;  /* 0x000000043f277883 */ /* 0x000fe20008000000 */
[----:B------:R1:W2:Y:S01]  /*4a20*/  MUFU.TANH R61, R6 ;  /* 0x00000006003d7308 */ /* 0x0002a20000002400 */
[----:B------:R-:W-:Y:S01]  /*4a30*/  UISETP.NE.AND UP2, UPT, UR32, URZ, UPT ;  /* 0x0000003f2000728c */ /* 0x000fe2000bf45270 */
[----:B------:R-:W-:Y:S01]  /*4a40*/  FMUL.FTZ R7, R172, c[0x0][0x320] ;  /* 0x0000c800ac077a20 */ /* 0x000fe20000410000 */
[----:B------:R-:W-:Y:S01]  /*4a50*/  PLOP3.LUT P6, PT, PT, PT, UP5, 0x40, 0x0 ;  /* 0x000000000000781c */ /* 0x000fe20003fce858 */
[----:B------:R-:W-:Y:S01]  /*4a60*/  UP2UR UR41, UPR, URZ, 0x10 ;  /* 0x000000103f297883 */ /* 0x000fe20008000000 */
[----:B------:R-:W-:Y:S01]  /*4a70*/  FMUL.FTZ R17, R108, c[0x0][0x320] ;  /* 0x0000c8006c117a20 */ /* 0x000fe20000410000 */
[----:B------:R-:W-:Y:S01]  /*4a80*/  UISETP.NE.AND UP4, UPT, UR31, URZ, UPT ;  /* 0x0000003f1f00728c */ /* 0x000fe2000bf85270 */
[----:B------:R-:W-:Y:S01]  /*4a90*/  ISETP.GT.AND P6, PT, R3, RZ, P6 ;  /* 0x000000ff0300720c */ /* 0x000fe200037c4270 */
[----:B------:R-:W-:Y:S01]  /*4aa0*/  UP2UR UR40, UPR, URZ, 0x8 ;  /* 0x000000083f287883 */ /* 0x000fe20008000000 */
[----:B------:R-:W-:Y:S01]  /*4ab0*/  PLOP3.LUT P5, PT, PT, PT, UP2, 0x40, 0x0 ;  /* 0x000000000000781c */ /* 0x000fe20003fae828 */
[----:B------:R-:W-:Y:S01]  /*4ac0*/  UISETP.NE.AND UP3, UPT, UR28, URZ, UPT ;  /* 0x0000003f1c00728c */ /* 0x000fe2000bf65270 */
[----:B------:R-:W-:Y:S01]  /*4ad0*/  ISETP.LT.OR P6, PT, R5, 0x1, P6 ;  /* 0x000000010500780c */ /* 0x000fe200037c1670 */
[----:B------:R-:W-:Y:S01]  /*4ae0*/  UP2UR UR38, UPR, URZ, 0x2 ;  /* 0x000000023f267883 */ /* 0x000fe20008000000 */
[----:B------:R-:W-:Y:S01]  /*4af0*/  ISETP.GT.AND P5, PT, R3, 0x1, P5 ;  /* 0x000000010300780c */ /* 0x000fe20002fa4270 */
[----:B------:R-:W-:Y:S01]  /*4b00*/  UISETP.NE.AND UP1, UPT, UR29, URZ, UPT ;  /* 0x0000003f1d00728c */ /* 0x000fe2000bf25270 */
[----:B------:R-:W-:Y:S01]  /*4b10*/  PLOP3.LUT P2, PT, PT, PT, UP4, 0x40, 0x0 ;  /* 0x000000000000781c */ /* 0x000fe20003f4e848 */
[----:B-1----:R-:W-:Y:S01]  /*4b20*/  FMUL.FTZ R6, R153, c[0x0][0x320] ;  /* 0x0000c80099067a20 */ /* 0x002fe20000410000 */
[----:B------:R-:W-:Y:S01]  /*4b30*/  UP2UR UR37, UPR, URZ, 0x1 ;  /* 0x000000013f257883 */ /* 0x000fe20008000000 */
[----:B------:R-:W-:Y:S01]  /*4b40*/  FSEL R52, R42, -INF , !P6 ;  /* 0xff8000002a347808 */ /* 0x000fe20007000000 */
[----:B------:R-:W-:Y:S01]  /*4b50*/  UISETP.NE.AND UP0, UPT, UR30, URZ, UPT ;  /* 0x0000003f1e00728c */ /* 0x000fe2000bf05270 */
[----:B------:R1:W3:Y:S01]  /*4b60*/  MUFU.TANH R62, R6 ;  /* 0x00000006003e7308 */ /* 0x0002e20000002400 */
[----:B------:R-:W-:Y:S01]  /*4b70*/  UISETP.NE.AND UP2, UPT, UR27, URZ, UPT ;  /* 0x0000003f1b00728c */ /* 0x000fe2000bf45270 */
[----:B------:R-:W-:Y:S01]  /*4b80*/  PLOP3.LUT P6, PT, PT, PT, UP3, 0x40, 0x0 ;  /* 0x000000000000781c */ /* 0x000fe20003fce838 */
[----:B------:R-:W-:Y:S01]  /*4b90*/  UISETP.NE.AND UP3, UPT, UR24, URZ, UPT ;  /* 0x0000003f1800728c */ /* 0x000fe2000bf65270 */
[----:B------:R-:W-:Y:S01]  /*4ba0*/  ISETP.LT.OR P5, PT, R5, 0x2, P5 ;  /* 0x000000020500780c */ /* 0x000fe20002fa1670 */
[----:B------:R-:W-:Y:S01]  /*4bb0*/  UISETP.NE.AND UP4, UPT, UR41, URZ, UPT ;  /* 0x0000003f2900728c */ /* 0x000fe2000bf85270 */
[----:B------:R-:W-:Y:S01]  /*4bc0*/  PLOP3.LUT P0, PT, PT, PT, UP1, 0x40, 0x0 ;  /* 0x000000000000781c */ /* 0x000fe20003f0e818 */
[----:B------:R-:W-:Y:S01]  /*4bd0*/  UISETP.NE.AND UP1, UPT, UR26, URZ, UPT ;  /* 0x0000003f1a00728c */ /* 0x000fe2000bf25270 */
[----:B------:R-:W-:Y:S01]  /*4be0*/  PLOP3.LUT P1, PT, PT, PT, UP0, 0x40, 0x0 ;  /* 0x000000000000781c */ /* 0x000fe20003f2e808 */
[----:B------:R-:W-:Y:S01]  /*4bf0*/  UISETP.NE.AND UP0, UPT, UR25, URZ, UPT ;  /* 0x0000003f1900728c */ /* 0x000fe2000bf05270 */
[C---:B------:R-:W-:Y:S01]  /*4c00*/  ISETP.GT.AND P2, PT, R3.reuse, 0x8, P2 ;  /* 0x000000080300780c */ /* 0x040fe20001744270 */
[----:B------:R-:W-:Y:S01]  /*4c10*/  UISETP.NE.AND UP5, UPT, UR42, URZ, UPT ;  /* 0x0000003f2a00728c */ /* 0x000fe2000bfa5270 */
[----:B------:R-:W-:Y:S01]  /*4c20*/  ISETP.GT.AND P6, PT, R3, 0x11, P6 ;  /* 0x000000110300780c */ /* 0x000fe200037c4270 */
[----:B------:R-:W4:Y:S01]  /*4c30*/  MUFU.TANH R47, R7 ;  /* 0x00000007002f7308 */ /* 0x000f220000002400 */
[----:B------:R-:W-:Y:S01]  /*4c40*/  FSEL R51, R40, -INF , !P5 ;  /* 0xff80000028337808 */ /* 0x000fe20006800000 */
[----:B------:R-:W-:Y:S01]  /*4c50*/  FMUL.FTZ R16, R109, c[0x0][0x320] ;  /* 0x0000c8006d107a20 */ /* 0x000fe20000410000 */
[----:B------:R-:W-:Y:S01]  /*4c60*/  PLOP3.LUT P5, PT, PT, PT, UP2, 0x40, 0x0 ;  /* 0x000000000000781c */ /* 0x000fe20003fae828 */
[----:B-1----:R-:W-:Y:S01]  /*4c70*/  FMUL.FTZ R6, R168, c[0x0][0x320] ;  /* 0x0000c800a8067a20 */ /* 0x002fe20000410000 */
[C---:B------:R-:W-:Y:S01]  /*4c80*/  ISETP.GT.AND P0, PT, R3.reuse, 0x10, P0 ;  /* 0x000000100300780c */ /* 0x040fe20000704270 */
[----:B------:R-:W-:Y:S01]  /*4c90*/  UISETP.NE.AND UP2, UPT, UR23, URZ, UPT ;  /* 0x0000003f1700728c */ /* 0x000fe2000bf45270 */
[----:B------:R-:W-:Y:S01]  /*4ca0*/  ISETP.GT.AND P1, PT, R3, 0x9, P1 ;  /* 0x000000090300780c */ /* 0x000fe20000f24270 */
[----:B------:R1:W1:Y:S01]  /*4cb0*/  MUFU.TANH R55, R6 ;  /* 0x0000000600377308 */ /* 0x0002620000002400 */
[----:B------:R-:W-:Y:S01]  /*4cc0*/  ISETP.LT.OR P2, PT, R5, 0x9, P2 ;  /* 0x000000090500780c */ /* 0x000fe20001741670 */
[----:B------:R-:W-:Y:S01]  /*4cd0*/  FMUL.FTZ R15, R165, c[0x0][0x320] ;  /* 0x0000c800a50f7a20 */ /* 0x000fe20000410000 */
[C---:B------:R-:W-:Y:S01]  /*4ce0*/  ISETP.LT.OR P6, PT, R5.reuse, 0x12, P6 ;  /* 0x000000120500780c */ /* 0x040fe200037c1670 */
[----:B------:R-:W-:Y:S01]  /*4cf0*/  FMUL.FTZ R14, R176, c[0x0][0x320] ;  /* 0x0000c800b00e7a20 */ /* 0x000fe20000410000 */
[----:B------:R-:W-:Y:S01]  /*4d00*/  ISETP.LT.OR P0, PT, R5, 0x11, P0 ;  /* 0x000000110500780c */ /* 0x000fe20000701670 */
[----:B------:R-:W-:Y:S01]  /*4d10*/  FMUL.FTZ R13, R160, c[0x0][0x320] ;  /* 0x0000c800a00d7a20 */ /* 0x000fe20000410000 */
[----:B------:R-:W-:Y:S01]  /*4d20*/  ISETP.GT.AND P5, PT, R3, 0x18, P5 ;  /* 0x000000180300780c */ /* 0x000fe20002fa4270 */
[----:B------:R-:W-:Y:S01]  /*4d30*/  FMUL.FTZ R12, R161, c[0x0][0x320] ;  /* 0x0000c800a10c7a20 */ /* 0x000fe20000410000 */
[----:B------:R-:W-:Y:S01]  /*4d40*/  ISETP.LT.OR P1, PT, R5, 0xa, P1 ;  /* 0x0000000a0500780c */ /* 0x000fe20000f21670 */
[----:B------:R-:W-:Y:S01]  /*4d50*/  FMUL.FTZ R11, R140, c[0x0][0x320] ;  /* 0x0000c8008c0b7a20 */ /* 0x000fe20000410000 */
[----:B------:R-:W-:Y:S01]  /*4d60*/  FSEL R54, R39, -INF , !P2 ;  /* 0xff80000027367808 */ /* 0x000fe20005000000 */
[----:B------:R-:W-:Y:S01]  /*4d70*/  FMUL.FTZ R8, R141, c[0x0][0x320] ;  /* 0x0000c8008d087a20 */ /* 0x000fe20000410000 */
[----:B------:R-:W-:Y:S01]  /*4d80*/  PLOP3.LUT P2, PT, PT, PT, UP1, 0x40, 0x0 ;  /* 0x000000000000781c */ /* 0x000fe20003f4e818 */
[----:B------:R-:W-:Y:S01]  /*4d90*/  UISETP.NE.AND UP1, UPT, UR22, URZ, UPT ;  /* 0x0000003f1600728c */ /* 0x000fe2000bf25270 */
[----:B------:R-:W-:Y:S01]  /*4da0*/  FSEL R64, R24, -INF , !P6 ;  /* 0xff80000018407808 */ /* 0x000fe20007000000 */
[----:B-1----:R-:W-:Y:S01]  /*4db0*/  FMUL.FTZ R6, R149, c[0x0][0x320] ;  /* 0x0000c80095067a20 */ /* 0x002fe20000410000 */
[----:B------:R-:W-:Y:S01]  /*4dc0*/  PLOP3.LUT P6, PT, PT, PT, UP2, 0x40, 0x0 ;  /* 0x000000000000781c */ /* 0x000fe20003fce828 */
[----:B------:R-:W-:Y:S01]  /*4dd0*/  UISETP.NE.AND UP2, UPT, UR19, URZ, UPT ;  /* 0x0000003f1300728c */ /* 0x000fe2000bf45270 */
[----:B------:R-:W-:Y:S01]  /*4de0*/  FSEL R63, R27, -INF , !P0 ;  /* 0xff8000001b3f7808 */ /* 0x000fe20004000000 */
[----:B------:R1:W1:Y:S01]  /*4df0*/  MUFU.TANH R59, R6 ;  /* 0x00000006003b7308 */ /* 0x0002620000002400 */
[----:B------:R-:W-:Y:S01]  /*4e00*/  ISETP.LT.OR P5, PT, R5, 0x19, P5 ;  /* 0x000000190500780c */ /* 0x000fe20002fa1670 */
[----:B------:R-:W-:Y:S01]  /*4e10*/  FMUL.FTZ R7, R177, c[0x0][0x320] ;  /* 0x0000c800b1077a20 */ /* 0x000fe20000410000 */
[----:B------:R-:W-:Y:S01]  /*4e20*/  FSEL R56, R38, -INF , !P1 ;  /* 0xff80000026387808 */ /* 0x000fe20004800000 */
[----:B------:R-:W-:Y:S01]  /*4e30*/  FMUL.FTZ R10, R113, c[0x0][0x320] ;  /* 0x0000c800710a7a20 */ /* 0x000fe20000410000 */
[----:B------:R-:W-:Y:S01]  /*4e40*/  PLOP3.LUT P0, PT, PT, PT, UP3, 0x40, 0x0 ;  /* 0x000000000000781c */ /* 0x000fe20003f0e838 */
[----:B------:R-:W-:Y:S01]  /*4e50*/  UISETP.NE.AND UP3, UPT, UR20, URZ, UPT ;  /* 0x0000003f1400728c */ /* 0x000fe2000bf65270 */
[----:B------:R-:W-:Y:S01]  /*4e60*/  PLOP3.LUT P1, PT, PT, PT, UP0, 0x40, 0x0 ;  /* 0x000000000000781c */ /* 0x000fe20003f2e808 */
[----:B------:R-:W-:Y:S01]  /*4e70*/  UISETP.NE.AND UP0, UPT, UR21, URZ, UPT ;  /* 0x0000003f1500728c */ /* 0x000fe2000bf05270 */
[----:B------:R-:W-:Y:S01]  /*4e80*/  ISETP.GT.AND P6, PT, R3, 0x28, P6 ;  /* 0x000000280300780c */ /* 0x000fe200037c4270 */
[----:B------:R-:W2:Y:S01]  /*4e90*/  MUFU.TANH R49, R17 ;  /* 0x0000001100317308 */ /* 0x000ea20000002400 */
[----:B------:R-:W-:-:S02]  /*4ea0*/  FSEL R45, R45, -INF , !P5 ;  /* 0xff8000002d2d7808 */ /* 0x000fc40006800000 */
[----:B------:R-:W-:Y:S01]  /*4eb0*/  PLOP3.LUT P5, PT, PT, PT, UP1, 0x40, 0x0 ;  /* 0x000000000000781c */ /* 0x000fe20003fae818 */
[----:B------:R-:W-:Y:S01]  /*4ec0*/  UISETP.NE.AND UP1, UPT, UR5, URZ, UPT ;  /* 0x0000003f0500728c */ /* 0x000fe2000bf25270 */
[C---:B------:R-:W-:Y:S01]  /*4ed0*/  ISETP.GT.AND P0, PT, R3.reuse, 0x21, P0 ;  /* 0x000000210300780c */ /* 0x040fe20000704270 */
[----:B-1----:R-:W-:Y:S01]  /*4ee0*/  FMUL.FTZ R6, R156, c[0x0][0x320] ;  /* 0x0000c8009c067a20 */ /* 0x002fe20000410000 */
[C---:B------:R-:W-:Y:S01]  /*4ef0*/  ISETP.GT.AND P2, PT, R3.reuse, 0x19, P2 ;  /* 0x000000190300780c */ /* 0x040fe20001744270 */
[----:B------:R-:W1:Y:S01]  /*4f00*/  MUFU.TANH R53, R16 ;  /* 0x0000001000357308 */ /* 0x000e620000002400 */
[----:B------:R-:W-:Y:S02]  /*4f10*/  ISETP.GT.AND P1, PT, R3, 0x20, P1 ;  /* 0x000000200300780c */ /* 0x000fe40000f24270 */
[C---:B------:R-:W-:Y:S02]  /*4f20*/  ISETP.LT.OR P6, PT, R5.reuse, 0x29, P6 ;  /* 0x000000290500780c */ /* 0x040fe400037c1670 */
[----:B------:R-:W-:-:S02]  /*4f30*/  ISETP.LT.OR P0, PT, R5, 0x22, P0 ;  /* 0x000000220500780c */ /* 0x000fc40000701670 */
[C---:B------:R-:W-:Y:S01]  /*4f40*/  ISETP.LT.OR P2, PT, R5.reuse, 0x1a, P2 ;  /* 0x0000001a0500780c */ /* 0x040fe20001741670 */
[----:B------:R5:W1:Y:S01]  /*4f50*/  MUFU.TANH R58, R6 ;  /* 0x00000006003a7308 */ /* 0x000a620000002400 */
[----:B------:R-:W-:Y:S02]  /*4f60*/  ISETP.LT.OR P1, PT, R5, 0x21, P1 ;  /* 0x000000210500780c */ /* 0x000fe40000f21670 */
[----:B------:R-:W-:Y:S02]  /*4f70*/  FSEL R112, R37, -INF , !P6 ;  /* 0xff80000025707808 */ /* 0x000fe40007000000 */
[----:B------:R-:W-:Y:S01]  /*4f80*/  PLOP3.LUT P6, PT, PT, PT, UP1, 0x40, 0x0 ;  /* 0x000000000000781c */ /* 0x000fe20003fce818 */
[----:B------:R-:W-:Y:S01]  /*4f90*/  UISETP.NE.AND UP1, UPT, UR38, URZ, UPT ;  /* 0x0000003f2600728c */ /* 0x000fe2000bf25270 */
[----:B------:R-:W-:Y:S01]  /*4fa0*/  FSEL R82, R41, -INF , !P0 ;  /* 0xff80000029527808 */ /* 0x000fe20004000000 */
[----:B------:R-:W1:Y:S01]  /*4fb0*/  MUFU.TANH R42, R15 ;  /* 0x0000000f002a7308 */ /* 0x000e620000002400 */
[----:B------:R-:W-:-:S02]  /*4fc0*/  FSEL R44, R44, -INF , !P2 ;  /* 0xff8000002c2c7808 */ /* 0x000fc40005000000 */
[----:B------:R-:W-:Y:S02]  /*4fd0*/  FSEL R80, R43, -INF , !P1 ;  /* 0xff8000002b507808 */ /* 0x000fe40004800000 */
[----:B------:R-:W-:Y:S01]  /*4fe0*/  PLOP3.LUT P0, PT, PT, PT, UP2, 0x40, 0x0 ;  /* 0x000000000000781c */ /* 0x000fe20003f0e828 */
[----:B------:R-:W-:Y:S01]  /*4ff0*/  UISETP.NE.AND UP2, UPT, UR39, URZ, UPT ;  /* 0x0000003f2700728c */ /* 0x000fe2000bf45270 */
[----:B------:R-:W-:Y:S01]  /*5000*/  PLOP3.LUT P2, PT, PT, PT, UP0, 0x40, 0x0 ;  /* 0x000000000000781c */ /* 0x000fe20003f4e808 */
[----:B-----5:R-:W-:Y:S01]  /*5010*/  FMUL.FTZ R6, R144, c[0x0][0x320] ;  /* 0x0000c80090067a20 */ /* 0x020fe20000410000 */
[----:B------:R-:W-:Y:S01]  /*5020*/  PLOP3.LUT P1, PT, PT, PT, UP3, 0x40, 0x0 ;  /* 0x000000000000781c */ /* 0x000fe20003f2e838 */
[----:B------:R-:W-:Y:S01]  /*5030*/  UISETP.NE.AND UP0, UPT, UR4, URZ, UPT ;  /* 0x0000003f0400728c */ /* 0x000fe2000bf05270 */
[C---:B------:R-:W-:Y:S01]  /*5040*/  ISETP.GT.AND P6, PT, R3.reuse, 0x39, P6 ;  /* 0x000000390300780c */ /* 0x040fe200037c4270 */
[----:B------:R5:W1:Y:S01]  /*5050*/  MUFU.TANH R60, R6 ;  /* 0x00000006003c7308 */ /* 0x000a620000002400 */
[C---:B------:R-:W-:Y:S01]  /*5060*/  ISETP.GT.AND P0, PT, R3.reuse, 0x38, P0 ;  /* 0x000000380300780c */ /* 0x040fe20000704270 */
[----:B------:R-:W-:Y:S01]  /*5070*/  UISETP.NE.AND UP3, UPT, UR40, URZ, UPT ;  /* 0x0000003f2800728c */ /* 0x000fe2000bf65270 */
[----:B------:R-:W-:-:S02]  /*5080*/  ISETP.GT.AND P5, PT, R3, 0x29, P5 ;  /* 0x000000290300780c */ /* 0x000fc40002fa4270 */
[C---:B------:R-:W-:Y:S02]  /*5090*/  ISETP.GT.AND P2, PT, R3.reuse, 0x30, P2 ;  /* 0x000000300300780c */ /* 0x040fe40001744270 */
[----:B------:R-:W-:Y:S01]  /*50a0*/  ISETP.GT.AND P1, PT, R3, 0x31, P1 ;  /* 0x000000310300780c */ /* 0x000fe20000f24270 */
[----:B------:R-:W1:Y:S01]  /*50b0*/  MUFU.TANH R40, R14 ;  /* 0x0000000e00287308 */ /* 0x000e620000002400 */
[C---:B------:R-:W-:Y:S02]  /*50c0*/  ISETP.LT.OR P6, PT, R5.reuse, 0x3a, P6 ;  /* 0x0000003a0500780c */ /* 0x040fe400037c1670 */
[C---:B------:R-:W-:Y:S02]  /*50d0*/  ISETP.LT.OR P0, PT, R5.reuse, 0x39, P0 ;  /* 0x000000390500780c */ /* 0x040fe40000701670 */
[C---:B------:R-:W-:Y:S02]  /*50e0*/  ISETP.LT.OR P5, PT, R5.reuse, 0x2a, P5 ;  /* 0x0000002a0500780c */ /* 0x040fe40002fa1670 */
[----:B------:R-:W-:Y:S01]  /*50f0*/  ISETP.LT.OR P2, PT, R5, 0x31, P2 ;  /* 0x000000310500780c */ /* 0x000fe20001741670 */
[----:B-----5:R-:W-:Y:S01]  /*5100*/  FMUL.FTZ R6, R145, c[0x0][0x320] ;  /* 0x0000c80091067a20 */ /* 0x020fe20000410000 */
[----:B------:R-:W-:Y:S01]  /*5110*/  ISETP.LT.OR P1, PT, R5, 0x32, P1 ;  /* 0x000000320500780c */ /* 0x000fe20000f21670 */
[----:B------:R-:W1:Y:S01]  /*5120*/  MUFU.TANH R39, R13 ;  /* 0x0000000d00277308 */ /* 0x000e620000002400 */
[----:B------:R-:W-:-:S02]  /*5130*/  FSEL R134, R32, -INF , !P6 ;  /* 0xff80000020867808 */ /* 0x000fc40007000000 */
[----:B------:R-:W-:Y:S02]  /*5140*/  FSEL R130, R22, -INF , !P0 ;  /* 0xff80000016827808 */ /* 0x000fe40004000000 */
[----:B------:R-:W-:Y:S02]  /*5150*/  FSEL R119, R36, -INF , !P5 ;  /* 0xff80000024777808 */ /* 0x000fe40006800000 */
[----:B------:R-:W-:Y:S01]  /*5160*/  FSEL R129, R35, -INF , !P2 ;  /* 0xff80000023817808 */ /* 0x000fe20005000000 */
[----:B------:R5:W1:Y:S01]  /*5170*/  MUFU.TANH R57, R6 ;  /* 0x0000000600397308 */ /* 0x000a620000002400 */
[----:B------:R-:W-:Y:S02]  /*5180*/  FSEL R131, R34, -INF , !P1 ;  /* 0xff80000022837808 */ /* 0x000fe40004800000 */
[----:B------:R-:W-:Y:S02]  /*5190*/  PLOP3.LUT P0, PT, PT, PT, UP4, 0x40, 0x0 ;  /* 0x000000000000781c */ /* 0x000fe40003f0e848 */
[----:B------:R-:W-:Y:S01]  /*51a0*/  PLOP3.LUT P5, PT, PT, PT, UP0, 0x40, 0x0 ;  /* 0x000000000000781c */ /* 0x000fe20003fae808 */
[----:B------:R-:W-:Y:S01]  /*51b0*/  UISETP.NE.AND UP0, UPT, UR37, URZ, UPT ;  /* 0x0000003f2500728c */ /* 0x000fe2000bf05270 */
[----:B------:R-:W-:Y:S01]  /*51c0*/  PLOP3.LUT P2, PT, PT, PT, UP6, 0x40, 0x0 ;  /* 0x000000000000781c */ /* 0x000fe20003f4e868 */
[----:B------:R-:W-:Y:S01]  /*51d0*/  UP2UR UR37, UPR, URZ, 0x40 ;  /* 0x000000403f257883 */ /* 0x000fe20008000000 */
[----:B------:R-:W-:Y:S01]  /*51e0*/  PLOP3.LUT P1, PT, PT, PT, UP5, 0x40, 0x0 ;  /* 0x000000000000781c */ /* 0x000fe20003f2e858 */
[----:B------:R-:W-:Y:S01]  /*51f0*/  UISETP.NE.AND UP6, UPT, UR34, URZ, UPT ;  /* 0x0000003f2200728c */ /* 0x000fe2000bfc5270 */
[C---:B------:R-:W-:Y:S01]  /*5200*/  ISETP.GT.AND P0, PT, R3.reuse, 0x49, P0 ;  /* 0x000000490300780c */ /* 0x040fe20000704270 */
[----:B------:R-:W1:Y:S01]  /*5210*/  MUFU.TANH R38, R12 ;  /* 0x0000000c00267308 */ /* 0x000e620000002400 */
[----:B------:R-:W-:-:S02]  /*5220*/  ISETP.GT.AND P5, PT, R3, 0x40, P5 ;  /* 0x000000400300780c */ /* 0x000fc40002fa4270 */
[----:B------:R-:W-:Y:S01]  /*5230*/  ISETP.GT.AND P2, PT, R3, 0x41, P2 ;  /* 0x000000410300780c */ /* 0x000fe20001744270 */
[----:B-----5:R-:W-:Y:S01]  /*5240*/  FMUL.FTZ R6, R169, c[0x0][0x320] ;  /* 0x0000c800a9067a20 */ /* 0x020fe20000410000 */
[----:B------:R-:W-:Y:S02]  /*5250*/  ISETP.GT.AND P1, PT, R3, 0x48, P1 ;  /* 0x000000480300780c */ /* 0x000fe40000f24270 */
[C---:B------:R-:W-:Y:S01]  /*5260*/  ISETP.LT.OR P0, PT, R5.reuse, 0x4a, P0 ;  /* 0x0000004a0500780c */ /* 0x040fe20000701670 */
[----:B------:R5:W1:Y:S01]  /*5270*/  MUFU.TANH R48, R6 ;  /* 0x0000000600307308 */ /* 0x000a620000002400 */
[C---:B------:R-:W-:Y:S02]  /*5280*/  ISETP.LT.OR P5, PT, R5.reuse, 0x41, P5 ;  /* 0x000000410500780c */ /* 0x040fe40002fa1670 */
[C---:B------:R-:W-:Y:S02]  /*5290*/  ISETP.LT.OR P2, PT, R5.reuse, 0x42, P2 ;  /* 0x000000420500780c */ /* 0x040fe40001741670 */
[----:B------:R-:W-:-:S02]  /*52a0*/  ISETP.LT.OR P1, PT, R5, 0x49, P1 ;  /* 0x000000490500780c */ /* 0x000fc40000f21670 */
[----:B------:R-:W-:Y:S01]  /*52b0*/  FSEL R230, R31, -INF , !P0 ;  /* 0xff8000001fe67808 */ /* 0x000fe20004000000 */
[----:B------:R-:W1:Y:S01]  /*52c0*/  MUFU.TANH R41, R11 ;  /* 0x0000000b00297308 */ /* 0x000e620000002400 */
[----:B------:R-:W-:Y:S02]  /*52d0*/  FSEL R204, R33, -INF , !P5 ;  /* 0xff80000021cc7808 */ /* 0x000fe40006800000 */
[----:B------:R-:W-:Y:S02]  /*52e0*/  FSEL R228, R30, -INF , !P2 ;  /* 0xff8000001ee47808 */ /* 0x000fe40005000000 */
[----:B------:R-:W-:Y:S02]  /*52f0*/  FSEL R207, R26, -INF , !P1 ;  /* 0xff8000001acf7808 */ /* 0x000fe40004800000 */
[----:B------:R-:W-:Y:S01]  /*5300*/  PLOP3.LUT P0, PT, PT, PT, UP6, 0x40, 0x0 ;  /* 0x000000000000781c */ /* 0x000fe20003f0e868 */
[----:B-----5:R-:W-:Y:S01]  /*5310*/  FMUL.FTZ R6, R157, c[0x0][0x320] ;  /* 0x0000c8009d067a20 */ /* 0x020fe20000410000 */
[----:B------:R-:W-:Y:S01]  /*5320*/  PLOP3.LUT P6, PT, PT, PT, UP3, 0x40, 0x0 ;  /* 0x000000000000781c */ /* 0x000fe20003fce838 */
[----:B------:R-:W1:Y:S01]  /*5330*/  MUFU.TANH R36, R8 ;  /* 0x0000000800247308 */ /* 0x000e620000002400 */
[----:B------:R-:W-:Y:S01]  /*5340*/  PLOP3.LUT P5, PT, PT, PT, UP2, 0x40, 0x0 ;  /* 0x000000000000781c */ /* 0x000fe20003fae828 */
[----:B------:R-:W-:Y:S01]  /*5350*/  UISETP.NE.AND UP6, UPT, UR37, URZ, UPT ;  /* 0x0000003f2500728c */ /* 0x000fe2000bfc5270 */
[----:B------:R-:W-:-:S02]  /*5360*/  PLOP3.LUT P2, PT, PT, PT, UP1, 0x40, 0x0 ;  /* 0x000000000000781c */ /* 0x000fc40003f4e818 */
[----:B------:R-:W-:Y:S02]  /*5370*/  PLOP3.LUT P1, PT, PT, PT, UP0, 0x40, 0x0 ;  /* 0x000000000000781c */ /* 0x000fe40003f2e808 */
[C---:B------:R-:W-:Y:S01]  /*5380*/  ISETP.GT.AND P6, PT, R3.reuse, 0x50, P6 ;  /* 0x000000500300780c */ /* 0x040fe200037c4270 */
[----:B------:R5:W1:Y:S01]  /*5390*/  MUFU.TANH R50, R6 ;  /* 0x0000000600327308 */ /* 0x000a620000002400 */
[C---:B------:R-:W-:Y:S02]  /*53a0*/  ISETP.GT.AND P5, PT, R3.reuse, 0x51, P5 ;  /* 0x000000510300780c */ /* 0x040fe40002fa4270 */
[C---:B------:R-:W-:Y:S02]  /*53b0*/  ISETP.GT.AND P2, PT, R3.reuse, 0x58, P2 ;  /* 0x000000580300780c */ /* 0x040fe40001744270 */
[----:B------:R-:W-:Y:S01]  /*53c0*/  ISETP.GT.AND P1, PT, R3, 0x59, P1 ;  /* 0x000000590300780c */ /* 0x000fe20000f24270 */
[----:B------:R-:W-:Y:S01]  /*53d0*/  FMUL.FTZ R3, R152, c[0x0][0x320] ;  /* 0x0000c80098037a20 */ /* 0x000fe20000410000 */
[C---:B------:R-:W-:Y:S01]  /*53e0*/  ISETP.LT.OR P6, PT, R5.reuse, 0x51, P6 ;  /* 0x000000510500780c */ /* 0x040fe200037c1670 */
[----:B------:R-:W1:Y:S01]  /*53f0*/  MUFU.TANH R34, R7 ;  /* 0x0000000700227308 */ /* 0x000e620000002400 */
[----:B------:R-:W-:-:S02]  /*5400*/  ISETP.LT.OR P5, PT, R5, 0x52, P5 ;  /* 0x000000520500780c */ /* 0x000fc40002fa1670 */
[C---:B------:R-:W-:Y:S02]  /*5410*/  ISETP.LT.OR P2, PT, R5.reuse, 0x59, P2 ;  /* 0x000000590500780c */ /* 0x040fe40001741670 */
[----:B------:R-:W-:Y:S02]  /*5420*/  ISETP.LT.OR P1, PT, R5, 0x5a, P1 ;  /* 0x0000005a0500780c */ /* 0x000fe40000f21670 */
[----:B------:R-:W-:Y:S01]  /*5430*/  FSEL R231, R29, -INF , !P6 ;  /* 0xff8000001de77808 */ /* 0x000fe20007000000 */
[----:B-----5:R-:W-:Y:S01]  /*5440*/  FMUL.FTZ R6, R164, c[0x0][0x320] ;  /* 0x0000c800a4067a20 */ /* 0x020fe20000410000 */
[----:B------:R-:W1:Y:S01]  /*5450*/  MUFU.TANH R35, R10 ;  /* 0x0000000a00237308 */ /* 0x000e620000002400 */
[----:B------:R-:W-:Y:S02]  /*5460*/  FSEL R233, R28, -INF , !P5 ;  /* 0xff8000001ce97808 */ /* 0x000fe40006800000 */
[----:B------:R-:W-:Y:S02]  /*5470*/  FSEL R235, R25, -INF , !P2 ;  /* 0xff80000019eb7808 */ /* 0x000fe40005000000 */
[----:B------:R-:W-:-:S03]  /*5480*/  FSEL R236, R67, -INF , !P1 ;  /* 0xff80000043ec7808 */ /* 0x000fc60004800000 */
        /* <DEDUP_REMOVED lines=22> */
.L_x_263:
[----:B------:R-:W-:-:S04]  /*55f0*/  MOV R7, c[0x0][0x32c] ;  /* 0x0000cb0000077a02 */ /* 0x000fc80000000f00 */
[----:B------:R-:W-:-:S13]  /*5600*/  ISETP.NE.AND P0, PT, R7, 0x1, PT ;  /* 0x000000010700780c */ /* 0x000fda0003f05270 */
[----:B------:R-:W-:-:S05]  /*5610*/  @P0 IMAD.HI.U32 R7, R6, c[0x0][0x330], RZ ;  /* 0x0000cc0006070a27 */ /* 0x000fca00078e00ff */
[----:B------:R-:W-:Y:S02]  /*5620*/  @P0 SHF.R.U32.HI R6, RZ, c[0x0][0x334], R7 ;  /* 0x0000cd00ff060a19 */ /* 0x000fe40000011607 */
.L_x_264:
[----:B------:R-:W-:Y:S05]  /*5630*/  BSYNC B0 ;  /* 0x0000000000007941 */ /* 0x000fea0003800000 */
.L_x_262:
[----:B------:R-:W-:-:S05]  /*5640*/  IMAD R6, R6, c[0x0][0x32c], R23 ;  /* 0x0000cb0006067a24 */ /* 0x000fca00078e0217 */
[----:B------:R-:W-:Y:S02]  /*5650*/  IADD3 R7, R6, c[0x0][0x32c], RZ ;  /* 0x0000cb0006077a10 */ /* 0x000fe40007ffe0ff */
[----:B------:R-:W-:Y:S02]  /*5660*/  IMNMX R3, R3, R6, !PT ;  /* 0x0000000603037217 */ /* 0x000fe40007800200 */
[----:B------:R-:W-:Y:S02]  /*5670*/  IMNMX R5, R5, R7, PT ;  /* 0x0000000705057217 */ /* 0x000fe40003800200 */
.L_x_261:
[----:B-1234-:R-:W-:Y:S01]  /*5680*/  FMUL.FTZ R6, R151, c[0x0][0x320] ;  /* 0x0000c80097067a20 */ /* 0x01efe20000410000 */
[----:B------:R-:W-:Y:S01]  /*5690*/  UP2UR UR42, UPR, URZ, 0x20 ;  /* 0x000000203f2a7883 */ /* 0x000fe20008000000 */
[----:B------:R-:W-:Y:S01]  /*56a0*/  FMUL.FTZ R16, R142, c[0x0][0x320] ;  /* 0x0000c8008e107a20 */ /* 0x000fe20000410000 */
[----:B------:R-:W-:Y:S01]  /*56b0*/  UP2UR UR37, UPR, URZ, 0x1 ;  /* 0x000000013f257883 */ /* 0x000fe20008000000 */
[----:B------:R1:W2:Y:S01]  /*56c0*/  MUFU.TANH R31, R6 ;  /* 0x00000006001f7308 */ /* 0x0002a20000002400 */
[----:B------:R-:W-:Y:S01]  /*56d0*/  UISETP.NE.AND UP5, UPT, UR32, URZ, UPT ;  /* 0x0000003f2000728c */ /* 0x000fe2000bfa5270 */
[----:B------:R-:W-:Y:S01]  /*56e0*/  FMUL.FTZ R12, R147, c[0x0][0x320] ;  /* 0x0000c800930c7a20 */ /* 0x000fe20000410000 */
[----:B------:R-:W-:Y:S01]  /*56f0*/  UISETP.NE.AND UP0, UPT, UR33, URZ, UPT ;  /* 0x0000003f2100728c */ /* 0x000fe2000bf05270 */
[----:B------:R-:W-:Y:S01]  /*5700*/  FMUL.FTZ R11, R174, c[0x0][0x320] ;  /* 0x0000c800ae0b7a20 */ /* 0x000fe20000410000 */
[----:B------:R-:W-:Y:S01]  /*5710*/  UP2UR UR40, UPR, URZ, 0x8 ;  /* 0x000000083f287883 */ /* 0x000fe20008000000 */
[----:B------:R-:W-:Y:S01]  /*5720*/  FMUL.FTZ R15, R143, c[0x0][0x320] ;  /* 0x0000c8008f0f7a20 */ /* 0x000fe20000410000 */
[----:B------:R-:W-:Y:S01]  /*5730*/  PLOP3.LUT P5, PT, PT, PT, UP5, 0x40, 0x0 ;  /* 0x000000000000781c */ /* 0x000fe20003fae858 */
[----:B------:R-:W-:Y:S01]  /*5740*/  UISETP.NE.AND UP3, UPT, UR29, URZ, UPT ;  /* 0x0000003f1d00728c */ /* 0x000fe2000bf65270 */
[----:B------:R-:W-:Y:S01]  /*5750*/  PLOP3.LUT P6, PT, PT, PT, UP0, 0x40, 0x0 ;  /* 0x000000000000781c */ /* 0x000fe20003fce808 */
[----:B------:R-:W-:Y:S01]  /*5760*/  UP2UR UR41, UPR, URZ, 0x10 ;  /* 0x000000103f297883 */ /* 0x000fe20008000000 */
[C---:B------:R-:W-:Y:S01]  /*5770*/  ISETP.GT.AND P5, PT, R3.reuse, 0x1, P5 ;  /* 0x000000010300780c */ /* 0x040fe20002fa4270 */
[----:B------:R-:W-:Y:S01]  /*5780*/  UP2UR UR38, UPR, URZ, 0x2 ;  /* 0x000000023f267883 */ /* 0x000fe20008000000 */
[----:B------:R-:W-:Y:S01]  /*5790*/  ISETP.GT.AND P6, PT, R3, RZ, P6 ;  /* 0x000000ff0300720c */ /* 0x000fe200037c4270 */
[----:B------:R-:W-:Y:S01]  /*57a0*/  UISETP.NE.AND UP4, UPT, UR31, URZ, UPT ;  /* 0x0000003f1f00728c */ /* 0x000fe2000bf85270 */
[----:B------:R-:W-:Y:S01]  /*57b0*/  PLOP3.LUT P0, PT, PT, PT, UP3, 0x40, 0x0 ;  /* 0x000000000000781c */ /* 0x000fe20003f0e838 */
[----:B-1----:R-:W-:Y:S01]  /*57c0*/  FMUL.FTZ R6, R171, c[0x0][0x320] ;  /* 0x0000c800ab067a20 */ /* 0x002fe20000410000 */
[----:B------:R-:W-:Y:S01]  /*57d0*/  UISETP.NE.AND UP1, UPT, UR30, URZ, UPT ;  /* 0x0000003f1e00728c */ /* 0x000fe2000bf25270 */
[C---:B------:R-:W-:Y:S01]  /*57e0*/  ISETP.LT.OR P6, PT, R5.reuse, 0x1, P6 ;  /* 0x000000010500780c */ /* 0x040fe200037c1670 */
[----:B------:R-:W-:Y:S01]  /*57f0*/  UP2UR UR39, UPR, URZ, 0x4 ;  /* 0x000000043f277883 */ /* 0x000fe20008000000 */
[----:B------:R1:W3:Y:S01]  /*5800*/  MUFU.TANH R29, R6 ;  /* 0x00000006001d7308 */ /* 0x0002e20000002400 */
[----:B------:R-:W-:Y:S01]  /*5810*/  UISETP.NE.AND UP2, UPT, UR28, URZ, UPT ;  /* 0x0000003f1c00728c */ /* 0x000fe2000bf45270 */
[----:B------:R-:W-:Y:S01]  /*5820*/  ISETP.LT.OR P5, PT, R5, 0x2, P5 ;  /* 0x000000020500780c */ /* 0x000fe20002fa1670 */
[----:B------:R-:W-:Y:S01]  /*5830*/  UISETP.NE.AND UP0, UPT, UR27, URZ, UPT ;  /* 0x0000003f1b00728c */ /* 0x000fe2000bf05270 */
[----:B------:R-:W-:Y:S01]  /*5840*/  PLOP3.LUT P2, PT, PT, PT, UP4, 0x40, 0x0 ;  /* 0x000000000000781c */ /* 0x000fe20003f4e848 */
[----:B------:R-:W-:Y:S01]  /*5850*/  UISETP.NE.AND UP3, UPT, UR26, URZ, UPT ;  /* 0x0000003f1a00728c */ /* 0x000fe2000bf65270 */
[----:B------:R-:W-:Y:S01]  /*5860*/  PLOP3.LUT P1, PT, PT, PT, UP1, 0x40, 0x0 ;  /* 0x000000000000781c */ /* 0x000fe20003f2e818 */
[----:B------:R-:W-:Y:S01]  /*5870*/  UISETP.NE.AND UP1, UPT, UR25, URZ, UPT ;  /* 0x0000003f1900728c */ /* 0x000fe2000bf25270 */
[----:B------:R-:W-:Y:S01]  /*5880*/  ISETP.GT.AND P0, PT, R3, 0x10, P0 ;  /* 0x000000100300780c */ /* 0x000fe20000704270 */
[----:B------:R-:W4:Y:S01]  /*5890*/  MUFU.TANH R138, R16 ;  /* 0x00000010008a7308 */ /* 0x000f220000002400 */
[----:B------:R-:W-:Y:S01]  /*58a0*/  FSEL R122, R55, -INF , !P6 ;  /* 0xff800000377a7808 */ /* 0x000fe20007000000 */
[----:B------:R-:W-:Y:S01]  /*58b0*/  UISETP.NE.AND UP4, UPT, UR41, URZ, UPT ;  /* 0x0000003f2900728c */ /* 0x000fe2000bf85270 */
[----:B------:R-:W-:Y:S01]  /*58c0*/  FSEL R124, R48, -INF , !P5 ;  /* 0xff800000307c7808 */ /* 0x000fe20006800000 */
[----:B------:R-:W-:Y:S01]  /*58d0*/  UISETP.NE.AND UP5, UPT, UR42, URZ, UPT ;  /* 0x0000003f2a00728c */ /* 0x000fe2000bfa5270 */
[----:B------:R-:W-:Y:S01]  /*58e0*/  PLOP3.LUT P6, PT, PT, PT, UP2, 0x40, 0x0 ;  /* 0x000000000000781c */ /* 0x000fe20003fce828 */
[----:B------:R-:W-:Y:S01]  /*58f0*/  UISETP.NE.AND UP2, UPT, UR23, URZ, UPT ;  /* 0x0000003f1700728c */ /* 0x000fe2000bf45270 */
[----:B-1----:R-:W-:Y:S01]  /*5900*/  FMUL.FTZ R6, R166, c[0x0][0x320] ;  /* 0x0000c800a6067a20 */ /* 0x002fe20000410000 */
[----:B------:R-:W-:Y:S01]  /*5910*/  PLOP3.LUT P5, PT, PT, PT, UP0, 0x40, 0x0 ;  /* 0x000000000000781c */ /* 0x000fe20003fae808 */
[----:B------:R-:W-:Y:S01]  /*5920*/  UISETP.NE.AND UP0, UPT, UR24, URZ, UPT ;  /* 0x0000003f1800728c */ /* 0x000fe2000bf05270 */
[C---:B------:R-:W-:Y:S01]  /*5930*/  ISETP.GT.AND P2, PT, R3.reuse, 0x8, P2 ;  /* 0x000000080300780c */ /* 0x040fe20001744270 */
[----:B------:R1:W1:Y:S01]  /*5940*/  MUFU.TANH R28, R6 ;  /* 0x00000006001c7308 */ /* 0x0002620000002400 */
[----:B------:R-:W-:Y:S01]  /*5950*/  ISETP.GT.AND P1, PT, R3, 0x9, P1 ;  /* 0x000000090300780c */ /* 0x000fe20000f24270 */
[----:B------:R-:W-:Y:S01]  /*5960*/  FMUL.FTZ R9, R115, c[0x0][0x320] ;  /* 0x0000c80073097a20 */ /* 0x000fe20000410000 */
[----:B------:R-:W-:Y:S01]  /*5970*/  ISETP.LT.OR P0, PT, R5, 0x11, P0 ;  /* 0x000000110500780c */ /* 0x000fe20000701670 */
[----:B------:R-:W-:Y:S01]  /*5980*/  FMUL.FTZ R14, R150, c[0x0][0x320] ;  /* 0x0000c800960e7a20 */ /* 0x000fe20000410000 */
[----:B------:R-:W-:Y:S01]  /*5990*/  ISETP.GT.AND P6, PT, R3, 0x11, P6 ;  /* 0x000000110300780c */ /* 0x000fe200037c4270 */
[----:B------:R-:W-:Y:S01]  /*59a0*/  FMUL.FTZ R13, R146, c[0x0][0x320] ;  /* 0x0000c800920d7a20 */ /* 0x000fe20000410000 */
[C---:B------:R-:W-:Y:S01]  /*59b0*/  ISETP.LT.OR P2, PT, R5.reuse, 0x9, P2 ;  /* 0x000000090500780c */ /* 0x040fe20001741670 */
[----:B------:R-:W2:Y:S01]  /*59c0*/  MUFU.TANH R16, R12 ;  /* 0x0000000c00107308 */ /* 0x000ea20000002400 */
[----:B------:R-:W-:Y:S01]  /*59d0*/  ISETP.LT.OR P1, PT, R5, 0xa, P1 ;  /* 0x0000000a0500780c */ /* 0x000fe20000f21670 */
[----:B------:R-:W-:Y:S01]  /*59e0*/  FMUL.FTZ R8, R179, c[0x0][0x320] ;  /* 0x0000c800b3087a20 */ /* 0x000fe20000410000 */
[----:B------:R-:W-:Y:S01]  /*59f0*/  FSEL R132, R40, -INF , !P0 ;  /* 0xff80000028847808 */ /* 0x000fe20004000000 */
[----:B------:R-:W-:Y:S01]  /*5a00*/  FMUL.FTZ R10, R114, c[0x0][0x320] ;  /* 0x0000c800720a7a20 */ /* 0x000fe20000410000 */
[----:B------:R-:W-:Y:S01]  /*5a10*/  PLOP3.LUT P0, PT, PT, PT, UP0, 0x40, 0x0 ;  /* 0x000000000000781c */ /* 0x000fe20003f0e808 */
[----:B------:R-:W-:Y:S01]  /*5a20*/  UISETP.NE.AND UP0, UPT, UR21, URZ, UPT ;  /* 0x0000003f1500728c */ /* 0x000fe2000bf05270 */
[----:B------:R-:W-:Y:S01]  /*5a30*/  ISETP.LT.OR P6, PT, R5, 0x12, P6 ;  /* 0x000000120500780c */ /* 0x000fe200037c1670 */
[----:B-1----:R-:W-:Y:S01]  /*5a40*/  FMUL.FTZ R6, R154, c[0x0][0x320] ;  /* 0x0000c8009a067a20 */ /* 0x002fe20000410000 */
[----:B------:R-:W-:Y:S01]  /*5a50*/  FSEL R127, R47, -INF , !P2 ;  /* 0xff8000002f7f7808 */ /* 0x000fe20005000000 */
[----:B------:R-:W1:Y:S01]  /*5a60*/  MUFU.TANH R12, R11 ;  /* 0x0000000b000c7308 */ /* 0x000e620000002400 */
[----:B------:R-:W-:Y:S01]  /*5a70*/  FSEL R128, R32, -INF , !P1 ;  /* 0xff80000020807808 */ /* 0x000fe20004800000 */
[----:B------:R-:W-:Y:S01]  /*5a80*/  FMUL.FTZ R7, R178, c[0x0][0x320] ;  /* 0x0000c800b2077a20 */ /* 0x000fe20000410000 */
[----:B------:R-:W-:Y:S01]  /*5a90*/  PLOP3.LUT P2, PT, PT, PT, UP3, 0x40, 0x0 ;  /* 0x000000000000781c */ /* 0x000fe20003f4e838 */
[----:B------:R-:W-:Y:S01]  /*5aa0*/  UISETP.NE.AND UP3, UPT, UR20, URZ, UPT ;  /* 0x0000003f1400728c */ /* 0x000fe2000bf65270 */
[----:B------:R-:W-:Y:S01]  /*5ab0*/  PLOP3.LUT P1, PT, PT, PT, UP1, 0x40, 0x0 ;  /* 0x000000000000781c */ /* 0x000fe20003f2e818 */
[----:B------:R-:W-:Y:S01]  /*5ac0*/  UISETP.NE.AND UP1, UPT, UR22, URZ, UPT ;  /* 0x0000003f1600728c */ /* 0x000fe2000bf25270 */
[C---:B------:R-:W-:Y:S01]  /*5ad0*/  ISETP.GT.AND P0, PT, R3.reuse, 0x21, P0 ;  /* 0x000000210300780c */ /* 0x040fe20000704270 */
[----:B------:R5:W1:Y:S01]  /*5ae0*/  MUFU.TANH R37, R6 ;  /* 0x0000000600257308 */ /* 0x000a620000002400 */
[----:B------:R-:W-:Y:S01]  /*5af0*/  FSEL R133, R34, -INF , !P6 ;  /* 0xff80000022857808 */ /* 0x000fe20007000000 */
[----:B------:R-:W-:Y:S01]  /*5b00*/  FMUL.FTZ R17, R170, c[0x0][0x320] ;  /* 0x0000c800aa117a20 */ /* 0x000fe20000410000 */
[----:B------:R-:W-:Y:S01]  /*5b10*/  PLOP3.LUT P6, PT, PT, PT, UP2, 0x40, 0x0 ;  /* 0x000000000000781c */ /* 0x000fe20003fce828 */
[----:B------:R-:W-:Y:S01]  /*5b20*/  UISETP.NE.AND UP2, UPT, UR19, URZ, UPT ;  /* 0x0000003f1300728c */ /* 0x000fe2000bf45270 */
[----:B------:R-:W-:-:S02]  /*5b30*/  ISETP.GT.AND P5, PT, R3, 0x18, P5 ;  /* 0x000000180300780c */ /* 0x000fc40002fa4270 */
[C---:B------:R-:W-:Y:S01]  /*5b40*/  ISETP.GT.AND P2, PT, R3.reuse, 0x19, P2 ;  /* 0x000000190300780c */ /* 0x040fe20001744270 */
[----:B------:R-:W1:Y:S01]  /*5b50*/  MUFU.TANH R140, R15 ;  /* 0x0000000f008c7308 */ /* 0x000e620000002400 */
[----:B------:R-:W-:Y:S02]  /*5b60*/  ISETP.GT.AND P1, PT, R3, 0x20, P1 ;  /* 0x000000200300780c */ /* 0x000fe40000f24270 */
[C---:B------:R-:W-:Y:S02]  /*5b70*/  ISETP.LT.OR P0, PT, R5.reuse, 0x22, P0 ;  /* 0x000000220500780c */ /* 0x040fe40000701670 */
[C---:B------:R-:W-:Y:S02]  /*5b80*/  ISETP.LT.OR P5, PT, R5.reuse, 0x19, P5 ;  /* 0x000000190500780c */ /* 0x040fe40002fa1670 */
[C---:B------:R-:W-:Y:S01]  /*5b90*/  ISETP.LT.OR P2, PT, R5.reuse, 0x1a, P2 ;  /* 0x0000001a0500780c */ /* 0x040fe20001741670 */
[----:B-----5:R-:W-:Y:S01]  /*5ba0*/  FMUL.FTZ R6, R110, c[0x0][0x320] ;  /* 0x0000c8006e067a20 */ /* 0x020fe20000410000 */
[----:B------:R-:W-:Y:S01]  /*5bb0*/  ISETP.LT.OR P1, PT, R5, 0x21, P1 ;  /* 0x000000210500780c */ /* 0x000fe20000f21670 */
[----:B------:R-:W1:Y:S01]  /*5bc0*/  MUFU.TANH R15, R14 ;  /* 0x0000000e000f7308 */ /* 0x000e620000002400 */
[----:B------:R-:W-:-:S02]  /*5bd0*/  FSEL R189, R59, -INF , !P0 ;  /* 0xff8000003bbd7808 */ /* 0x000fc40004000000 */
[----:B------:R-:W-:Y:S01]  /*5be0*/  PLOP3.LUT P0, PT, PT, PT, UP2, 0x40, 0x0 ;  /* 0x000000000000781c */ /* 0x000fe20003f0e828 */
[----:B------:R-:W-:Y:S01]  /*5bf0*/  UISETP.NE.AND UP2, UPT, UR39, URZ, UPT ;  /* 0x0000003f2700728c */ /* 0x000fe2000bf45270 */
[----:B------:R-:W-:Y:S02]  /*5c00*/  FSEL R144, R46, -INF , !P5 ;  /* 0xff8000002e907808 */ /* 0x000fe40006800000 */
[----:B------:R-:W-:Y:S01]  /*5c10*/  FSEL R145, R42, -INF , !P2 ;  /* 0xff8000002a917808 */ /* 0x000fe20005000000 */
[----:B------:R5:W1:Y:S01]  /*5c20*/  MUFU.TANH R67, R6 ;  /* 0x0000000600437308 */ /* 0x000a620000002400 */
[----:B------:R-:W-:Y:S02]  /*5c30*/  FSEL R190, R61, -INF , !P1 ;  /* 0xff8000003dbe7808 */ /* 0x000fe40004800000 */
[----:B------:R-:W-:Y:S01]  /*5c40*/  PLOP3.LUT P5, PT, PT, PT, UP1, 0x40, 0x0 ;  /* 0x000000000000781c */ /* 0x000fe20003fae818 */
[----:B------:R-:W-:Y:S01]  /*5c50*/  UISETP.NE.AND UP1, UPT, UR5, URZ, UPT ;  /* 0x0000003f0500728c */ /* 0x000fe2000bf25270 */
[----:B------:R-:W-:Y:S01]  /*5c60*/  PLOP3.LUT P2, PT, PT, PT, UP0, 0x40, 0x0 ;  /* 0x000000000000781c */ /* 0x000fe20003f4e808 */
[----:B------:R-:W-:Y:S01]  /*5c70*/  UISETP.NE.AND UP0, UPT, UR4, URZ, UPT ;  /* 0x0000003f0400728c */ /* 0x000fe2000bf05270 */
[----:B------:R-:W-:Y:S01]  /*5c80*/  PLOP3.LUT P1, PT, PT, PT, UP3, 0x40, 0x0 ;  /* 0x000000000000781c */ /* 0x000fe20003f2e838 */
[----:B------:R-:W-:Y:S01]  /*5c90*/  UISETP.NE.AND UP3, UPT, UR40, URZ, UPT ;  /* 0x0000003f2800728c */ /* 0x000fe2000bf65270 */
[C---:B------:R-:W-:Y:S01]  /*5ca0*/  ISETP.GT.AND P0, PT, R3.reuse, 0x38, P0 ;  /* 0x000000380300780c */ /* 0x040fe20000704270 */
[----:B------:R-:W1:Y:S01]  /*5cb0*/  MUFU.TANH R14, R7 ;  /* 0x00000007000e7308 */ /* 0x000e620000002400 */
[----:B------:R-:W-:-:S02]  /*5cc0*/  ISETP.GT.AND P6, PT, R3, 0x28, P6 ;  /* 0x000000280300780c */ /* 0x000fc400037c4270 */
[C---:B------:R-:W-:Y:S02]  /*5cd0*/  ISETP.GT.AND P5, PT, R3.reuse, 0x29, P5 ;  /* 0x000000290300780c */ /* 0x040fe40002fa4270 */
[----:B------:R-:W-:Y:S01]  /*5ce0*/  ISETP.GT.AND P2, PT, R3, 0x30, P2 ;  /* 0x000000300300780c */ /* 0x000fe20001744270 */
[----:B-----5:R-:W-:Y:S01]  /*5cf0*/  FMUL.FTZ R6, R111, c[0x0][0x320] ;  /* 0x0000c8006f067a20 */ /* 0x020fe20000410000 */
[----:B------:R-:W-:Y:S01]  /*5d00*/  ISETP.GT.AND P1, PT, R3, 0x31, P1 ;  /* 0x000000310300780c */ /* 0x000fe20000f24270 */
[----:B------:R-:W1:Y:S01]  /*5d10*/  MUFU.TANH R13, R13 ;  /* 0x0000000d000d7308 */ /* 0x000e620000002400 */
[C---:B------:R-:W-:Y:S02]  /*5d20*/  ISETP.LT.OR P0, PT, R5.reuse, 0x39, P0 ;  /* 0x000000390500780c */ /* 0x040fe40000701670 */
[C---:B------:R-:W-:Y:S02]  /*5d30*/  ISETP.LT.OR P6, PT, R5.reuse, 0x29, P6 ;  /* 0x000000290500780c */ /* 0x040fe400037c1670 */
[----:B------:R-:W-:-:S02]  /*5d40*/  ISETP.LT.OR P5, PT, R5, 0x2a, P5 ;  /* 0x0000002a0500780c */ /* 0x000fc40002fa1670 */
[C---:B------:R-:W-:Y:S01]  /*5d50*/  ISETP.LT.OR P2, PT, R5.reuse, 0x31, P2 ;  /* 0x000000310500780c */ /* 0x040fe20001741670 */
[----:B------:R5:W1:Y:S01]  /*5d60*/  MUFU.TANH R139, R6 ;  /* 0x00000006008b7308 */ /* 0x000a620000002400 */
[----:B------:R-:W-:Y:S02]  /*5d70*/  ISETP.LT.OR P1, PT, R5, 0x32, P1 ;  /* 0x000000320500780c */ /* 0x000fe40000f21670 */
[----:B------:R-:W-:Y:S02]  /*5d80*/  FSEL R206, R30, -INF , !P0 ;  /* 0xff8000001ece7808 */ /* 0x000fe40004000000 */
[----:B------:R-:W-:Y:S02]  /*5d90*/  PLOP3.LUT P0, PT, PT, PT, UP4, 0x40, 0x0 ;  /* 0x000000000000781c */ /* 0x000fe40003f0e848 */
[----:B------:R-:W-:Y:S01]  /*5da0*/  FSEL R188, R58, -INF , !P6 ;  /* 0xff8000003abc7808 */ /* 0x000fe20007000000 */
[----:B------:R-:W1:Y:S01]  /*5db0*/  MUFU.TANH R59, R10 ;  /* 0x0000000a003b7308 */ /* 0x000e620000002400 */
[----:B------:R-:W-:-:S02]  /*5dc0*/  FSEL R187, R50, -INF , !P5 ;  /* 0xff80000032bb7808 */ /* 0x000fc40006800000 */
[----:B------:R-:W-:Y:S02]  /*5dd0*/  FSEL R203, R39, -INF , !P2 ;  /* 0xff80000027cb7808 */ /* 0x000fe40005000000 */
[----:B------:R-:W-:Y:S02]  /*5de0*/  FSEL R205, R38, -INF , !P1 ;  /* 0xff80000026cd7808 */ /* 0x000fe40004800000 */
[----:B------:R-:W-:Y:S01]  /*5df0*/  PLOP3.LUT P6, PT, PT, PT, UP1, 0x40, 0x0 ;  /* 0x000000000000781c */ /* 0x000fe20003fce818 */
[----:B-----5:R-:W-:Y:S01]  /*5e00*/  FMUL.FTZ R6, R155, c[0x0][0x320] ;  /* 0x0000c8009b067a20 */ /* 0x020fe20000410000 */
[----:B------:R-:W-:Y:S01]  /*5e10*/  PLOP3.LUT P5, PT, PT, PT, UP0, 0x40, 0x0 ;  /* 0x000000000000781c */ /* 0x000fe20003fae808 */
[----:B------:R-:W-:Y:S01]  /*5e20*/  UISETP.NE.AND UP0, UPT, UR37, URZ, UPT ;  /* 0x0000003f2500728c */ /* 0x000fe2000bf05270 */
[----:B------:R-:W-:Y:S01]  /*5e30*/  PLOP3.LUT P2, PT, PT, PT, UP6, 0x40, 0x0 ;  /* 0x000000000000781c */ /* 0x000fe20003f4e868 */
[----:B------:R5:W1:Y:S01]  /*5e40*/  MUFU.TANH R43, R6 ;  /* 0x00000006002b7308 */ /* 0x000a620000002400 */
[----:B------:R-:W-:Y:S01]  /*5e50*/  PLOP3.LUT P1, PT, PT, PT, UP5, 0x40, 0x0 ;  /* 0x000000000000781c */ /* 0x000fe20003f2e858 */
[----:B------:R-:W-:Y:S01]  /*5e60*/  UP2UR UR37, UPR, URZ, 0x40 ;  /* 0x000000403f257883 */ /* 0x000fe20008000000 */
[C---:B------:R-:W-:Y:S01]  /*5e70*/  ISETP.GT.AND P0, PT, R3.reuse, 0x49, P0 ;  /* 0x000000490300780c */ /* 0x040fe20000704270 */
[----:B------:R-:W-:Y:S01]  /*5e80*/  UISETP.NE.AND UP6, UPT, UR34, URZ, UPT ;  /* 0x0000003f2200728c */ /* 0x000fe2000bfc5270 */
[C---:B------:R-:W-:Y:S01]  /*5e90*/  ISETP.GT.AND P6, PT, R3.reuse, 0x39, P6 ;  /* 0x000000390300780c */ /* 0x040fe200037c4270 */
[----:B------:R-:W-:Y:S01]  /*5ea0*/  UISETP.NE.AND UP1, UPT, UR38, URZ, UPT ;  /* 0x0000003f2600728c */ /* 0x000fe2000bf25270 */
[C---:B------:R-:W-:Y:S01]  /*5eb0*/  ISETP.GT.AND P5, PT, R3.reuse, 0x40, P5 ;  /* 0x000000400300780c */ /* 0x040fe20002fa4270 */
[----:B------:R-:W1:Y:S01]  /*5ec0*/  MUFU.TANH R58, R9 ;  /* 0x00000009003a7308 */ /* 0x000e620000002400 */
[----:B------:R-:W-:-:S02]  /*5ed0*/  ISETP.GT.AND P2, PT, R3, 0x41, P2 ;  /* 0x000000410300780c */ /* 0x000fc40001744270 */
[----:B------:R-:W-:Y:S02]  /*5ee0*/  ISETP.GT.AND P1, PT, R3, 0x48, P1 ;  /* 0x000000480300780c */ /* 0x000fe40000f24270 */
[C---:B------:R-:W-:Y:S02]  /*5ef0*/  ISETP.LT.OR P0, PT, R5.reuse, 0x4a, P0 ;  /* 0x0000004a0500780c */ /* 0x040fe40000701670 */
[----:B------:R-:W-:Y:S01]  /*5f00*/  ISETP.LT.OR P6, PT, R5, 0x3a, P6 ;  /* 0x0000003a0500780c */ /* 0x000fe200037c1670 */
[----:B-----5:R-:W-:Y:S01]  /*5f10*/  FMUL.FTZ R6, R175, c[0x0][0x320] ;  /* 0x0000c800af067a20 */ /* 0x020fe20000410000 */
[C---:B------:R-:W-:Y:S01]  /*5f20*/  ISETP.LT.OR P5, PT, R5.reuse, 0x41, P5 ;  /* 0x000000410500780c */ /* 0x040fe20002fa1670 */
[----:B------:R-:W1:Y:S01]  /*5f30*/  MUFU.TANH R9, R8 ;  /* 0x0000000800097308 */ /* 0x000e620000002400 */
[C---:B------:R-:W-:Y:S02]  /*5f40*/  ISETP.LT.OR P2, PT, R5.reuse, 0x42, P2 ;  /* 0x000000420500780c */ /* 0x040fe40001741670 */
[----:B------:R-:W-:-:S02]  /*5f50*/  ISETP.LT.OR P1, PT, R5, 0x49, P1 ;  /* 0x000000490500780c */ /* 0x000fc40000f21670 */
[----:B------:R-:W-:Y:S02]  /*5f60*/  FSEL R244, R53, -INF , !P0 ;  /* 0xff80000035f47808 */ /* 0x000fe40004000000 */
[----:B------:R-:W-:Y:S01]  /*5f70*/  PLOP3.LUT P0, PT, PT, PT, UP6, 0x40, 0x0 ;  /* 0x000000000000781c */ /* 0x000fe20003f0e868 */
[----:B------:R5:W1:Y:S01]  /*5f80*/  MUFU.TANH R27, R6 ;  /* 0x00000006001b7308 */ /* 0x000a620000002400 */
[----:B------:R-:W-:Y:S01]  /*5f90*/  FSEL R229, R62, -INF , !P6 ;  /* 0xff8000003ee57808 */ /* 0x000fe20007000000 */
[----:B------:R-:W-:Y:S01]  /*5fa0*/  UISETP.NE.AND UP6, UPT, UR37, URZ, UPT ;  /* 0x0000003f2500728c */ /* 0x000fe2000bfc5270 */
[----:B------:R-:W-:Y:S02]  /*5fb0*/  FSEL R245, R60, -INF , !P5 ;  /* 0xff8000003cf57808 */ /* 0x000fe40006800000 */
[----:B------:R-:W-:Y:S02]  /*5fc0*/  FSEL R247, R57, -INF , !P2 ;  /* 0xff80000039f77808 */ /* 0x000fe40005000000 */
[----:B------:R-:W-:Y:S01]  /*5fd0*/  FSEL R246, R49, -INF , !P1 ;  /* 0xff80000031f67808 */ /* 0x000fe20004800000 */
[----:B------:R-:W1:Y:S01]  /*5fe0*/  MUFU.TANH R8, R17 ;  /* 0x0000001100087308 */ /* 0x000e620000002400 */
[----:B------:R-:W-:-:S02]  /*5ff0*/  PLOP3.LUT P6, PT, PT, PT, UP3, 0x40, 0x0 ;  /* 0x000000000000781c */ /* 0x000fc40003fce838 */
[----:B------:R-:W-:Y:S02]  /*6000*/  PLOP3.LUT P5, PT, PT, PT, UP2, 0x40, 0x0 ;  /* 0x000000000000781c */ /* 0x000fe40003fae828 */
[----:B------:R-:W-:Y:S02]  /*6010*/  PLOP3.LUT P2, PT, PT, PT, UP1, 0x40, 0x0 ;  /* 0x000000000000781c */ /* 0x000fe40003f4e818 */
[----:B------:R-:W-:Y:S01]  /*6020*/  PLOP3.LUT P1, PT, PT, PT, UP0, 0x40, 0x0 ;  /* 0x000000000000781c */ /* 0x000fe20003f2e808 */
[----:B-----5:R-:W-:Y:S01]  /*6030*/  FMUL.FTZ R6, R167, c[0x0][0x320] ;  /* 0x0000c800a7067a20 */ /* 0x020fe20000410000 */
[C---:B------:R-:W-:Y:S02]  /*6040*/  ISETP.GT.AND P6, PT, R3.reuse, 0x50, P6 ;  /* 0x000000500300780c */ /* 0x040fe400037c4270 */
[C---:B------:R-:W-:Y:S01]  /*6050*/  ISETP.GT.AND P5, PT, R3.reuse, 0x51, P5 ;  /* 0x000000510300780c */ /* 0x040fe20002fa4270 */
[----:B------:R5:W1:Y:S01]  /*6060*/  MUFU.TANH R26, R6 ;  /* 0x00000006001a7308 */ /* 0x000a620000002400 */
[----:B------:R-:W-:-:S02]  /*6070*/  ISETP.GT.AND P2, PT, R3, 0x58, P2 ;  /* 0x000000580300780c */ /* 0x000fc40001744270 */
[----:B------:R-:W-:Y:S02]  /*6080*/  ISETP.GT.AND P1, PT, R3, 0x59, P1 ;  /* 0x000000590300780c */ /* 0x000fe40000f24270 */
[C---:B------:R-:W-:Y:S02]  /*6090*/  ISETP.LT.OR P6, PT, R5.reuse, 0x51, P6 ;  /* 0x000000510500780c */ /* 0x040fe400037c1670 */
[C---:B------:R-:W-:Y:S02]  /*60a0*/  ISETP.LT.OR P5, PT, R5.reuse, 0x52, P5 ;  /* 0x000000520500780c */ /* 0x040fe40002fa1670 */
[C---:B------:R-:W-:Y:S02]  /*60b0*/  ISETP.LT.OR P2, PT, R5.reuse, 0x59, P2 ;  /* 0x000000590500780c */ /* 0x040fe40001741670 */
[----:B------:R-:W-:Y:S02]  /*60c0*/  ISETP.LT.OR P1, PT, R5, 0x5a, P1 ;  /* 0x0000005a0500780c */ /* 0x000fe40000f21670 */
[----:B------:R-:W-:-:S02]  /*60d0*/  FSEL R243, R41, -INF , !P6 ;  /* 0xff80000029f37808 */ /* 0x000fc40007000000 */
[----:B------:R-:W-:Y:S01]  /*60e0*/  FSEL R242, R36, -INF , !P5 ;  /* 0xff80000024f27808 */ /* 0x000fe20006800000 */
[----:B-----5:R-:W-:Y:S01]  /*60f0*/  FMUL.FTZ R6, R159, c[0x0][0x320] ;  /* 0x0000c8009f067a20 */ /* 0x020fe20000410000 */
[----:B------:R-:W-:Y:S02]  /*6100*/  FSEL R249, R33, -INF , !P2 ;  /* 0xff80000021f97808 */ /* 0x000fe40005000000 */
[----:B------:R-:W-:Y:S01]  /*6110*/  FSEL R250, R35, -INF , !P1 ;  /* 0xff80000023fa7808 */ /* 0x000fe20004800000 */
[----:B------:R5:W1:Y:S02]  /*6120*/  MUFU.TANH R25, R6 ;  /* 0x0000000600197308 */ /* 0x000a640000002400 */
[----:B-----5:R-:W-:-:S06]  /*6130*/  FMUL.FTZ R6, R162, c[0x0][0x320] ;  /* 0x0000c800a2067a20 */ /* 0x020fcc0000410000 */
[----:B------:R5:W1:Y:S02]  /*6140*/  MUFU.TANH R24, R6 ;  /* 0x0000000600187308 */ /* 0x000a640000002400 */
[----:B-----5:R-:W-:-:S06]  /*6150*/  FMUL.FTZ R6, R163, c[0x0][0x320] ;  /* 0x0000c800a3067a20 */ /* 0x020fcc0000410000 */
[----:B------:R5:W1:Y:S02]  /*6160*/  MUFU.TANH R22, R6 ;  /* 0x0000000600167308 */ /* 0x000a640000002400 */
[----:B-----5:R-:W-:-:S06]  /*6170*/  FMUL.FTZ R6, R158, c[0x0][0x320] ;  /* 0x0000c8009e067a20 */ /* 0x020fcc0000410000 */
[----:B------:R5:W1:Y:S02]  /*6180*/  MUFU.TANH R11, R6 ;  /* 0x00000006000b7308 */ /* 0x000a640000002400 */
[----:B-----5:R-:W5:Y:S02]  /*6190*/  SHFL.IDX PT, R6, R18, 0x3, 0x1c1f ;  /* 0x007c1f0012067f89 */ /* 0x020f6400000e0000 */
[----:B-----5:R-:W-:-:S05]  /*61a0*/  IMAD.IADD R3, R19, 0x1, R6 ;  /* 0x0000000113037824 */ /* 0x020fca00078e0206 */
[----:B------:R-:W-:Y:S01]  /*61b0*/  IMNMX R5, R3, R20, PT ;  /* 0x0000001403057217 */ /* 0x000fe20003800200 */
[----:B------:R-:W-:Y:S01]  /*61c0*/  IMAD.IADD R3, R21, 0x1, R6 ;  /* 0x0000000115037824 */ /* 0x000fe200078e0206 */
        /* <DEDUP_REMOVED lines=13> */
.L_x_267:
[----:B------:R-:W-:-:S04]  /*62a0*/  MOV R7, c[0x0][0x32c] ;  /* 0x0000cb0000077a02 */ /* 0x000fc80000000f00 */
[----:B------:R-:W-:-:S13]  /*62b0*/  ISETP.NE.AND P0, PT, R7, 0x1, PT ;  /* 0x000000010700780c */ /* 0x000fda0003f05270 */
[----:B------:R-:W-:-:S05]  /*62c0*/  @P0 IMAD.HI.U32 R7, R6, c[0x0][0x330], RZ ;  /* 0x0000cc0006070a27 */ /* 0x000fca00078e00ff */
[----:B------:R-:W-:Y:S02]  /*62d0*/  @P0 SHF.R.U32.HI R6, RZ, c[0x0][0x334], R7 ;  /* 0x0000cd00ff060a19 */ /* 0x000fe40000011607 */
.L_x_268:
[----:B------:R-:W-:Y:S05]  /*62e0*/  BSYNC B0 ;  /* 0x0000000000007941 */ /* 0x000fea0003800000 */
.L_x_266:
[----:B------:R-:W-:-:S05]  /*62f0*/  IMAD R6, R6, c[0x0][0x32c], R23 ;  /* 0x0000cb0006067a24 */ /* 0x000fca00078e0217 */
[----:B------:R-:W-:Y:S02]  /*6300*/  IADD3 R7, R6, c[0x0][0x32c], RZ ;  /* 0x0000cb0006077a10 */ /* 0x000fe40007ffe0ff */
[----:B------:R-:W-:Y:S02]  /*6310*/  IMNMX R3, R3, R6, !PT ;  /* 0x0000000603037217 */ /* 0x000fe40007800200 */
[----:B------:R-:W-:Y:S02]  /*6320*/  IMNMX R5, R5, R7, PT ;  /* 0x0000000705057217 */ /* 0x000fe40003800200 */
.L_x_265:
        /* <DEDUP_REMOVED lines=31> */
[----:B------:R-:W-:Y:S01]  /*6520*/  STL [R1+0x40], R218 ;  /* 0x000040da01007387 */ /* 0x000fe20000100800 */
[----:B------:R-:W-:Y:S01]  /*6530*/  FMNMX.FTZ R72, R83, R72, !PT ;  /* 0x0000004853487209 */ /* 0x000fe20007810000 */
[--C-:B------:R-:W-:Y:S01]  /*6540*/  IMAD R210, R4, 0x2, R209.reuse ;  /* 0x0000000204d27824 */ /* 0x100fe200078e02d1 */
[----:B------:R-:W-:Y:S01]  /*6550*/  FMNMX.FTZ R6, R82, R6, !PT ;  /* 0x0000000652067209 */ /* 0x000fe20007810000 */
[----:B------:R-:W-:Y:S01]  /*6560*/  IMAD R212, R2, 0x2, R209 ;  /* 0x0000000202d47824 */ /* 0x000fe200078e02d1 */
[----:B------:R-:W-:Y:S01]  /*6570*/  FMNMX.FTZ R72, R117, R72, !PT ;  /* 0x0000004875487209 */ /* 0x000fe20007810000 */
[----:B------:R-:W-:Y:S01]  /*6580*/  STL [R1+0x3c], R217 ;  /* 0x00003cd901007387 */ /* 0x000fe20000100800 */
[----:B------:R-:W-:-:S02]  /*6590*/  FMNMX.FTZ R6, R112, R6, !PT ;  /* 0x0000000670067209 */ /* 0x000fc40007810000 */
[----:B------:R-:W-:Y:S01]  /*65a0*/  FMNMX.FTZ R72, R121, R72, !PT ;  /* 0x0000004879487209 */ /* 0x000fe20007810000 */
[----:B------:R-:W-:Y:S01]  /*65b0*/  STL [R1+0x38], R216 ;  /* 0x000038d801007387 */ /* 0x000fe20000100800 */
        /* <DEDUP_REMOVED lines=30> */
[----:B------:R-:W-:Y:S01]  /*67a0*/  PLOP3.LUT P5, PT, PT, PT, UP6, 0x40, 0x0 ;  /* 0x000000000000781c */ /* 0x000fe20003fae868 */
[----:B------:R-:W-:Y:S01]  /*67b0*/  UISETP.NE.AND UP6, UPT, UR37, URZ, UPT ;  /* 0x0000003f2500728c */ /* 0x000fe2000bfc5270 */
[----:B------:R-:W-:Y:S01]  /*67c0*/  FMNMX.FTZ R72, R248, R72, !PT ;  /* 0x00000048f8487209 */ /* 0x000fe20007810000 */
[----:B------:R-:W-:Y:S01]  /*67d0*/  STL [R1+0x28], R208 ;  /* 0x000028d001007387 */ /* 0x000fe20000100800 */
[----:B------:R-:W-:-:S02]  /*67e0*/  FMNMX.FTZ R6, R233, R6, !PT ;  /* 0x00000006e9067209 */ /* 0x000fc40007810000 */
[----:B------:R-:W-:Y:S02]  /*67f0*/  FMNMX.FTZ R72, R251, R72, !PT ;  /* 0x00000048fb487209 */ /* 0x000fe40007810000 */
[----:B------:R-:W-:Y:S02]  /*6800*/  ISETP.GT.AND P5, PT, R3, RZ, P5 ;  /* 0x000000ff0300720c */ /* 0x000fe40002fa4270 */
[----:B------:R-:W-:Y:S01]  /*6810*/  FMNMX.FTZ R6, R235, R6, !PT ;  /* 0x00000006eb067209 */ /* 0x000fe20007810000 */
[----:B------:R-:W1:Y:S01]  /*6820*/  SHFL.BFLY PT, R7, R72, 0x2, 0x1f ;  /* 0x0c401f0048077f89 */ /* 0x000e6200000e0000 */
[----:B------:R-:W-:Y:S02]  /*6830*/  ISETP.LT.OR P5, PT, R5, 0x1, P5 ;  /* 0x000000010500780c */ /* 0x000fe40002fa1670 */
[----:B------:R-:W-:Y:S02]  /*6840*/  FMNMX.FTZ R6, R236, R6, !PT ;  /* 0x00000006ec067209 */ /* 0x000fe40007810000 */
[----:B------:R-:W-:-:S02]  /*6850*/  FSEL R116, R8, -INF , !P5 ;  /* 0xff80000008747808 */ /* 0x000fc40006800000 */
[----:B------:R-:W-:Y:S01]  /*6860*/  PLOP3.LUT P6, PT, PT, PT, UP3, 0x40, 0x0 ;  /* 0x000000000000781c */ /* 0x000fe20003fce838 */
[----:B------:R-:W2:Y:S01]  /*6870*/  SHFL.BFLY PT, R8, R6, 0x2, 0x1f ;  /* 0x0c401f0006087f89 */ /* 0x000ea200000e0000 */
[----:B------:R-:W-:Y:S01]  /*6880*/  PLOP3.LUT P5, PT, PT, PT, UP2, 0x40, 0x0 ;  /* 0x000000000000781c */ /* 0x000fe20003fae828 */
[----:B------:R-:W-:Y:S01]  /*6890*/  UISETP.NE.AND UP2, UPT, UR24, URZ, UPT ;  /* 0x0000003f1800728c */ /* 0x000fe2000bf45270 */
[----:B------:R-:W-:Y:S01]  /*68a0*/  ISETP.GT.AND P6, PT, R3, 0x10, P6 ;  /* 0x000000100300780c */ /* 0x000fe200037c4270 */
[----:B------:R-:W-:Y:S01]  /*68b0*/  UISETP.NE.AND UP3, UPT, UR25, URZ, UPT ;  /* 0x0000003f1900728c */ /* 0x000fe2000bf65270 */
[----:B------:R-:W-:Y:S01]  /*68c0*/  PLOP3.LUT P2, PT, PT, PT, UP5, 0x40, 0x0 ;  /* 0x000000000000781c */ /* 0x000fe20003f4e858 */
[----:B------:R-:W-:Y:S01]  /*68d0*/  UISETP.NE.AND UP5, UPT, UR33, URZ, UPT ;  /* 0x0000003f2100728c */ /* 0x000fe2000bfa5270 */
[----:B------:R-:W-:Y:S02]  /*68e0*/  ISETP.LT.OR P6, PT, R5, 0x11, P6 ;  /* 0x000000110500780c */ /* 0x000fe400037c1670 */
[----:B------:R-:W-:Y:S01]  /*68f0*/  PLOP3.LUT P1, PT, PT, PT, UP0, 0x40, 0x0 ;  /* 0x000000000000781c */ /* 0x000fe20003f2e808 */
[----:B------:R-:W-:Y:S01]  /*6900*/  UISETP.NE.AND UP0, UPT, UR26, URZ, UPT ;  /* 0x0000003f1a00728c */ /* 0x000fe2000bf05270 */
[----:B------:R-:W-:-:S02]  /*6910*/  FSEL R118, R14, -INF , !P6 ;  /* 0xff8000000e767808 */ /* 0x000fc40007000000 */
[----:B------:R-:W-:Y:S01]  /*6920*/  PLOP3.LUT P6, PT, PT, PT, UP2, 0x40, 0x0 ;  /* 0x000000000000781c */ /* 0x000fe20003fce828 */
[----:B------:R-:W-:Y:S01]  /*6930*/  UISETP.NE.AND UP2, UPT, UR19, URZ, UPT ;  /* 0x0000003f1300728c */ /* 0x000fe2000bf45270 */
[----:B------:R-:W-:Y:S01]  /*6940*/  PLOP3.LUT P0, PT, PT, PT, UP1, 0x40, 0x0 ;  /* 0x000000000000781c */ /* 0x000fe20003f0e818 */
[----:B------:R-:W-:Y:S01]  /*6950*/  UISETP.NE.AND UP1, UPT, UR23, URZ, UPT ;  /* 0x0000003f1700728c */ /* 0x000fe2000bf25270 */
[----:B-1----:R-:W-:Y:S02]  /*6960*/  FMNMX.FTZ R72, R72, R7, !PT ;  /* 0x0000000748487209 */ /* 0x002fe40007810000 */
[C---:B------:R-:W-:Y:S02]  /*6970*/  ISETP.GT.AND P6, PT, R3.reuse, 0x21, P6 ;  /* 0x000000210300780c */ /* 0x040fe400037c4270 */
[----:B------:R-:W-:Y:S01]  /*6980*/  ISETP.GT.AND P2, PT, R3, 0x1, P2 ;  /* 0x000000010300780c */ /* 0x000fe20001744270 */
[----:B------:R-:W1:Y:S01]  /*6990*/  SHFL.BFLY PT, R7, R72, 0x1, 0x1f ;  /* 0x0c201f0048077f89 */ /* 0x000e6200000e0000 */
[----:B------:R-:W-:-:S02]  /*69a0*/  ISETP.LT.OR P6, PT, R5, 0x22, P6 ;  /* 0x000000220500780c */ /* 0x000fc400037c1670 */
[----:B--2---:R-:W-:Y:S02]  /*69b0*/  FMNMX.FTZ R6, R6, R8, !PT ;  /* 0x0000000806067209 */ /* 0x004fe40007810000 */
[----:B------:R-:W-:Y:S02]  /*69c0*/  FSEL R147, R31, -INF , !P6 ;  /* 0xff8000001f937808 */ /* 0x000fe40007000000 */
[----:B------:R-:W-:Y:S01]  /*69d0*/  PLOP3.LUT P6, PT, PT, PT, UP2, 0x40, 0x0 ;  /* 0x000000000000781c */ /* 0x000fe20003fce828 */
[----:B------:R-:W2:Y:S01]  /*69e0*/  SHFL.BFLY PT, R71, R6, 0x1, 0x1f ;  /* 0x0c201f0006477f89 */ /* 0x000ea200000e0000 */
[C---:B------:R-:W-:Y:S01]  /*69f0*/  ISETP.GT.AND P1, PT, R3.reuse, 0x8, P1 ;  /* 0x000000080300780c */ /* 0x040fe20000f24270 */
[----:B------:R-:W-:Y:S01]  /*6a00*/  UISETP.NE.AND UP2, UPT, UR29, URZ, UPT ;  /* 0x0000003f1d00728c */ /* 0x000fe2000bf45270 */
[C---:B------:R-:W-:Y:S02]  /*6a10*/  ISETP.GT.AND P6, PT, R3.reuse, 0x38, P6 ;  /* 0x000000380300780c */ /* 0x040fe400037c4270 */
[----:B------:R-:W-:-:S02]  /*6a20*/  ISETP.GT.AND P0, PT, R3, 0x9, P0 ;  /* 0x000000090300780c */ /* 0x000fc40000704270 */
[C---:B------:R-:W-:Y:S02]  /*6a30*/  ISETP.LT.OR P6, PT, R5.reuse, 0x39, P6 ;  /* 0x000000390500780c */ /* 0x040fe400037c1670 */
[----:B------:R-:W-:Y:S02]  /*6a40*/  ISETP.LT.OR P2, PT, R5, 0x2, P2 ;  /* 0x000000020500780c */ /* 0x000fe40001741670 */
[----:B------:R-:W-:Y:S02]  /*6a50*/  FSEL R197, R37, -INF , !P6 ;  /* 0xff80000025c57808 */ /* 0x000fe40007000000 */
[C---:B------:R-:W-:Y:S02]  /*6a60*/  ISETP.LT.OR P1, PT, R5.reuse, 0x9, P1 ;  /* 0x000000090500780c */ /* 0x040fe40000f21670 */
[----:B------:R-:W-:Y:S02]  /*6a70*/  ISETP.LT.OR P0, PT, R5, 0xa, P0 ;  /* 0x0000000a0500780c */ /* 0x000fe40000701670 */
[----:B-1----:R-:W-:-:S02]  /*6a80*/  FMNMX.FTZ R72, R72, R7, !PT ;  /* 0x0000000748487209 */ /* 0x002fc40007810000 */
[----:B------:R-:W-:Y:S02]  /*6a90*/  FSEL R115, R29, -INF , !P2 ;  /* 0xff8000001d737808 */ /* 0x000fe40005000000 */
[C---:B------:R-:W-:Y:S01]  /*6aa0*/  FSETP.NEU.FTZ.AND P6, PT, R72.reuse, -INF , PT ;  /* 0xff8000004800780b */ /* 0x040fe20003fdd000 */
[----:B------:R-:W-:Y:S01]  /*6ab0*/  FMUL.FTZ R7, R72, c[0x0][0x2d0] ;  /* 0x0000b40048077a20 */ /* 0x000fe20000410000 */
[----:B------:R-:W-:Y:S02]  /*6ac0*/  FSEL R114, R12, -INF , !P1 ;  /* 0xff8000000c727808 */ /* 0x000fe40004800000 */
[----:B--2---:R-:W-:Y:S02]  /*6ad0*/  FMNMX.FTZ R71, R6, R71, !PT ;  /* 0x0000004706477209 */ /* 0x004fe40007810000 */
[----:B------:R-:W-:Y:S02]  /*6ae0*/  FSEL R7, R7, RZ, P6 ;  /* 0x000000ff07077208 */ /* 0x000fe40003000000 */
[C---:B------:R-:W-:Y:S01]  /*6af0*/  FSETP.NEU.FTZ.AND P6, PT, R71.reuse, -INF , PT ;  /* 0xff8000004700780b */ /* 0x040fe20003fdd000 */
[----:B------:R-:W-:Y:S01]  /*6b00*/  FMUL.FTZ R6, R71, c[0x0][0x2d0] ;  /* 0x0000b40047067a20 */ /* 0x000fe20000410000 */
[----:B------:R-:W-:Y:S01]  /*6b10*/  FSEL R113, R27, -INF , !P0 ;  /* 0xff8000001b717808 */ /* 0x000fe20004000000 */
[----:B------:R-:W-:Y:S01]  /*6b20*/  FFMA.FTZ R8, R66, c[0x0][0x2d0], -R7 ;  /* 0x0000b40042087a23 */ /* 0x000fe20000010807 */
[----:B------:R-:W-:Y:S01]  /*6b30*/  PLOP3.LUT P2, PT, PT, PT, UP4, 0x40, 0x0 ;  /* 0x000000000000781c */ /* 0x000fe20003f4e848 */
[----:B------:R-:W-:Y:S01]  /*6b40*/  UISETP.NE.AND UP4, UPT, UR21, URZ, UPT ;  /* 0x0000003f1500728c */ /* 0x000fe2000bf85270 */
[----:B------:R-:W-:Y:S01]  /*6b50*/  FSEL R6, R6, RZ, P6 ;  /* 0x000000ff06067208 */ /* 0x000fe20003000000 */
[----:B------:R1:W2:Y:S01]  /*6b60*/  MUFU.EX2 R10, R8 ;  /* 0x00000008000a7308 */ /* 0x0002a20000000800 */
[----:B------:R-:W-:Y:S01]  /*6b70*/  PLOP3.LUT P1, PT, PT, PT, UP0, 0x40, 0x0 ;  /* 0x000000000000781c */ /* 0x000fe20003f2e808 */
[----:B------:R-:W-:Y:S01]  /*6b80*/  UISETP.NE.AND UP0, UPT, UR22, URZ, UPT ;  /* 0x0000003f1600728c */ /* 0x000fe2000bf05270 */
[----:B------:R-:W-:Y:S01]  /*6b90*/  PLOP3.LUT P0, PT, PT, PT, UP3, 0x40, 0x0 ;  /* 0x000000000000781c */ /* 0x000fe20003f0e838 */
[----:B------:R-:W-:Y:S01]  /*6ba0*/  FFMA.FTZ R0, R54, c[0x0][0x2d0], -R6 ;  /* 0x0000b40036007a23 */ /* 0x000fe20000010806 */
[C---:B------:R-:W-:Y:S01]  /*6bb0*/  ISETP.GT.AND P5, PT, R3.reuse, 0x11, P5 ;  /* 0x000000110300780c */ /* 0x040fe20002fa4270 */
[----:B------:R-:W-:Y:S01]  /*6bc0*/  UISETP.NE.AND UP3, UPT, UR20, URZ, UPT ;  /* 0x0000003f1400728c */ /* 0x000fe2000bf65270 */
[C---:B------:R-:W-:Y:S01]  /*6bd0*/  ISETP.GT.AND P2, PT, R3.reuse, 0x18, P2 ;  /* 0x000000180300780c */ /* 0x040fe20001744270 */
[----:B------:R3:W-:Y:S01]  /*6be0*/  MUFU.EX2 R151, R0 ;  /* 0x0000000000977308 */ /* 0x0007e20000000800 */
[----:B------:R-:W-:-:S02]  /*6bf0*/  ISETP.GT.AND P1, PT, R3, 0x19, P1 ;  /* 0x000000190300780c */ /* 0x000fc40000f24270 */
[----:B------:R-:W-:Y:S02]  /*6c00*/  ISETP.GT.AND P0, PT, R3, 0x20, P0 ;  /* 0x000000200300780c */ /* 0x000fe40000704270 */
[C---:B------:R-:W-:Y:S02]  /*6c10*/  ISETP.LT.OR P5, PT, R5.reuse, 0x12, P5 ;  /* 0x000000120500780c */ /* 0x040fe40002fa1670 */
[----:B------:R-:W-:Y:S01]  /*6c20*/  ISETP.LT.OR P2, PT, R5, 0x19, P2 ;  /* 0x000000190500780c */ /* 0x000fe20001741670 */
[----:B-1----:R-:W-:Y:S01]  /*6c30*/  FFMA.FTZ R8, R65, c[0x0][0x2d0], -R7 ;  /* 0x0000b40041087a23 */ /* 0x002fe20000010807 */
[C---:B------:R-:W-:Y:S02]  /*6c40*/  ISETP.LT.OR P1, PT, R5.reuse, 0x1a, P1 ;  /* 0x0000001a0500780c */ /* 0x040fe40000f21670 */
[----:B------:R-:W-:Y:S01]  /*6c50*/  ISETP.LT.OR P0, PT, R5, 0x21, P0 ;  /* 0x000000210500780c */ /* 0x000fe20000701670 */
[----:B------:R1:W4:Y:S01]  /*6c60*/  MUFU.EX2 R165, R8 ;  /* 0x0000000800a57308 */ /* 0x0003220000000800 */
[----:B------:R-:W-:-:S02]  /*6c70*/  FSEL R120, R9, -INF , !P5 ;  /* 0xff80000009787808 */ /* 0x000fc40006800000 */
[----:B------:R-:W-:Y:S01]  /*6c80*/  FSEL R123, R28, -INF , !P2 ;  /* 0xff8000001c7b7808 */ /* 0x000fe20005000000 */
[----:B---3--:R-:W-:Y:S01]  /*6c90*/  FFMA.FTZ R0, R56, c[0x0][0x2d0], -R6 ;  /* 0x0000b40038007a23 */ /* 0x008fe20000010806 */
[----:B------:R-:W-:Y:S02]  /*6ca0*/  FSEL R126, R26, -INF , !P1 ;  /* 0xff8000001a7e7808 */ /* 0x000fe40004800000 */
[----:B------:R-:W-:Y:S01]  /*6cb0*/  FSEL R146, R15, -INF , !P0 ;  /* 0xff8000000f927808 */ /* 0x000fe20004000000 */
[----:B------:R3:W-:Y:S01]  /*6cc0*/  MUFU.EX2 R154, R0 ;  /* 0x00000000009a7308 */ /* 0x0007e20000000800 */
[----:B------:R-:W-:Y:S01]  /*6cd0*/  PLOP3.LUT P5, PT, PT, PT, UP1, 0x40, 0x0 ;  /* 0x000000000000781c */ /* 0x000fe20003fae818 */
[----:B------:R-:W-:Y:S01]  /*6ce0*/  UISETP.NE.AND UP1, UPT, UR5, URZ, UPT ;  /* 0x0000003f0500728c */ /* 0x000fe2000bf25270 */
[----:B------:R-:W-:Y:S01]  /*6cf0*/  PLOP3.LUT P2, PT, PT, PT, UP0, 0x40, 0x0 ;  /* 0x000000000000781c */ /* 0x000fe20003f4e808 */
[----:B------:R-:W-:Y:S01]  /*6d00*/  UISETP.NE.AND UP0, UPT, UR4, URZ, UPT ;  /* 0x0000003f0400728c */ /* 0x000fe2000bf05270 */
[----:B------:R-:W-:Y:S01]  /*6d10*/  PLOP3.LUT P1, PT, PT, PT, UP4, 0x40, 0x0 ;  /* 0x000000000000781c */ /* 0x000fe20003f2e848 */
[----:B------:R-:W-:Y:S01]  /*6d20*/  UISETP.NE.AND UP4, UPT, UR32, URZ, UPT ;  /* 0x0000003f2000728c */ /* 0x000fe2000bf85270 */
[----:B------:R-:W-:Y:S01]  /*6d30*/  PLOP3.LUT P0, PT, PT, PT, UP3, 0x40, 0x0 ;  /* 0x000000000000781c */ /* 0x000fe20003f0e838 */
[--C-:B-1----:R-:W-:Y:S01]  /*6d40*/  FFMA.FTZ R8, R69, c[0x0][0x2d0], -R7.reuse ;  /* 0x0000b40045087a23 */ /* 0x102fe20000010807 */
[----:B------:R-:W-:Y:S01]  /*6d50*/  FMNMX.FTZ R4, R122, R124, !PT ;  /* 0x0000007c7a047209 */ /* 0x000fe20007810000 */
[----:B------:R-:W-:Y:S01]  /*6d60*/  UISETP.NE.AND UP3, UPT, UR27, URZ, UPT ;  /* 0x0000003f1b00728c */ /* 0x000fe2000bf65270 */
[C---:B------:R-:W-:Y:S01]  /*6d70*/  ISETP.GT.AND P5, PT, R3.reuse, 0x28, P5 ;  /* 0x000000280300780c */ /* 0x040fe20002fa4270 */
[----:B------:R1:W-:Y:S01]  /*6d80*/  MUFU.EX2 R214, R8 ;  /* 0x0000000800d67308 */ /* 0x0003e20000000800 */
[C---:B------:R-:W-:Y:S01]  /*6d90*/  ISETP.GT.AND P2, PT, R3.reuse, 0x29, P2 ;  /* 0x000000290300780c */ /* 0x040fe20001744270 */
[----:B------:R-:W-:Y:S01]  /*6da0*/  ULDC.64 UR4, c[0x0][0x2c8] ;  /* 0x0000b20000047ab9 */ /* 0x000fe20000000a00 */
[C---:B------:R-:W-:Y:S01]  /*6db0*/  ISETP.GT.AND P1, PT, R3.reuse, 0x30, P1 ;  /* 0x000000300300780c */ /* 0x040fe20000f24270 */
[----:B---3--:R-:W-:Y:S01]  /*6dc0*/  FFMA.FTZ R0, R70, c[0x0][0x2d0], -R7 ;  /* 0x0000b40046007a23 */ /* 0x008fe20000010807 */
[----:B------:R-:W-:-:S02]  /*6dd0*/  ISETP.GT.AND P0, PT, R3, 0x31, P0 ;  /* 0x000000310300780c */ /* 0x000fc40000704270 */
[----:B------:R-:W-:Y:S01]  /*6de0*/  LEA R211, R2, R210, 0x1 ;  /* 0x000000d202d37211 */ /* 0x000fe200078e08ff */
[----:B------:R3:W-:Y:S01]  /*6df0*/  MUFU.EX2 R69, R0 ;  /* 0x0000000000457308 */ /* 0x0007e20000000800 */
[----:B------:R-:W-:Y:S02]  /*6e00*/  FMNMX.FTZ R2, R127, R4, !PT ;  /* 0x000000047f027209 */ /* 0x000fe40007810000 */
[C---:B------:R-:W-:Y:S01]  /*6e10*/  ISETP.LT.OR P5, PT, R5.reuse, 0x29, P5 ;  /* 0x000000290500780c */ /* 0x040fe20002fa1670 */
[----:B------:R-:W4:Y:S01]  /*6e20*/  LDSM.16.MT88.4 R92, [R211+0x100] ;  /* 0x00010000d35c783b */ /* 0x000f220000004200 */
[C---:B------:R-:W-:Y:S02]  /*6e30*/  ISETP.LT.OR P2, PT, R5.reuse, 0x2a, P2 ;  /* 0x0000002a0500780c */ /* 0x040fe40001741670 */
[C---:B------:R-:W-:Y:S01]  /*6e40*/  ISETP.LT.OR P1, PT, R5.reuse, 0x31, P1 ;  /* 0x000000310500780c */ /* 0x040fe20000f21670 */
[--C-:B-1----:R-:W-:Y:S01]  /*6e50*/  FFMA.FTZ R8, R68, c[0x0][0x2d0], -R7.reuse ;  /* 0x0000b40044087a23 */ /* 0x102fe20000010807 */
[----:B------:R-:W-:Y:S01]  /*6e60*/  ISETP.LT.OR P0, PT, R5, 0x32, P0 ;  /* 0x000000320500780c */ /* 0x000fe20000701670 */
[----:B--2---:R-:W-:Y:S01]  /*6e70*/  IMAD.MOV.U32 R68, RZ, RZ, R10 ;  /* 0x000000ffff447224 */ /* 0x004fe200078e000a */
[----:B------:R-:W-:Y:S01]  /*6e80*/  FMNMX.FTZ R2, R128, R2, !PT ;  /* 0x0000000280027209 */ /* 0x000fe20007810000 */
[----:B------:R1:W2:Y:S01]  /*6e90*/  MUFU.EX2 R182, R8 ;  /* 0x0000000800b67308 */ /* 0x0002a20000000800 */
[----:B------:R-:W-:Y:S01]  /*6ea0*/  FSEL R180, R11, -INF , !P5 ;  /* 0xff8000000bb47808 */ /* 0x000fe20006800000 */
[----:B------:R-:W2:Y:S01]  /*6eb0*/  LDSM.16.MT88.4 R104, [R211+0x900] ;  /* 0x00090000d368783b */ /* 0x000ea20000004200 */
[----:B------:R-:W-:Y:S01]  /*6ec0*/  FSEL R181, R25, -INF , !P2 ;  /* 0xff80000019b57808 */ /* 0x000fe20005000000 */
[----:B---3--:R-:W-:Y:S01]  /*6ed0*/  FFMA.FTZ R0, R73, c[0x0][0x2d0], -R7 ;  /* 0x0000b40049007a23 */ /* 0x008fe20000010807 */
[----:B------:R-:W-:-:S02]  /*6ee0*/  FSEL R198, R24, -INF , !P1 ;  /* 0xff80000018c67808 */ /* 0x000fc40004800000 */
        /* <DEDUP_REMOVED lines=9> */
[----:B-1----:R-:W-:Y:S01]  /*6f80*/  FFMA.FTZ R8, R52, c[0x0][0x2d0], -R6 ;  /* 0x0000b40034087a23 */ /* 0x002fe20000010806 */
[----:B------:R-:W-:Y:S01]  /*6f90*/  FMNMX.FTZ R2, R132, R2, !PT ;  /* 0x0000000284027209 */ /* 0x000fe20007810000 */
[----:B------:R-:W-:Y:S01]  /*6fa0*/  UISETP.NE.AND UP5, UPT, UR35, URZ, UPT ;  /* 0x0000003f2300728c */ /* 0x000fe2000bfa5270 */
[C---:B------:R-:W-:Y:S01]  /*6fb0*/  ISETP.GT.AND P5, PT, R3.reuse, 0x39, P5 ;  /* 0x000000390300780c */ /* 0x040fe20002fa4270 */
[----:B------:R1:W-:Y:S01]  /*6fc0*/  MUFU.EX2 R217, R8 ;  /* 0x0000000800d97308 */ /* 0x0003e20000000800 */
[----:B------:R-:W-:-:S02]  /*6fd0*/  ISETP.GT.AND P2, PT, R3, 0x40, P2 ;  /* 0x000000400300780c */ /* 0x000fc40001744270 */
[C---:B------:R-:W-:Y:S01]  /*6fe0*/  ISETP.GT.AND P1, PT, R3.reuse, 0x41, P1 ;  /* 0x000000410300780c */ /* 0x040fe20000f24270 */
[----:B---3--:R-:W-:Y:S01]  /*6ff0*/  FFMA.FTZ R0, R74, c[0x0][0x2d0], -R7 ;  /* 0x0000b4004a007a23 */ /* 0x008fe20000010807 */
[----:B------:R-:W-:Y:S02]  /*7000*/  ISETP.GT.AND P0, PT, R3, 0x48, P0 ;  /* 0x000000480300780c */ /* 0x000fe40000704270 */
[C---:B------:R-:W-:Y:S01]  /*7010*/  ISETP.LT.OR P5, PT, R5.reuse, 0x3a, P5 ;  /* 0x0000003a0500780c */ /* 0x040fe20002fa1670 */
[----:B------:R3:W-:Y:S01]  /*7020*/  MUFU.EX2 R150, R0 ;  /* 0x0000000000967308 */ /* 0x0007e20000000800 */
[C---:B------:R-:W-:Y:S02]  /*7030*/  ISETP.LT.OR P2, PT, R5.reuse, 0x41, P2 ;  /* 0x000000410500780c */ /* 0x040fe40001741670 */
[C---:B------:R-:W-:Y:S02]  /*7040*/  ISETP.LT.OR P1, PT, R5.reuse, 0x42, P1 ;  /* 0x000000420500780c */ /* 0x040fe40000f21670 */
[----:B------:R-:W-:-:S02]  /*7050*/  ISETP.LT.OR P0, PT, R5, 0x49, P0 ;  /* 0x000000490500780c */ /* 0x000fc40000701670 */
[----:B------:R-:W-:Y:S01]  /*7060*/  FSEL R196, R43, -INF , !P5 ;  /* 0xff8000002bc47808 */ /* 0x000fe20006800000 */
[----:B-1----:R-:W-:Y:S01]  /*7070*/  FFMA.FTZ R8, R51, c[0x0][0x2d0], -R6 ;  /* 0x0000b40033087a23 */ /* 0x002fe20000010806 */
[----:B------:R-:W-:Y:S02]  /*7080*/  FSEL R201, R13, -INF , !P2 ;  /* 0xff8000000dc97808 */ /* 0x000fe40005000000 */
[----:B------:R-:W-:Y:S01]  /*7090*/  FSEL R199, R16, -INF , !P1 ;  /* 0xff80000010c77808 */ /* 0x000fe20004800000 */
[----:B------:R-:W1:Y:S01]  /*70a0*/  MUFU.EX2 R218, R8 ;  /* 0x0000000800da7308 */ /* 0x000e620000000800 */
[----:B------:R-:W-:Y:S02]  /*70b0*/  FSEL R200, R67, -INF , !P0 ;  /* 0xff80000043c87808 */ /* 0x000fe40004000000 */
[----:B------:R-:W-:Y:S01]  /*70c0*/  PLOP3.LUT P6, PT, PT, PT, UP4, 0x40, 0x0 ;  /* 0x000000000000781c */ /* 0x000fe20003fce848 */
[----:B---3--:R-:W-:Y:S01]  /*70d0*/  FFMA.FTZ R0, R75, c[0x0][0x2d0], -R7 ;  /* 0x0000b4004b007a23 */ /* 0x008fe20000010807 */
[----:B------:R-:W-:-:S02]  /*70e0*/  PLOP3.LUT P5, PT, PT, PT, UP3, 0x40, 0x0 ;  /* 0x000000000000781c */ /* 0x000fc40003fae838 */
[----:B------:R-:W-:Y:S01]  /*70f0*/  PLOP3.LUT P2, PT, PT, PT, UP2, 0x40, 0x0 ;  /* 0x000000000000781c */ /* 0x000fe20003f4e828 */
[----:B------:R3:W-:Y:S01]  /*7100*/  MUFU.EX2 R153, R0 ;  /* 0x0000000000997308 */ /* 0x0007e20000000800 */
[----:B------:R-:W-:Y:S02]  /*7110*/  PLOP3.LUT P1, PT, PT, PT, UP1, 0x40, 0x0 ;  /* 0x000000000000781c */ /* 0x000fe40003f2e818 */
[----:B------:R-:W-:Y:S02]  /*7120*/  PLOP3.LUT P0, PT, PT, PT, UP0, 0x40, 0x0 ;  /* 0x000000000000781c */ /* 0x000fe40003f0e808 */
[C---:B------:R-:W-:Y:S02]  /*7130*/  ISETP.GT.AND P6, PT, R3.reuse, 0x49, P6 ;  /* 0x000000490300780c */ /* 0x040fe400037c4270 */
[C---:B------:R-:W-:Y:S02]  /*7140*/  ISETP.GT.AND P5, PT, R3.reuse, 0x50, P5 ;  /* 0x000000500300780c */ /* 0x040fe40002fa4270 */
[----:B------:R-:W-:-:S02]  /*7150*/  ISETP.GT.AND P2, PT, R3, 0x51, P2 ;  /* 0x000000510300780c */ /* 0x000fc40001744270 */
[C---:B------:R-:W-:Y:S02]  /*7160*/  ISETP.GT.AND P1, PT, R3.reuse, 0x58, P1 ;  /* 0x000000580300780c */ /* 0x040fe40000f24270 */
[----:B------:R-:W-:Y:S02]  /*7170*/  ISETP.GT.AND P0, PT, R3, 0x59, P0 ;  /* 0x000000590300780c */ /* 0x000fe40000704270 */
[----:B------:R-:W-:Y:S02]  /*7180*/  FMNMX.FTZ R3, R116, R115, !PT ;  /* 0x0000007374037209 */ /* 0x000fe40007810000 */
[----:B---3--:R-:W-:Y:S01]  /*7190*/  FMNMX.FTZ R0, R133, R2, !PT ;  /* 0x0000000285007209 */ /* 0x008fe20007810000 */
[----:B------:R-:W-:Y:S01]  /*71a0*/  FFMA.FTZ R2, R63, c[0x0][0x2d0], -R6 ;  /* 0x0000b4003f027a23 */ /* 0x000fe20000010806 */
[----:B------:R-:W-:Y:S01]  /*71b0*/  FMNMX.FTZ R3, R114, R3, !PT ;  /* 0x0000000372037209 */ /* 0x000fe20007810000 */
[----:B------:R-:W-:Y:S01]  /*71c0*/  LDSM.16.MT88.4 R60, [R209+0x1100] ;  /* 0x00110000d13c783b */ /* 0x000fe20000004200 */
[----:B------:R-:W-:Y:S01]  /*71d0*/  FMNMX.FTZ R0, R144, R0, !PT ;  /* 0x0000000090007209 */ /* 0x000fe20007810000 */
[----:B------:R3:W-:Y:S01]  /*71e0*/  MUFU.EX2 R152, R2 ;  /* 0x0000000200987308 */ /* 0x0007e20000000800 */
[----:B------:R-:W-:-:S02]  /*71f0*/  FMNMX.FTZ R3, R113, R3, !PT ;  /* 0x0000000371037209 */ /* 0x000fc40007810000 */
[C---:B------:R-:W-:Y:S02]  /*7200*/  ISETP.LT.OR P6, PT, R5.reuse, 0x4a, P6 ;  /* 0x0000004a0500780c */ /* 0x040fe400037c1670 */
[----:B------:R-:W-:Y:S02]  /*7210*/  FMNMX.FTZ R3, R118, R3, !PT ;  /* 0x0000000376037209 */ /* 0x000fe40007810000 */
[----:B------:R-:W-:Y:S02]  /*7220*/  ISETP.LT.OR P5, PT, R5, 0x51, P5 ;  /* 0x000000510500780c */ /* 0x000fe40002fa1670 */
[----:B------:R-:W-:Y:S02]  /*7230*/  FMNMX.FTZ R3, R120, R3, !PT ;  /* 0x0000000378037209 */ /* 0x000fe40007810000 */
[----:B------:R-:W-:Y:S02]  /*7240*/  FSEL R191, R139, -INF , !P6 ;  /* 0xff8000008bbf7808 */ /* 0x000fe40007000000 */
[----:B------:R-:W-:-:S02]  /*7250*/  ISETP.LT.OR P2, PT, R5, 0x52, P2 ;  /* 0x000000520500780c */ /* 0x000fc40001741670 */
[----:B------:R-:W-:Y:S02]  /*7260*/  FSEL R193, R138, -INF , !P5 ;  /* 0xff8000008ac17808 */ /* 0x000fe40006800000 */
[----:B---3--:R-:W-:Y:S01]  /*7270*/  FMNMX.FTZ R2, R145, R0, !PT ;  /* 0x0000000091027209 */ /* 0x008fe20007810000 */
[----:B------:R-:W-:Y:S01]  /*7280*/  FFMA.FTZ R0, R64, c[0x0][0x2d0], -R6 ;  /* 0x0000b40040007a23 */ /* 0x000fe20000010806 */
[----:B------:R-:W-:Y:S01]  /*7290*/  ISETP.LT.OR P1, PT, R5, 0x59, P1 ;  /* 0x000000590500780c */ /* 0x000fe20000f21670 */
[----:B------:R-:W-:Y:S01]  /*72a0*/  LDSM.16.MT88.4 R64, [R210+0x1100] ;  /* 0x00110000d240783b */ /* 0x000fe20000004200 */
[----:B------:R-:W-:Y:S01]  /*72b0*/  FMNMX.FTZ R2, R190, R2, !PT ;  /* 0x00000002be027209 */ /* 0x000fe20007810000 */
[----:B------:R3:W3:Y:S01]  /*72c0*/  MUFU.EX2 R167, R0 ;  /* 0x0000000000a77308 */ /* 0x0006e20000000800 */
[----:B------:R-:W-:Y:S02]  /*72d0*/  FSEL R195, R140, -INF , !P2 ;  /* 0xff8000008cc37808 */ /* 0x000fe40005000000 */
[----:B----4-:R-:W-:Y:S01]  /*72e0*/  F2FP.PACK_AB R12, R165, R68 ;  /* 0x00000044a50c723e */ /* 0x010fe200000000ff */
[----:B------:R-:W-:Y:S01]  /*72f0*/  LDSM.16.MT88.4 R140, [R212+0x1900] ;  /* 0x00190000d48c783b */ /* 0x000fe20000004200 */
[----:B--2---:R-:W-:-:S02]  /*7300*/  F2FP.PACK_AB R14, R182, R214 ;  /* 0x000000d6b60e723e */ /* 0x004fc400000000ff */
[----:B-1----:R-:W-:Y:S02]  /*7310*/  F2FP.PACK_AB R13, R218, R217 ;  /* 0x000000d9da0d723e */ /* 0x002fe400000000ff */
[----:B------:R-:W-:Y:S02]  /*7320*/  F2FP.PACK_AB R15, R154, R151 ;  /* 0x000000979a0f723e */ /* 0x000fe400000000ff */
[----:B------:R-:W-:Y:S02]  /*7330*/  ISETP.LT.OR P0, PT, R5, 0x5a, P0 ;  /* 0x0000005a0500780c */ /* 0x000fe40000701670 */
[----:B------:R-:W-:Y:S02]  /*7340*/  FSEL R194, R59, -INF , !P1 ;  /* 0xff8000003bc27808 */ /* 0x000fe40004800000 */
[----:B------:R-:W-:Y:S01]  /*7350*/  FSEL R192, R58, -INF , !P0 ;  /* 0xff8000003ac07808 */ /* 0x000fe20004000000 */
[----:B------:R-:W-:Y:S01]  /*7360*/  HMMA.16816.F32 R16, R12, R76, RZ ;  /* 0x0000004c0c10723c */ /* 0x000fe200000018ff */
[----:B---3--:R-:W-:Y:S01]  /*7370*/  FMNMX.FTZ R0, R189, R2, !PT ;  /* 0x00000002bd007209 */ /* 0x008fe20007810000 */
[----:B------:R-:W-:Y:S01]  /*7380*/  FFMA.FTZ R2, R45, c[0x0][0x2d0], -R6 ;  /* 0x0000b4002d027a23 */ /* 0x000fe20000010806 */
[----:B------:R-:W-:-:S02]  /*7390*/  F2FP.PACK_AB R8, R157, R69 ;  /* 0x000000459d08723e */ /* 0x000fc400000000ff */
[----:B------:R-:W-:Y:S01]  /*73a0*/  FMNMX.FTZ R0, R188, R0, !PT ;  /* 0x00000000bc007209 */ /* 0x000fe20007810000 */
[----:B------:R1:W-:Y:S01]  /*73b0*/  MUFU.EX2 R149, R2 ;  /* 0x0000000200957308 */ /* 0x0003e20000000800 */
[----:B------:R-:W-:Y:S01]  /*73c0*/  F2FP.PACK_AB R9, R167, R152 ;  /* 0x00000098a709723e */ /* 0x000fe200000000ff */
[----:B------:R-:W-:Y:S01]  /*73d0*/  HMMA.16816.F32 R32, R12, R78, RZ ;  /* 0x0000004e0c20723c */ /* 0x000fe200000018ff */
[----:B------:R-:W-:Y:S02]  /*73e0*/  FMNMX.FTZ R0, R187, R0, !PT ;  /* 0x00000000bb007209 */ /* 0x000fe40007810000 */
[----:B------:R-:W-:Y:S02]  /*73f0*/  F2FP.PACK_AB R10, R153, R150 ;  /* 0x00000096990a723e */ /* 0x000fe400000000ff */
[----:B------:R-:W-:-:S03]  /*7400*/  FMNMX.FTZ R0, R203, R0, !PT ;  /* 0x00000000cb007209 */ /* 0x000fc60007810000 */
[----:B------:R-:W-:Y:S01]  /*7410*/  HMMA.16816.F32 R20, R12, R88, RZ ;  /* 0x000000580c14723c */ /* 0x000fe200000018ff */
[----:B------:R-:W-:-:S04]  /*7420*/  FMNMX.FTZ R0, R205, R0, !PT ;  /* 0x00000000cd007209 */ /* 0x000fc80007810000 */
[----:B------:R-:W-:Y:S01]  /*7430*/  FMNMX.FTZ R0, R206, R0, !PT ;  /* 0x00000000ce007209 */ /* 0x000fe20007810000 */
[----:B-1----:R-:W-:Y:S02]  /*7440*/  FFMA.FTZ R2, R44, c[0x0][0x2d0], -R6 ;  /* 0x0000b4002c027a23 */ /* 0x002fe40000010806 */
[----:B------:R-:W-:Y:S01]  /*7450*/  HMMA.16816.F32 R24, R12, R84, RZ ;  /* 0x000000540c18723c */ /* 0x000fe200000018ff */
[----:B------:R-:W-:Y:S01]  /*7460*/  FMNMX.FTZ R0, R229, R0, !PT ;  /* 0x00000000e5007209 */ /* 0x000fe20007810000 */
[----:B------:R1:W2:Y:S03]  /*7470*/  MUFU.EX2 R148, R2 ;  /* 0x0000000200947308 */ /* 0x0002a60000000800 */
[----:B------:R-:W-:-:S03]  /*7480*/  FMNMX.FTZ R0, R245, R0, !PT ;  /* 0x00000000f5007209 */ /* 0x000fc60007810000 */
[C---:B------:R-:W-:Y:S08]  /*7490*/  HMMA.16816.F32 R36, R12.reuse, R90, RZ ;  /* 0x0000005a0c24723c */ /* 0x040ff000000018ff */
[----:B------:R-:W-:Y:S01]  /*74a0*/  HMMA.16816.F32 R28, R12, R92, RZ ;  /* 0x0000005c0c1c723c */ /* 0x000fe200000018ff */
[----:B-1----:R-:W-:Y:S01]  /*74b0*/  FMNMX.FTZ R2, R123, R3, !PT ;  /* 0x000000037b027209 */ /* 0x002fe20007810000 */
[----:B------:R-:W-:Y:S01]  /*74c0*/  FFMA.FTZ R3, R81, c[0x0][0x2d0], -R7 ;  /* 0x0000b40051037a23 */ /* 0x000fe20000010807 */
[----:B--2---:R-:W-:-:S02]  /*74d0*/  F2FP.PACK_AB R11, R148, R149 ;  /* 0x00000095940b723e */ /* 0x004fc400000000ff */
[----:B------:R-:W-:Y:S01]  /*74e0*/  FMNMX.FTZ R2, R126, R2, !PT ;  /* 0x000000027e027209 */ /* 0x000fe20007810000 */
[----:B------:R1:W-:Y:S02]  /*74f0*/  MUFU.EX2 R155, R3 ;  /* 0x00000003009b7308 */ /* 0x0003e40000000800 */
[C---:B------:R-:W-:Y:S08]  /*7500*/  HMMA.16816.F32 R48, R12.reuse, R86, RZ ;  /* 0x000000560c30723c */ /* 0x040ff000000018ff */
[----:B------:R-:W-:Y:S01]  /*7510*/  HMMA.16816.F32 R44, R12, R94, RZ ;  /* 0x0000005e0c2c723c */ /* 0x000fe200000018ff */
[----:B-1----:R-:W-:Y:S01]  /*7520*/  FMNMX.FTZ R3, R146, R2, !PT ;  /* 0x0000000292037209 */ /* 0x002fe20007810000 */
[----:B------:R-:W-:-:S06]  /*7530*/  FFMA.FTZ R2, R83, c[0x0][0x2d0], -R7 ;  /* 0x0000b40053027a23 */ /* 0x000fcc0000010807 */
[C---:B------:R-:W-:Y:S01]  /*7540*/  HMMA.16816.F32 R52, R8.reuse, R100, R16 ;  /* 0x000000640834723c */ /* 0x040fe20000001810 */
[----:B------:R-:W-:Y:S01]  /*7550*/  FMNMX.FTZ R3, R147, R3, !PT ;  /* 0x0000000393037209 */ /* 0x000fe20007810000 */
[----:B------:R1:W2:Y:S06]  /*7560*/  MUFU.EX2 R156, R2 ;  /* 0x00000002009c7308 */ /* 0x0002ac0000000800 */
[C---:B------:R-:W-:Y:S08]  /*7570*/  HMMA.16816.F32 R16, R8.reuse, R102, R32 ;  /* 0x000000660810723c */ /* 0x040ff00000001820 */
[----:B------:R-:W-:Y:S01]  /*7580*/  HMMA.16816.F32 R40, R8, R96, R20 ;  /* 0x000000600828723c */ /* 0x000fe20000001814 */
[----:B-1----:R-:W-:Y:S01]  /*7590*/  FMNMX.FTZ R2, R247, R0, !PT ;  /* 0x00000000f7027209 */ /* 0x002fe20007810000 */
[----:B------:R-:W-:-:S04]  /*75a0*/  FFMA.FTZ R0, R117, c[0x0][0x2d0], -R7 ;  /* 0x0000b40075007a23 */ /* 0x000fc80000010807 */
[----:B------:R1:W-:Y:S02]  /*75b0*/  MUFU.EX2 R164, R0 ;  /* 0x0000000000a47308 */ /* 0x0003e40000000800 */
[C---:B------:R-:W-:Y:S08]  /*75c0*/  HMMA.16816.F32 R20, R8.reuse, R108, R24 ;  /* 0x0000006c0814723c */ /* 0x040ff00000001818 */
[----:B------:R-:W-:Y:S01]  /*75d0*/  HMMA.16816.F32 R36, R8, R98, R36 ;  /* 0x000000620824723c */ /* 0x000fe20000001824 */
[----:B-1----:R-:W-:-:S07]  /*75e0*/  FMNMX.FTZ R0, R246, R2, !PT ;  /* 0x00000002f6007209 */ /* 0x002fce0007810000 */
[C---:B------:R-:W-:Y:S01]  /*75f0*/  HMMA.16816.F32 R12, R8.reuse, R104, R28 ;  /* 0x00000068080c723c */ /* 0x040fe2000000181c */
[----:B------:R-:W-:Y:S01]  /*7600*/  FMNMX.FTZ R2, R180, R3, !PT ;  /* 0x00000003b4027209 */ /* 0x000fe20007810000 */
[----:B------:R-:W-:Y:S01]  /*7610*/  FFMA.FTZ R3, R121, c[0x0][0x2d0], -R7 ;  /* 0x0000b40079037a23 */ /* 0x000fe20000010807 */
[----:B------:R-:W-:Y:S02]  /*7620*/  FMNMX.FTZ R0, R244, R0, !PT ;  /* 0x00000000f4007209 */ /* 0x000fe40007810000 */
[----:B------:R-:W-:Y:S01]  /*7630*/  FMNMX.FTZ R2, R181, R2, !PT ;  /* 0x00000002b5027209 */ /* 0x000fe20007810000 */
[----:B------:R1:W-:Y:S01]  /*7640*/  MUFU.EX2 R57, R3 ;  /* 0x0000000300397308 */ /* 0x0003e20000000800 */
        /* <DEDUP_REMOVED lines=8> */
[----:B-1----:R-:W-:-:S03]  /*76d0*/  FFMA.FTZ R3, R125, c[0x0][0x2d0], -R7 ;  /* 0x0000b4007d037a23 */ /* 0x002fc60000010807 */
[----:B--2---:R-:W-:Y:S01]  /*76e0*/  F2FP.PACK_AB R8, R156, R155 ;  /* 0x0000009b9c08723e */ /* 0x004fe200000000ff */
[----:B------:R-:W1:Y:S01]  /*76f0*/  SHFL.BFLY PT, R4, R0, 0x2, 0x1f ;  /* 0x0c401f0000047f89 */ /* 0x000e6200000e0000 */
[----:B------:R2:W-:Y:S02]  /*7700*/  MUFU.EX2 R168, R3 ;  /* 0x0000000300a87308 */ /* 0x0005e40000000800 */
[----:B--2---:R-:W-:Y:S01]  /*7710*/  FMNMX.FTZ R3, R197, R2, !PT ;  /* 0x00000002c5037209 */ /* 0x004fe20007810000 */
[----:B------:R-:W-:-:S03]  /*7720*/  FFMA.FTZ R2, R80, c[0x0][0x2d0], -R6 ;  /* 0x0000b40050027a23 */ /* 0x000fc60000010806 */
[----:B------:R-:W-:Y:S02]  /*7730*/  FMNMX.FTZ R3, R196, R3, !PT ;  /* 0x00000003c4037209 */ /* 0x000fe40007810000 */
[----:B------:R2:W-:Y:S01]  /*7740*/  MUFU.EX2 R158, R2 ;  /* 0x00000002009e7308 */ /* 0x0005e20000000800 */
[----:B-1----:R-:W-:Y:S02]  /*7750*/  FMNMX.FTZ R0, R0, R4, !PT ;  /* 0x0000000400007209 */ /* 0x002fe40007810000 */
[----:B------:R-:W-:-:S03]  /*7760*/  FMNMX.FTZ R3, R201, R3, !PT ;  /* 0x00000003c9037209 */ /* 0x000fc60007810000 */
[----:B------:R-:W1:Y:S01]  /*7770*/  SHFL.BFLY PT, R5, R0, 0x1, 0x1f ;  /* 0x0c201f0000057f89 */ /* 0x000e6200000e0000 */
[----:B--2---:R-:W-:-:S03]  /*7780*/  FFMA.FTZ R2, R82, c[0x0][0x2d0], -R6 ;  /* 0x0000b40052027a23 */ /* 0x004fc60000010806 */
[----:B------:R-:W2:Y:S01]  /*7790*/  LDSM.16.MT88.4 R80, [R212+0x1100] ;  /* 0x00110000d450783b */ /* 0x000ea20000004200 */
        /* <DEDUP_REMOVED lines=10> */
[----:B------:R-:W-:Y:S01]  /*7840*/  FMNMX.FTZ R2, R200, R2, !PT ;  /* 0x00000002c8027209 */ /* 0x000fe20007810000 */
[----:B------:R-:W-:Y:S02]  /*7850*/  LDSM.16.MT88.4 R56, [R211+0x1100] ;  /* 0x00110000d338783b */ /* 0x000fe40000004200 */
[----:B------:R3:W-:Y:S01]  /*7860*/  MUFU.EX2 R125, R3 ;  /* 0x00000003007d7308 */ /* 0x0007e20000000800 */
[----:B------:R-:W-:Y:S02]  /*7870*/  FMNMX.FTZ R2, R191, R2, !PT ;  /* 0x00000002bf027209 */ /* 0x000fe40007810000 */
[----:B------:R-:W-:-:S02]  /*7880*/  F2FP.PACK_AB R10, R112, R164 ;  /* 0x000000a4700a723e */ /* 0x000fc400000000ff */
[----:B------:R-:W-:Y:S01]  /*7890*/  FMNMX.FTZ R2, R193, R2, !PT ;  /* 0x00000002c1027209 */ /* 0x000fe20007810000 */
[----:B-1----:R-:W-:-:S04]  /*78a0*/  FFMA.FTZ R0, R134, c[0x0][0x2d0], -R6 ;  /* 0x0000b40086007a23 */ /* 0x002fc80000010806 */
[----:B------:R-:W-:Y:S01]  /*78b0*/  MUFU.EX2 R117, R0 ;  /* 0x0000000000757308 */ /* 0x000fe20000000800 */
[----:B---3--:R-:W-:Y:S02]  /*78c0*/  FFMA.FTZ R3, R119, c[0x0][0x2d0], -R6 ;  /* 0x0000b40077037a23 */ /* 0x008fe40000010806 */
[----:B------:R-:W-:-:S05]  /*78d0*/  IMAD.MOV.U32 R119, RZ, RZ, R153 ;  /* 0x000000ffff777224 */ /* 0x000fca00078e0099 */
        /* <DEDUP_REMOVED lines=9> */
[----:B--2---:R-:W-:Y:S01]  /*7970*/  HMMA.16816.F32 R44, R8, R80, R40 ;  /* 0x00000050082c723c */ /* 0x004fe20000001828 */
[----:B-1----:R-:W-:-:S04]  /*7980*/  FFMA.FTZ R2, R136, c[0x0][0x2d0], -R7 ;  /* 0x0000b40088027a23 */ /* 0x002fc80000010807 */
[----:B------:R1:W-:Y:S03]  /*7990*/  MUFU.EX2 R213, R2 ;  /* 0x0000000200d57308 */ /* 0x0003e60000000800 */
[C---:B------:R-:W-:Y:S08]  /*79a0*/  HMMA.16816.F32 R40, R8.reuse, R64, R20 ;  /* 0x000000400828723c */ /* 0x040ff00000001814 */
[----:B------:R-:W-:Y:S01]  /*79b0*/  HMMA.16816.F32 R20, R8, R82, R36 ;  /* 0x000000520814723c */ /* 0x000fe20000001824 */
[----:B----4-:R-:W-:Y:S01]  /*79c0*/  FMNMX.FTZ R3, R3, R4, !PT ;  /* 0x0000000403037209 */ /* 0x010fe20007810000 */
[----:B-1----:R-:W-:-:S04]  /*79d0*/  FFMA.FTZ R2, R137, c[0x0][0x2d0], -R7 ;  /* 0x0000b40089027a23 */ /* 0x002fc80000010807 */
[----:B------:R-:W1:Y:S01]  /*79e0*/  SHFL.BFLY PT, R4, R3, 0x1, 0x1f ;  /* 0x0c201f0003047f89 */ /* 0x000e6200000e0000 */
[----:B------:R-:W-:Y:S01]  /*79f0*/  IMAD.MOV.U32 R38, RZ, RZ, R168 ;  /* 0x000000ffff267224 */ /* 0x000fe200078e00a8 */
[C---:B------:R-:W-:Y:S01]  /*7a00*/  HMMA.16816.F32 R48, R8.reuse, R60, R52 ;  /* 0x0000003c0830723c */ /* 0x040fe20000001834 */
[----:B------:R2:W4:Y:S01]  /*7a10*/  MUFU.EX2 R121, R2 ;  /* 0x0000000200797308 */ /* 0x0005220000000800 */
[----:B------:R-:W-:Y:S01]  /*7a20*/  IMAD.MOV.U32 R39, RZ, RZ, R159 ;  /* 0x000000ffff277224 */ /* 0x000fe200078e009f */
[----:B------:R-:W-:Y:S01]  /*7a30*/  LDSM.16.MT88.4 R168, [R211+0x1900] ;  /* 0x00190000d3a8783b */ /* 0x000fe20000004200 */
[----:B------:R-:W-:Y:S02]  /*7a40*/  IMAD.MOV.U32 R37, RZ, RZ, R157 ;  /* 0x000000ffff257224 */ /* 0x000fe400078e009d */
[----:B------:R-:W-:Y:S02]  /*7a50*/  IMAD.MOV.U32 R36, RZ, RZ, R156 ;  /* 0x000000ffff247224 */ /* 0x000fe400078e009c */
[C---:B------:R-:W-:Y:S08]  /*7a60*/  HMMA.16816.F32 R28, R8.reuse, R56, R12 ;  /* 0x00000038081c723c */ /* 0x040ff0000000180c */
[----:B------:R-:W-:Y:S01]  /*7a70*/  HMMA.16816.F32 R24, R8, R66, R24 ;  /* 0x000000420818723c */ /* 0x000fe20000001818 */
[----:B--2---:R-:W-:Y:S01]  /*7a80*/  FFMA.FTZ R2, R129, c[0x0][0x2d0], -R6 ;  /* 0x0000b40081027a23 */ /* 0x004fe20000010806 */
[----:B------:R-:W-:-:S03]  /*7a90*/  MOV R129, R139 ;  /* 0x0000008b00817202 */ /* 0x000fc60000000f00 */
[----:B------:R2:W-:Y:S01]  /*7aa0*/  MUFU.EX2 R74, R2 ;  /* 0x00000002004a7308 */ /* 0x0005e20000000800 */
[----:B-1----:R-:W-:Y:S02]  /*7ab0*/  FMNMX.FTZ R3, R4, R3, !PT ;  /* 0x0000000304037209 */ /* 0x002fe40007810000 */
[----:B------:R-:W-:Y:S07]  /*7ac0*/  HMMA.16816.F32 R12, R8, R58, R32 ;  /* 0x0000003a080c723c */ /* 0x000fee0000001820 */
[----:B---3--:R-:W-:-:S02]  /*7ad0*/  F2FP.PACK_AB R8, R75, R38 ;  /* 0x000000264b08723e */ /* 0x008fc400000000ff */
[----:B----4-:R-:W-:Y:S02]  /*7ae0*/  F2FP.PACK_AB R10, R121, R213 ;  /* 0x000000d5790a723e */ /* 0x010fe400000000ff */
[----:B------:R-:W-:Y:S01]  /*7af0*/  F2FP.PACK_AB R11, R117, R39 ;  /* 0x00000027750b723e */ /* 0x000fe200000000ff */
[----:B--2---:R-:W-:Y:S02]  /*7b00*/  FFMA.FTZ R2, R131, c[0x0][0x2d0], -R6 ;  /* 0x0000b40083027a23 */ /* 0x004fe40000010806 */
[----:B------:R-:W-:Y:S02]  /*7b10*/  IMAD.MOV.U32 R131, RZ, RZ, R149 ;  /* 0x000000ffff837224 */ /* 0x000fe400078e0095 */
[----:B------:R1:W2:Y:S02]  /*7b20*/  MUFU.EX2 R73, R2 ;  /* 0x0000000200497308 */ /* 0x0002a40000000800 */
[----:B-1----:R-:W-:Y:S01]  /*7b30*/  FMUL.FTZ R2, R70, c[0x0][0x2d0] ;  /* 0x0000b40046027a20 */ /* 0x002fe20000410000 */
[----:B--2---:R-:W-:-:S04]  /*7b40*/  F2FP.PACK_AB R9, R73, R74 ;  /* 0x0000004a4909723e */ /* 0x004fc800000000ff */
[----:B------:R-:W-:Y:S02]  /*7b50*/  FSEL R2, R2, RZ, P0 ;  /* 0x000000ff02027208 */ /* 0x000fe40000000000 */
[----:B------:R-:W-:Y:S01]  /*7b60*/  FSETP.NEU.FTZ.AND P0, PT, R3, -INF , PT ;  /* 0xff8000000300780b */ /* 0x000fe20003f1d000 */
[C---:B------:R-:W-:Y:S02]  /*7b70*/  HMMA.16816.F32 R172, R8.reuse, R162, R16 ;  /* 0x000000a208ac723c */ /* 0x040fe40000001810 */
[----:B------:R-:W-:Y:S02]  /*7b80*/  FFMA.FTZ R0, R122, c[0x0][0x2d0], -R2 ;  /* 0x0000b4007a007a23 */ /* 0x000fe40000010802 */
[----:B------:R-:W-:Y:S02]  /*7b90*/  IMAD.MOV.U32 R122, RZ, RZ, R158 ;  /* 0x000000ffff7a7224 */ /* 0x000fe400078e009e */
[----:B------:R1:W-:Y:S01]  /*7ba0*/  MUFU.EX2 R215, R0 ;  /* 0x0000000000d77308 */ /* 0x0003e20000000800 */
[----:B------:R-:W2:Y:S01]  /*7bb0*/  LDSM.16.MT88.4 R156, [R210+0x1900] ;  /* 0x00190000d29c783b */ /* 0x000ea20000004200 */
[----:B------:R-:W-:Y:S01]  /*7bc0*/  FFMA.FTZ R4, R133, c[0x0][0x2d0], -R2 ;  /* 0x0000b40085047a23 */ /* 0x000fe20000010802 */
[----:B------:R-:W-:Y:S05]  /*7bd0*/  HMMA.16816.F32 R176, R8, R160, R48 ;  /* 0x000000a008b0723c */ /* 0x000fea0000001830 */
[----:B------:R-:W-:Y:S02]  /*7be0*/  MUFU.EX2 R18, R4 ;  /* 0x0000000400127308 */ /* 0x000fe40000000800 */
[----:B------:R-:W-:Y:S01]  /*7bf0*/  IMAD.MOV.U32 R49, RZ, RZ, R125 ;  /* 0x000000ffff317224 */ /* 0x000fe200078e007d */
[----:B------:R-:W-:Y:S01]  /*7c00*/  MOV R51, R167 ;  /* 0x000000a700337202 */ /* 0x000fe20000000f00 */
[----:B------:R-:W-:Y:S01]  /*7c10*/  IMAD.MOV.U32 R50, RZ, RZ, R166 ;  /* 0x000000ffff327224 */ /* 0x000fe200078e00a6 */
[----:B------:R-:W-:Y:S01]  /*7c20*/  MOV R48, R164 ;  /* 0x000000a400307202 */ /* 0x000fe20000000f00 */
[----:B------:R-:W-:-:S02]  /*7c30*/  IMAD.MOV.U32 R125, RZ, RZ, R165 ;  /* 0x000000ffff7d7224 */ /* 0x000fc400078e00a5 */
[----:B-1----:R-:W-:Y:S01]  /*7c40*/  FFMA.FTZ R0, R124, c[0x0][0x2d0], -R2 ;  /* 0x0000b4007c007a23 */ /* 0x002fe20000010802 */
[----:B------:R-:W-:Y:S01]  /*7c50*/  HMMA.16816.F32 R164, R8, R140, R44 ;  /* 0x0000008c08a4723c */ /* 0x000fe2000000182c */
[----:B------:R-:W-:Y:S02]  /*7c60*/  IMAD.MOV.U32 R124, RZ, RZ, R152 ;  /* 0x000000ffff7c7224 */ /* 0x000fe400078e0098 */
[----:B------:R1:W-:Y:S04]  /*7c70*/  MUFU.EX2 R216, R0 ;  /* 0x0000000000d87308 */ /* 0x0003e80000000800 */
[----:B------:R-:W-:Y:S02]  /*7c80*/  IMAD.MOV.U32 R46, RZ, RZ, R117 ;  /* 0x000000ffff2e7224 */ /* 0x000fe400078e0075 */
[----:B------:R-:W-:-:S02]  /*7c90*/  IMAD.MOV.U32 R45, RZ, RZ, R148 ;  /* 0x000000ffff2d7224 */ /* 0x000fc400078e0094 */
[----:B------:R-:W-:Y:S02]  /*7ca0*/  IMAD.MOV.U32 R47, RZ, RZ, R182 ;  /* 0x000000ffff2f7224 */ /* 0x000fe400078e00b6 */
[--C-:B-1----:R-:W-:Y:S02]  /*7cb0*/  FFMA.FTZ R0, R127, c[0x0][0x2d0], -R2.reuse ;  /* 0x0000b4007f007a23 */ /* 0x102fe40000010802 */
[----:B------:R-:W-:Y:S02]  /*7cc0*/  IMAD.MOV.U32 R127, RZ, RZ, R155 ;  /* 0x000000ffff7f7224 */ /* 0x000fe400078e009b */
[----:B------:R1:W-:Y:S01]  /*7cd0*/  MUFU.EX2 R208, R0 ;  /* 0x0000000000d07308 */ /* 0x0003e20000000800 */
[----:B--2---:R-:W-:Y:S01]  /*7ce0*/  HMMA.16816.F32 R136, R8, R156, R40 ;  /* 0x0000009c0888723c */ /* 0x004fe20000001828 */
[----:B-1----:R-:W-:Y:S01]  /*7cf0*/  FFMA.FTZ R0, R128, c[0x0][0x2d0], -R2 ;  /* 0x0000b40080007a23 */ /* 0x002fe20000010802 */
[----:B------:R-:W-:-:S06]  /*7d00*/  MOV R128, R150 ;  /* 0x0000009600807202 */ /* 0x000fcc0000000f00 */
[----:B------:R-:W-:Y:S01]  /*7d10*/  HMMA.16816.F32 R148, R8, R158, R24 ;  /* 0x0000009e0894723c */ /* 0x000fe20000001818 */
[----:B------:R1:W-:Y:S02]  /*7d20*/  MUFU.EX2 R130, R0 ;  /* 0x0000000000827308 */ /* 0x0003e40000000800 */
[----:B-1----:R-:W-:-:S05]  /*7d30*/  FFMA.FTZ R0, R132, c[0x0][0x2d0], -R2 ;  /* 0x0000b40084007a23 */ /* 0x002fca0000010802 */
[----:B------:R-:W-:Y:S01]  /*7d40*/  HMMA.16816.F32 R132, R8, R142, R20 ;  /* 0x0000008e0884723c */ /* 0x000fe20000001814 */
[----:B------:R1:W2:Y:S02]  /*7d50*/  MUFU.EX2 R52, R0 ;  /* 0x0000000000347308 */ /* 0x0002a40000000800 */
[----:B-1----:R-:W-:Y:S02]  /*7d60*/  FMUL.FTZ R0, R3, c[0x0][0x2d0] ;  /* 0x0000b40003007a20 */ /* 0x002fe40000410000 */
[----:B--2---:R-:W-:-:S03]  /*7d70*/  IMAD.MOV.U32 R19, RZ, RZ, R52 ;  /* 0x000000ffff137224 */ /* 0x004fc600078e0034 */
[----:B------:R-:W-:Y:S01]  /*7d80*/  HMMA.16816.F32 R52, R8, R170, R12 ;  /* 0x000000aa0834723c */ /* 0x000fe2000000180c */
[----:B------:R-:W-:-:S05]  /*7d90*/  FSEL R0, R0, RZ, P0 ;  /* 0x000000ff00007208 */ /* 0x000fca0000000000 */
[----:B------:R-:W-:Y:S01]  /*7da0*/  FFMA.FTZ R4, R116, c[0x0][0x2d0], -R0 ;  /* 0x0000b40074047a23 */ /* 0x000fe20000010800 */
[----:B------:R-:W-:Y:S02]  /*7db0*/  MOV R116, R154 ;  /* 0x0000009a00747202 */ /* 0x000fe40000000f00 */
[----:B------:R-:W-:Y:S01]  /*7dc0*/  HMMA.16816.F32 R152, R8, R168, R28 ;  /* 0x000000a80898723c */ /* 0x000fe2000000181c */
[----:B------:R1:W-:Y:S06]  /*7dd0*/  MUFU.EX2 R186, R4 ;  /* 0x0000000400ba7308 */ /* 0x0003ec0000000800 */
[----:B------:R-:W-:-:S02]  /*7de0*/  F2FP.PACK_AB R8, R216, R215 ;  /* 0x000000d7d808723e */ /* 0x000fc400000000ff */
[----:B------:R-:W-:Y:S01]  /*7df0*/  F2FP.PACK_AB R10, R130, R208 ;  /* 0x000000d0820a723e */ /* 0x000fe200000000ff */
[----:B-1----:R-:W-:Y:S02]  /*7e00*/  FFMA.FTZ R4, R115, c[0x0][0x2d0], -R0 ;  /* 0x0000b40073047a23 */ /* 0x002fe40000010800 */
[----:B------:R-:W-:Y:S02]  /*7e10*/  IMAD.MOV.U32 R115, RZ, RZ, R46 ;  /* 0x000000ffff737224 */ /* 0x000fe400078e002e */
[----:B------:R1:W2:Y:S02]  /*7e20*/  MUFU.EX2 R184, R4 ;  /* 0x0000000400b87308 */ /* 0x0002a40000000800 */
[----:B-1----:R-:W-:Y:S01]  /*7e30*/  FFMA.FTZ R4, R114, c[0x0][0x2d0], -R0 ;  /* 0x0000b40072047a23 */ /* 0x002fe20000010800 */
[----:B--2---:R-:W-:Y:S02]  /*7e40*/  F2FP.PACK_AB R9, R184, R186 ;  /* 0x000000bab809723e */ /* 0x004fe400000000ff */
        /* <DEDUP_REMOVED lines=8> */
[----:B------:R1:W-:Y:S02]  /*7ed0*/  MUFU.EX2 R117, R4 ;  /* 0x0000000400757308 */ /* 0x0003e40000000800 */
[C---:B------:R-:W-:Y:S08]  /*7ee0*/  HMMA.16816.F32 R32, R8.reuse, R76, RZ ;  /* 0x0000004c0820723c */ /* 0x040ff000000018ff */
[----:B------:R-:W-:Y:S01]  /*7ef0*/  HMMA.16816.F32 R28, R8, R78, RZ ;  /* 0x0000004e081c723c */ /* 0x000fe200000018ff */
[----:B-1----:R-:W-:-:S02]  /*7f00*/  FFMA.FTZ R4, R145, c[0x0][0x2d0], -R2 ;  /* 0x0000b40091047a23 */ /* 0x002fc40000010802 */
[----:B------:R-:W-:Y:S02]  /*7f10*/  IMAD.MOV.U32 R145, RZ, RZ, R37 ;  /* 0x000000ffff917224 */ /* 0x000fe400078e0025 */
[----:B------:R1:W2:Y:S03]  /*7f20*/  MUFU.EX2 R252, R4 ;  /* 0x0000000400fc7308 */ /* 0x0002a60000000800 */
[C---:B------:R-:W-:Y:S07]  /*7f30*/  HMMA.16816.F32 R20, R8.reuse, R84, RZ ;  /* 0x000000540814723c */ /* 0x040fee00000018ff */
[----:B------:R-:W-:Y:S01]  /*7f40*/  IMAD.MOV.U32 R85, RZ, RZ, R19 ;  /* 0x000000ffff557224 */ /* 0x000fe200078e0013 */
[----:B------:R-:W-:Y:S01]  /*7f50*/  HMMA.16816.F32 R24, R8, R88, RZ ;  /* 0x000000580818723c */ /* 0x000fe200000018ff */
[----:B------:R-:W-:Y:S01]  /*7f60*/  MOV R84, R39 ;  /* 0x0000002700547202 */ /* 0x000fe20000000f00 */
[----:B-1----:R-:W-:-:S05]  /*7f70*/  FFMA.FTZ R4, R118, c[0x0][0x2d0], -R0 ;  /* 0x0000b40076047a23 */ /* 0x002fca0000010800 */
[----:B------:R-:W-:Y:S01]  /*7f80*/  MOV R89, R18 ;  /* 0x0000001200597202 */ /* 0x000fe20000000f00 */
[----:B------:R-:W-:Y:S01]  /*7f90*/  IMAD.MOV.U32 R88, RZ, RZ, R38 ;  /* 0x000000ffff587224 */ /* 0x000fe200078e0026 */
[----:B------:R-:W-:Y:S01]  /*7fa0*/  HMMA.16816.F32 R16, R8, R92, RZ ;  /* 0x0000005c0810723c */ /* 0x000fe200000018ff */
[----:B------:R1:W-:Y:S01]  /*7fb0*/  MUFU.EX2 R182, R4 ;  /* 0x0000000400b67308 */ /* 0x0003e20000000800 */
[----:B------:R-:W-:-:S05]  /*7fc0*/  IMAD.MOV.U32 R118, RZ, RZ, R50 ;  /* 0x000000ffff767224 */ /* 0x000fca00078e0032 */
[----:B------:R-:W-:Y:S01]  /*7fd0*/  IMAD.MOV.U32 R92, RZ, RZ, R73 ;  /* 0x000000ffff5c7224 */ /* 0x000fe200078e0049 */
[----:B------:R-:W-:Y:S01]  /*7fe0*/  HMMA.16816.F32 R12, R8, R90, RZ ;  /* 0x0000005a080c723c */ /* 0x000fe200000018ff */
[----:B------:R-:W-:-:S06]  /*7ff0*/  IMAD.MOV.U32 R93, RZ, RZ, R74 ;  /* 0x000000ffff5d7224 */ /* 0x000fcc00078e004a */
[----:B------:R-:W-:Y:S01]  /*8000*/  IMAD.MOV.U32 R90, RZ, RZ, R45 ;  /* 0x000000ffff5a7224 */ /* 0x000fe200078e002d */
[C---:B------:R-:W-:Y:S01]  /*8010*/  HMMA.16816.F32 R40, R8.reuse, R94, RZ ;  /* 0x0000005e0828723c */ /* 0x040fe200000018ff */
[----:B-1----:R-:W-:Y:S02]  /*8020*/  FFMA.FTZ R4, R120, c[0x0][0x2d0], -R0 ;  /* 0x0000b40078047a23 */ /* 0x002fe40000010800 */
[----:B------:R-:W-:Y:S02]  /*8030*/  IMAD.MOV.U32 R120, RZ, RZ, R36 ;  /* 0x000000ffff787224 */ /* 0x000fe400078e0024 */
[----:B------:R1:W3:Y:S01]  /*8040*/  MUFU.EX2 R77, R4 ;  /* 0x00000004004d7308 */ /* 0x0002e20000000800 */
[----:B------:R-:W-:Y:S01]  /*8050*/  IMAD.MOV.U32 R91, RZ, RZ, R93 ;  /* 0x000000ffff5b7224 */ /* 0x000fe200078e005d */
[----:B------:R-:W-:Y:S01]  /*8060*/  MOV R93, R114 ;  /* 0x00000072005d7202 */ /* 0x000fe20000000f00 */
[----:B------:R-:W-:Y:S07]  /*8070*/  HMMA.16816.F32 R36, R8, R86, RZ ;  /* 0x000000560824723c */ /* 0x000fee00000018ff */
[----:B------:R-:W-:-:S02]  /*8080*/  F2FP.PACK_AB R8, R89, R85 ;  /* 0x000000555908723e */ /* 0x000fc400000000ff */
[----:B--2---:R-:W-:Y:S01]  /*8090*/  F2FP.PACK_AB R10, R252, R117 ;  /* 0x00000075fc0a723e */ /* 0x004fe200000000ff */
[--C-:B-1----:R-:W-:Y:S01]  /*80a0*/  FFMA.FTZ R4, R123, c[0x0][0x2d0], -R0.reuse ;  /* 0x0000b4007b047a23 */ /* 0x102fe20000010800 */
[----:B---3--:R-:W-:Y:S02]  /*80b0*/  F2FP.PACK_AB R9, R77, R182 ;  /* 0x000000b64d09723e */ /* 0x008fe400000000ff */
[----:B------:R-:W-:Y:S01]  /*80c0*/  MOV R123, R51 ;  /* 0x00000033007b7202 */ /* 0x000fe20000000f00 */
[----:B------:R1:W-:Y:S02]  /*80d0*/  MUFU.EX2 R79, R4 ;  /* 0x00000004004f7308 */ /* 0x0003e40000000800 */
[----:B-1----:R-:W-:Y:S02]  /*80e0*/  FFMA.FTZ R4, R126, c[0x0][0x2d0], -R0 ;  /* 0x0000b4007e047a23 */ /* 0x002fe40000010800 */
[----:B------:R-:W-:-:S04]  /*80f0*/  IMAD.MOV.U32 R126, RZ, RZ, R75 ;  /* 0x000000ffff7e7224 */ /* 0x000fc800078e004b */
[----:B------:R1:W2:Y:S02]  /*8100*/  MUFU.EX2 R78, R4 ;  /* 0x00000004004e7308 */ /* 0x0002a40000000800 */
[----:B-1----:R-:W-:Y:S01]  /*8110*/  FFMA.FTZ R4, R232, c[0x0][0x2d0], -R7 ;  /* 0x0000b400e8047a23 */ /* 0x002fe20000010807 */
[----:B--2---:R-:W-:-:S05]  /*8120*/  F2FP.PACK_AB R11, R78, R79 ;  /* 0x0000004f4e0b723e */ /* 0x004fca00000000ff */
[----:B------:R1:W-:Y:S02]  /*8130*/  MUFU.EX2 R232, R4 ;  /* 0x0000000400e87308 */ /* 0x0003e40000000800 */
[C---:B------:R-:W-:Y:S08]  /*8140*/  HMMA.16816.F32 R48, R8.reuse, R100, R32 ;  /* 0x000000640830723c */ /* 0x040ff00000001820 */
[----:B------:R-:W-:Y:S01]  /*8150*/  HMMA.16816.F32 R28, R8, R102, R28 ;  /* 0x00000066081c723c */ /* 0x000fe2000000181c */
[----:B-1----:R-:W-:-:S02]  /*8160*/  FFMA.FTZ R4, R190, c[0x0][0x2d0], -R2 ;  /* 0x0000b400be047a23 */ /* 0x002fc40000010802 */
[----:B------:R-:W-:Y:S02]  /*8170*/  IMAD.MOV.U32 R190, RZ, RZ, R129 ;  /* 0x000000ffffbe7224 */ /* 0x000fe400078e0081 */
[----:B------:R1:W-:Y:S03]  /*8180*/  MUFU.EX2 R100, R4 ;  /* 0x0000000400647308 */ /* 0x0003e60000000800 */
[C---:B------:R-:W-:Y:S08]  /*8190*/  HMMA.16816.F32 R44, R8.reuse, R96, R24 ;  /* 0x00000060082c723c */ /* 0x040ff00000001818 */
[----:B------:R-:W-:Y:S01]  /*81a0*/  HMMA.16816.F32 R24, R8, R104, R16 ;  /* 0x000000680818723c */ /* 0x000fe20000001810 */
[----:B-1----:R-:W-:-:S07]  /*81b0*/  FFMA.FTZ R4, R189, c[0x0][0x2d0], -R2 ;  /* 0x0000b400bd047a23 */ /* 0x002fce0000010802 */
[C---:B------:R-:W-:Y:S01]  /*81c0*/  HMMA.16816.F32 R16, R8.reuse, R110, R36 ;  /* 0x0000006e0810723c */ /* 0x040fe20000001824 */
[----:B------:R-:W1:Y:S01]  /*81d0*/  LDSM.16.MT88.4 R36, [R209+0x2100] ;  /* 0x00210000d124783b */ /* 0x000e620000004200 */
[----:B------:R2:W3:Y:S06]  /*81e0*/  MUFU.EX2 R101, R4 ;  /* 0x0000000400657308 */ /* 0x0004ec0000000800 */
[C---:B------:R-:W-:Y:S08]  /*81f0*/  HMMA.16816.F32 R32, R8.reuse, R108, R20 ;  /* 0x0000006c0820723c */ /* 0x040ff00000001814 */
[----:B------:R-:W-:Y:S01]  /*8200*/  HMMA.16816.F32 R20, R8, R98, R12 ;  /* 0x000000620814723c */ /* 0x000fe2000000180c */
[----:B--2---:R-:W-:-:S04]  /*8210*/  FFMA.FTZ R4, R188, c[0x0][0x2d0], -R2 ;  /* 0x0000b400bc047a23 */ /* 0x004fc80000010802 */
[----:B------:R2:W-:Y:S03]  /*8220*/  MUFU.EX2 R103, R4 ;  /* 0x0000000400677308 */ /* 0x0005e60000000800 */
[----:B------:R-:W-:Y:S07]  /*8230*/  HMMA.16816.F32 R12, R8, R106, R40 ;  /* 0x0000006a080c723c */ /* 0x000fee0000001828 */
[----:B---3--:R-:W-:Y:S01]  /*8240*/  F2FP.PACK_AB R8, R101, R100 ;  /* 0x000000646508723e */ /* 0x008fe200000000ff */
[----:B--2---:R-:W-:-:S04]  /*8250*/  FFMA.FTZ R4, R187, c[0x0][0x2d0], -R2 ;  /* 0x0000b400bb047a23 */ /* 0x004fc80000010802 */
[----:B------:R2:W3:Y:S02]  /*8260*/  MUFU.EX2 R188, R4 ;  /* 0x0000000400bc7308 */ /* 0x0004e40000000800 */
[----:B--2---:R-:W-:Y:S01]  /*8270*/  FFMA.FTZ R4, R146, c[0x0][0x2d0], -R0 ;  /* 0x0000b40092047a23 */ /* 0x004fe20000010800 */
[----:B---3--:R-:W-:-:S05]  /*8280*/  F2FP.PACK_AB R10, R188, R103 ;  /* 0x00000067bc0a723e */ /* 0x008fca00000000ff */
[----:B------:R2:W-:Y:S02]  /*8290*/  MUFU.EX2 R73, R4 ;  /* 0x0000000400497308 */ /* 0x0005e40000000800 */
[----:B--2---:R-:W-:Y:S02]  /*82a0*/  FFMA.FTZ R4, R147, c[0x0][0x2d0], -R0 ;  /* 0x0000b40093047a23 */ /* 0x004fe40000010800 */
[----:B------:R-:W-:-:S04]  /*82b0*/  IMAD.MOV.U32 R147, RZ, RZ, R130 ;  /* 0x000000ffff937224 */ /* 0x000fc800078e0082 */
        /* <DEDUP_REMOVED lines=8> */
[----:B------:R2:W3:Y:S02]  /*8340*/  MUFU.EX2 R189, R4 ;  /* 0x0000000400bd7308 */ /* 0x0004e40000000800 */
[C---:B------:R-:W-:Y:S08]  /*8350*/  HMMA.16816.F32 R108, R8.reuse, R60, R48 ;  /* 0x0000003c086c723c */ /* 0x040ff00000001830 */
[----:B------:R-:W-:Y:S01]  /*8360*/  HMMA.16816.F32 R32, R8, R64, R32 ;  /* 0x000000400820723c */ /* 0x000fe20000001820 */
[----:B--2---:R-:W-:-:S02]  /*8370*/  FFMA.FTZ R4, R237, c[0x0][0x2d0], -R7 ;  /* 0x0000b400ed047a23 */ /* 0x004fc40000010807 */
[----:B------:R-:W-:Y:S02]  /*8380*/  IMAD.MOV.U32 R237, RZ, RZ, R84 ;  /* 0x000000ffffed7224 */ /* 0x000fe400078e0054 */
[----:B------:R2:W-:Y:S01]  /*8390*/  MUFU.EX2 R181, R4 ;  /* 0x0000000400b57308 */ /* 0x0005e20000000800 */
[----:B------:R-:W-:Y:S02]  /*83a0*/  IMAD.MOV.U32 R84, RZ, RZ, R144 ;  /* 0x000000ffff547224 */ /* 0x000fe400078e0090 */
[----:B------:R-:W-:Y:S01]  /*83b0*/  HMMA.16816.F32 R44, R8, R80, R44 ;  /* 0x00000050082c723c */ /* 0x000fe2000000182c */
[----:B------:R-:W-:Y:S02]  /*83c0*/  IMAD.MOV.U32 R144, RZ, RZ, R115 ;  /* 0x000000ffff907224 */ /* 0x000fe400078e0073 */
[----:B------:R-:W-:Y:S01]  /*83d0*/  IMAD.MOV.U32 R51, RZ, RZ, R84 ;  /* 0x000000ffff337224 */ /* 0x000fe200078e0054 */
[----:B------:R-:W-:-:S04]  /*83e0*/  MOV R84, R122 ;  /* 0x0000007a00547202 */ /* 0x000fc80000000f00 */
[----:B------:R-:W-:Y:S01]  /*83f0*/  HMMA.16816.F32 R40, R8, R82, R20 ;  /* 0x000000520828723c */ /* 0x000fe20000001814 */
[----:B------:R-:W-:Y:S01]  /*8400*/  LDSM.16.MT88.4 R20, [R211+0x2100] ;  /* 0x00210000d314783b */ /* 0x000fe20000004200 */
[----:B--2---:R-:W-:Y:S01]  /*8410*/  FFMA.FTZ R4, R239, c[0x0][0x2d0], -R7 ;  /* 0x0000b400ef047a23 */ /* 0x004fe20000010807 */
[----:B------:R-:W-:-:S05]  /*8420*/  MOV R239, R92 ;  /* 0x0000005c00ef7202 */ /* 0x000fca0000000f00 */
[----:B------:R-:W-:Y:S01]  /*8430*/  HMMA.16816.F32 R64, R8, R66, R16 ;  /* 0x000000420840723c */ /* 0x000fe20000001810 */
[----:B------:R-:W-:Y:S01]  /*8440*/  MOV R92, R88 ;  /* 0x00000058005c7202 */ /* 0x000fe20000000f00 */
[----:B------:R2:W4:Y:S01]  /*8450*/  MUFU.EX2 R187, R4 ;  /* 0x0000000400bb7308 */ /* 0x0005220000000800 */
[----:B------:R-:W-:Y:S01]  /*8460*/  IMAD.MOV.U32 R88, RZ, RZ, R118 ;  /* 0x000000ffff587224 */ /* 0x000fe200078e0076 */
[----:B------:R-:W-:Y:S01]  /*8470*/  LDSM.16.MT88.4 R16, [R209+0x2900] ;  /* 0x00290000d110783b */ /* 0x000fe20000004200 */
[----:B------:R-:W-:Y:S02]  /*8480*/  IMAD.MOV.U32 R118, RZ, RZ, R116 ;  /* 0x000000ffff767224 */ /* 0x000fe400078e0074 */
[----:B------:R-:W-:Y:S01]  /*8490*/  IMAD.MOV.U32 R116, RZ, RZ, R128 ;  /* 0x000000ffff747224 */ /* 0x000fe200078e0080 */
[----:B------:R-:W-:Y:S01]  /*84a0*/  MOV R128, R131 ;  /* 0x0000008300807202 */ /* 0x000fe20000000f00 */
[----:B------:R-:W-:Y:S02]  /*84b0*/  IMAD.MOV.U32 R131, RZ, RZ, R112 ;  /* 0x000000ffff837224 */ /* 0x000fe400078e0070 */
[----:B------:R-:W-:Y:S01]  /*84c0*/  IMAD.MOV.U32 R87, RZ, RZ, R116 ;  /* 0x000000ffff577224 */ /* 0x000fe200078e0074 */
[----:B------:R-:W-:Y:S01]  /*84d0*/  MOV R86, R128 ;  /* 0x0000008000567202 */ /* 0x000fe20000000f00 */
[----:B------:R-:W-:-:S02]  /*84e0*/  IMAD.MOV.U32 R146, RZ, RZ, R131 ;  /* 0x000000ffff927224 */ /* 0x000fc400078e0083 */
[----:B------:R-:W1:Y:S01]  /*84f0*/  LDSM.16.MT88.4 R128, [R212+0x2100] ;  /* 0x00210000d480783b */ /* 0x000e620000004200 */
[----:B------:R-:W-:Y:S02]  /*8500*/  IMAD.MOV.U32 R238, RZ, RZ, R88 ;  /* 0x000000ffffee7224 */ /* 0x000fe400078e0058 */
[----:B--2---:R-:W-:Y:S02]  /*8510*/  FFMA.FTZ R4, R240, c[0x0][0x2d0], -R7 ;  /* 0x0000b400f0047a23 */ /* 0x004fe40000010807 */
[----:B------:R-:W-:Y:S02]  /*8520*/  IMAD.MOV.U32 R240, RZ, RZ, R126 ;  /* 0x000000fffff07224 */ /* 0x000fe400078e007e */
[----:B------:R2:W-:Y:S01]  /*8530*/  MUFU.EX2 R180, R4 ;  /* 0x0000000400b47308 */ /* 0x0005e20000000800 */
[----:B------:R-:W-:Y:S02]  /*8540*/  IMAD.MOV.U32 R126, RZ, RZ, R113 ;  /* 0x000000ffff7e7224 */ /* 0x000fe400078e0071 */
[----:B------:R-:W-:Y:S01]  /*8550*/  HMMA.16816.F32 R112, R8, R62, R28 ;  /* 0x0000003e0870723c */ /* 0x000fe2000000181c */
[----:B------:R-:W1:Y:S01]  /*8560*/  LDSM.16.MT88.4 R28, [R210+0x2100] ;  /* 0x00210000d21c783b */ /* 0x000e620000004200 */
[----:B------:R-:W-:-:S02]  /*8570*/  IMAD.MOV.U32 R50, RZ, RZ, R126 ;  /* 0x000000ffff327224 */ /* 0x000fc400078e007e */
[----:B------:R-:W-:Y:S02]  /*8580*/  IMAD.MOV.U32 R126, RZ, RZ, R145 ;  /* 0x000000ffff7e7224 */ /* 0x000fe400078e0091 */
[----:B------:R-:W-:Y:S02]  /*8590*/  IMAD.MOV.U32 R145, RZ, RZ, R121 ;  /* 0x000000ffff917224 */ /* 0x000fe400078e0079 */
[----:B------:R-:W-:Y:S01]  /*85a0*/  HMMA.16816.F32 R60, R8, R56, R24 ;  /* 0x00000038083c723c */ /* 0x000fe20000001818 */
[----:B------:R-:W1:Y:S01]  /*85b0*/  LDSM.16.MT88.4 R24, [R212+0x2900] ;  /* 0x00290000d418783b */ /* 0x000e620000004200 */
[----:B--2---:R-:W-:Y:S02]  /*85c0*/  FFMA.FTZ R4, R241, c[0x0][0x2d0], -R7 ;  /* 0x0000b400f1047a23 */ /* 0x004fe40000010807 */
[----:B------:R-:W-:-:S04]  /*85d0*/  IMAD.MOV.U32 R241, RZ, RZ, R90 ;  /* 0x000000fffff17224 */ /* 0x000fc800078e005a */
[----:B------:R-:W-:Y:S01]  /*85e0*/  HMMA.16816.F32 R56, R8, R58, R12 ;  /* 0x0000003a0838723c */ /* 0x000fe2000000180c */
[----:B------:R2:W-:Y:S01]  /*85f0*/  MUFU.EX2 R102, R4 ;  /* 0x0000000400667308 */ /* 0x0005e20000000800 */
[----:B------:R-:W-:-:S05]  /*8600*/  IMAD.MOV.U32 R90, RZ, RZ, R118 ;  /* 0x000000ffff5a7224 */ /* 0x000fca00078e0076 */
[----:B---3--:R-:W-:Y:S02]  /*8610*/  F2FP.PACK_AB R8, R189, R232 ;  /* 0x000000e8bd08723e */ /* 0x008fe400000000ff */
[----:B----4-:R-:W-:Y:S01]  /*8620*/  F2FP.PACK_AB R10, R187, R181 ;  /* 0x000000b5bb0a723e */ /* 0x010fe200000000ff */
[----:B--2---:R-:W-:Y:S02]  /*8630*/  FFMA.FTZ R4, R204, c[0x0][0x2d0], -R6 ;  /* 0x0000b400cc047a23 */ /* 0x004fe40000010806 */
[----:B------:R-:W-:Y:S02]  /*8640*/  IMAD.MOV.U32 R204, RZ, RZ, R91 ;  /* 0x000000ffffcc7224 */ /* 0x000fe400078e005b */
[----:B------:R2:W-:Y:S01]  /*8650*/  MUFU.EX2 R99, R4 ;  /* 0x0000000400637308 */ /* 0x0005e20000000800 */
[----:B------:R-:W-:-:S05]  /*8660*/  IMAD.MOV.U32 R91, RZ, RZ, R93 ;  /* 0x000000ffff5b7224 */ /* 0x000fca00078e005d */
[----:B------:R-:W-:Y:S01]  /*8670*/  MOV R49, R91 ;  /* 0x0000005b00317202 */ /* 0x000fe20000000f00 */
[----:B--2---:R-:W-:Y:S01]  /*8680*/  FFMA.FTZ R4, R228, c[0x0][0x2d0], -R6 ;  /* 0x0000b400e4047a23 */ /* 0x004fe20000010806 */
[----:B------:R-:W-:-:S03]  /*8690*/  MOV R228, R92 ;  /* 0x0000005c00e47202 */ /* 0x000fc60000000f00 */
[----:B------:R2:W3:Y:S02]  /*86a0*/  MUFU.EX2 R98, R4 ;  /* 0x0000000400627308 */ /* 0x0004e40000000800 */
[----:B--2---:R-:W-:Y:S01]  /*86b0*/  FFMA.FTZ R4, R207, c[0x0][0x2d0], -R6 ;  /* 0x0000b400cf047a23 */ /* 0x004fe20000010806 */
[----:B---3--:R-:W-:Y:S02]  /*86c0*/  F2FP.PACK_AB R9, R98, R99 ;  /* 0x000000636209723e */ /* 0x008fe400000000ff */
[----:B------:R-:W-:-:S03]  /*86d0*/  MOV R207, R190 ;  /* 0x000000be00cf7202 */ /* 0x000fc60000000f00 */
[----:B------:R2:W-:Y:S01]  /*86e0*/  MUFU.EX2 R97, R4 ;  /* 0x0000000400617308 */ /* 0x0005e20000000800 */
[----:B------:R-:W-:Y:S02]  /*86f0*/  IMAD.MOV.U32 R190, RZ, RZ, R120 ;  /* 0x000000ffffbe7224 */ /* 0x000fe400078e0078 */
[----:B--2---:R-:W-:Y:S02]  /*8700*/  FFMA.FTZ R4, R230, c[0x0][0x2d0], -R6 ;  /* 0x0000b400e6047a23 */ /* 0x004fe40000010806 */
[----:B------:R-:W-:-:S03]  /*8710*/  IMAD.MOV.U32 R230, RZ, RZ, R146 ;  /* 0x000000ffffe67224 */ /* 0x000fc600078e0092 */
[----:B------:R2:W3:Y:S01]  /*8720*/  MUFU.EX2 R95, R4 ;  /* 0x00000004005f7308 */ /* 0x0004e20000000800 */
[----:B------:R-:W-:Y:S02]  /*8730*/  IMAD.MOV.U32 R146, RZ, RZ, R123 ;  /* 0x000000ffff927224 */ /* 0x000fe400078e007b */
[--C-:B--2---:R-:W-:Y:S01]  /*8740*/  FFMA.FTZ R4, R248, c[0x0][0x2d0], -R7.reuse ;  /* 0x0000b400f8047a23 */ /* 0x104fe20000010807 */
[----:B---3--:R-:W-:Y:S01]  /*8750*/  F2FP.PACK_AB R11, R95, R97 ;  /* 0x000000615f0b723e */ /* 0x008fe200000000ff */
[----:B------:R-:W-:Y:S01]  /*8760*/  FFMA.FTZ R7, R251, c[0x0][0x2d0], -R7 ;  /* 0x0000b400fb077a23 */ /* 0x000fe20000010807 */
[----:B------:R-:W-:Y:S02]  /*8770*/  MOV R251, R50 ;  /* 0x0000003200fb7202 */ /* 0x000fe40000000f00 */
[----:B------:R2:W-:Y:S01]  /*8780*/  MUFU.EX2 R96, R4 ;  /* 0x0000000400607308 */ /* 0x0005e20000000800 */
[----:B------:R-:W-:Y:S02]  /*8790*/  IMAD.MOV.U32 R248, RZ, RZ, R51 ;  /* 0x000000fffff87224 */ /* 0x000fe400078e0033 */
[C---:B-1----:R-:W-:Y:S05]  /*87a0*/  HMMA.16816.F32 R104, R8.reuse, R36, R176 ;  /* 0x000000240868723c */ /* 0x042fea00000018b0 */
[----:B------:R-:W1:Y:S02]  /*87b0*/  MUFU.EX2 R94, R7 ;  /* 0x00000007005e7308 */ /* 0x000e640000000800 */
[----:B------:R-:W-:Y:S01]  /*87c0*/  MOV R176, R119 ;  /* 0x0000007700b07202 */ /* 0x000fe20000000f00 */
[----:B------:R-:W-:Y:S01]  /*87d0*/  IMAD.MOV.U32 R179, RZ, RZ, R190 ;  /* 0x000000ffffb37224 */ /* 0x000fe200078e00be */
[----:B------:R-:W-:Y:S01]  /*87e0*/  HMMA.16816.F32 R120, R8, R128, R164 ;  /* 0x000000800878723c */ /* 0x000fe200000018a4 */
[----:B------:R-:W-:-:S02]  /*87f0*/  IMAD.MOV.U32 R190, RZ, RZ, R144 ;  /* 0x000000ffffbe7224 */ /* 0x000fc400078e0090 */
[----:B--2---:R-:W-:Y:S02]  /*8800*/  FFMA.FTZ R4, R231, c[0x0][0x2d0], -R6 ;  /* 0x0000b400e7047a23 */ /* 0x004fe40000010806 */
[----:B------:R-:W-:Y:S02]  /*8810*/  IMAD.MOV.U32 R231, RZ, RZ, R238 ;  /* 0x000000ffffe77224 */ /* 0x000fe400078e00ee */
[----:B------:R2:W-:Y:S01]  /*8820*/  MUFU.EX2 R93, R4 ;  /* 0x00000004005d7308 */ /* 0x0005e20000000800 */
[----:B------:R-:W-:Y:S01]  /*8830*/  IMAD.MOV.U32 R238, RZ, RZ, R145 ;  /* 0x000000ffffee7224 */ /* 0x000fe200078e0091 */
[----:B------:R-:W-:Y:S01]  /*8840*/  HMMA.16816.F32 R132, R8, R130, R132 ;  /* 0x000000820884723c */ /* 0x000fe20000001884 */
[----:B------:R-:W-:Y:S01]  /*8850*/  F2FP.PACK_AB R164, R102, R180 ;  /* 0x000000b466a4723e */ /* 0x000fe200000000ff */
[----:B------:R-:W-:Y:S01]  /*8860*/  IMAD.MOV.U32 R178, RZ, RZ, R84 ;  /* 0x000000ffffb27224 */ /* 0x000fe200078e0054 */
[----:B-1----:R-:W-:Y:S01]  /*8870*/  F2FP.PACK_AB R166, R94, R96 ;  /* 0x000000605ea6723e */ /* 0x002fe200000000ff */
[----:B------:R-:W-:-:S04]  /*8880*/  IMAD.MOV.U32 R177, RZ, RZ, R127 ;  /* 0x000000ffffb17224 */ /* 0x000fc800078e007f */
[----:B------:R-:W-:Y:S01]  /*8890*/  HMMA.16816.F32 R136, R8, R28, R136 ;  /* 0x0000001c0888723c */ /* 0x000fe20000001888 */
[----:B--2---:R-:W-:Y:S02]  /*88a0*/  FFMA.FTZ R4, R233, c[0x0][0x2d0], -R6 ;  /* 0x0000b400e9047a23 */ /* 0x004fe40000010806 */
[----:B------:R-:W-:-:S05]  /*88b0*/  IMAD.MOV.U32 R233, RZ, RZ, R117 ;  /* 0x000000ffffe97224 */ /* 0x000fca00078e0075 */
[C---:B------:R-:W-:Y:S01]  /*88c0*/  HMMA.16816.F32 R148, R8.reuse, R30, R148 ;  /* 0x0000001e0894723c */ /* 0x040fe20000001894 */
[----:B------:R1:W2:Y:S07]  /*88d0*/  MUFU.EX2 R92, R4 ;  /* 0x00000004005c7308 */ /* 0x0002ae0000000800 */
[C---:B------:R-:W-:Y:S07]  /*88e0*/  HMMA.16816.F32 R116, R8.reuse, R38, R172 ;  /* 0x000000260874723c */ /* 0x040fee00000018ac */
[----:B------:R-:W-:Y:S01]  /*88f0*/  IMAD.MOV.U32 R175, RZ, RZ, R147 ;  /* 0x000000ffffaf7224 */ /* 0x000fe200078e0093 */
[----:B------:R-:W-:Y:S01]  /*8900*/  MOV R147, R89 ;  /* 0x0000005900937202 */ /* 0x000fe20000000f00 */
[----:B-1----:R-:W-:Y:S01]  /*8910*/  FFMA.FTZ R4, R235, c[0x0][0x2d0], -R6 ;  /* 0x0000b400eb047a23 */ /* 0x002fe20000010806 */
[----:B------:R-:W-:Y:S01]  /*8920*/  MOV R235, R146 ;  /* 0x0000009200eb7202 */ /* 0x000fe20000000f00 */
[----:B------:R-:W-:Y:S01]  /*8930*/  IMAD.MOV.U32 R174, RZ, RZ, R86 ;  /* 0x000000ffffae7224 */ /* 0x000fe200078e0056 */
[----:B------:R-:W-:Y:S01]  /*8940*/  HMMA.16816.F32 R152, R8, R20, R152 ;  /* 0x000000140898723c */ /* 0x000fe20000001898 */
[----:B------:R1:W-:Y:S01]  /*8950*/  MUFU.EX2 R91, R4 ;  /* 0x00000004005b7308 */ /* 0x0003e20000000800 */
[----:B------:R-:W-:Y:S01]  /*8960*/  IMAD.MOV.U32 R173, RZ, RZ, R87 ;  /* 0x000000ffffad7224 */ /* 0x000fe200078e0057 */
[----:B--2---:R-:W-:Y:S01]  /*8970*/  F2FP.PACK_AB R165, R92, R93 ;  /* 0x0000005d5ca5723e */ /* 0x004fe200000000ff */
[----:B------:R-:W-:-:S02]  /*8980*/  IMAD.MOV.U32 R86, RZ, RZ, R90 ;  /* 0x000000ffff567224 */ /* 0x000fc400078e005a */
[----:B------:R-:W-:Y:S02]  /*8990*/  IMAD.MOV.U32 R172, RZ, RZ, R147 ;  /* 0x000000ffffac7224 */ /* 0x000fe400078e0093 */
[----:B------:R-:W2:Y:S01]  /*89a0*/  LDSM.16.MT88.4 R144, [R210+0x2900] ;  /* 0x00290000d290783b */ /* 0x000ea20000004200 */
[----:B------:R-:W-:Y:S01]  /*89b0*/  FFMA.FTZ R6, R236, c[0x0][0x2d0], -R6 ;  /* 0x0000b400ec067a23 */ /* 0x000fe20000010806 */
[----:B------:R-:W-:Y:S01]  /*89c0*/  HMMA.16816.F32 R8, R8, R22, R52 ;  /* 0x000000160808723c */ /* 0x000fe20000001834 */
[----:B------:R-:W-:Y:S02]  /*89d0*/  IMAD.MOV.U32 R236, RZ, RZ, R126 ;  /* 0x000000ffffec7224 */ /* 0x000fe400078e007e */
[----:B------:R-:W3:Y:S01]  /*89e0*/  MUFU.EX2 R90, R6 ;  /* 0x00000006005a7308 */ /* 0x000ee20000000800 */
[----:B-1----:R-:W-:Y:S01]  /*89f0*/  FFMA.FTZ R4, R203, c[0x0][0x2d0], -R2 ;  /* 0x0000b400cb047a23 */ /* 0x002fe20000010802 */
[----:B------:R-:W-:-:S06]  /*8a00*/  MOV R203, R85 ;  /* 0x0000005500cb7202 */ /* 0x000fcc0000000f00 */
[----:B------:R1:W-:Y:S01]  /*8a10*/  MUFU.EX2 R89, R4 ;  /* 0x0000000400597308 */ /* 0x0003e20000000800 */
[----:B---3--:R-:W-:-:S07]  /*8a20*/  F2FP.PACK_AB R167, R90, R91 ;  /* 0x0000005b5aa7723e */ /* 0x008fce00000000ff */
[----:B------:R-:W-:Y:S01]  /*8a30*/  HMMA.16816.F32 R104, R164, R16, R104 ;  /* 0x00000010a468723c */ /* 0x000fe20000001868 */
[----:B-1----:R-:W-:Y:S01]  /*8a40*/  FFMA.FTZ R4, R205, c[0x0][0x2d0], -R2 ;  /* 0x0000b400cd047a23 */ /* 0x002fe20000010802 */
[----:B------:R-:W-:-:S03]  /*8a50*/  MOV R205, R124 ;  /* 0x0000007c00cd7202 */ /* 0x000fc60000000f00 */
[----:B------:R1:W-:Y:S03]  /*8a60*/  MUFU.EX2 R88, R4 ;  /* 0x0000000400587308 */ /* 0x0003e60000000800 */
[C---:B------:R-:W-:Y:S08]  /*8a70*/  HMMA.16816.F32 R116, R164.reuse, R18, R116 ;  /* 0x00000012a474723c */ /* 0x040ff00000001874 */
[----:B------:R-:W-:Y:S01]  /*8a80*/  HMMA.16816.F32 R120, R164, R24, R120 ;  /* 0x00000018a478723c */ /* 0x000fe20000001878 */
[----:B-1----:R-:W-:-:S02]  /*8a90*/  FFMA.FTZ R4, R206, c[0x0][0x2d0], -R2 ;  /* 0x0000b400ce047a23 */ /* 0x002fc40000010802 */
[----:B------:R-:W-:-:S05]  /*8aa0*/  IMAD.MOV.U32 R206, RZ, RZ, R69 ;  /* 0x000000ffffce7224 */ /* 0x000fca00078e0045 */
[C---:B------:R-:W-:Y:S01]  /*8ab0*/  HMMA.16816.F32 R132, R164.reuse, R26, R132 ;  /* 0x0000001aa484723c */ /* 0x040fe20000001884 */
[----:B------:R1:W-:Y:S07]  /*8ac0*/  MUFU.EX2 R87, R4 ;  /* 0x0000000400577308 */ /* 0x0003ee0000000800 */
[C---:B--2---:R-:W-:Y:S08]  /*8ad0*/  HMMA.16816.F32 R136, R164.reuse, R144, R136 ;  /* 0x00000090a488723c */ /* 0x044ff00000001888 */
[----:B------:R-:W-:Y:S01]  /*8ae0*/  HMMA.16816.F32 R148, R164, R146, R148 ;  /* 0x00000092a494723c */ /* 0x000fe20000001894 */
[----:B-1----:R-:W-:-:S02]  /*8af0*/  FFMA.FTZ R4, R229, c[0x0][0x2d0], -R2 ;  /* 0x0000b400e5047a23 */ /* 0x002fc40000010802 */
[----:B------:R-:W-:Y:S02]  /*8b00*/  IMAD.MOV.U32 R229, RZ, RZ, R86 ;  /* 0x000000ffffe57224 */ /* 0x000fe400078e0056 */
[----:B------:R1:W2:Y:S02]  /*8b10*/  MUFU.EX2 R86, R4 ;  /* 0x0000000400567308 */ /* 0x0002a40000000800 */
[--C-:B-1----:R-:W-:Y:S01]  /*8b20*/  FFMA.FTZ R4, R198, c[0x0][0x2d0], -R0.reuse ;  /* 0x0000b400c6047a23 */ /* 0x102fe20000010800 */
[----:B--2---:R-:W-:Y:S01]  /*8b30*/  F2FP.PACK_AB R6, R86, R87 ;  /* 0x000000575606723e */ /* 0x004fe200000000ff */
[----:B------:R-:W-:Y:S02]  /*8b40*/  IMAD.MOV.U32 R198, RZ, RZ, R49 ;  /* 0x000000ffffc67224 */ /* 0x000fe400078e0031 */
[----:B------:R-:W1:Y:S02]  /*8b50*/  LDSM.16.MT88.4 R48, [R211+0x2900] ;  /* 0x00290000d330783b */ /* 0x000e640000004200 */
[----:B------:R2:W-:Y:S02]  /*8b60*/  MUFU.EX2 R54, R4 ;  /* 0x0000000400367308 */ /* 0x0005e40000000800 */
[----:B--2---:R-:W-:-:S02]  /*8b70*/  FFMA.FTZ R4, R202, c[0x0][0x2d0], -R0 ;  /* 0x0000b400ca047a23 */ /* 0x004fc40000010800 */
[----:B------:R-:W-:-:S04]  /*8b80*/  IMAD.MOV.U32 R202, RZ, RZ, R5 ;  /* 0x000000ffffca7224 */ /* 0x000fc800078e0005 */
[----:B------:R2:W3:Y:S02]  /*8b90*/  MUFU.EX2 R69, R4 ;  /* 0x0000000400457308 */ /* 0x0004e40000000800 */
[----:B--2---:R-:W-:Y:S01]  /*8ba0*/  FFMA.FTZ R4, R197, c[0x0][0x2d0], -R0 ;  /* 0x0000b400c5047a23 */ /* 0x004fe20000010800 */
[----:B---3--:R-:W-:Y:S01]  /*8bb0*/  F2FP.PACK_AB R5, R69, R54 ;  /* 0x000000364505723e */ /* 0x008fe200000000ff */
[----:B------:R-:W-:Y:S01]  /*8bc0*/  IMAD.MOV.U32 R197, RZ, RZ, R68 ;  /* 0x000000ffffc57224 */ /* 0x000fe200078e0044 */
[C---:B-1----:R-:W-:Y:S03]  /*8bd0*/  HMMA.16816.F32 R152, R164.reuse, R48, R152 ;  /* 0x00000030a498723c */ /* 0x042fe60000001898 */
[----:B------:R1:W-:Y:S05]  /*8be0*/  MUFU.EX2 R68, R4 ;  /* 0x0000000400447308 */ /* 0x0003ea0000000800 */
[----:B------:R-:W-:Y:S07]  /*8bf0*/  HMMA.16816.F32 R164, R164, R50, R8 ;  /* 0x00000032a4a4723c */ /* 0x000fee0000001808 */
[----:B------:R-:W-:-:S02]  /*8c00*/  FFMA.FTZ R8, R245, c[0x0][0x2d0], -R2 ;  /* 0x0000b400f5087a23 */ /* 0x000fc40000010802 */
[----:B-1----:R-:W-:Y:S01]  /*8c10*/  FFMA.FTZ R4, R196, c[0x0][0x2d0], -R0 ;  /* 0x0000b400c4047a23 */ /* 0x002fe20000010800 */
[----:B------:R-:W-:Y:S01]  /*8c20*/  MOV R196, R125 ;  /* 0x0000007d00c47202 */ /* 0x000fe20000000f00 */
[----:B------:R1:W-:Y:S08]  /*8c30*/  MUFU.EX2 R80, R8 ;  /* 0x0000000800507308 */ /* 0x0003f00000000800 */
[----:B------:R2:W3:Y:S01]  /*8c40*/  MUFU.EX2 R55, R4 ;  /* 0x0000000400377308 */ /* 0x0004e20000000800 */
[----:B-1----:R-:W-:-:S07]  /*8c50*/  FFMA.FTZ R8, R247, c[0x0][0x2d0], -R2 ;  /* 0x0000b400f7087a23 */ /* 0x002fce0000010802 */
[----:B------:R1:W-:Y:S01]  /*8c60*/  MUFU.EX2 R81, R8 ;  /* 0x0000000800517308 */ /* 0x0003e20000000800 */
[----:B--2---:R-:W-:Y:S02]  /*8c70*/  F2FP.PACK_AB R4, R88, R89 ;  /* 0x000000595804723e */ /* 0x004fe400000000ff */
[----:B---3--:R-:W-:-:S07]  /*8c80*/  F2FP.PACK_AB R7, R55, R68 ;  /* 0x000000443707723e */ /* 0x008fce00000000ff */
[----:B------:R-:W-:Y:S01]  /*8c90*/  HMMA.16816.F32 R124, R4, R140, R44 ;  /* 0x0000008c047c723c */ /* 0x000fe2000000182c */
[----:B-1----:R-:W-:-:S04]  /*8ca0*/  FFMA.FTZ R8, R246, c[0x0][0x2d0], -R2 ;  /* 0x0000b400f6087a23 */ /* 0x002fc80000010802 */
[----:B------:R1:W-:Y:S03]  /*8cb0*/  MUFU.EX2 R82, R8 ;  /* 0x0000000800527308 */ /* 0x0003e60000000800 */
        /* <DEDUP_REMOVED lines=9> */
[----:B------:R-:W-:Y:S01]  /*8d50*/  HMMA.16816.F32 R32, R4, R158, R64 ;  /* 0x0000009e0420723c */ /* 0x000fe20000001840 */
[----:B-1----:R-:W-:-:S04]  /*8d60*/  FFMA.FTZ R8, R242, c[0x0][0x2d0], -R2 ;  /* 0x0000b400f2087a23 */ /* 0x002fc80000010802 */
[----:B------:R1:W2:Y:S02]  /*8d70*/  MUFU.EX2 R85, R8 ;  /* 0x0000000800557308 */ /* 0x0002a40000000800 */
[----:B-1----:R-:W-:Y:S01]  /*8d80*/  FFMA.FTZ R8, R201, c[0x0][0x2d0], -R0 ;  /* 0x0000b400c9087a23 */ /* 0x002fe20000010800 */
[----:B------:R-:W-:Y:S01]  /*8d90*/  UIMAD.WIDE.U32 UR20, UR18, UR4, URZ ;  /* 0x00000004121472a5 */ /* 0x000fe2000f8e003f */
[----:B------:R-:W-:-:S04]  /*8da0*/  PLOP3.LUT P0, PT, PT, PT, UP6, 0x40, 0x0 ;  /* 0x000000000000781c */ /* 0x000fc80003f0e868 */
[----:B------:R1:W-:Y:S01]  /*8db0*/  MUFU.EX2 R45, R8 ;  /* 0x00000008002d7308 */ /* 0x0003e20000000800 */
[----:B--2---:R-:W-:Y:S01]  /*8dc0*/  F2FP.PACK_AB R160, R85, R84 ;  /* 0x0000005455a0723e */ /* 0x004fe200000000ff */
        /* <DEDUP_REMOVED lines=16> */
[----:B------:R-:W-:Y:S01]  /*8ed0*/  @UP5 UMOV UR19, UR21 ;  /* 0x0000001500135c82 */ /* 0x000fe20008000000 */
[----:B----4-:R-:W-:-:S04]  /*8ee0*/  F2FP.PACK_AB R162, R56, R60 ;  /* 0x0000003c38a2723e */ /* 0x010fc800000000ff */
        /* <DEDUP_REMOVED lines=17> */
[----:B------:R-:W-:Y:S02]  /*9000*/  IMAD.MOV.U32 R197, RZ, RZ, R202 ;  /* 0x000000ffffc57224 */ /* 0x000fe400078e00ca */
[----:B------:R-:W-:Y:S02]  /*9010*/  IMAD.MOV.U32 R202, RZ, RZ, R198 ;  /* 0x000000ffffca7224 */ /* 0x000fe400078e00c6 */
[----:B--2---:R-:W-:Y:S01]  /*9020*/  FADD.FTZ R0, R217, R218 ;  /* 0x000000dad9007221 */ /* 0x004fe20000010000 */
[----:B---3--:R-:W-:Y:S01]  /*9030*/  F2FP.PACK_AB R163, R36, R37 ;  /* 0x0000002524a3723e */ /* 0x008fe200000000ff */
[----:B------:R-:W-:Y:S01]  /*9040*/  FADD.FTZ R4, R215, R216 ;  /* 0x000000d8d7047221 */ /* 0x000fe20000010000 */
[----:B------:R1:W5:Y:S01]  /*9050*/  LDL.LU R218, [R1+0x40] ;  /* 0x0000400001da7983 */ /* 0x0003620000300800 */
[----:B------:R-:W-:Y:S02]  /*9060*/  FADD.FTZ R2, R214, R2 ;  /* 0x00000002d6027221 */ /* 0x000fe40000010000 */
[----:B------:R-:W-:-:S02]  /*9070*/  IMAD.MOV.U32 R198, RZ, RZ, R229 ;  /* 0x000000ffffc67224 */ /* 0x000fc400078e00e5 */
[----:B------:R-:W-:Y:S01]  /*9080*/  FADD.FTZ R0, R197, R0 ;  /* 0x00000000c5007221 */ /* 0x000fe20000010000 */
[----:B------:R-:W-:Y:S01]  /*9090*/  MOV R229, R175 ;  /* 0x000000af00e57202 */ /* 0x000fe20000000f00 */
        /* <DEDUP_REMOVED lines=8> */
[----:B------:R1:W5:Y:S01]  /*9120*/  LDL.LU R215, [R1+0x34] ;  /* 0x0000340001d77983 */ /* 0x0003620000300800 */
[----:B------:R-:W-:Y:S01]  /*9130*/  FADD.FTZ R2, R206, R2 ;  /* 0x00000002ce027221 */ /* 0x000fe20000010000 */
[----:B------:R-:W-:Y:S01]  /*9140*/  HMMA.16816.F32 R140, R160, R144, R140 ;  /* 0x00000090a08c723c */ /* 0x000fe2000000188c */
[----:B------:R-:W-:Y:S01]  /*9150*/  FADD.FTZ R0, R205, R0 ;  /* 0x00000000cd007221 */ /* 0x000fe20000010000 */
[----:B------:R1:W5:Y:S01]  /*9160*/  LDL.LU R214, [R1+0x30] ;  /* 0x0000300001d67983 */ /* 0x0003620000300800 */
[----:B------:R-:W-:-:S02]  /*9170*/  FADD.FTZ R4, R203, R4 ;  /* 0x00000004cb047221 */ /* 0x000fc40000010000 */
[----:B------:R-:W-:Y:S02]  /*9180*/  FADD.FTZ R2, R236, R2 ;  /* 0x00000002ec027221 */ /* 0x000fe40000010000 */
[----:B------:R-:W-:Y:S01]  /*9190*/  FADD.FTZ R0, R235, R0 ;  /* 0x00000000eb007221 */ /* 0x000fe20000010000 */
[C---:B------:R-:W-:Y:S01]  /*91a0*/  HMMA.16816.F32 R108, R160.reuse, R16, R108 ;  /* 0x00000010a06c723c */ /* 0x040fe2000000186c */
[----:B------:R-:W-:Y:S02]  /*91b0*/  IMAD.MOV.U32 R175, RZ, RZ, R233 ;  /* 0x000000ffffaf7224 */ /* 0x000fe400078e00e9 */
[----:B------:R-:W-:Y:S02]  /*91c0*/  IMAD.MOV.U32 R233, RZ, RZ, R176 ;  /* 0x000000ffffe97224 */ /* 0x000fe400078e00b0 */
[----:B------:R-:W-:Y:S02]  /*91d0*/  FADD.FTZ R6, R172, R4 ;  /* 0x00000004ac067221 */ /* 0x000fe40000010000 */
[----:B------:R-:W-:Y:S01]  /*91e0*/  IMAD.MOV.U32 R176, RZ, RZ, R241 ;  /* 0x000000ffffb07224 */ /* 0x000fe200078e00f1 */
        /* <DEDUP_REMOVED lines=25> */
[----:B------:R-:W-:Y:S01]  /*9380*/  MOV R241, R240 ;  /* 0x000000f000f17202 */ /* 0x000fe20000000f00 */
[----:B------:R-:W-:-:S02]  /*9390*/  FADD.FTZ R4, R188, R7 ;  /* 0x00000007bc047221 */ /* 0x000fc40000010000 */
[----:B------:R-:W-:Y:S02]  /*93a0*/  IMAD.MOV.U32 R240, RZ, RZ, R239 ;  /* 0x000000fffff07224 */ /* 0x000fe400078e00ef */
[----:B------:R-:W-:Y:S02]  /*93b0*/  FADD.FTZ R0, R228, R0 ;  /* 0x00000000e4007221 */ /* 0x000fe40000010000 */
[----:B------:R-:W-:Y:S02]  /*93c0*/  FADD.FTZ R2, R204, R2 ;  /* 0x00000002cc027221 */ /* 0x000fe40000010000 */
[----:B------:R-:W-:Y:S02]  /*93d0*/  FADD.FTZ R5, R74, R5 ;  /* 0x000000054a057221 */ /* 0x000fe40000010000 */
[----:B------:R-:W-:Y:S02]  /*93e0*/  FADD.FTZ R4, R89, R4 ;  /* 0x0000000459047221 */ /* 0x000fe40000010000 */
[----:B------:R-:W-:-:S02]  /*93f0*/  IMAD.MOV.U32 R239, RZ, RZ, R213 ;  /* 0x000000ffffef7224 */ /* 0x000fc400078e00d5 */
[----:B------:R-:W-:Y:S01]  /*9400*/  FADD.FTZ R0, R241, R0 ;  /* 0x00000000f1007221 */ /* 0x000fe20000010000 */
[----:B------:R1:W5:Y:S01]  /*9410*/  LDL.LU R213, [R1+0x2c] ;  /* 0x00002c0001d57983 */ /* 0x0003620000300800 */
[----:B------:R-:W-:Y:S02]  /*9420*/  FADD.FTZ R2, R240, R2 ;  /* 0x00000002f0027221 */ /* 0x000fe40000010000 */
[----:B------:R-:W-:Y:S01]  /*9430*/  FADD.FTZ R5, R75, R5 ;  /* 0x000000054b057221 */ /* 0x000fe20000010000 */
[----:B------:R1:W5:Y:S01]  /*9440*/  LDL.LU R208, [R1+0x28] ;  /* 0x0000280001d07983 */ /* 0x0003620000300800 */
        /* <DEDUP_REMOVED lines=30> */
[----:B------:R-:W-:-:S04]  /*9630*/  FADD.FTZ R0, R52, R2 ;  /* 0x0000000234007221 */ /* 0x000fc80000010000 */
[----:B------:R-:W-:-:S04]  /*9640*/  FADD.FTZ R0, R53, R0 ;  /* 0x0000000035007221 */ /* 0x000fc80000010000 */
        /* <DEDUP_REMOVED lines=18> */
[----:B------:R-:W-:-:S02]  /*9770*/  ULDC UR17, c[0x0][0x328] ;  /* 0x0000ca0000117ab9 */ /* 0x000fc40000000800 */
[----:B------:R-:W-:Y:S02]  /*9780*/  UIADD3 UR12, UR12, -0x2, URZ ;  /* 0xfffffffe0c0c7890 */ /* 0x000fe4000fffe03f */
[----:B------:R-:W-:Y:S02]  /*9790*/  UIADD3 UR17, UR4, UR17, URZ ;  /* 0x0000001104117290 */ /* 0x000fe4000fffe03f */
[C---:B------:R-:W-:Y:S08]  /*97a0*/  HMMA.16816.F32 R128, R160.reuse, R26, R128 ;  /* 0x0000001aa080723c */ /* 0x040ff00000001880 */
[C---:B------:R-:W-:Y:S08]  /*97b0*/  HMMA.16816.F32 R144, R160.reuse, R146, R32 ;  /* 0x00000092a090723c */ /* 0x040ff00000001820 */
[C---:B------:R-:W-:Y:S08]  /*97c0*/  HMMA.16816.F32 R156, R160.reuse, R48, R12 ;  /* 0x00000030a09c723c */ /* 0x040ff0000000180c */
[----:B------:R-:W-:Y:S01]  /*97d0*/  HMMA.16816.F32 R160, R160, R50, R8 ;  /* 0x00000032a0a0723c */ /* 0x000fe20000001808 */
[----:B------:R-:W-:Y:S07]  /*97e0*/  @P0 BRA `(.L_x_269) ;  /* 0x0000018000000947 */ /* 0x000fee0003800000 */
[----:B-1----:R-:W-:Y:S01]  /*97f0*/  ISETP.LT.AND P0, PT, RZ, UR4, PT ;  /* 0x00000004ff007c0c */ /* 0x002fe2000bf01270 */
[----:B------:R-:W-:-:S12]  /*9800*/  UIADD3 UR18, UR4, -0x1, URZ ;  /* 0xffffffff04127890 */ /* 0x000fd8000fffe03f */
[----:B------:R-:W-:Y:S05]  /*9810*/  @P0 BRA `(.L_x_270) ;  /* 0x000000a000000947 */ /* 0x000fea0003800000 */
[----:B------:R-:W-:Y:S02]  /*9820*/  UMOV UR18, 0x1 ;  /* 0x0000000100127882 */ /* 0x000fe40000000000 */
        /* <DEDUP_REMOVED lines=9> */
.L_x_270:
[----:B------:R-:W-:Y:S02]  /*98c0*/  UMOV UR5, 0x1 ;  /* 0x0000000100057882 */ /* 0x000fe40000000000 */
[----:B------:R-:W-:Y:S02]  /*98d0*/  ULDC UR4, c[0x0][0x32c] ;  /* 0x0000cb0000047ab9 */ /* 0x000fe40000000800 */
[----:B------:R-:W-:-:S03]  /*98e0*/  UISETP.NE.AND UP0, UPT, UR5, UR4, UPT ;  /* 0x000000040500728c */ /* 0x000fc6000bf05270 */
[----:B------:R-:W-:Y:S02]  /*98f0*/  ULDC.64 UR4, c[0x0][0x330] ;  /* 0x0000cc0000047ab9 */ /* 0x000fe40000000a00 */
[----:B------:R-:W-:-:S07]  /*9900*/  UIMAD.WIDE.U32 UR20, UR18, UR4, URZ ;  /* 0x00000004121472a5 */ /* 0x000fce000f8e003f */
[----:B------:R-:W-:Y:S02]  /*9910*/  @UP0 UMOV UR19, UR21 ;  /* 0x0000001500130c82 */ /* 0x000fe40008000000 */
[----:B------:R-:W-:Y:S02]  /*9920*/  @UP0 USHF.R.U32.HI UR18, URZ, UR5, UR19 ;  /* 0x000000053f120299 */ /* 0x000fe40008011613 */
.L_x_271:
[----:B------:R-:W-:Y:S02]  /*9930*/  ULDC UR4, c[0x0][0x32c] ;  /* 0x0000cb0000047ab9 */ /* 0x000fe40000000800 */
[----:B------:R-:W-:-:S04]  /*9940*/  UIMAD UR4, UR18, UR4, UR4 ;  /* 0x00000004120472a4 */ /* 0x000fc8000f8e0204 */
[----:B------:R-:W-:-:S04]  /*9950*/  UISETP.LT.AND UP0, UPT, UR17, UR4, UPT ;  /* 0x000000041100728c */ /* 0x000fc8000bf01270 */
[----:B------:R-:W-:-:S04]  /*9960*/  USEL UR17, UR17, UR4, UP0 ;  /* 0x0000000411117287 */ /* 0x000fc80008000000 */
.L_x_269:
[----:B-1----:R-:W-:-:S04]  /*9970*/  UIMAD.WIDE UR4, UR17, 0x2aaaaaab, URZ ;  /* 0x2aaaaaab110478a5 */ /* 0x002fc8000f8e023f */
[----:B------:R-:W-:-:S04]  /*9980*/  USHF.R.U32.HI UR4, URZ, 0x1f, UR5 ;  /* 0x0000001f3f047899 */ /* 0x000fc80008011605 */
[----:B------:R-:W-:-:S04]  /*9990*/  ULEA.HI.SX32 UR4, UR5, UR4, 0x1c ;  /* 0x0000000405047291 */ /* 0x000fc8000f8fe23f */
[----:B------:R-:W-:-:S04]  /*99a0*/  UISETP.LT.AND UP0, UPT, UR7, UR4, UPT ;  /* 0x000000040700728c */ /* 0x000fc8000bf01270 */
[----:B------:R-:W-:-:S04]  /*99b0*/  USEL UR5, UR7, UR4, !UP0 ;  /* 0x0000000407057287 */ /* 0x000fc8000c000000 */
[----:B------:R-:W-:-:S06]  /*99c0*/  UISETP.GE.AND UP0, UPT, UR12, UR5, UPT ;  /* 0x000000050c00728c */ /* 0x000fcc000bf06270 */
[----:B------:R-:W-:-:S13]  /*99d0*/  PLOP3.LUT P0, PT, PT, PT, UP0, 0x80, 0x0 ;  /* 0x000000000000781c */ /* 0x000fda0003f0f008 */
[----:B------:R-:W-:Y:S05]  /*99e0*/  @!P0 BRA `(.L_x_272) ;  /* 0x000073f000008947 */ /* 0x000fea0003800000 */
[----:B------:R-:W-:Y:S01]  /*99f0*/  IMAD.MOV.U32 R101, RZ, RZ, R71 ;  /* 0x000000ffff657224 */ /* 0x000fe200078e0047 */
[----:B------:R-:W-:Y:S01]  /*9a00*/  MOV R103, R3 ;  /* 0x0000000300677202 */ /* 0x000fe20000000f00 */
[----:B------:R-:W-:Y:S01]  /*9a10*/  IMAD.MOV.U32 R100, RZ, RZ, R72 ;  /* 0x000000ffff647224 */ /* 0x000fe200078e0048 */
[----:B------:R-:W-:Y:S02]  /*9a20*/  MOV R102, R70 ;  /* 0x0000004600667202 */ /* 0x000fe40000000f00 */
.L_x_291:
[----:B------:R-:W-:Y:S04]  /*9a30*/  DEPBAR.LE SB0, 0x0 ;  /* 0x000080000000791a */ /* 0x000fe80000000000 */
[----:B------:R-:W-:Y:S01]  /*9a40*/  BAR.SYNC.DEFER_BLOCKING 0x0 ;  /* 0x0000000000007b1d */ /* 0x000fe20000010000 */
[----:B------:R-:W-:Y:S06]  /*9a50*/  UISETP.GT.AND UP0, UPT, UR7, UR12, UPT ;  /* 0x0000000c0700728c */ /* 0x000fec000bf04270 */
[----:B------:R-:W-:Y:S01]  /*9a60*/  PLOP3.LUT P0, PT, PT, PT, UP0, 0x80, 0x0 ;  /* 0x000000000000781c */ /* 0x000fe20003f0f008 */
        /* <DEDUP_REMOVED lines=24> */
[----:B------:R-:W-:Y:S02]  /*9bf0*/  IMAD R4, R227, c[0x0][0x21c], R4 ;  /* 0x00008700e3047a24 */ /* 0x000fe400078e0204 */
        /* <DEDUP_REMOVED lines=36> */
.L_x_273:
[----:B--234-:R-:W-:Y:S01]  /*9e40*/  LDSM.16.M88.4 R204, [R214+0x5900] ;  /* 0x00590000d6cc783b */ /* 0x01cfe20000000200 */
[-C--:B------:R-:W-:Y:S01]  /*9e50*/  HMMA.16816.F32 R4, R96, R16.reuse, RZ ;  /* 0x000000106004723c */ /* 0x080fe200000018ff */
[----:B------:R-:W-:Y:S06]  /*9e60*/  UISETP.GT.AND UP0, UPT, UR12, UR7, UPT ;  /* 0x000000070c00728c */ /* 0x000fec000bf04270 */
[----:B------:R-:W0:Y:S01]  /*9e70*/  LDGDEPBAR ;  /* 0x00000000000079af */ /* 0x000e220000000000 */
[C---:B------:R-:W-:Y:S01]  /*9e80*/  HMMA.16816.F32 R8, R92.reuse, R16, RZ ;  /* 0x000000105c08723c */ /* 0x040fe200000018ff */
[----:B------:R-:W-:Y:S07]  /*9e90*/  PLOP3.LUT P0, PT, PT, PT, UP0, 0x80, 0x0 ;  /* 0x000000000000781c */ /* 0x000fee0003f0f008 */
        /* <DEDUP_REMOVED lines=110> */
[----:B--2---:R-:W-:Y:S09]  /*a580*/  STL [R1], R0 ;  /* 0x0000000001007387 */ /* 0x004ff20000100800 */
[----:B------:R2:W2:Y:S01]  /*a590*/  MUFU.TANH R203, R13 ;  /* 0x0000000d00cb7308 */ /* 0x0004a20000002400 */
[----:B---3--:R-:W3:Y:S01]  /*a5a0*/  LDSM.16.M88.4 R8, [R213+0x1000] ;  /* 0x00100000d508783b */ /* 0x008ee20000000200 */
[-C--:B-1----:R-:W-:Y:S08]  /*a5b0*/  HMMA.16816.F32 R20, R172, R4.reuse, R20 ;  /* 0x00000004ac14723c */ /* 0x082ff00000001814 */
[----:B------:R1:W1:Y:S01]  /*a5c0*/  MUFU.TANH R249, R14 ;  /* 0x0000000e00f97308 */ /* 0x0002620000002400 */
[C---:B------:R-:W-:Y:S09]  /*a5d0*/  HMMA.16816.F32 R24, R176.reuse, R4, R24 ;  /* 0x00000004b018723c */ /* 0x040ff20000001818 */
[----:B------:R1:W1:Y:S01]  /*a5e0*/  MUFU.TANH R248, R15 ;  /* 0x0000000f00f87308 */ /* 0x0002620000002400 */
[-C--:B------:R-:W-:Y:S08]  /*a5f0*/  HMMA.16816.F32 R28, R176, R6.reuse, R28 ;  /* 0x00000006b01c723c */ /* 0x080ff0000000181c */
[C---:B------:R-:W-:Y:S01]  /*a600*/  HMMA.16816.F32 R32, R172.reuse, R6, R32 ;  /* 0x00000006ac20723c */ /* 0x040fe20000001820 */
[----:B------:R1:W1:Y:S01]  /*a610*/  MUFU.TANH R171, R16 ;  /* 0x0000001000ab7308 */ /* 0x0002620000002400 */
[----:B------:R-:W5:Y:S02]  /*a620*/  LDSM.16.M88.4 R4, [R213+0x1800] ;  /* 0x00180000d504783b */ /* 0x000f640000000200 */
[----:B------:R-:W-:Y:S02]  /*a630*/  FMUL.FTZ R21, R21, c[0x0][0x320] ;  /* 0x0000c80015157a20 */ /* 0x000fe40000410000 */
[----:B------:R-:W-:Y:S02]  /*a640*/  FMUL.FTZ R20, R20, c[0x0][0x320] ;  /* 0x0000c80014147a20 */ /* 0x000fe40000410000 */
[----:B------:R-:W-:Y:S03]  /*a650*/  FMUL.FTZ R22, R22, c[0x0][0x320] ;  /* 0x0000c80016167a20 */ /* 0x000fe60000410000 */
[----:B------:R1:W1:Y:S01]  /*a660*/  MUFU.TANH R169, R17 ;  /* 0x0000001100a97308 */ /* 0x0002620000002400 */
[----:B------:R-:W-:Y:S02]  /*a670*/  FMUL.FTZ R23, R23, c[0x0][0x320] ;  /* 0x0000c80017177a20 */ /* 0x000fe40000410000 */
[----:B------:R-:W-:Y:S01]  /*a680*/  FMUL.FTZ R24, R24, c[0x0][0x320] ;  /* 0x0000c80018187a20 */ /* 0x000fe20000410000 */
[-C--:B---3--:R-:W-:Y:S03]  /*a690*/  HMMA.16816.F32 R36, R172, R8.reuse, R36 ;  /* 0x00000008ac24723c */ /* 0x088fe60000001824 */
[----:B------:R-:W-:Y:S02]  /*a6a0*/  FMUL.FTZ R29, R29, c[0x0][0x320] ;  /* 0x0000c8001d1d7a20 */ /* 0x000fe40000410000 */
[----:B------:R-:W-:Y:S01]  /*a6b0*/  FMUL.FTZ R30, R30, c[0x0][0x320] ;  /* 0x0000c8001e1e7a20 */ /* 0x000fe20000410000 */
[----:B------:R3:W1:Y:S01]  /*a6c0*/  MUFU.TANH R185, R18 ;  /* 0x0000001200b97308 */ /* 0x0006620000002400 */
        /* <DEDUP_REMOVED lines=10> */
[----:B------:R3:W1:Y:S01]  /*a770*/  MUFU.TANH R17, R20 ;  /* 0x0000001400117308 */ /* 0x0006620000002400 */
        /* <DEDUP_REMOVED lines=44> */
[----:B------:R-:W1:Y:S01]  /*aa40*/  MUFU.TANH R33, R33 ;  /* 0x0000002100217308 */ /* 0x000e620000002400 */
        /* <DEDUP_REMOVED lines=119> */
[----:B------:R-:W-:Y:S01]  /*b1c0*/  UISETP.NE.AND UP0, UPT, UR36, URZ, UPT ;  /* 0x0000003f2400728c */ /* 0x000fe2000bf05270 */
[----:B------:R-:W-:Y:S01]  /*b1d0*/  IMAD.MOV.U32 R227, RZ, RZ, RZ ;  /* 0x000000ffffe37224 */ /* 0x000fe200078e00ff */
[----:B------:R-:W-:Y:S01]  /*b1e0*/  UIMAD UR4, UR12, 0x60, UR14 ;  /* 0x000000600c0478a4 */ /* 0x000fe2000f8e020e */
[----:B------:R-:W3:Y:S03]  /*b1f0*/  LDL R18, [R1+0x4] ;  /* 0x0000040001127983 */ /* 0x000ee60000100800 */
[----:B------:R-:W-:Y:S02]  /*b200*/  PLOP3.LUT P1, PT, PT, PT, UP0, 0x80, 0x0 ;  /* 0x000000000000781c */ /* 0x000fe40003f2f008 */
[----:B------:R-:W-:Y:S01]  /*b210*/  IMAD.U32 R2, RZ, RZ, UR4 ;  /* 0x00000004ff027e24 */ /* 0x000fe2000f8e00ff */
[----:B------:R-:W-:Y:S04]  /*b220*/  PLOP3.LUT P0, PT, PT, PT, UP0, 0x80, 0x0 ;  /* 0x000000000000781c */ /* 0x000fe80003f0f008 */
        /* <DEDUP_REMOVED lines=24> */
[----:B------:R-:W2:Y:S04]  /*b3b0*/  SHFL.IDX PT, R4, R2, RZ, 0x181f ;  /* 0x00181fff02047589 */ /* 0x000ea800000e0000 */
[----:B------:R-:W4:Y:S04]  /*b3c0*/  SHFL.IDX PT, R3, R0, RZ, 0x181f ;  /* 0x00181fff00037589 */ /* 0x000f2800000e0000 */
[----:B------:R-:W5:Y:S04]  /*b3d0*/  SHFL.IDX PT, R10, R2, 0x1, 0x181f ;  /* 0x00381f00020a7f89 */ /* 0x000f6800000e0000 */
[----:B------:R-:W1:Y:S04]  /*b3e0*/  SHFL.IDX PT, R8, R2, 0x2, 0x181f ;  /* 0x00581f0002087f89 */ /* 0x000e6800000e0000 */
[----:B------:R-:W1:Y:S04]  /*b3f0*/  SHFL.IDX PT, R7, R0, 0x1, 0x181f ;  /* 0x00381f0000077f89 */ /* 0x000e6800000e0000 */
[----:B------:R-:W1:Y:S04]  /*b400*/  SHFL.IDX PT, R6, R2, 0x3, 0x181f ;  /* 0x00781f0002067f89 */ /* 0x000e6800000e0000 */
[----:B------:R-:W-:Y:S01]  /*b410*/  SHFL.IDX PT, R9, R2, 0x4, 0x181f ;  /* 0x00981f0002097f89 */ /* 0x000fe200000e0000 */
[-C--:B--2---:R-:W-:Y:S03]  /*b420*/  IADD3 R4, P0, R4, R226.reuse, RZ ;  /* 0x000000e204047210 */ /* 0x084fe60007f1e0ff */
[----:B------:R-:W-:Y:S02]  /*b430*/  SHFL.IDX PT, R14, R0, 0x2, 0x181f ;  /* 0x00581f00000e7f89 */ /* 0x000fe400000e0000 */
[--C-:B----4-:R-:W-:Y:S02]  /*b440*/  IMAD.X R5, R3, 0x1, R225.reuse, P0 ;  /* 0x0000000103057824 */ /* 0x110fe400000e06e1 */
[----:B------:R-:W2:Y:S01]  /*b450*/  SHFL.IDX PT, R13, R0, 0x3, 0x181f ;  /* 0x00781f00000d7f89 */ /* 0x000ea200000e0000 */
[-C--:B-----5:R-:W-:Y:S03]  /*b460*/  IADD3 R10, P0, R10, R226.reuse, RZ ;  /* 0x000000e20a0a7210 */ /* 0x0a0fe60007f1e0ff */
[----:B---3--:R3:W-:Y:S01]  /*b470*/  LDGSTS.E.BYPASS.LTC128B.128 [R18+0x3100], [R4.64], !P4 ;  /* 0x0310000004127fae */ /* 0x0087e2000e101d72 */
        /* <DEDUP_REMOVED lines=17> */
.L_x_274:
[----:B-1234-:R-:W2:Y:S01]  /*b590*/  LDL R2, [R1+0x24] ;  /* 0x0000240001027983 */ /* 0x01eea20000100800 */
[----:B------:R-:W-:Y:S01]  /*b5a0*/  UISETP.NE.AND UP1, UPT, UR35, URZ, UPT ;  /* 0x0000003f2300728c */ /* 0x000fe2000bf25270 */
[----:B------:R-:W-:Y:S01]  /*b5b0*/  IMAD.U32 R6, RZ, RZ, UR15 ;  /* 0x0000000fff067e24 */ /* 0x000fe2000f8e00ff */
[----:B------:R-:W-:Y:S01]  /*b5c0*/  UIMAD UR4, UR12, -0x60, URZ ;  /* 0xffffffa00c0478a4 */ /* 0x000fe2000f8e023f */
[----:B------:R-:W3:Y:S01]  /*b5d0*/  LDL R10, [R1+0x10] ;  /* 0x00001000010a7983 */ /* 0x000ee20000100800 */
[----:B------:R-:W-:Y:S02]  /*b5e0*/  UISETP.NE.AND UP0, UPT, UR34, URZ, UPT ;  /* 0x0000003f2200728c */ /* 0x000fe4000bf05270 */
[----:B------:R-:W-:Y:S01]  /*b5f0*/  PLOP3.LUT P1, PT, PT, PT, UP1, 0x80, 0x0 ;  /* 0x000000000000781c */ /* 0x000fe20003f2f018 */
[----:B------:R-:W0:Y:S01]  /*b600*/  LDGDEPBAR ;  /* 0x00000000000079af */ /* 0x000e220000000000 */
[----:B------:R-:W-:Y:S11]  /*b610*/  PLOP3.LUT P0, PT, PT, PT, UP1, 0x80, 0x0 ;  /* 0x000000000000781c */ /* 0x000ff60003f0f018 */
[----:B--2---:R-:W-:Y:S04]  /*b620*/  @P1 IMAD.HI.U32 R0, R2, c[0x0][0x2c8], RZ ;  /* 0x0000b20002001a27 */ /* 0x004fe800078e00ff */
[----:B------:R-:W-:Y:S01]  /*b630*/  IMAD.MOV.U32 R4, RZ, RZ, R2 ;  /* 0x000000ffff047224 */ /* 0x000fe200078e0002 */
[----:B------:R-:W-:Y:S01]  /*b640*/  @P0 SHF.R.U32.HI R4, RZ, c[0x0][0x2cc], R0 ;  /* 0x0000b300ff040a19 */ /* 0x000fe20000011600 */
[----:B------:R-:W-:Y:S01]  /*b650*/  IMAD.U32 R0, RZ, RZ, UR4 ;  /* 0x00000004ff007e24 */ /* 0x000fe2000f8e00ff */
[----:B------:R-:W-:Y:S03]  /*b660*/  PLOP3.LUT P0, PT, PT, PT, UP0, 0x40, 0x0 ;  /* 0x000000000000781c */ /* 0x000fe60003f0e808 */
[----:B------:R-:W1:Y:S01]  /*b670*/  SHFL.IDX PT, R3, R4, RZ, 0x1c1f ;  /* 0x001c1fff04037589 */ /* 0x000e6200000e0000 */
[----:B---3--:R-:W-:Y:S04]  /*b680*/  IADD3 R0, -R10, 0x1, R0 ;  /* 0x000000010a007810 */ /* 0x008fe80007ffe100 */
[----:B------:R-:W-:Y:S04]  /*b690*/  IADD3 R6, -R6, UR8, R0 ;  /* 0x0000000806067c10 */ /* 0x000fe8000fffe100 */
[C---:B------:R-:W-:Y:S02]  /*b6a0*/  IADD3 R5, R6.reuse, c[0x0][0x328], RZ ;  /* 0x0000ca0006057a10 */ /* 0x040fe40007ffe0ff */
[----:B------:R-:W-:Y:S03]  /*b6b0*/  IADD3 R6, R6, UR13, RZ ;  /* 0x0000000d06067c10 */ /* 0x000fe6000fffe0ff */
[--C-:B-1----:R-:W-:Y:S02]  /*b6c0*/  IMAD.IADD R2, R5, 0x1, R3.reuse ;  /* 0x0000000105027824 */ /* 0x102fe400078e0203 */
[----:B------:R-:W-:Y:S01]  /*b6d0*/  IMAD.IADD R0, R6, 0x1, R3 ;  /* 0x0000000106007824 */ /* 0x000fe200078e0203 */
[----:B------:R-:W-:-:S05]  /*b6e0*/  @P0 BRA `(.L_x_275) ;  /* 0x0000019000000947 */ /* 0x000fca0003800000 */
[----:B------:R-:W-:Y:S01]  /*b6f0*/  IMAD.U32 R7, RZ, RZ, UR15 ;  /* 0x0000000fff077e24 */ /* 0x000fe2000f8e00ff */
[----:B------:R-:W-:Y:S04]  /*b700*/  BSSY B0, `(.L_x_276) ;  /* 0x0000012000007945 */ /* 0x000fe80003800000 */
[----:B------:R-:W-:Y:S04]  /*b710*/  IADD3 R3, -R7, UR8, R3 ;  /* 0x0000000807037c10 */ /* 0x000fe8000fffe103 */
        /* <DEDUP_REMOVED lines=11> */
.L_x_277:
[----:B------:R-:W-:Y:S04]  /*b7d0*/  MOV R7, c[0x0][0x32c] ;  /* 0x0000cb0000077a02 */ /* 0x000fe80000000f00 */
[----:B------:R-:W-:Y:S11]  /*b7e0*/  ISETP.NE.AND P0, PT, R7, 0x1, PT ;  /* 0x000000010700780c */ /* 0x000ff60003f05270 */
[----:B------:R-:W-:Y:S02]  /*b7f0*/  @!UPT UIADD3 URZ, URZ, URZ, URZ ;  /* 0x0000003f3f3ff290 */ /* 0x000fe4000fffe03f */
[----:B------:R-:W-:Y:S05]  /*b800*/  @P0 IMAD.HI.U32 R7, R3, c[0x0][0x330], RZ ;  /* 0x0000cc0003070a27 */ /* 0x000fea00078e00ff */
[----:B------:R-:W-:Y:S02]  /*b810*/  @P0 SHF.R.U32.HI R3, RZ, c[0x0][0x334], R7 ;  /* 0x0000cd00ff030a19 */ /* 0x000fe40000011607 */
.L_x_278:
[----:B------:R-:W-:Y:S05]  /*b820*/  BSYNC B0 ;  /* 0x0000000000007941 */ /* 0x000fea0003800000 */
.L_x_276:
[----:B------:R-:W-:Y:S05]  /*b830*/  IADD3 R7, -R10, UR4, RZ ;  /* 0x000000040a077c10 */ /* 0x000fea000fffe1ff */
[----:B------:R-:W-:Y:S05]  /*b840*/  IMAD R3, R3, c[0x0][0x32c], R7 ;  /* 0x0000cb0003037a24 */ /* 0x000fea00078e0207 */
[----:B------:R-:W-:Y:S02]  /*b850*/  IADD3 R7, R3, c[0x0][0x32c], RZ ;  /* 0x0000cb0003077a10 */ /* 0x000fe40007ffe0ff */
[----:B------:R-:W-:Y:S02]  /*b860*/  IMNMX R0, R0, R3, !PT ;  /* 0x0000000300007217 */ /* 0x000fe40007800200 */
[----:B------:R-:W-:Y:S02]  /*b870*/  IMNMX R2, R2, R7, PT ;  /* 0x0000000702027217 */ /* 0x000fe40003800200 */
.L_x_275:
[----:B------:R-:W-:Y:S01]  /*b880*/  UISETP.GE.AND UP3, UPT, UR4, 0x1, UPT ;  /* 0x000000010400788c */ /* 0x000fe2000bf66270 */
[----:B------:R-:W1:Y:S01]  /*b890*/  SHFL.IDX PT, R3, R4, 0x1, 0x1c1f ;  /* 0x003c1f0004037f89 */ /* 0x000e6200000e0000 */
[----:B------:R-:W-:Y:S02]  /*b8a0*/  UISETP.GE.AND UP0, UPT, UR4, 0xa, UPT ;  /* 0x0000000a0400788c */ /* 0x000fe4000bf06270 */
[----:B------:R-:W-:Y:S02]  /*b8b0*/  UISETP.GE.AND UP2, UPT, UR4, 0x2, UPT ;  /* 0x000000020400788c */ /* 0x000fe4000bf46270 */
[----:B------:R-:W-:Y:S01]  /*b8c0*/  PLOP3.LUT P6, PT, PT, PT, UP3, 0x40, 0x0 ;  /* 0x000000000000781c */ /* 0x000fe20003fce838 */
[----:B------:R-:W-:Y:S01]  /*b8d0*/  UP2UR UR30, UPR, URZ, 0x1 ;  /* 0x000000013f1e7883 */ /* 0x000fe20008000000 */
[----:B------:R-:W-:Y:S01]  /*b8e0*/  PLOP3.LUT P1, PT, PT, PT, UP0, 0x40, 0x0 ;  /* 0x000000000000781c */ /* 0x000fe20003f2e808 */
[----:B------:R-:W-:Y:S01]  /*b8f0*/  UISETP.GE.AND UP0, UPT, UR4, 0x11, UPT ;  /* 0x000000110400788c */ /* 0x000fe2000bf06270 */
[----:B------:R-:W-:Y:S01]  /*b900*/  ISETP.GT.AND P6, PT, R0, RZ, P6 ;  /* 0x000000ff0000720c */ /* 0x000fe200037c4270 */
[----:B------:R-:W-:Y:S01]  /*b910*/  UISETP.GE.AND UP1, UPT, UR4, 0x9, UPT ;  /* 0x000000090400788c */ /* 0x000fe2000bf26270 */
[----:B------:R-:W-:Y:S01]  /*b920*/  PLOP3.LUT P5, PT, PT, PT, UP2, 0x40, 0x0 ;  /* 0x000000000000781c */ /* 0x000fe20003fae828 */
[----:B------:R-:W-:Y:S01]  /*b930*/  UP2UR UR29, UPR, URZ, 0x1 ;  /* 0x000000013f1d7883 */ /* 0x000fe20008000000 */
[----:B------:R-:W-:Y:S01]  /*b940*/  ISETP.LT.OR P6, PT, R2, 0x1, P6 ;  /* 0x000000010200780c */ /* 0x000fe200037c1670 */
[----:B------:R-:W-:Y:S01]  /*b950*/  UISETP.GE.AND UP4, UPT, UR4, 0x4a, UPT ;  /* 0x0000004a0400788c */ /* 0x000fe2000bf86270 */
[----:B------:R-:W-:Y:S01]  /*b960*/  PLOP3.LUT P0, PT, PT, PT, UP0, 0x40, 0x0 ;  /* 0x000000000000781c */ /* 0x000fe20003f0e808 */
[----:B------:R-:W-:Y:S01]  /*b970*/  UISETP.GE.AND UP0, UPT, UR4, 0x12, UPT ;  /* 0x000000120400788c */ /* 0x000fe2000bf06270 */
[----:B------:R-:W-:Y:S01]  /*b980*/  ISETP.GT.AND P5, PT, R0, 0x1, P5 ;  /* 0x000000010000780c */ /* 0x000fe20002fa4270 */
[----:B------:R-:W-:Y:S01]  /*b990*/  UISETP.GE.AND UP6, UPT, UR4, 0x42, UPT ;  /* 0x000000420400788c */ /* 0x000fe2000bfc6270 */
[----:B------:R-:W-:Y:S01]  /*b9a0*/  PLOP3.LUT P2, PT, PT, PT, UP1, 0x40, 0x0 ;  /* 0x000000000000781c */ /* 0x000fe20003f4e818 */
[----:B------:R-:W-:Y:S01]  /*b9b0*/  UP2UR UR28, UPR, URZ, 0x1 ;  /* 0x000000013f1c7883 */ /* 0x000fe20008000000 */
[----:B------:R-:W-:Y:S01]  /*b9c0*/  FSEL R12, R190, -INF , !P6 ;  /* 0xff800000be0c7808 */ /* 0x000fe20007000000 */
[----:B------:R-:W-:Y:S01]  /*b9d0*/  UISETP.GE.AND UP5, UPT, UR4, 0x49, UPT ;  /* 0x000000490400788c */ /* 0x000fe2000bfa6270 */
[----:B------:R-:W-:Y:S01]  /*b9e0*/  PLOP3.LUT P6, PT, PT, PT, UP0, 0x40, 0x0 ;  /* 0x000000000000781c */ /* 0x000fe20003fce808 */
[----:B------:R-:W-:Y:S01]  /*b9f0*/  UISETP.GE.AND UP0, UPT, UR4, 0x19, UPT ;  /* 0x000000190400788c */ /* 0x000fe2000bf06270 */
[----:B------:R-:W-:Y:S01]  /*ba00*/  ISETP.LT.OR P5, PT, R2, 0x2, P5 ;  /* 0x000000020200780c */ /* 0x000fe20002fa1670 */
[----:B------:R-:W-:Y:S01]  /*ba10*/  UP2UR UR37, UPR, URZ, 0x40 ;  /* 0x000000403f257883 */ /* 0x000fe20008000000 */
[----:B------:R-:W-:Y:S01]  /*ba20*/  ISETP.GT.AND P2, PT, R0, 0x8, P2 ;  /* 0x000000080000780c */ /* 0x000fe20001744270 */
[----:B------:R-:W-:Y:S01]  /*ba30*/  UP2UR UR27, UPR, URZ, 0x1 ;  /* 0x000000013f1b7883 */ /* 0x000fe20008000000 */
[----:B------:R-:W-:Y:S01]  /*ba40*/  FSEL R20, R189, -INF , !P5 ;  /* 0xff800000bd147808 */ /* 0x000fe20006800000 */
[----:B------:R-:W-:Y:S01]  /*ba50*/  UP2UR UR33, UPR, URZ, 0x8 ;  /* 0x000000083f217883 */ /* 0x000fe20008000000 */
        /* <DEDUP_REMOVED lines=11> */
[----:B------:R-:W-:Y:S01]  /*bb10*/  UISETP.GE.AND UP3, UPT, UR4, 0x51, UPT ;  /* 0x000000510400788c */ /* 0x000fe2000bf66270 */
[----:B------:R-:W-:Y:S01]  /*bb20*/  ISETP.GT.AND P0, PT, R0, 0x10, P0 ;  /* 0x000000100000780c */ /* 0x000fe20000704270 */
[----:B------:R-:W-:Y:S01]  /*bb30*/  UP2UR UR25, UPR, URZ, 0x1 ;  /* 0x000000013f197883 */ /* 0x000fe20008000000 */
[----:B------:R-:W-:Y:S01]  /*bb40*/  FSEL R24, R169, -INF , !P1 ;  /* 0xff800000a9187808 */ /* 0x000fe20004800000 */
[----:B------:R-:W-:Y:S01]  /*bb50*/  UISETP.GE.AND UP2, UPT, UR4, 0x52, UPT ;  /* 0x000000520400788c */ /* 0x000fe2000bf46270 */
[----:B------:R-:W-:Y:S01]  /*bb60*/  PLOP3.LUT P1, PT, PT, PT, UP0, 0x40, 0x0 ;  /* 0x000000000000781c */ /* 0x000fe20003f2e808 */
[----:B------:R-:W-:Y:S01]  /*bb70*/  UISETP.GE.AND UP0, UPT, UR4, 0x22, UPT ;  /* 0x000000220400788c */ /* 0x000fe2000bf06270 */
[----:B------:R-:W-:Y:S01]  /*bb80*/  ISETP.LT.OR P0, PT, R2, 0x11, P0 ;  /* 0x000000110200780c */ /* 0x000fe20000701670 */
[----:B------:R-:W-:Y:S01]  /*bb90*/  UISETP.GE.AND UP1, UPT, UR4, 0x59, UPT ;  /* 0x000000590400788c */ /* 0x000fe2000bf26270 */
[----:B------:R-:W-:Y:S01]  /*bba0*/  ISETP.GT.AND P6, PT, R0, 0x11, P6 ;  /* 0x000000110000780c */ /* 0x000fe200037c4270 */
[----:B------:R-:W-:Y:S01]  /*bbb0*/  UP2UR UR24, UPR, URZ, 0x1 ;  /* 0x000000013f187883 */ /* 0x000fe20008000000 */
[----:B------:R-:W-:Y:S02]  /*bbc0*/  FSEL R25, R17, -INF , !P0 ;  /* 0xff80000011197808 */ /* 0x000fe40004000000 */
[----:B------:R-:W-:Y:S01]  /*bbd0*/  PLOP3.LUT P0, PT, PT, PT, UP0, 0x40, 0x0 ;  /* 0x000000000000781c */ /* 0x000fe20003f0e808 */
[----:B------:R-:W-:Y:S01]  /*bbe0*/  UISETP.GE.AND UP0, UPT, UR4, 0x29, UPT ;  /* 0x000000290400788c */ /* 0x000fe2000bf06270 */
[----:B------:R-:W-:Y:S02]  /*bbf0*/  ISETP.LT.OR P6, PT, R2, 0x12, P6 ;  /* 0x000000120200780c */ /* 0x000fe400037c1670 */
        /* <DEDUP_REMOVED lines=30> */
[C---:B------:R-:W-:Y:S01]  /*bde0*/  ISETP.GT.AND P0, PT, R0.reuse, 0x38, P0 ;  /* 0x000000380000780c */ /* 0x040fe20000704270 */
[----:B------:R-:W-:Y:S01]  /*bdf0*/  UP2UR UR18, UPR, URZ, 0x1 ;  /* 0x000000013f127883 */ /* 0x000fe20008000000 */
[C---:B------:R-:W-:Y:S02]  /*be00*/  ISETP.GT.AND P5, PT, R0.reuse, 0x29, P5 ;  /* 0x000000290000780c */ /* 0x040fe40002fa4270 */
[C---:B------:R-:W-:Y:S02]  /*be10*/  ISETP.GT.AND P2, PT, R0.reuse, 0x30, P2 ;  /* 0x000000300000780c */ /* 0x040fe40001744270 */
[----:B------:R-:W-:Y:S02]  /*be20*/  ISETP.GT.AND P1, PT, R0, 0x31, P1 ;  /* 0x000000310000780c */ /* 0x000fe40000f24270 */
[C---:B------:R-:W-:Y:S02]  /*be30*/  ISETP.LT.OR P0, PT, R2.reuse, 0x39, P0 ;  /* 0x000000390200780c */ /* 0x040fe40000701670 */
[----:B------:R-:W-:Y:S02]  /*be40*/  FSEL R176, R15, -INF , !P6 ;  /* 0xff8000000fb07808 */ /* 0x000fe40007000000 */
[----:B------:R-:W-:Y:S01]  /*be50*/  PLOP3.LUT P6, PT, PT, PT, UP0, 0x40, 0x0 ;  /* 0x000000000000781c */ /* 0x000fe20003fce808 */
[----:B------:R-:W-:Y:S01]  /*be60*/  UISETP.GE.AND UP0, UPT, UR4, 0x41, UPT ;  /* 0x000000410400788c */ /* 0x000fe2000bf06270 */
[C---:B------:R-:W-:Y:S02]  /*be70*/  ISETP.LT.OR P5, PT, R2.reuse, 0x2a, P5 ;  /* 0x0000002a0200780c */ /* 0x040fe40002fa1670 */
[C---:B------:R-:W-:Y:S01]  /*be80*/  ISETP.LT.OR P2, PT, R2.reuse, 0x31, P2 ;  /* 0x000000310200780c */ /* 0x040fe20001741670 */
[----:B------:R-:W-:Y:S01]  /*be90*/  UP2UR UR17, UPR, URZ, 0x1 ;  /* 0x000000013f117883 */ /* 0x000fe20008000000 */
[----:B------:R-:W-:Y:S02]  /*bea0*/  ISETP.LT.OR P1, PT, R2, 0x32, P1 ;  /* 0x000000320200780c */ /* 0x000fe40000f21670 */
[----:B------:R-:W-:Y:S02]  /*beb0*/  FSEL R196, R64, -INF , !P0 ;  /* 0xff80000040c47808 */ /* 0x000fe40004000000 */
[----:B------:R-:W-:Y:S02]  /*bec0*/  PLOP3.LUT P0, PT, PT, PT, UP4, 0x40, 0x0 ;  /* 0x000000000000781c */ /* 0x000fe40003f0e848 */
[----:B------:R-:W-:Y:S02]  /*bed0*/  FSEL R177, R49, -INF , !P5 ;  /* 0xff80000031b17808 */ /* 0x000fe40006800000 */
[----:B------:R-:W-:Y:S01]  /*bee0*/  PLOP3.LUT P5, PT, PT, PT, UP0, 0x40, 0x0 ;  /* 0x000000000000781c */ /* 0x000fe20003fae808 */
[----:B------:R-:W-:Y:S01]  /*bef0*/  UISETP.GE.AND UP0, UPT, UR4, 0x5a, UPT ;  /* 0x0000005a0400788c */ /* 0x000fe2000bf06270 */
[----:B------:R-:W-:Y:S02]  /*bf00*/  FSEL R179, R52, -INF , !P2 ;  /* 0xff80000034b37808 */ /* 0x000fe40005000000 */
[----:B------:R-:W-:Y:S01]  /*bf10*/  PLOP3.LUT P2, PT, PT, PT, UP6, 0x40, 0x0 ;  /* 0x000000000000781c */ /* 0x000fe20003f4e868 */
[----:B------:R-:W-:Y:S01]  /*bf20*/  UISETP.NE.AND UP6, UPT, UR34, URZ, UPT ;  /* 0x0000003f2200728c */ /* 0x000fe2000bfc5270 */
[----:B------:R-:W-:Y:S02]  /*bf30*/  FSEL R189, R53, -INF , !P1 ;  /* 0xff80000035bd7808 */ /* 0x000fe40004800000 */
[----:B------:R-:W-:Y:S02]  /*bf40*/  PLOP3.LUT P1, PT, PT, PT, UP5, 0x40, 0x0 ;  /* 0x000000000000781c */ /* 0x000fe40003f2e858 */
[C---:B------:R-:W-:Y:S02]  /*bf50*/  ISETP.GT.AND P0, PT, R0.reuse, 0x49, P0 ;  /* 0x000000490000780c */ /* 0x040fe40000704270 */
[C---:B------:R-:W-:Y:S02]  /*bf60*/  ISETP.GT.AND P6, PT, R0.reuse, 0x39, P6 ;  /* 0x000000390000780c */ /* 0x040fe400037c4270 */
[C---:B------:R-:W-:Y:S02]  /*bf70*/  ISETP.GT.AND P5, PT, R0.reuse, 0x40, P5 ;  /* 0x000000400000780c */ /* 0x040fe40002fa4270 */
[C---:B------:R-:W-:Y:S02]  /*bf80*/  ISETP.GT.AND P2, PT, R0.reuse, 0x41, P2 ;  /* 0x000000410000780c */ /* 0x040fe40001744270 */
[----:B------:R-:W-:Y:S02]  /*bf90*/  ISETP.GT.AND P1, PT, R0, 0x48, P1 ;  /* 0x000000480000780c */ /* 0x000fe40000f24270 */
[C---:B------:R-:W-:Y:S02]  /*bfa0*/  ISETP.LT.OR P0, PT, R2.reuse, 0x4a, P0 ;  /* 0x0000004a0200780c */ /* 0x040fe40000701670 */
[C---:B------:R-:W-:Y:S02]  /*bfb0*/  ISETP.LT.OR P6, PT, R2.reuse, 0x3a, P6 ;  /* 0x0000003a0200780c */ /* 0x040fe400037c1670 */
[C---:B------:R-:W-:Y:S02]  /*bfc0*/  ISETP.LT.OR P5, PT, R2.reuse, 0x41, P5 ;  /* 0x000000410200780c */ /* 0x040fe40002fa1670 */
[C---:B------:R-:W-:Y:S02]  /*bfd0*/  ISETP.LT.OR P2, PT, R2.reuse, 0x42, P2 ;  /* 0x000000420200780c */ /* 0x040fe40001741670 */
[----:B------:R-:W-:Y:S02]  /*bfe0*/  ISETP.LT.OR P1, PT, R2, 0x49, P1 ;  /* 0x000000490200780c */ /* 0x000fe40000f21670 */
[----:B------:R-:W-:Y:S02]  /*bff0*/  FSEL R237, R81, -INF , !P0 ;  /* 0xff80000051ed7808 */ /* 0x000fe40004000000 */
[----:B------:R-:W-:Y:S01]  /*c000*/  PLOP3.LUT P0, PT, PT, PT, UP6, 0x40, 0x0 ;  /* 0x000000000000781c */ /* 0x000fe20003f0e868 */
[----:B------:R-:W-:Y:S01]  /*c010*/  UISETP.NE.AND UP6, UPT, UR37, URZ, UPT ;  /* 0x0000003f2500728c */ /* 0x000fe2000bfc5270 */
[----:B------:R-:W-:Y:S02]  /*c020*/  FSEL R197, R65, -INF , !P6 ;  /* 0xff80000041c57808 */ /* 0x000fe40007000000 */
[----:B------:R-:W-:Y:S02]  /*c030*/  PLOP3.LUT P6, PT, PT, PT, UP3, 0x40, 0x0 ;  /* 0x000000000000781c */ /* 0x000fe40003fce838 */
[----:B------:R-:W-:Y:S02]  /*c040*/  FSEL R198, R68, -INF , !P5 ;  /* 0xff80000044c67808 */ /* 0x000fe40006800000 */
[----:B------:R-:W-:Y:S02]  /*c050*/  PLOP3.LUT P5, PT, PT, PT, UP2, 0x40, 0x0 ;  /* 0x000000000000781c */ /* 0x000fe40003fae828 */
[----:B------:R-:W-:Y:S02]  /*c060*/  FSEL R233, R69, -INF , !P2 ;  /* 0xff80000045e97808 */ /* 0x000fe40005000000 */
[----:B------:R-:W-:Y:S02]  /*c070*/  PLOP3.LUT P2, PT, PT, PT, UP1, 0x40, 0x0 ;  /* 0x000000000000781c */ /* 0x000fe40003f4e818 */
[----:B------:R-:W-:Y:S02]  /*c080*/  FSEL R236, R80, -INF , !P1 ;  /* 0xff80000050ec7808 */ /* 0x000fe40004800000 */
[----:B------:R-:W-:Y:S02]  /*c090*/  PLOP3.LUT P1, PT, PT, PT, UP0, 0x40, 0x0 ;  /* 0x000000000000781c */ /* 0x000fe40003f2e808 */
[C---:B------:R-:W-:Y:S02]  /*c0a0*/  ISETP.GT.AND P6, PT, R0.reuse, 0x50, P6 ;  /* 0x000000500000780c */ /* 0x040fe400037c4270 */
[C---:B------:R-:W-:Y:S02]  /*c0b0*/  ISETP.GT.AND P5, PT, R0.reuse, 0x51, P5 ;  /* 0x000000510000780c */ /* 0x040fe40002fa4270 */
[C---:B------:R-:W-:Y:S02]  /*c0c0*/  ISETP.GT.AND P2, PT, R0.reuse, 0x58, P2 ;  /* 0x000000580000780c */ /* 0x040fe40001744270 */
[----:B------:R-:W-:Y:S01]  /*c0d0*/  ISETP.GT.AND P1, PT, R0, 0x59, P1 ;  /* 0x000000590000780c */ /* 0x000fe20000f24270 */
[--C-:B-1----:R-:W-:Y:S01]  /*c0e0*/  IMAD.IADD R0, R6, 0x1, R3.reuse ;  /* 0x0000000106007824 */ /* 0x102fe200078e0203 */
[C---:B------:R-:W-:Y:S02]  /*c0f0*/  ISETP.LT.OR P6, PT, R2.reuse, 0x51, P6 ;  /* 0x000000510200780c */ /* 0x040fe400037c1670 */
[C---:B------:R-:W-:Y:S02]  /*c100*/  ISETP.LT.OR P5, PT, R2.reuse, 0x52, P5 ;  /* 0x000000520200780c */ /* 0x040fe40002fa1670 */
[C---:B------:R-:W-:Y:S02]  /*c110*/  ISETP.LT.OR P2, PT, R2.reuse, 0x59, P2 ;  /* 0x000000590200780c */ /* 0x040fe40001741670 */
[----:B------:R-:W-:Y:S01]  /*c120*/  ISETP.LT.OR P1, PT, R2, 0x5a, P1 ;  /* 0x0000005a0200780c */ /* 0x000fe20000f21670 */
[----:B------:R-:W-:Y:S01]  /*c130*/  IMAD.IADD R2, R5, 0x1, R3 ;  /* 0x0000000105027824 */ /* 0x000fe200078e0203 */
[----:B------:R-:W-:Y:S02]  /*c140*/  FSEL R240, R84, -INF , !P6 ;  /* 0xff80000054f07808 */ /* 0x000fe40007000000 */
[----:B------:R-:W-:Y:S02]  /*c150*/  FSEL R246, R85, -INF , !P5 ;  /* 0xff80000055f67808 */ /* 0x000fe40006800000 */
[----:B------:R-:W-:Y:S02]  /*c160*/  FSEL R250, R96, -INF , !P2 ;  /* 0xff80000060fa7808 */ /* 0x000fe40005000000 */
[----:B------:R-:W-:Y:S01]  /*c170*/  FSEL R252, R97, -INF , !P1 ;  /* 0xff80000061fc7808 */ /* 0x000fe20004800000 */
        /* <DEDUP_REMOVED lines=15> */
.L_x_281:
[----:B------:R-:W-:Y:S04]  /*c270*/  MOV R2, c[0x0][0x32c] ;  /* 0x0000cb0000027a02 */ /* 0x000fe80000000f00 */
[----:B------:R-:W-:Y:S11]  /*c280*/  ISETP.NE.AND P0, PT, R2, 0x1, PT ;  /* 0x000000010200780c */ /* 0x000ff60003f05270 */
[----:B------:R-:W-:Y:S02]  /*c290*/  @!UPT UIADD3 URZ, URZ, URZ, URZ ;  /* 0x0000003f3f3ff290 */ /* 0x000fe4000fffe03f */
[----:B------:R-:W-:Y:S05]  /*c2a0*/  @P0 IMAD.HI.U32 R2, R0, c[0x0][0x330], RZ ;  /* 0x0000cc0000020a27 */ /* 0x000fea00078e00ff */
[----:B------:R-:W-:Y:S02]  /*c2b0*/  @P0 SHF.R.U32.HI R0, RZ, c[0x0][0x334], R2 ;  /* 0x0000cd00ff000a19 */ /* 0x000fe40000011602 */
.L_x_282:
[----:B------:R-:W-:Y:S05]  /*c2c0*/  BSYNC B0 ;  /* 0x0000000000007941 */ /* 0x000fea0003800000 */
.L_x_280:
[----:B------:R-:W-:Y:S02]  /*c2d0*/  IMAD.U32 R2, RZ, RZ, UR4 ;  /* 0x00000004ff027e24 */ /* 0x000fe4000f8e00ff */
[----:B------:R-:W-:Y:S03]  /*c2e0*/  IMAD.U32 R7, RZ, RZ, UR15 ;  /* 0x0000000fff077e24 */ /* 0x000fe6000f8e00ff */
[----:B------:R-:W-:Y:S04]  /*c2f0*/  IADD3 R2, -R10, 0x1, R2 ;  /* 0x000000010a027810 */ /* 0x000fe80007ffe102 */
[----:B------:R-:W-:Y:S02]  /*c300*/  IADD3 R8, R2, -0x1, RZ ;  /* 0xffffffff02087810 */ /* 0x000fe40007ffe0ff */
[----:B------:R-:W-:Y:S03]  /*c310*/  IADD3 R2, -R7, UR8, R2 ;  /* 0x0000000807027c10 */ /* 0x000fe6000fffe102 */
[----:B------:R-:W-:Y:S01]  /*c320*/  IMAD R0, R0, c[0x0][0x32c], R8 ;  /* 0x0000cb0000007a24 */ /* 0x000fe200078e0208 */
[C-C-:B------:R-:W-:Y:S02]  /*c330*/  IADD3 R7, R3.reuse, UR13, R2.reuse ;  /* 0x0000000d03077c10 */ /* 0x140fe4000fffe002 */
[----:B------:R-:W-:Y:S02]  /*c340*/  IADD3 R3, R3, c[0x0][0x328], R2 ;  /* 0x0000ca0003037a10 */ /* 0x000fe40007ffe002 */
[----:B------:R-:W-:Y:S02]  /*c350*/  IADD3 R2, R0, c[0x0][0x32c], RZ ;  /* 0x0000cb0000027a10 */ /* 0x000fe40007ffe0ff */
[----:B------:R-:W-:Y:S02]  /*c360*/  IMNMX R0, R7, R0, !PT ;  /* 0x0000000007007217 */ /* 0x000fe40007800200 */
[----:B------:R-:W-:Y:S02]  /*c370*/  IMNMX R2, R3, R2, PT ;  /* 0x0000000203027217 */ /* 0x000fe40003800200 */
.L_x_279:
[----:B------:R-:W-:Y:S01]  /*c380*/  UP2UR UR40, UPR, URZ, 0x8 ;  /* 0x000000083f287883 */ /* 0x000fe20008000000 */
[----:B------:R-:W1:Y:S01]  /*c390*/  SHFL.IDX PT, R3, R4, 0x2, 0x1c1f ;  /* 0x005c1f0004037f89 */ /* 0x000e6200000e0000 */
[----:B------:R-:W-:Y:S01]  /*c3a0*/  UISETP.NE.AND UP3, UPT, UR29, URZ, UPT ;  /* 0x0000003f1d00728c */ /* 0x000fe2000bf65270 */
[----:B------:R-:W-:Y:S01]  /*c3b0*/  IMAD.U32 R7, RZ, RZ, UR4 ;  /* 0x00000004ff077e24 */ /* 0x000fe2000f8e00ff */
[----:B------:R-:W-:Y:S01]  /*c3c0*/  UP2UR UR42, UPR, URZ, 0x20 ;  /* 0x000000203f2a7883 */ /* 0x000fe20008000000 */
[----:B------:R-:W-:Y:S01]  /*c3d0*/  IMAD.U32 R8, RZ, RZ, UR15 ;  /* 0x0000000fff087e24 */ /* 0x000fe2000f8e00ff */
[----:B------:R-:W-:Y:S02]  /*c3e0*/  UISETP.NE.AND UP5, UPT, UR33, URZ, UPT ;  /* 0x0000003f2100728c */ /* 0x000fe4000bfa5270 */
[----:B------:R-:W-:Y:S01]  /*c3f0*/  PLOP3.LUT P0, PT, PT, PT, UP3, 0x40, 0x0 ;  /* 0x000000000000781c */ /* 0x000fe20003f0e838 */
[----:B------:R-:W-:Y:S01]  /*c400*/  UP2UR UR39, UPR, URZ, 0x4 ;  /* 0x000000043f277883 */ /* 0x000fe20008000000 */
[----:B------:R-:W-:Y:S01]  /*c410*/  IADD3 R7, -R10, 0x1, R7 ;  /* 0x000000010a077810 */ /* 0x000fe20007ffe107 */
[----:B------:R-:W-:Y:S01]  /*c420*/  UISETP.NE.AND UP2, UPT, UR30, URZ, UPT ;  /* 0x0000003f1e00728c */ /* 0x000fe2000bf45270 */
[----:B------:R-:W-:Y:S01]  /*c430*/  PLOP3.LUT P6, PT, PT, PT, UP5, 0x40, 0x0 ;  /* 0x000000000000781c */ /* 0x000fe20003fce858 */
[----:B------:R-:W-:Y:S01]  /*c440*/  UP2UR UR38, UPR, URZ, 0x2 ;  /* 0x000000023f267883 */ /* 0x000fe20008000000 */
[C---:B------:R-:W-:Y:S01]  /*c450*/  ISETP.GT.AND P0, PT, R0.reuse, 0x10, P0 ;  /* 0x000000100000780c */ /* 0x040fe20000704270 */
[----:B------:R-:W-:Y:S01]  /*c460*/  UISETP.NE.AND UP1, UPT, UR32, URZ, UPT ;  /* 0x0000003f2000728c */ /* 0x000fe2000bf25270 */
[----:B------:R-:W-:Y:S01]  /*c470*/  ISETP.GT.AND P6, PT, R0, RZ, P6 ;  /* 0x000000ff0000720c */ /* 0x000fe200037c4270 */
[----:B------:R-:W-:Y:S01]  /*c480*/  UP2UR UR37, UPR, URZ, 0x1 ;  /* 0x000000013f257883 */ /* 0x000fe20008000000 */
[----:B------:R-:W-:Y:S01]  /*c490*/  PLOP3.LUT P1, PT, PT, PT, UP2, 0x40, 0x0 ;  /* 0x000000000000781c */ /* 0x000fe20003f2e828 */
[----:B------:R-:W-:Y:S01]  /*c4a0*/  UISETP.NE.AND UP0, UPT, UR31, URZ, UPT ;  /* 0x0000003f1f00728c */ /* 0x000fe2000bf05270 */
[----:B------:R-:W-:Y:S01]  /*c4b0*/  ISETP.LT.OR P0, PT, R2, 0x11, P0 ;  /* 0x000000110200780c */ /* 0x000fe20000701670 */
[----:B------:R-:W-:Y:S01]  /*c4c0*/  UISETP.NE.AND UP2, UPT, UR24, URZ, UPT ;  /* 0x0000003f1800728c */ /* 0x000fe2000bf45270 */
[----:B------:R-:W-:Y:S01]  /*c4d0*/  PLOP3.LUT P5, PT, PT, PT, UP1, 0x40, 0x0 ;  /* 0x000000000000781c */ /* 0x000fe20003fae818 */
[----:B------:R-:W-:Y:S01]  /*c4e0*/  UP2UR UR41, UPR, URZ, 0x10 ;  /* 0x000000103f297883 */ /* 0x000fe20008000000 */
[C---:B------:R-:W-:Y:S01]  /*c4f0*/  ISETP.GT.AND P1, PT, R0.reuse, 0x9, P1 ;  /* 0x000000090000780c */ /* 0x040fe20000f24270 */
[----:B------:R-:W-:Y:S01]  /*c500*/  UISETP.NE.AND UP4, UPT, UR28, URZ, UPT ;  /* 0x0000003f1c00728c */ /* 0x000fe2000bf85270 */
[----:B------:R-:W-:Y:S01]  /*c510*/  PLOP3.LUT P2, PT, PT, PT, UP0, 0x40, 0x0 ;  /* 0x000000000000781c */ /* 0x000fe20003f4e808 */
[----:B------:R-:W-:Y:S01]  /*c520*/  UISETP.NE.AND UP1, UPT, UR27, URZ, UPT ;  /* 0x0000003f1b00728c */ /* 0x000fe2000bf25270 */
[C---:B------:R-:W-:Y:S01]  /*c530*/  ISETP.GT.AND P5, PT, R0.reuse, 0x1, P5 ;  /* 0x000000010000780c */ /* 0x040fe20002fa4270 */
[----:B------:R-:W-:Y:S01]  /*c540*/  UISETP.NE.AND UP0, UPT, UR26, URZ, UPT ;  /* 0x0000003f1a00728c */ /* 0x000fe2000bf05270 */
[----:B------:R-:W-:Y:S01]  /*c550*/  ISETP.GT.AND P2, PT, R0, 0x8, P2 ;  /* 0x000000080000780c */ /* 0x000fe20001744270 */
[----:B------:R-:W-:Y:S01]  /*c560*/  UISETP.NE.AND UP3, UPT, UR25, URZ, UPT ;  /* 0x0000003f1900728c */ /* 0x000fe2000bf65270 */
[C---:B------:R-:W-:Y:S01]  /*c570*/  ISETP.LT.OR P6, PT, R2.reuse, 0x1, P6 ;  /* 0x000000010200780c */ /* 0x040fe200037c1670 */
[----:B------:R-:W-:Y:S01]  /*c580*/  UISETP.NE.AND UP5, UPT, UR42, URZ, UPT ;  /* 0x0000003f2a00728c */ /* 0x000fe2000bfa5270 */
[C---:B------:R-:W-:Y:S02]  /*c590*/  ISETP.LT.OR P5, PT, R2.reuse, 0x2, P5 ;  /* 0x000000020200780c */ /* 0x040fe40002fa1670 */
[C---:B------:R-:W-:Y:S02]  /*c5a0*/  ISETP.LT.OR P2, PT, R2.reuse, 0x9, P2 ;  /* 0x000000090200780c */ /* 0x040fe40001741670 */
[----:B------:R-:W-:Y:S02]  /*c5b0*/  ISETP.LT.OR P1, PT, R2, 0xa, P1 ;  /* 0x0000000a0200780c */ /* 0x000fe40000f21670 */
[----:B------:R-:W-:Y:S02]  /*c5c0*/  FSEL R26, R182, -INF , !P0 ;  /* 0xff800000b61a7808 */ /* 0x000fe40004000000 */
[----:B------:R-:W-:Y:S01]  /*c5d0*/  PLOP3.LUT P0, PT, PT, PT, UP2, 0x40, 0x0 ;  /* 0x000000000000781c */ /* 0x000fe20003f0e828 */
[----:B------:R-:W-:Y:S01]  /*c5e0*/  UISETP.NE.AND UP2, UPT, UR19, URZ, UPT ;  /* 0x0000003f1300728c */ /* 0x000fe2000bf45270 */
        /* <DEDUP_REMOVED lines=48> */
[----:B------:R-:W-:Y:S02]  /*c8f0*/  PLOP3.LUT P0, PT, PT, PT, UP4, 0x40, 0x0 ;  /* 0x000000000000781c */ /* 0x000fe40003f0e848 */
[----:B------:R-:W-:Y:S02]  /*c900*/  FSEL R174, R50, -INF , !P6 ;  /* 0xff80000032ae7808 */ /* 0x000fe40007000000 */
[----:B------:R-:W-:Y:S01]  /*c910*/  PLOP3.LUT P6, PT, PT, PT, UP1, 0x40, 0x0 ;  /* 0x000000000000781c */ /* 0x000fe20003fce818 */
[----:B------:R-:W-:Y:S01]  /*c920*/  UISETP.NE.AND UP1, UPT, UR38, URZ, UPT ;  /* 0x0000003f2600728c */ /* 0x000fe2000bf25270 */
[----:B------:R-:W-:Y:S02]  /*c930*/  FSEL R175, R51, -INF , !P5 ;  /* 0xff80000033af7808 */ /* 0x000fe40006800000 */
[----:B------:R-:W-:Y:S01]  /*c940*/  PLOP3.LUT P5, PT, PT, PT, UP0, 0x40, 0x0 ;  /* 0x000000000000781c */ /* 0x000fe20003fae808 */
[----:B------:R-:W-:Y:S01]  /*c950*/  UISETP.NE.AND UP0, UPT, UR37, URZ, UPT ;  /* 0x0000003f2500728c */ /* 0x000fe2000bf05270 */
[----:B------:R-:W-:Y:S01]  /*c960*/  FSEL R180, R54, -INF , !P2 ;  /* 0xff80000036b47808 */ /* 0x000fe20005000000 */
[----:B------:R-:W-:Y:S01]  /*c970*/  UP2UR UR37, UPR, URZ, 0x40 ;  /* 0x000000403f257883 */ /* 0x000fe20008000000 */
        /* <DEDUP_REMOVED lines=28> */
[----:B------:R-:W-:Y:S02]  /*cb40*/  ISETP.GT.AND P1, PT, R0, 0x59, P1 ;  /* 0x000000590000780c */ /* 0x000fe40000f24270 */
[----:B------:R-:W-:Y:S02]  /*cb50*/  IADD3 R0, -R8, UR8, R7 ;  /* 0x0000000808007c10 */ /* 0x000fe4000fffe107 */
[C---:B------:R-:W-:Y:S02]  /*cb60*/  ISETP.LT.OR P6, PT, R2.reuse, 0x51, P6 ;  /* 0x000000510200780c */ /* 0x040fe400037c1670 */
[C---:B------:R-:W-:Y:S02]  /*cb70*/  ISETP.LT.OR P5, PT, R2.reuse, 0x52, P5 ;  /* 0x000000520200780c */ /* 0x040fe40002fa1670 */
[C---:B------:R-:W-:Y:S02]  /*cb80*/  ISETP.LT.OR P2, PT, R2.reuse, 0x59, P2 ;  /* 0x000000590200780c */ /* 0x040fe40001741670 */
[----:B------:R-:W-:Y:S02]  /*cb90*/  ISETP.LT.OR P1, PT, R2, 0x5a, P1 ;  /* 0x0000005a0200780c */ /* 0x000fe40000f21670 */
[C---:B------:R-:W-:Y:S02]  /*cba0*/  IADD3 R2, R0.reuse, c[0x0][0x328], RZ ;  /* 0x0000ca0000027a10 */ /* 0x040fe40007ffe0ff */
[----:B------:R-:W-:Y:S02]  /*cbb0*/  IADD3 R0, R0, UR13, RZ ;  /* 0x0000000d00007c10 */ /* 0x000fe4000fffe0ff */
[----:B------:R-:W-:Y:S01]  /*cbc0*/  FSEL R238, R86, -INF , !P6 ;  /* 0xff80000056ee7808 */ /* 0x000fe20007000000 */
[--C-:B-1----:R-:W-:Y:S01]  /*cbd0*/  IMAD.IADD R2, R2, 0x1, R3.reuse ;  /* 0x0000000102027824 */ /* 0x102fe200078e0203 */
[----:B------:R-:W-:Y:S01]  /*cbe0*/  FSEL R242, R87, -INF , !P5 ;  /* 0xff80000057f27808 */ /* 0x000fe20006800000 */
[----:B------:R-:W-:Y:S01]  /*cbf0*/  IMAD.IADD R0, R0, 0x1, R3 ;  /* 0x0000000100007824 */ /* 0x000fe200078e0203 */
        /* <DEDUP_REMOVED lines=17> */
.L_x_285:
[----:B------:R-:W-:Y:S04]  /*cd10*/  MOV R7, c[0x0][0x32c] ;  /* 0x0000cb0000077a02 */ /* 0x000fe80000000f00 */
[----:B------:R-:W-:Y:S11]  /*cd20*/  ISETP.NE.AND P0, PT, R7, 0x1, PT ;  /* 0x000000010700780c */ /* 0x000ff60003f05270 */
[----:B------:R-:W-:Y:S02]  /*cd30*/  @!UPT UIADD3 URZ, URZ, URZ, URZ ;  /* 0x0000003f3f3ff290 */ /* 0x000fe4000fffe03f */
[----:B------:R-:W-:Y:S05]  /*cd40*/  @P0 IMAD.HI.U32 R7, R3, c[0x0][0x330], RZ ;  /* 0x0000cc0003070a27 */ /* 0x000fea00078e00ff */
[----:B------:R-:W-:Y:S02]  /*cd50*/  @P0 SHF.R.U32.HI R3, RZ, c[0x0][0x334], R7 ;  /* 0x0000cd00ff030a19 */ /* 0x000fe40000011607 */
.L_x_286:
[----:B------:R-:W-:Y:S05]  /*cd60*/  BSYNC B0 ;  /* 0x0000000000007941 */ /* 0x000fea0003800000 */
.L_x_284:
[----:B------:R-:W-:Y:S05]  /*cd70*/  MOV R7, UR12 ;  /* 0x0000000c00077c02 */ /* 0x000fea0008000f00 */
[----:B------:R-:W-:Y:S04]  /*cd80*/  IMAD R7, R7, -0x60, -R10 ;  /* 0xffffffa007077824 */ /* 0x000fe800078e0a0a */
[----:B------:R-:W-:Y:S05]  /*cd90*/  IMAD R3, R3, c[0x0][0x32c], R7 ;  /* 0x0000cb0003037a24 */ /* 0x000fea00078e0207 */
[----:B------:R-:W-:Y:S02]  /*cda0*/  IADD3 R7, R3, c[0x0][0x32c], RZ ;  /* 0x0000cb0003077a10 */ /* 0x000fe40007ffe0ff */
[----:B------:R-:W-:Y:S02]  /*cdb0*/  IMNMX R0, R0, R3, !PT ;  /* 0x0000000300007217 */ /* 0x000fe40007800200 */
[----:B------:R-:W-:Y:S02]  /*cdc0*/  IMNMX R2, R2, R7, PT ;  /* 0x0000000702027217 */ /* 0x000fe40003800200 */
.L_x_283:
[----:B------:R-:W-:Y:S01]  /*cdd0*/  UP2UR UR40, UPR, URZ, 0x8 ;  /* 0x000000083f287883 */ /* 0x000fe20008000000 */
[----:B------:R-:W1:Y:S01]  /*cde0*/  SHFL.IDX PT, R3, R4, 0x3, 0x1c1f ;  /* 0x007c1f0004037f89 */ /* 0x000e6200000e0000 */
[----:B------:R-:W-:Y:S02]  /*cdf0*/  UISETP.NE.AND UP3, UPT, UR29, URZ, UPT ;  /* 0x0000003f1d00728c */ /* 0x000fe4000bf65270 */
[----:B------:R-:W-:Y:S02]  /*ce00*/  UP2UR UR42, UPR, URZ, 0x20 ;  /* 0x000000203f2a7883 */ /* 0x000fe40008000000 */
[----:B------:R-:W-:Y:S02]  /*ce10*/  UISETP.NE.AND UP5, UPT, UR33, URZ, UPT ;  /* 0x0000003f2100728c */ /* 0x000fe4000bfa5270 */
[----:B------:R-:W-:Y:S01]  /*ce20*/  PLOP3.LUT P0, PT, PT, PT, UP3, 0x40, 0x0 ;  /* 0x000000000000781c */ /* 0x000fe20003f0e838 */
[----:B------:R-:W-:Y:S02]  /*ce30*/  UP2UR UR39, UPR, URZ, 0x4 ;  /* 0x000000043f277883 */ /* 0x000fe40008000000 */
        /* <DEDUP_REMOVED lines=140> */
.L_x_289:
[----:B------:R-:W-:Y:S04]  /*d700*/  MOV R2, c[0x0][0x32c] ;  /* 0x0000cb0000027a02 */ /* 0x000fe80000000f00 */
[----:B------:R-:W-:Y:S11]  /*d710*/  ISETP.NE.AND P0, PT, R2, 0x1, PT ;  /* 0x000000010200780c */ /* 0x000ff60003f05270 */
[----:B------:R-:W-:Y:S02]  /*d720*/  @!UPT UIADD3 URZ, URZ, URZ, URZ ;  /* 0x0000003f3f3ff290 */ /* 0x000fe4000fffe03f */
[----:B------:R-:W-:Y:S05]  /*d730*/  @P0 IMAD.HI.U32 R2, R0, c[0x0][0x330], RZ ;  /* 0x0000cc0000020a27 */ /* 0x000fea00078e00ff */
[----:B------:R-:W-:Y:S02]  /*d740*/  @P0 SHF.R.U32.HI R0, RZ, c[0x0][0x334], R2 ;  /* 0x0000cd00ff000a19 */ /* 0x000fe40000011602 */
.L_x_290:
[----:B------:R-:W-:Y:S05]  /*d750*/  BSYNC B0 ;  /* 0x0000000000007941 */ /* 0x000fea0003800000 */
.L_x_288:
        /* <DEDUP_REMOVED lines=11> */
.L_x_287:
[----:B------:R-:W2:Y:S01]  /*d810*/  LDL.LU R3, [R1] ;  /* 0x0000000001037983 */ /* 0x000ea20000300800 */
        /* <DEDUP_REMOVED lines=10> */
[----:B------:R-:W-:Y:S01]  /*d8c0*/  PLOP3.LUT P2, PT, PT, PT, UP6, 0x40, 0x0 ;  /* 0x000000000000781c */ /* 0x000fe20003f4e868 */
[----:B------:R-:W-:Y:S01]  /*d8d0*/  UISETP.NE.AND UP4, UPT, UR27, URZ, UPT ;  /* 0x0000003f1b00728c */ /* 0x000fe2000bf85270 */
[----:B------:R-:W-:Y:S01]  /*d8e0*/  FMNMX.FTZ R72, R24, R72, !PT ;  /* 0x0000004818487209 */ /* 0x000fe20007810000 */
[----:B------:R-:W-:Y:S01]  /*d8f0*/  UP2UR UR27, UPR, URZ, 0x8 ;  /* 0x000000083f1b7883 */ /* 0x000fe20008000000 */
[----:B------:R-:W-:Y:S01]  /*d900*/  ISETP.GT.AND P2, PT, R0, RZ, P2 ;  /* 0x000000ff0000720c */ /* 0x000fe20001744270 */
[----:B------:R-:W-:Y:S01]  /*d910*/  UISETP.NE.AND UP3, UPT, UR29, URZ, UPT ;  /* 0x0000003f1d00728c */ /* 0x000fe2000bf65270 */
[----:B------:R-:W-:Y:S01]  /*d920*/  FMNMX.FTZ R72, R25, R72, !PT ;  /* 0x0000004819487209 */ /* 0x000fe20007810000 */
[----:B------:R-:W-:Y:S01]  /*d930*/  UP2UR UR29, UPR, URZ, 0x4 ;  /* 0x000000043f1d7883 */ /* 0x000fe20008000000 */
[----:B------:R-:W-:Y:S01]  /*d940*/  ISETP.LT.OR P2, PT, R2, 0x1, P2 ;  /* 0x000000010200780c */ /* 0x000fe20001741670 */
[----:B------:R-:W-:Y:S01]  /*d950*/  UISETP.NE.AND UP2, UPT, UR28, URZ, UPT ;  /* 0x0000003f1c00728c */ /* 0x000fe2000bf45270 */
[----:B------:R-:W-:Y:S01]  /*d960*/  FMNMX.FTZ R72, R27, R72, !PT ;  /* 0x000000481b487209 */ /* 0x000fe20007810000 */
[----:B------:R-:W-:Y:S01]  /*d970*/  UP2UR UR28, UPR, URZ, 0x2 ;  /* 0x000000023f1c7883 */ /* 0x000fe20008000000 */
[----:B------:R-:W-:Y:S01]  /*d980*/  PLOP3.LUT P0, PT, PT, PT, UP5, 0x40, 0x0 ;  /* 0x000000000000781c */ /* 0x000fe20003f0e858 */
[----:B------:R-:W-:Y:S01]  /*d990*/  UISETP.NE.AND UP1, UPT, UR30, URZ, UPT ;  /* 0x0000003f1e00728c */ /* 0x000fe2000bf25270 */
[----:B------:R-:W-:Y:S01]  /*d9a0*/  FMNMX.FTZ R72, R30, R72, !PT ;  /* 0x000000481e487209 */ /* 0x000fe20007810000 */
[----:B------:R-:W-:Y:S01]  /*d9b0*/  UP2UR UR30, UPR, URZ, 0x1 ;  /* 0x000000013f1e7883 */ /* 0x000fe20008000000 */
[----:B------:R-:W-:Y:S01]  /*d9c0*/  ISETP.GT.AND P0, PT, R0, 0x1, P0 ;  /* 0x000000010000780c */ /* 0x000fe20000704270 */
[----:B------:R-:W-:Y:S01]  /*d9d0*/  UISETP.NE.AND UP0, UPT, UR31, URZ, UPT ;  /* 0x0000003f1f00728c */ /* 0x000fe2000bf05270 */
[----:B------:R-:W-:Y:S01]  /*d9e0*/  FMNMX.FTZ R72, R33, R72, !PT ;  /* 0x0000004821487209 */ /* 0x000fe20007810000 */
[----:B------:R-:W-:Y:S01]  /*d9f0*/  UISETP.NE.AND UP6, UPT, UR4, URZ, UPT ;  /* 0x0000003f0400728c */ /* 0x000fe2000bfc5270 */
[----:B------:R-:W-:Y:S01]  /*da00*/  PLOP3.LUT P1, PT, PT, PT, UP1, 0x40, 0x0 ;  /* 0x000000000000781c */ /* 0x000fe20003f2e818 */
[----:B------:R-:W-:Y:S01]  /*da10*/  UISETP.NE.AND UP1, UPT, UR23, URZ, UPT ;  /* 0x0000003f1700728c */ /* 0x000fe2000bf25270 */
[----:B------:R-:W-:Y:S01]  /*da20*/  FMNMX.FTZ R72, R48, R72, !PT ;  /* 0x0000004830487209 */ /* 0x000fe20007810000 */
[----:B------:R-:W-:Y:S01]  /*da30*/  UISETP.NE.AND UP5, UPT, UR33, URZ, UPT ;  /* 0x0000003f2100728c */ /* 0x000fe2000bfa5270 */
[----:B------:R-:W-:Y:S01]  /*da40*/  PLOP3.LUT P6, PT, PT, PT, UP0, 0x40, 0x0 ;  /* 0x000000000000781c */ /* 0x000fe20003fce808 */
[----:B------:R-:W-:Y:S01]  /*da50*/  UISETP.NE.AND UP0, UPT, UR26, URZ, UPT ;  /* 0x0000003f1a00728c */ /* 0x000fe2000bf05270 */
[----:B------:R-:W-:Y:S01]  /*da60*/  FMNMX.FTZ R72, R90, R72, !PT ;  /* 0x000000485a487209 */ /* 0x000fe20007810000 */
[----:B------:R-:W-:Y:S01]  /*da70*/  LDSM.16.MT88.4 R52, [R210+0x100] ;  /* 0x00010000d234783b */ /* 0x000fe20000004200 */
[----:B------:R-:W-:Y:S02]  /*da80*/  ISETP.LT.OR P0, PT, R2, 0x2, P0 ;  /* 0x000000020200780c */ /* 0x000fe40000701670 */
[----:B------:R-:W-:Y:S02]  /*da90*/  FMNMX.FTZ R72, R176, R72, !PT ;  /* 0x00000048b0487209 */ /* 0x000fe40007810000 */
[----:B------:R-:W-:Y:S02]  /*daa0*/  ISETP.GT.AND P6, PT, R0, 0x8, P6 ;  /* 0x000000080000780c */ /* 0x000fe400037c4270 */
[----:B------:R-:W-:Y:S01]  /*dab0*/  FMNMX.FTZ R72, R177, R72, !PT ;  /* 0x00000048b1487209 */ /* 0x000fe20007810000 */
[----:B------:R-:W-:Y:S01]  /*dac0*/  LDSM.16.MT88.4 R80, [R211+0x100] ;  /* 0x00010000d350783b */ /* 0x000fe20000004200 */
[----:B------:R-:W-:Y:S02]  /*dad0*/  ISETP.LT.OR P6, PT, R2, 0x9, P6 ;  /* 0x000000090200780c */ /* 0x000fe400037c1670 */
[----:B------:R-:W-:Y:S02]  /*dae0*/  FMNMX.FTZ R72, R179, R72, !PT ;  /* 0x00000048b3487209 */ /* 0x000fe40007810000 */
[----:B------:R-:W-:Y:S02]  /*daf0*/  FSEL R15, R251, -INF , !P0 ;  /* 0xff800000fb0f7808 */ /* 0x000fe40004000000 */
[----:B------:R-:W-:Y:S02]  /*db00*/  FMNMX.FTZ R72, R189, R72, !PT ;  /* 0x00000048bd487209 */ /* 0x000fe40007810000 */
[----:B------:R-:W-:Y:S02]  /*db10*/  ISETP.GT.AND P1, PT, R0, 0x9, P1 ;  /* 0x000000090000780c */ /* 0x000fe40000f24270 */
[----:B------:R-:W-:Y:S02]  /*db20*/  FMNMX.FTZ R72, R196, R72, !PT ;  /* 0x00000048c4487209 */ /* 0x000fe40007810000 */
[----:B------:R-:W-:Y:S01]  /*db30*/  PLOP3.LUT P5, PT, PT, PT, UP3, 0x40, 0x0 ;  /* 0x000000000000781c */ /* 0x000fe20003fae838 */
[----:B------:R-:W-:Y:S01]  /*db40*/  UISETP.NE.AND UP3, UPT, UR25, URZ, UPT ;  /* 0x0000003f1900728c */ /* 0x000fe2000bf65270 */
[----:B------:R-:W-:Y:S02]  /*db50*/  FMNMX.FTZ R72, R197, R72, !PT ;  /* 0x00000048c5487209 */ /* 0x000fe40007810000 */
[----:B------:R-:W-:Y:S02]  /*db60*/  ISETP.LT.OR P1, PT, R2, 0xa, P1 ;  /* 0x0000000a0200780c */ /* 0x000fe40000f21670 */
[----:B------:R-:W-:Y:S02]  /*db70*/  FMNMX.FTZ R72, R198, R72, !PT ;  /* 0x00000048c6487209 */ /* 0x000fe40007810000 */
[----:B------:R-:W-:Y:S02]  /*db80*/  FSEL R17, R249, -INF , !P6 ;  /* 0xff800000f9117808 */ /* 0x000fe40007000000 */
[----:B------:R-:W-:Y:S02]  /*db90*/  FMNMX.FTZ R72, R233, R72, !PT ;  /* 0x00000048e9487209 */ /* 0x000fe40007810000 */
[----:B------:R-:W-:Y:S02]  /*dba0*/  ISETP.GT.AND P5, PT, R0, 0x10, P5 ;  /* 0x000000100000780c */ /* 0x000fe40002fa4270 */
[----:B------:R-:W-:Y:S02]  /*dbb0*/  FMNMX.FTZ R72, R236, R72, !PT ;  /* 0x00000048ec487209 */ /* 0x000fe40007810000 */
[----:B------:R-:W-:Y:S02]  /*dbc0*/  ISETP.LT.OR P5, PT, R2, 0x11, P5 ;  /* 0x000000110200780c */ /* 0x000fe40002fa1670 */
[----:B------:R-:W-:Y:S02]  /*dbd0*/  FMNMX.FTZ R72, R237, R72, !PT ;  /* 0x00000048ed487209 */ /* 0x000fe40007810000 */
[----:B------:R-:W-:Y:S02]  /*dbe0*/  FSEL R19, R248, -INF , !P1 ;  /* 0xff800000f8137808 */ /* 0x000fe40004800000 */
[----:B------:R-:W-:Y:S02]  /*dbf0*/  FMNMX.FTZ R72, R240, R72, !PT ;  /* 0x00000048f0487209 */ /* 0x000fe40007810000 */
[----:B------:R-:W-:Y:S01]  /*dc00*/  PLOP3.LUT P0, PT, PT, PT, UP4, 0x40, 0x0 ;  /* 0x000000000000781c */ /* 0x000fe20003f0e848 */
[----:B------:R-:W-:Y:S01]  /*dc10*/  UISETP.NE.AND UP4, UPT, UR21, URZ, UPT ;  /* 0x0000003f1500728c */ /* 0x000fe2000bf85270 */
[----:B------:R-:W-:Y:S02]  /*dc20*/  FMNMX.FTZ R72, R246, R72, !PT ;  /* 0x00000048f6487209 */ /* 0x000fe40007810000 */
[----:B------:R-:W-:Y:S02]  /*dc30*/  FSEL R56, R204, -INF , !P5 ;  /* 0xff800000cc387808 */ /* 0x000fe40006800000 */
[----:B------:R-:W-:Y:S02]  /*dc40*/  FMNMX.FTZ R72, R250, R72, !PT ;  /* 0x00000048fa487209 */ /* 0x000fe40007810000 */
[----:B------:R-:W-:Y:S02]  /*dc50*/  ISETP.GT.AND P0, PT, R0, 0x18, P0 ;  /* 0x000000180000780c */ /* 0x000fe40000704270 */
[----:B------:R-:W-:Y:S02]  /*dc60*/  FMNMX.FTZ R72, R252, R72, !PT ;  /* 0x00000048fc487209 */ /* 0x000fe40007810000 */
[----:B------:R-:W-:Y:S01]  /*dc70*/  PLOP3.LUT P6, PT, PT, PT, UP0, 0x40, 0x0 ;  /* 0x000000000000781c */ /* 0x000fe20003fce808 */
[----:B------:R-:W-:Y:S01]  /*dc80*/  UISETP.NE.AND UP0, UPT, UR22, URZ, UPT ;  /* 0x0000003f1600728c */ /* 0x000fe2000bf05270 */
[----:B------:R-:W-:Y:S01]  /*dc90*/  ISETP.LT.OR P0, PT, R2, 0x19, P0 ;  /* 0x000000190200780c */ /* 0x000fe20000701670 */
[----:B------:R-:W1:Y:S01]  /*dca0*/  SHFL.BFLY PT, R5, R72, 0x2, 0x1f ;  /* 0x0c401f0048057f89 */ /* 0x000e6200000e0000 */
[----:B------:R-:W-:Y:S02]  /*dcb0*/  ISETP.GT.AND P6, PT, R0, 0x19, P6 ;  /* 0x000000190000780c */ /* 0x000fe400037c4270 */
[----:B------:R-:W-:Y:S02]  /*dcc0*/  FSEL R62, R200, -INF , !P0 ;  /* 0xff800000c83e7808 */ /* 0x000fe40004000000 */
[----:B------:R-:W-:Y:S02]  /*dcd0*/  ISETP.LT.OR P6, PT, R2, 0x1a, P6 ;  /* 0x0000001a0200780c */ /* 0x000fe400037c1670 */
[----:B------:R-:W-:Y:S02]  /*dce0*/  FMNMX.FTZ R4, R14, R4, !PT ;  /* 0x000000040e047209 */ /* 0x000fe40007810000 */
[----:B------:R-:W-:Y:S02]  /*dcf0*/  FSEL R88, R199, -INF , !P6 ;  /* 0xff800000c7587808 */ /* 0x000fe40007000000 */
[----:B------:R-:W-:Y:S02]  /*dd00*/  FMNMX.FTZ R4, R16, R4, !PT ;  /* 0x0000000410047209 */ /* 0x000fe40007810000 */
[----:B------:R-:W-:Y:S01]  /*dd10*/  PLOP3.LUT P1, PT, PT, PT, UP3, 0x40, 0x0 ;  /* 0x000000000000781c */ /* 0x000fe20003f2e838 */
[----:B------:R-:W-:Y:S01]  /*dd20*/  UISETP.NE.AND UP3, UPT, UR20, URZ, UPT ;  /* 0x0000003f1400728c */ /* 0x000fe2000bf65270 */
        /* <DEDUP_REMOVED lines=17> */
[----:B------:R-:W-:Y:S02]  /*de40*/  ISETP.GT.AND P6, PT, R0, 0x30, P6 ;  /* 0x000000300000780c */ /* 0x000fe400037c4270 */
[----:B------:R-:W-:Y:S02]  /*de50*/  FMNMX.FTZ R4, R182, R4, !PT ;  /* 0x00000004b6047209 */ /* 0x000fe40007810000 */
[----:B------:R-:W-:Y:S01]  /*de60*/  PLOP3.LUT P1, PT, PT, PT, UP3, 0x40, 0x0 ;  /* 0x000000000000781c */ /* 0x000fe20003f2e838 */
[----:B------:R-:W-:Y:S01]  /*de70*/  UISETP.NE.AND UP3, UPT, UR27, URZ, UPT ;  /* 0x0000003f1b00728c */ /* 0x000fe2000bf65270 */
[----:B------:R-:W-:Y:S02]  /*de80*/  FMNMX.FTZ R4, R185, R4, !PT ;  /* 0x00000004b9047209 */ /* 0x000fe40007810000 */
[----:B------:R-:W-:Y:S02]  /*de90*/  FSEL R173, R47, -INF , !P0 ;  /* 0xff8000002fad7808 */ /* 0x000fe40004000000 */
[----:B------:R-:W-:Y:S02]  /*dea0*/  ISETP.LT.OR P6, PT, R2, 0x31, P6 ;  /* 0x000000310200780c */ /* 0x000fe400037c1670 */
[----:B------:R-:W-:Y:S02]  /*deb0*/  ISETP.GT.AND P1, PT, R0, 0x31, P1 ;  /* 0x000000310000780c */ /* 0x000fe40000f24270 */
[----:B------:R-:W-:Y:S02]  /*dec0*/  FMNMX.FTZ R4, R188, R4, !PT ;  /* 0x00000004bc047209 */ /* 0x000fe40007810000 */
        /* <DEDUP_REMOVED lines=10> */
[----:B------:R-:W-:Y:S02]  /*df70*/  PLOP3.LUT P6, PT, PT, PT, UP6, 0x40, 0x0 ;  /* 0x000000000000781c */ /* 0x000fe40003fce868 */
[----:B------:R-:W-:Y:S02]  /*df80*/  FMNMX.FTZ R4, R231, R4, !PT ;  /* 0x00000004e7047209 */ /* 0x000fe40007810000 */
[----:B------:R-:W-:Y:S02]  /*df90*/  PLOP3.LUT P1, PT, PT, PT, UP5, 0x40, 0x0 ;  /* 0x000000000000781c */ /* 0x000fe40003f2e858 */
[----:B------:R-:W-:Y:S02]  /*dfa0*/  FMNMX.FTZ R4, R239, R4, !PT ;  /* 0x00000004ef047209 */ /* 0x000fe40007810000 */
[----:B------:R-:W-:Y:S02]  /*dfb0*/  ISETP.LT.OR P0, PT, R2, 0x41, P0 ;  /* 0x000000410200780c */ /* 0x000fe40000701670 */
[----:B------:R-:W-:Y:S02]  /*dfc0*/  FMNMX.FTZ R4, R241, R4, !PT ;  /* 0x00000004f1047209 */ /* 0x000fe40007810000 */
[C---:B------:R-:W-:Y:S02]  /*dfd0*/  ISETP.GT.AND P6, PT, R0.reuse, 0x41, P6 ;  /* 0x000000410000780c */ /* 0x040fe400037c4270 */
[----:B------:R-:W-:Y:S02]  /*dfe0*/  FMNMX.FTZ R4, R243, R4, !PT ;  /* 0x00000004f3047209 */ /* 0x000fe40007810000 */
[----:B------:R-:W-:Y:S02]  /*dff0*/  ISETP.GT.AND P1, PT, R0, 0x48, P1 ;  /* 0x000000480000780c */ /* 0x000fe40000f24270 */
[----:B------:R-:W-:Y:S02]  /*e000*/  FMNMX.FTZ R4, R244, R4, !PT ;  /* 0x00000004f4047209 */ /* 0x000fe40007810000 */
[C---:B------:R-:W-:Y:S02]  /*e010*/  ISETP.LT.OR P6, PT, R2.reuse, 0x42, P6 ;  /* 0x000000420200780c */ /* 0x040fe400037c1670 */
[----:B------:R-:W-:Y:S01]  /*e020*/  FSEL R187, R187, -INF , !P0 ;  /* 0xff800000bbbb7808 */ /* 0x000fe20004000000 */
[----:B------:R-:W-:Y:S01]  /*e030*/  SHFL.BFLY PT, R8, R4, 0x2, 0x1f ;  /* 0x0c401f0004087f89 */ /* 0x000fe200000e0000 */
[----:B------:R-:W-:Y:S02]  /*e040*/  PLOP3.LUT P0, PT, PT, PT, UP3, 0x40, 0x0 ;  /* 0x000000000000781c */ /* 0x000fe40003f0e838 */
[----:B------:R-:W-:Y:S02]  /*e050*/  ISETP.LT.OR P1, PT, R2, 0x49, P1 ;  /* 0x000000490200780c */ /* 0x000fe40000f21670 */
[----:B------:R-:W-:Y:S02]  /*e060*/  FSEL R192, R75, -INF , !P6 ;  /* 0xff8000004bc07808 */ /* 0x000fe40007000000 */
[----:B------:R-:W-:Y:S02]  /*e070*/  ISETP.GT.AND P0, PT, R0, 0x50, P0 ;  /* 0x000000500000780c */ /* 0x000fe40000704270 */
[----:B------:R-:W-:Y:S02]  /*e080*/  FSEL R191, R78, -INF , !P1 ;  /* 0xff8000004ebf7808 */ /* 0x000fe40004800000 */
[----:B------:R-:W-:Y:S04]  /*e090*/  ISETP.LT.OR P0, PT, R2, 0x51, P0 ;  /* 0x000000510200780c */ /* 0x000fe80000701670 */
[----:B------:R-:W-:Y:S02]  /*e0a0*/  FSEL R199, R42, -INF , !P0 ;  /* 0xff8000002ac77808 */ /* 0x000fe40004000000 */
[----:B------:R-:W-:Y:S01]  /*e0b0*/  PLOP3.LUT P0, PT, PT, PT, UP0, 0x40, 0x0 ;  /* 0x000000000000781c */ /* 0x000fe20003f0e808 */
[----:B------:R-:W-:Y:S02]  /*e0c0*/  UISETP.GT.AND UP0, UPT, UR12, UR5, UPT ;  /* 0x000000050c00728c */ /* 0x000fe4000bf04270 */
[----:B------:R-:W-:Y:S01]  /*e0d0*/  UIADD3 UR12, UR12, -0x1, URZ ;  /* 0xffffffff0c0c7890 */ /* 0x000fe2000fffe03f */
[----:B------:R-:W-:Y:S04]  /*e0e0*/  ISETP.GT.AND P0, PT, R0, 0x59, P0 ;  /* 0x000000590000780c */ /* 0x000fe80000704270 */
[----:B------:R-:W-:Y:S04]  /*e0f0*/  ISETP.LT.OR P0, PT, R2, 0x5a, P0 ;  /* 0x0000005a0200780c */ /* 0x000fe80000701670 */
[----:B------:R-:W-:Y:S02]  /*e100*/  FSEL R73, R35, -INF , !P0 ;  /* 0xff80000023497808 */ /* 0x000fe40004000000 */
[----:B--2---:R-:W-:Y:S02]  /*e110*/  FSEL R10, R3, -INF , !P2 ;  /* 0xff800000030a7808 */ /* 0x004fe40005000000 */
[----:B------:R-:W-:Y:S02]  /*e120*/  FMNMX.FTZ R3, R11, R101, !PT ;  /* 0x000000650b037209 */ /* 0x000fe40007810000 */
[----:B------:R-:W-:Y:S01]  /*e130*/  PLOP3.LUT P2, PT, PT, PT, UP2, 0x40, 0x0 ;  /* 0x000000000000781c */ /* 0x000fe20003f4e828 */
[----:B------:R-:W-:Y:S01]  /*e140*/  UISETP.NE.AND UP2, UPT, UR24, URZ, UPT ;  /* 0x0000003f1800728c */ /* 0x000fe2000bf45270 */
[----:B------:R-:W-:Y:S02]  /*e150*/  FMNMX.FTZ R3, R18, R3, !PT ;  /* 0x0000000312037209 */ /* 0x000fe40007810000 */
[----:B-1----:R-:W-:Y:S02]  /*e160*/  FMNMX.FTZ R72, R72, R5, !PT ;  /* 0x0000000548487209 */ /* 0x002fe40007810000 */
[----:B------:R-:W-:Y:S02]  /*e170*/  FMNMX.FTZ R3, R21, R3, !PT ;  /* 0x0000000315037209 */ /* 0x000fe40007810000 */
[----:B------:R-:W-:Y:S01]  /*e180*/  ISETP.GT.AND P2, PT, R0, 0x11, P2 ;  /* 0x000000110000780c */ /* 0x000fe20001744270 */
[----:B------:R-:W1:Y:S01]  /*e190*/  SHFL.BFLY PT, R7, R72, 0x1, 0x1f ;  /* 0x0c201f0048077f89 */ /* 0x000e6200000e0000 */
        /* <DEDUP_REMOVED lines=10> */
[----:B------:R-:W-:Y:S02]  /*e240*/  FMNMX.FTZ R5, R10, R103, !PT ;  /* 0x000000670a057209 */ /* 0x000fe40007810000 */
[----:B------:R-:W-:Y:S02]  /*e250*/  FMNMX.FTZ R3, R94, R3, !PT ;  /* 0x000000035e037209 */ /* 0x000fe40007810000 */
[----:B------:R-:W-:Y:S02]  /*e260*/  ISETP.LT.OR P2, PT, R2, 0x29, P2 ;  /* 0x000000290200780c */ /* 0x000fe40001741670 */
[----:B------:R-:W-:Y:S02]  /*e270*/  FMNMX.FTZ R3, R95, R3, !PT ;  /* 0x000000035f037209 */ /* 0x000fe40007810000 */
[----:B------:R-:W-:Y:S02]  /*e280*/  FMNMX.FTZ R5, R15, R5, !PT ;  /* 0x000000050f057209 */ /* 0x000fe40007810000 */
[----:B------:R-:W-:Y:S02]  /*e290*/  FMNMX.FTZ R3, R174, R3, !PT ;  /* 0x00000003ae037209 */ /* 0x000fe40007810000 */
[----:B------:R-:W-:Y:S02]  /*e2a0*/  FSEL R171, R46, -INF , !P2 ;  /* 0xff8000002eab7808 */ /* 0x000fe40005000000 */
[----:B------:R-:W-:Y:S02]  /*e2b0*/  FMNMX.FTZ R3, R175, R3, !PT ;  /* 0x00000003af037209 */ /* 0x000fe40007810000 */
[----:B------:R-:W-:Y:S01]  /*e2c0*/  PLOP3.LUT P2, PT, PT, PT, UP1, 0x40, 0x0 ;  /* 0x000000000000781c */ /* 0x000fe20003f4e818 */
[----:B------:R-:W-:Y:S01]  /*e2d0*/  UISETP.NE.AND UP1, UPT, UR28, URZ, UPT ;  /* 0x0000003f1c00728c */ /* 0x000fe2000bf25270 */
[----:B------:R-:W-:Y:S02]  /*e2e0*/  FMNMX.FTZ R3, R180, R3, !PT ;  /* 0x00000003b4037209 */ /* 0x000fe40007810000 */
[----:B------:R-:W-:Y:S02]  /*e2f0*/  FMNMX.FTZ R5, R17, R5, !PT ;  /* 0x0000000511057209 */ /* 0x000fe40007810000 */
[----:B------:R-:W-:Y:S02]  /*e300*/  FMNMX.FTZ R3, R183, R3, !PT ;  /* 0x00000003b7037209 */ /* 0x000fe40007810000 */
[----:B------:R-:W-:Y:S02]  /*e310*/  ISETP.GT.AND P2, PT, R0, 0x39, P2 ;  /* 0x000000390000780c */ /* 0x000fe40001744270 */
[----:B------:R-:W-:Y:S02]  /*e320*/  FMNMX.FTZ R3, R193, R3, !PT ;  /* 0x00000003c1037209 */ /* 0x000fe40007810000 */
[----:B------:R-:W-:Y:S02]  /*e330*/  FMNMX.FTZ R5, R19, R5, !PT ;  /* 0x0000000513057209 */ /* 0x000fe40007810000 */
[----:B------:R-:W-:Y:S02]  /*e340*/  FMNMX.FTZ R3, R195, R3, !PT ;  /* 0x00000003c3037209 */ /* 0x000fe40007810000 */
[----:B-1----:R-:W-:Y:S02]  /*e350*/  FMNMX.FTZ R72, R72, R7, !PT ;  /* 0x0000000748487209 */ /* 0x002fe40007810000 */
[----:B------:R-:W-:Y:S02]  /*e360*/  FMNMX.FTZ R3, R202, R3, !PT ;  /* 0x00000003ca037209 */ /* 0x000fe40007810000 */
[----:B------:R-:W-:Y:S01]  /*e370*/  ISETP.LT.OR P2, PT, R2, 0x3a, P2 ;  /* 0x0000003a0200780c */ /* 0x000fe20001741670 */
[----:B------:R-:W-:Y:S01]  /*e380*/  FMUL.FTZ R74, R72, c[0x0][0x2d0] ;  /* 0x0000b400484a7a20 */ /* 0x000fe20000410000 */
[----:B------:R-:W-:Y:S02]  /*e390*/  FMNMX.FTZ R3, R229, R3, !PT ;  /* 0x00000003e5037209 */ /* 0x000fe40007810000 */
[----:B------:R-:W-:Y:S02]  /*e3a0*/  FMNMX.FTZ R5, R56, R5, !PT ;  /* 0x0000000538057209 */ /* 0x000fe40007810000 */
[----:B------:R-:W-:Y:S02]  /*e3b0*/  FMNMX.FTZ R3, R235, R3, !PT ;  /* 0x00000003eb037209 */ /* 0x000fe40007810000 */
[----:B------:R-:W-:Y:S02]  /*e3c0*/  FSEL R178, R63, -INF , !P2 ;  /* 0xff8000003fb27808 */ /* 0x000fe40005000000 */
[----:B------:R-:W-:Y:S02]  /*e3d0*/  FMNMX.FTZ R3, R232, R3, !PT ;  /* 0x00000003e8037209 */ /* 0x000fe40007810000 */
[----:B------:R-:W-:Y:S02]  /*e3e0*/  FSETP.NEU.FTZ.AND P2, PT, R72, -INF , PT ;  /* 0xff8000004800780b */ /* 0x000fe40003f5d000 */
[----:B------:R-:W-:Y:S02]  /*e3f0*/  FMNMX.FTZ R3, R238, R3, !PT ;  /* 0x00000003ee037209 */ /* 0x000fe40007810000 */
[----:B------:R-:W-:Y:S02]  /*e400*/  FMNMX.FTZ R5, R58, R5, !PT ;  /* 0x000000053a057209 */ /* 0x000fe40007810000 */
[----:B------:R-:W-:Y:S02]  /*e410*/  FMNMX.FTZ R3, R242, R3, !PT ;  /* 0x00000003f2037209 */ /* 0x000fe40007810000 */
[----:B------:R-:W-:Y:S02]  /*e420*/  FSEL R74, R74, RZ, P2 ;  /* 0x000000ff4a4a7208 */ /* 0x000fe40001000000 */
[----:B------:R-:W-:Y:S02]  /*e430*/  FMNMX.FTZ R3, R245, R3, !PT ;  /* 0x00000003f5037209 */ /* 0x000fe40007810000 */
[----:B------:R-:W-:Y:S01]  /*e440*/  FMNMX.FTZ R5, R62, R5, !PT ;  /* 0x000000053e057209 */ /* 0x000fe20007810000 */
[--C-:B------:R-:W-:Y:S01]  /*e450*/  FFMA.FTZ R48, R48, c[0x0][0x2d0], -R74.reuse ;  /* 0x0000b40030307a23 */ /* 0x100fe2000001084a */
[----:B------:R-:W-:Y:S02]  /*e460*/  FMNMX.FTZ R3, R247, R3, !PT ;  /* 0x00000003f7037209 */ /* 0x000fe40007810000 */
[----:B------:R-:W-:Y:S01]  /*e470*/  PLOP3.LUT P5, PT, PT, PT, UP2, 0x40, 0x0 ;  /* 0x000000000000781c */ /* 0x000fe20003fae828 */
[----:B------:R-:W-:Y:S01]  /*e480*/  UISETP.NE.AND UP2, UPT, UR19, URZ, UPT ;  /* 0x0000003f1300728c */ /* 0x000fe2000bf45270 */
[----:B------:R-:W-:Y:S01]  /*e490*/  FMNMX.FTZ R4, R4, R8, !PT ;  /* 0x0000000804047209 */ /* 0x000fe20007810000 */
[----:B------:R-:W1:Y:S01]  /*e4a0*/  SHFL.BFLY PT, R6, R3, 0x2, 0x1f ;  /* 0x0c401f0003067f89 */ /* 0x000e6200000e0000 */
[----:B------:R-:W-:Y:S04]  /*e4b0*/  ISETP.GT.AND P5, PT, R0, 0x21, P5 ;  /* 0x000000210000780c */ /* 0x000fe80002fa4270 */
[----:B------:R-:W-:Y:S03]  /*e4c0*/  ISETP.LT.OR P5, PT, R2, 0x22, P5 ;  /* 0x000000220200780c */ /* 0x000fe60002fa1670 */
[----:B------:R-:W2:Y:S01]  /*e4d0*/  SHFL.BFLY PT, R70, R4, 0x1, 0x1f ;  /* 0x0c201f0004467f89 */ /* 0x000ea200000e0000 */
[----:B------:R-:W-:Y:S02]  /*e4e0*/  FSEL R169, R43, -INF , !P5 ;  /* 0xff8000002ba97808 */ /* 0x000fe40006800000 */
[----:B------:R-:W-:Y:S01]  /*e4f0*/  PLOP3.LUT P5, PT, PT, PT, UP2, 0x40, 0x0 ;  /* 0x000000000000781c */ /* 0x000fe20003fae828 */
[----:B------:R-:W-:Y:S03]  /*e500*/  UISETP.NE.AND UP2, UPT, UR29, URZ, UPT ;  /* 0x0000003f1d00728c */ /* 0x000fe6000bf45270 */
[----:B------:R-:W-:Y:S03]  /*e510*/  ISETP.GT.AND P5, PT, R0, 0x38, P5 ;  /* 0x000000380000780c */ /* 0x000fe60002fa4270 */
[----:B------:R-:W-:Y:S02]  /*e520*/  PLOP3.LUT P6, PT, PT, PT, UP2, 0x40, 0x0 ;  /* 0x000000000000781c */ /* 0x000fe40003fce828 */
[----:B------:R-:W-:Y:S02]  /*e530*/  ISETP.LT.OR P5, PT, R2, 0x39, P5 ;  /* 0x000000390200780c */ /* 0x000fe40002fa1670 */
[----:B------:R-:W-:Y:S02]  /*e540*/  ISETP.GT.AND P6, PT, R0, 0x51, P6 ;  /* 0x000000510000780c */ /* 0x000fe400037c4270 */
[----:B-1----:R-:W-:Y:S02]  /*e550*/  FMNMX.FTZ R3, R3, R6, !PT ;  /* 0x0000000603037209 */ /* 0x002fe40007810000 */
[----:B------:R-:W-:Y:S01]  /*e560*/  FMNMX.FTZ R6, R88, R5, !PT ;  /* 0x0000000558067209 */ /* 0x000fe20007810000 */
[--C-:B------:R-:W-:Y:S01]  /*e570*/  FFMA.FTZ R5, R12, c[0x0][0x2d0], -R74.reuse ;  /* 0x0000b4000c057a23 */ /* 0x100fe2000001084a */
[----:B------:R-:W-:Y:S01]  /*e580*/  ISETP.LT.OR P6, PT, R2, 0x52, P6 ;  /* 0x000000520200780c */ /* 0x000fe200037c1670 */
[----:B------:R-:W1:Y:S01]  /*e590*/  SHFL.BFLY PT, R71, R3, 0x1, 0x1f ;  /* 0x0c201f0003477f89 */ /* 0x000e6200000e0000 */
[----:B------:R-:W-:Y:S01]  /*e5a0*/  FMNMX.FTZ R6, R99, R6, !PT ;  /* 0x0000000663067209 */ /* 0x000fe20007810000 */
[----:B------:R3:W-:Y:S01]  /*e5b0*/  MUFU.EX2 R49, R5 ;  /* 0x0000000500317308 */ /* 0x0007e20000000800 */
[----:B------:R-:W-:Y:S02]  /*e5c0*/  FSEL R186, R34, -INF , !P5 ;  /* 0xff80000022ba7808 */ /* 0x000fe40006800000 */
[----:B------:R-:W-:Y:S02]  /*e5d0*/  PLOP3.LUT P5, PT, PT, PT, UP4, 0x40, 0x0 ;  /* 0x000000000000781c */ /* 0x000fe40003fae848 */
[----:B--2---:R-:W-:Y:S02]  /*e5e0*/  FMNMX.FTZ R70, R4, R70, !PT ;  /* 0x0000004604467209 */ /* 0x004fe40007810000 */
[----:B------:R-:W-:Y:S02]  /*e5f0*/  ISETP.GT.AND P5, PT, R0, 0x49, P5 ;  /* 0x000000490000780c */ /* 0x000fe40002fa4270 */
[C---:B------:R-:W-:Y:S01]  /*e600*/  FSETP.NEU.FTZ.AND P0, PT, R70.reuse, -INF , PT ;  /* 0xff8000004600780b */ /* 0x040fe20003f1d000 */
[----:B------:R-:W-:Y:S01]  /*e610*/  FMUL.FTZ R96, R70, c[0x0][0x2d0] ;  /* 0x0000b40046607a20 */ /* 0x000fe20000410000 */
[----:B------:R-:W-:Y:S02]  /*e620*/  ISETP.LT.OR P5, PT, R2, 0x4a, P5 ;  /* 0x0000004a0200780c */ /* 0x000fe40002fa1670 */
[----:B------:R-:W-:Y:S02]  /*e630*/  FSEL R200, R91, -INF , !P6 ;  /* 0xff8000005bc87808 */ /* 0x000fe40007000000 */
[----:B------:R-:W-:Y:S02]  /*e640*/  FSEL R194, R79, -INF , !P5 ;  /* 0xff8000004fc27808 */ /* 0x000fe40006800000 */
[----:B------:R-:W-:Y:S02]  /*e650*/  PLOP3.LUT P5, PT, PT, PT, UP1, 0x40, 0x0 ;  /* 0x000000000000781c */ /* 0x000fe40003fae818 */
[----:B------:R-:W-:Y:S02]  /*e660*/  FSEL R96, R96, RZ, P0 ;  /* 0x000000ff60607208 */ /* 0x000fe40000000000 */
[----:B------:R-:W-:Y:S02]  /*e670*/  ISETP.GT.AND P5, PT, R0, 0x58, P5 ;  /* 0x000000580000780c */ /* 0x000fe40002fa4270 */
[----:B-1----:R-:W-:Y:S01]  /*e680*/  FMNMX.FTZ R71, R3, R71, !PT ;  /* 0x0000004703477209 */ /* 0x002fe20007810000 */
[----:B---3--:R-:W-:Y:S01]  /*e690*/  FFMA.FTZ R5, R20, c[0x0][0x2d0], -R74 ;  /* 0x0000b40014057a23 */ /* 0x008fe2000001084a */
[----:B------:R-:W-:Y:S01]  /*e6a0*/  ISETP.LT.OR P5, PT, R2, 0x59, P5 ;  /* 0x000000590200780c */ /* 0x000fe20002fa1670 */
[--C-:B------:R-:W-:Y:S01]  /*e6b0*/  FFMA.FTZ R4, R16, c[0x0][0x2d0], -R96.reuse ;  /* 0x0000b40010047a23 */ /* 0x100fe20000010860 */
[----:B------:R-:W-:Y:S01]  /*e6c0*/  FMNMX.FTZ R3, R169, R6, !PT ;  /* 0x00000006a9037209 */ /* 0x000fe20007810000 */
[----:B------:R1:W-:Y:S01]  /*e6d0*/  MUFU.EX2 R57, R5 ;  /* 0x0000000500397308 */ /* 0x0003e20000000800 */
[C---:B------:R-:W-:Y:S01]  /*e6e0*/  FMUL.FTZ R75, R71.reuse, c[0x0][0x2d0] ;  /* 0x0000b400474b7a20 */ /* 0x040fe20000410000 */
[----:B------:R-:W-:Y:S01]  /*e6f0*/  FSETP.NEU.FTZ.AND P1, PT, R71, -INF , PT ;  /* 0xff8000004700780b */ /* 0x000fe20003f3d000 */
[----:B------:R-:W-:Y:S01]  /*e700*/  FFMA.FTZ R32, R32, c[0x0][0x2d0], -R96 ;  /* 0x0000b40020207a23 */ /* 0x000fe20000010860 */
[----:B------:R-:W-:Y:S01]  /*e710*/  FMNMX.FTZ R3, R171, R3, !PT ;  /* 0x00000003ab037209 */ /* 0x000fe20007810000 */
[----:B------:R-:W-:Y:S01]  /*e720*/  FFMA.FTZ R16, R30, c[0x0][0x2d0], -R74 ;  /* 0x0000b4001e107a23 */ /* 0x000fe2000001084a */
[----:B------:R-:W-:Y:S01]  /*e730*/  FSEL R75, R75, RZ, P1 ;  /* 0x000000ff4b4b7208 */ /* 0x000fe20000800000 */
[----:B------:R-:W-:Y:S01]  /*e740*/  FFMA.FTZ R44, R44, c[0x0][0x2d0], -R96 ;  /* 0x0000b4002c2c7a23 */ /* 0x000fe20000010860 */
[----:B------:R-:W-:Y:S02]  /*e750*/  FMNMX.FTZ R3, R173, R3, !PT ;  /* 0x00000003ad037209 */ /* 0x000fe40007810000 */
[----:B------:R-:W-:Y:S01]  /*e760*/  MUFU.EX2 R36, R4 ;  /* 0x0000000400247308 */ /* 0x000fe20000000800 */
[--C-:B------:R-:W-:Y:S01]  /*e770*/  FFMA.FTZ R2, R21, c[0x0][0x2d0], -R75.reuse ;  /* 0x0000b40015027a23 */ /* 0x100fe2000001084b */
[----:B------:R-:W-:Y:S01]  /*e780*/  FMNMX.FTZ R3, R181, R3, !PT ;  /* 0x00000003b5037209 */ /* 0x000fe20007810000 */
[--C-:B------:R-:W-:Y:S01]  /*e790*/  FFMA.FTZ R92, R95, c[0x0][0x2d0], -R75.reuse ;  /* 0x0000b4005f5c7a23 */ /* 0x100fe2000001084b */
[----:B------:R-:W-:Y:S01]  /*e7a0*/  FSEL R201, R38, -INF , !P5 ;  /* 0xff80000026c97808 */ /* 0x000fe20006800000 */
[--C-:B------:R-:W-:Y:S01]  /*e7b0*/  FFMA.FTZ R8, R26, c[0x0][0x2d0], -R75.reuse ;  /* 0x0000b4001a087a23 */ /* 0x100fe2000001084b */
[----:B------:R-:W-:Y:S01]  /*e7c0*/  FMNMX.FTZ R3, R184, R3, !PT ;  /* 0x00000003b8037209 */ /* 0x000fe20007810000 */
[--C-:B------:R-:W-:Y:S02]  /*e7d0*/  FFMA.FTZ R12, R28, c[0x0][0x2d0], -R75.reuse ;  /* 0x0000b4001c0c7a23 */ /* 0x100fe4000001084b */
[--C-:B------:R-:W-:Y:S01]  /*e7e0*/  FFMA.FTZ R28, R31, c[0x0][0x2d0], -R75.reuse ;  /* 0x0000b4001f1c7a23 */ /* 0x100fe2000001084b */
[----:B------:R-:W-:Y:S01]  /*e7f0*/  MUFU.EX2 R61, R2 ;  /* 0x00000002003d7308 */ /* 0x000fe20000000800 */
[--C-:B-1----:R-:W-:Y:S09]  /*e800*/  FFMA.FTZ R5, R22, c[0x0][0x2d0], -R74.reuse ;  /* 0x0000b40016057a23 */ /* 0x102ff2000001084a */
[----:B------:R1:W-:Y:S10]  /*e810*/  MUFU.EX2 R60, R5 ;  /* 0x00000005003c7308 */ /* 0x0003f40000000800 */
[----:B------:R-:W-:Y:S10]  /*e820*/  MUFU.EX2 R59, R8 ;  /* 0x00000008003b7308 */ /* 0x000ff40000000800 */
[----:B------:R-:W-:Y:S01]  /*e830*/  MUFU.EX2 R50, R12 ;  /* 0x0000000c00327308 */ /* 0x000fe20000000800 */
[----:B-1----:R-:W-:Y:S01]  /*e840*/  FMNMX.FTZ R5, R186, R3, !PT ;  /* 0x00000003ba057209 */ /* 0x002fe20007810000 */
[----:B------:R-:W-:Y:S02]  /*e850*/  FFMA.FTZ R3, R24, c[0x0][0x2d0], -R74 ;  /* 0x0000b40018037a23 */ /* 0x000fe4000001084a */
[--C-:B------:R-:W-:Y:S01]  /*e860*/  FFMA.FTZ R24, R29, c[0x0][0x2d0], -R75.reuse ;  /* 0x0000b4001d187a23 */ /* 0x100fe2000001084b */
[----:B------:R-:W-:Y:S05]  /*e870*/  FMNMX.FTZ R5, R178, R5, !PT ;  /* 0x00000005b2057209 */ /* 0x000fea0007810000 */
[----:B------:R1:W2:Y:S10]  /*e880*/  MUFU.EX2 R85, R3 ;  /* 0x0000000300557308 */ /* 0x0002b40000000800 */
[----:B------:R-:W-:Y:S10]  /*e890*/  MUFU.EX2 R34, R16 ;  /* 0x0000001000227308 */ /* 0x000ff40000000800 */
[----:B------:R-:W-:Y:S01]  /*e8a0*/  MUFU.EX2 R35, R24 ;  /* 0x0000001800237308 */ /* 0x000fe20000000800 */
[----:B-1----:R-:W-:Y:S01]  /*e8b0*/  FMNMX.FTZ R3, R187, R5, !PT ;  /* 0x00000005bb037209 */ /* 0x002fe20007810000 */
[--C-:B------:R-:W-:Y:S01]  /*e8c0*/  FFMA.FTZ R5, R11, c[0x0][0x2d0], -R75.reuse ;  /* 0x0000b4000b057a23 */ /* 0x100fe2000001084b */
[----:B--2---:R-:W-:Y:S02]  /*e8d0*/  F2FP.PACK_AB R78, R85, R60 ;  /* 0x0000003c554e723e */ /* 0x004fe400000000ff */
[----:B------:R-:W-:Y:S05]  /*e8e0*/  FMNMX.FTZ R3, R192, R3, !PT ;  /* 0x00000003c0037209 */ /* 0x000fea0007810000 */
[----:B------:R-:W-:Y:S01]  /*e8f0*/  MUFU.EX2 R37, R5 ;  /* 0x0000000500257308 */ /* 0x000fe20000000800 */
[----:B------:R-:W-:Y:S04]  /*e900*/  FMNMX.FTZ R3, R191, R3, !PT ;  /* 0x00000003bf037209 */ /* 0x000fe80007810000 */
[----:B------:R-:W-:Y:S01]  /*e910*/  FMNMX.FTZ R0, R194, R3, !PT ;  /* 0x00000003c2007209 */ /* 0x000fe20007810000 */
[--C-:B------:R-:W-:Y:S03]  /*e920*/  FFMA.FTZ R3, R18, c[0x0][0x2d0], -R75.reuse ;  /* 0x0000b40012037a23 */ /* 0x100fe6000001084b */
[----:B------:R-:W-:Y:S01]  /*e930*/  FMNMX.FTZ R0, R199, R0, !PT ;  /* 0x00000000c7007209 */ /* 0x000fe20007810000 */
[----:B------:R1:W-:Y:S03]  /*e940*/  MUFU.EX2 R51, R3 ;  /* 0x0000000300337308 */ /* 0x0003e60000000800 */
[----:B------:R-:W-:Y:S04]  /*e950*/  FMNMX.FTZ R0, R200, R0, !PT ;  /* 0x00000000c8007209 */ /* 0x000fe80007810000 */
[----:B------:R-:W-:Y:S04]  /*e960*/  FMNMX.FTZ R0, R201, R0, !PT ;  /* 0x00000000c9007209 */ /* 0x000fe80007810000 */
[----:B------:R-:W-:Y:S05]  /*e970*/  FMNMX.FTZ R0, R73, R0, !PT ;  /* 0x0000000049007209 */ /* 0x000fea0007810000 */
[----:B------:R-:W2:Y:S01]  /*e980*/  SHFL.BFLY PT, R2, R0, 0x2, 0x1f ;  /* 0x0c401f0000027f89 */ /* 0x000ea200000e0000 */
[----:B-1----:R-:W-:Y:S07]  /*e990*/  FFMA.FTZ R3, R23, c[0x0][0x2d0], -R75 ;  /* 0x0000b40017037a23 */ /* 0x002fee000001084b */
[----:B------:R-:W-:Y:S01]  /*e9a0*/  LDSM.16.MT88.4 R20, [R209+0x100] ;  /* 0x00010000d114783b */ /* 0x000fe20000004200 */
[----:B------:R1:W3:Y:S02]  /*e9b0*/  MUFU.EX2 R86, R3 ;  /* 0x0000000300567308 */ /* 0x0002e40000000800 */
[--C-:B-1----:R-:W-:Y:S01]  /*e9c0*/  FFMA.FTZ R3, R9, c[0x0][0x2d0], -R96.reuse ;  /* 0x0000b40009037a23 */ /* 0x102fe20000010860 */
[----:B---3--:R-:W-:Y:S07]  /*e9d0*/  F2FP.PACK_AB R79, R86, R61 ;  /* 0x0000003d564f723e */ /* 0x008fee00000000ff */
[----:B------:R1:W-:Y:S02]  /*e9e0*/  MUFU.EX2 R39, R3 ;  /* 0x0000000300277308 */ /* 0x0003e40000000800 */
[--C-:B-1----:R-:W-:Y:S08]  /*e9f0*/  FFMA.FTZ R3, R13, c[0x0][0x2d0], -R96.reuse ;  /* 0x0000b4000d037a23 */ /* 0x102ff00000010860 */
[----:B------:R1:W-:Y:S02]  /*ea00*/  MUFU.EX2 R45, R3 ;  /* 0x00000003002d7308 */ /* 0x0003e40000000800 */
[----:B-1----:R-:W-:Y:S08]  /*ea10*/  FFMA.FTZ R3, R14, c[0x0][0x2d0], -R96 ;  /* 0x0000b4000e037a23 */ /* 0x002ff00000010860 */
[----:B------:R2:W-:Y:S02]  /*ea20*/  MUFU.EX2 R84, R3 ;  /* 0x0000000300547308 */ /* 0x0005e40000000800 */
[----:B--2---:R-:W-:Y:S01]  /*ea30*/  FMNMX.FTZ R3, R0, R2, !PT ;  /* 0x0000000200037209 */ /* 0x004fe20007810000 */
[----:B------:R-:W-:Y:S01]  /*ea40*/  FFMA.FTZ R2, R25, c[0x0][0x2d0], -R74 ;  /* 0x0000b40019027a23 */ /* 0x000fe2000001084a */
[----:B------:R-:W-:Y:S06]  /*ea50*/  FSEL R0, R72, RZ, P2 ;  /* 0x000000ff48007208 */ /* 0x000fec0001000000 */
[----:B------:R1:W-:Y:S01]  /*ea60*/  MUFU.EX2 R87, R2 ;  /* 0x0000000200577308 */ /* 0x0003e20000000800 */
[----:B------:R-:W2:Y:S01]  /*ea70*/  SHFL.BFLY PT, R4, R3, 0x1, 0x1f ;  /* 0x0c201f0003047f89 */ /* 0x000ea200000e0000 */
[----:B------:R-:W-:Y:S01]  /*ea80*/  FADD.FTZ R0, -R0, R100 ;  /* 0x0000006400007221 */ /* 0x000fe20000010100 */
[----:B------:R-:W-:Y:S03]  /*ea90*/  MOV R100, R49 ;  /* 0x0000003100647202 */ /* 0x000fe60000000f00 */
[----:B------:R-:W-:Y:S01]  /*eaa0*/  FMUL.FTZ R0, R0, c[0x0][0x2d0] ;  /* 0x0000b40000007a20 */ /* 0x000fe20000410000 */
[----:B------:R-:W-:Y:S03]  /*eab0*/  F2FP.PACK_AB R76, R57, R100 ;  /* 0x00000064394c723e */ /* 0x000fe600000000ff */
[----:B------:R3:W4:Y:S01]  /*eac0*/  MUFU.EX2 R69, R0 ;  /* 0x0000000000457308 */ /* 0x0007220000000800 */
[----:B-1----:R-:W-:Y:S02]  /*ead0*/  FSEL R2, R71, RZ, P1 ;  /* 0x000000ff47027208 */ /* 0x002fe40000800000 */
[----:B--2---:R-:W-:Y:S03]  /*eae0*/  FMNMX.FTZ R3, R4, R3, !PT ;  /* 0x0000000304037209 */ /* 0x004fe60007810000 */
[----:B------:R-:W-:Y:S02]  /*eaf0*/  FADD.FTZ R2, -R2, R101 ;  /* 0x0000006502027221 */ /* 0x000fe40000010100 */
[----:B------:R-:W-:Y:S02]  /*eb00*/  FMUL.FTZ R97, R3, c[0x0][0x2d0] ;  /* 0x0000b40003617a20 */ /* 0x000fe40000410000 */
[----:B------:R-:W-:Y:S01]  /*eb10*/  FMUL.FTZ R2, R2, c[0x0][0x2d0] ;  /* 0x0000b40002027a20 */ /* 0x000fe20000410000 */
[----:B---3--:R-:W-:Y:S01]  /*eb20*/  FSEL R0, R70, RZ, P0 ;  /* 0x000000ff46007208 */ /* 0x008fe20000000000 */
[----:B----4-:R-:W-:Y:S01]  /*eb30*/  FMUL.FTZ R5, R69, R105 ;  /* 0x0000006945057220 */ /* 0x010fe20000410000 */
[----:B------:R-:W-:Y:S01]  /*eb40*/  MOV R105, R36 ;  /* 0x0000002400697202 */ /* 0x000fe20000000f00 */
[----:B------:R-:W1:Y:S01]  /*eb50*/  MUFU.EX2 R68, R2 ;  /* 0x0000000200447308 */ /* 0x000e620000000800 */
[----:B------:R-:W-:Y:S01]  /*eb60*/  FSETP.NEU.FTZ.AND P0, PT, R3, -INF , PT ;  /* 0xff8000000300780b */ /* 0x000fe20003f1d000 */
[----:B------:R-:W-:Y:S01]  /*eb70*/  FADD.FTZ R0, -R0, R102 ;  /* 0x0000006600007221 */ /* 0x000fe20000010100 */
[----:B------:R-:W-:Y:S01]  /*eb80*/  MOV R102, R39 ;  /* 0x0000002700667202 */ /* 0x000fe20000000f00 */
[----:B------:R-:W-:Y:S01]  /*eb90*/  IMAD.MOV.U32 R101, RZ, RZ, R45 ;  /* 0x000000ffff657224 */ /* 0x000fe200078e002d */
[----:B------:R-:W-:Y:S01]  /*eba0*/  FSEL R97, R97, RZ, P0 ;  /* 0x000000ff61617208 */ /* 0x000fe20000000000 */
[----:B------:R-:W-:Y:S01]  /*ebb0*/  FMUL.FTZ R0, R0, c[0x0][0x2d0] ;  /* 0x0000b40000007a20 */ /* 0x000fe20000410000 */
[----:B------:R-:W-:Y:S01]  /*ebc0*/  F2FP.PACK_AB R66, R105, R84 ;  /* 0x000000546942723e */ /* 0x000fe200000000ff */
[----:B------:R-:W-:Y:S01]  /*ebd0*/  FMUL.FTZ R16, R69, R116 ;  /* 0x0000007445107220 */ /* 0x000fe20000410000 */
[----:B------:R-:W-:Y:S01]  /*ebe0*/  F2FP.PACK_AB R64, R101, R102 ;  /* 0x000000666540723e */ /* 0x000fe200000000ff */
[----:B------:R2:W3:Y:S01]  /*ebf0*/  MUFU.EX2 R2, R0 ;  /* 0x0000000000027308 */ /* 0x0004e20000000800 */
[--C-:B------:R-:W-:Y:S02]  /*ec00*/  FFMA.FTZ R4, R17, c[0x0][0x2d0], -R97.reuse ;  /* 0x0000b40011047a23 */ /* 0x100fe40000010861 */
[----:B------:R-:W-:Y:S02]  /*ec10*/  IMAD.MOV.U32 R116, RZ, RZ, R60 ;  /* 0x000000ffff747224 */ /* 0x000fe400078e003c */
[C---:B------:R-:W-:Y:S01]  /*ec20*/  FMUL.FTZ R17, R69.reuse, R117 ;  /* 0x0000007545117220 */ /* 0x040fe20000410000 */
[----:B------:R-:W-:Y:S01]  /*ec30*/  MOV R117, R61 ;  /* 0x0000003d00757202 */ /* 0x000fe20000000f00 */
[--C-:B------:R-:W-:Y:S02]  /*ec40*/  FFMA.FTZ R58, R58, c[0x0][0x2d0], -R97.reuse ;  /* 0x0000b4003a3a7a23 */ /* 0x100fe40000010861 */
[----:B------:R-:W-:Y:S01]  /*ec50*/  FMUL.FTZ R49, R69, R149 ;  /* 0x0000009545317220 */ /* 0x000fe20000410000 */
[----:B------:R4:W-:Y:S01]  /*ec60*/  MUFU.EX2 R206, R4 ;  /* 0x0000000400ce7308 */ /* 0x0009e20000000800 */
[----:B------:R-:W-:Y:S02]  /*ec70*/  IMAD.MOV.U32 R149, RZ, RZ, R50 ;  /* 0x000000ffff957224 */ /* 0x000fe400078e0032 */
[--C-:B------:R-:W-:Y:S02]  /*ec80*/  FFMA.FTZ R62, R62, c[0x0][0x2d0], -R97.reuse ;  /* 0x0000b4003e3e7a23 */ /* 0x100fe40000010861 */
[C---:B-1----:R-:W-:Y:S02]  /*ec90*/  FMUL.FTZ R6, R68.reuse, R106 ;  /* 0x0000006a44067220 */ /* 0x042fe40000410000 */
[C---:B------:R-:W-:Y:S02]  /*eca0*/  FMUL.FTZ R7, R68.reuse, R107 ;  /* 0x0000006b44077220 */ /* 0x040fe40000410000 */
[C---:B------:R-:W-:Y:S01]  /*ecb0*/  FMUL.FTZ R18, R68.reuse, R118 ;  /* 0x0000007644127220 */ /* 0x040fe20000410000 */
[----:B------:R-:W-:Y:S01]  /*ecc0*/  MOV R118, R57 ;  /* 0x0000003900767202 */ /* 0x000fe20000000f00 */
[----:B------:R-:W-:Y:S02]  /*ecd0*/  FMUL.FTZ R50, R68, R150 ;  /* 0x0000009644327220 */ /* 0x000fe40000410000 */
[----:B------:R-:W-:Y:S02]  /*ece0*/  IMAD.MOV.U32 R107, RZ, RZ, R86 ;  /* 0x000000ffff6b7224 */ /* 0x000fe400078e0056 */
[--C-:B--2---:R-:W-:Y:S02]  /*ecf0*/  FFMA.FTZ R0, R10, c[0x0][0x2d0], -R97.reuse ;  /* 0x0000b4000a007a23 */ /* 0x104fe40000010861 */
[C---:B---3--:R-:W-:Y:S02]  /*ed00*/  FMUL.FTZ R8, R2.reuse, R108 ;  /* 0x0000006c02087220 */ /* 0x048fe40000410000 */
[----:B------:R1:W-:Y:S01]  /*ed10*/  MUFU.EX2 R204, R0 ;  /* 0x0000000000cc7308 */ /* 0x0003e20000000800 */
[C---:B------:R-:W-:Y:S02]  /*ed20*/  FMUL.FTZ R9, R2.reuse, R109 ;  /* 0x0000006d02097220 */ /* 0x040fe40000410000 */
[C---:B------:R-:W-:Y:S01]  /*ed30*/  FMUL.FTZ R12, R2.reuse, R112 ;  /* 0x00000070020c7220 */ /* 0x040fe20000410000 */
[----:B------:R-:W-:Y:S01]  /*ed40*/  MOV R112, R59 ;  /* 0x0000003b00707202 */ /* 0x000fe20000000f00 */
[----:B----4-:R-:W-:Y:S02]  /*ed50*/  FFMA.FTZ R4, R19, c[0x0][0x2d0], -R97 ;  /* 0x0000b40013047a23 */ /* 0x010fe40000010861 */
[----:B------:R-:W-:Y:S02]  /*ed60*/  IMAD.MOV.U32 R109, RZ, RZ, R87 ;  /* 0x000000ffff6d7224 */ /* 0x000fe400078e0057 */
[----:B------:R-:W-:Y:S01]  /*ed70*/  FMUL.FTZ R13, R2, R113 ;  /* 0x00000071020d7220 */ /* 0x000fe20000410000 */
[----:B------:R2:W3:Y:S01]  /*ed80*/  MUFU.EX2 R207, R4 ;  /* 0x0000000400cf7308 */ /* 0x0004e20000000800 */
[----:B------:R-:W-:Y:S02]  /*ed90*/  FMUL.FTZ R19, R68, R119 ;  /* 0x0000007744137220 */ /* 0x000fe40000410000 */
[C---:B------:R-:W-:Y:S02]  /*eda0*/  FMUL.FTZ R24, R2.reuse, R124 ;  /* 0x0000007c02187220 */ /* 0x040fe40000410000 */
[C---:B------:R-:W-:Y:S02]  /*edb0*/  FMUL.FTZ R25, R2.reuse, R125 ;  /* 0x0000007d02197220 */ /* 0x040fe40000410000 */
[C---:B------:R-:W-:Y:S02]  /*edc0*/  FMUL.FTZ R29, R2.reuse, R129 ;  /* 0x00000081021d7220 */ /* 0x040fe40000410000 */
[C---:B------:R-:W-:Y:S01]  /*edd0*/  FMUL.FTZ R45, R2.reuse, R145 ;  /* 0x00000091022d7220 */ /* 0x040fe20000410000 */
[----:B------:R4:W-:Y:S01]  /*ede0*/  MUFU.EX2 R113, R28 ;  /* 0x0000001c00717308 */ /* 0x0009e20000000800 */
[----:B------:R-:W-:Y:S02]  /*edf0*/  IMAD.MOV.U32 R119, RZ, RZ, R51 ;  /* 0x000000ffff777224 */ /* 0x000fe400078e0033 */
[C---:B------:R-:W-:Y:S02]  /*ee00*/  FMUL.FTZ R57, R2.reuse, R157 ;  /* 0x0000009d02397220 */ /* 0x040fe40000410000 */
[----:B-1----:R-:W-:Y:S02]  /*ee10*/  FFMA.FTZ R0, R15, c[0x0][0x2d0], -R97 ;  /* 0x0000b4000f007a23 */ /* 0x002fe40000010861 */
[C---:B------:R-:W-:Y:S01]  /*ee20*/  FMUL.FTZ R60, R2.reuse, R160 ;  /* 0x000000a0023c7220 */ /* 0x040fe20000410000 */
[----:B------:R-:W-:Y:S01]  /*ee30*/  MOV R160, R116 ;  /* 0x0000007400a07202 */ /* 0x000fe20000000f00 */
[C---:B------:R-:W-:Y:S01]  /*ee40*/  FMUL.FTZ R61, R2.reuse, R161 ;  /* 0x000000a1023d7220 */ /* 0x040fe20000410000 */
[----:B------:R1:W5:Y:S01]  /*ee50*/  MUFU.EX2 R205, R0 ;  /* 0x0000000000cd7308 */ /* 0x0003620000000800 */
[----:B------:R-:W-:Y:S02]  /*ee60*/  IMAD.MOV.U32 R161, RZ, RZ, R101 ;  /* 0x000000ffffa17224 */ /* 0x000fe400078e0065 */
[----:B--2---:R-:W-:Y:S01]  /*ee70*/  FFMA.FTZ R4, R27, c[0x0][0x2d0], -R74 ;  /* 0x0000b4001b047a23 */ /* 0x004fe2000001084a */
[----:B---3--:R-:W-:Y:S06]  /*ee80*/  F2FP.PACK_AB R67, R207, R206 ;  /* 0x000000cecf43723e */ /* 0x008fec00000000ff */
[----:B------:R2:W3:Y:S01]  /*ee90*/  MUFU.EX2 R63, R4 ;  /* 0x00000004003f7308 */ /* 0x0004e20000000800 */
[----:B----4-:R-:W-:Y:S09]  /*eea0*/  FMUL.FTZ R28, R2, R128 ;  /* 0x00000080021c7220 */ /* 0x010ff20000410000 */
[----:B------:R4:W-:Y:S01]  /*eeb0*/  MUFU.EX2 R124, R32 ;  /* 0x00000020007c7308 */ /* 0x0009e20000000800 */
[----:B-1----:R-:W-:Y:S02]  /*eec0*/  FSEL R0, R3, RZ, P0 ;  /* 0x000000ff03007208 */ /* 0x002fe40000000000 */
[----:B-----5:R-:W-:Y:S02]  /*eed0*/  F2FP.PACK_AB R65, R205, R204 ;  /* 0x000000cccd41723e */ /* 0x020fe400000000ff */
[----:B------:R-:W-:Y:S01]  /*eee0*/  PLOP3.LUT P0, PT, PT, PT, UP0, 0x80, 0x0 ;  /* 0x000000000000781c */ /* 0x000fe20003f0f008 */
[----:B------:R-:W-:Y:S04]  /*eef0*/  FADD.FTZ R0, -R0, R103 ;  /* 0x0000006700007221 */ /* 0x000fe80000010100 */
[----:B------:R-:W-:Y:S01]  /*ef00*/  MUFU.EX2 R108, R92 ;  /* 0x0000005c006c7308 */ /* 0x000fe20000000800 */
[----:B------:R-:W-:Y:S02]  /*ef10*/  IMAD.MOV.U32 R103, RZ, RZ, R37 ;  /* 0x000000ffff677224 */ /* 0x000fe400078e0025 */
[----:B------:R-:W-:Y:S01]  /*ef20*/  FMUL.FTZ R0, R0, c[0x0][0x2d0] ;  /* 0x0000b40000007a20 */ /* 0x000fe20000410000 */
[----:B------:R-:W1:Y:S01]  /*ef30*/  LDSM.16.MT88.4 R36, [R212+0x100] ;  /* 0x00010000d424783b */ /* 0x000e620000004200 */
[----:B--2---:R-:W-:Y:S01]  /*ef40*/  FMUL.FTZ R4, R69, R104 ;  /* 0x0000006845047220 */ /* 0x004fe20000410000 */
[----:B------:R-:W-:Y:S01]  /*ef50*/  F2FP.PACK_AB R77, R51, R103 ;  /* 0x00000067334d723e */ /* 0x000fe200000000ff */
[----:B------:R-:W-:Y:S01]  /*ef60*/  FMUL.FTZ R51, R68, R151 ;  /* 0x0000009744337220 */ /* 0x000fe20000410000 */
[----:B---3--:R-:W-:Y:S02]  /*ef70*/  MOV R150, R63 ;  /* 0x0000003f00967202 */ /* 0x008fe40000000f00 */
[----:B------:R-:W2:Y:S01]  /*ef80*/  MUFU.EX2 R0, R0 ;  /* 0x0000000000007308 */ /* 0x000ea20000000800 */
[----:B------:R-:W-:Y:S01]  /*ef90*/  MOV R151, R118 ;  /* 0x0000007600977202 */ /* 0x000fe20000000f00 */
[----:B------:R-:W-:Y:S01]  /*efa0*/  IMAD.MOV.U32 R118, RZ, RZ, R103 ;  /* 0x000000ffff767224 */ /* 0x000fe200078e0067 */
[-C--:B------:R-:W-:Y:S01]  /*efb0*/  HMMA.16816.F32 R4, R76, R20.reuse, R4 ;  /* 0x000000144c04723c */ /* 0x080fe20000001804 */
[----:B----4-:R-:W-:Y:S02]  /*efc0*/  FMUL.FTZ R32, R69, R132 ;  /* 0x0000008445207220 */ /* 0x010fe40000410000 */
[C---:B--2---:R-:W-:Y:S01]  /*efd0*/  FMUL.FTZ R11, R0.reuse, R111 ;  /* 0x0000006f000b7220 */ /* 0x044fe20000410000 */
[----:B------:R-:W-:Y:S01]  /*efe0*/  MOV R111, R85 ;  /* 0x00000055006f7202 */ /* 0x000fe20000000f00 */
[C---:B------:R-:W-:Y:S02]  /*eff0*/  FMUL.FTZ R10, R0.reuse, R110 ;  /* 0x0000006e000a7220 */ /* 0x040fe40000410000 */
[C---:B------:R-:W-:Y:S02]  /*f000*/  FMUL.FTZ R15, R0.reuse, R115 ;  /* 0x00000073000f7220 */ /* 0x040fe40000410000 */
[----:B------:R-:W-:Y:S02]  /*f010*/  IMAD.MOV.U32 R115, RZ, RZ, R84 ;  /* 0x000000ffff737224 */ /* 0x000fe400078e0054 */
[----:B------:R-:W2:Y:S01]  /*f020*/  LDSM.16.MT88.4 R84, [R209+0x900] ;  /* 0x00090000d154783b */ /* 0x000ea20000004200 */
[C---:B------:R-:W-:Y:S01]  /*f030*/  HMMA.16816.F32 R8, R64.reuse, R20, R8 ;  /* 0x000000144008723c */ /* 0x040fe20000001808 */
[C---:B------:R-:W-:Y:S02]  /*f040*/  FMUL.FTZ R14, R0.reuse, R114 ;  /* 0x00000072000e7220 */ /* 0x040fe40000410000 */
[C---:B------:R-:W-:Y:S02]  /*f050*/  FMUL.FTZ R47, R0.reuse, R147 ;  /* 0x00000093002f7220 */ /* 0x040fe40000410000 */
[C---:B------:R-:W-:Y:S02]  /*f060*/  FMUL.FTZ R26, R0.reuse, R126 ;  /* 0x0000007e001a7220 */ /* 0x040fe40000410000 */
[----:B------:R-:W-:Y:S01]  /*f070*/  FFMA.FTZ R20, R33, c[0x0][0x2d0], -R74 ;  /* 0x0000b40021147a23 */ /* 0x000fe2000001084a */
[-C--:B------:R-:W-:Y:S01]  /*f080*/  HMMA.16816.F32 R12, R64, R22.reuse, R12 ;  /* 0x00000016400c723c */ /* 0x080fe2000000180c */
[C---:B------:R-:W-:Y:S02]  /*f090*/  FMUL.FTZ R33, R69.reuse, R133 ;  /* 0x0000008545217220 */ /* 0x040fe40000410000 */
[----:B------:R3:W-:Y:S01]  /*f0a0*/  MUFU.EX2 R114, R20 ;  /* 0x0000001400727308 */ /* 0x0007e20000000800 */
[C---:B------:R-:W-:Y:S02]  /*f0b0*/  FMUL.FTZ R21, R69.reuse, R121 ;  /* 0x0000007945157220 */ /* 0x040fe40000410000 */
[C---:B------:R-:W-:Y:S02]  /*f0c0*/  FMUL.FTZ R27, R0.reuse, R127 ;  /* 0x0000007f001b7220 */ /* 0x040fe40000410000 */
[C---:B------:R-:W-:Y:S01]  /*f0d0*/  HMMA.16816.F32 R16, R76.reuse, R22, R16 ;  /* 0x000000164c10723c */ /* 0x040fe20000001810 */
[C---:B------:R-:W-:Y:S03]  /*f0e0*/  FMUL.FTZ R30, R0.reuse, R130 ;  /* 0x00000082001e7220 */ /* 0x040fe60000410000 */
[----:B------:R-:W-:Y:S01]  /*f0f0*/  FMUL.FTZ R31, R0, R131 ;  /* 0x00000083001f7220 */ /* 0x000fe20000410000 */
[----:B------:R-:W-:Y:S01]  /*f100*/  MOV R131, R34 ;  /* 0x0000002200837202 */ /* 0x000fe20000000f00 */
[C---:B------:R-:W-:Y:S01]  /*f110*/  FMUL.FTZ R34, R68.reuse, R134 ;  /* 0x0000008644227220 */ /* 0x040fe20000410000 */
[----:B------:R4:W-:Y:S01]  /*f120*/  MUFU.EX2 R121, R48 ;  /* 0x0000003000797308 */ /* 0x0009e20000000800 */
[C---:B------:R-:W-:Y:S04]  /*f130*/  FMUL.FTZ R22, R68.reuse, R122 ;  /* 0x0000007a44167220 */ /* 0x040fe80000410000 */
[C---:B------:R-:W-:Y:S02]  /*f140*/  FMUL.FTZ R23, R68.reuse, R123 ;  /* 0x0000007b44177220 */ /* 0x040fe40000410000 */
[----:B------:R-:W-:Y:S02]  /*f150*/  IMAD.MOV.U32 R130, RZ, RZ, R35 ;  /* 0x000000ffff827224 */ /* 0x000fe400078e0023 */
[----:B------:R-:W-:Y:S01]  /*f160*/  FMUL.FTZ R35, R68, R135 ;  /* 0x0000008744237220 */ /* 0x000fe20000410000 */
[----:B------:R5:W-:Y:S01]  /*f170*/  MUFU.EX2 R123, R44 ;  /* 0x0000002c007b7308 */ /* 0x000be20000000800 */
[C---:B------:R-:W-:Y:S01]  /*f180*/  FMUL.FTZ R42, R0.reuse, R142 ;  /* 0x0000008e002a7220 */ /* 0x040fe20000410000 */
[----:B------:R-:W-:Y:S01]  /*f190*/  LDSM.16.MT88.4 R132, [R212+0x2900] ;  /* 0x00290000d484783b */ /* 0x000fe20000004200 */
[C---:B---3--:R-:W-:Y:S02]  /*f1a0*/  FMUL.FTZ R20, R69.reuse, R120 ;  /* 0x0000007845147220 */ /* 0x048fe40000410000 */
[C---:B------:R-:W-:Y:S02]  /*f1b0*/  FMUL.FTZ R43, R0.reuse, R143 ;  /* 0x0000008f002b7220 */ /* 0x040fe40000410000 */
[C---:B------:R-:W-:Y:S02]  /*f1c0*/  FMUL.FTZ R46, R0.reuse, R146 ;  /* 0x00000092002e7220 */ /* 0x040fe40000410000 */
[C---:B------:R-:W-:Y:S01]  /*f1d0*/  FMUL.FTZ R59, R0.reuse, R159 ;  /* 0x0000009f003b7220 */ /* 0x040fe20000410000 */
[-C--:B-1----:R-:W-:Y:S01]  /*f1e0*/  HMMA.16816.F32 R20, R76, R36.reuse, R20 ;  /* 0x000000244c14723c */ /* 0x082fe20000001814 */
[----:B------:R-:W-:Y:S01]  /*f1f0*/  FMUL.FTZ R63, R0, R163 ;  /* 0x000000a3003f7220 */ /* 0x000fe20000410000 */
[----:B------:R-:W-:Y:S01]  /*f200*/  MOV R163, R100 ;  /* 0x0000006400a37202 */ /* 0x000fe20000000f00 */
[----:B----4-:R-:W-:Y:S02]  /*f210*/  FMUL.FTZ R48, R69, R148 ;  /* 0x0000009445307220 */ /* 0x010fe40000410000 */
[----:B------:R-:W-:Y:S01]  /*f220*/  IMAD.MOV.U32 R148, RZ, RZ, R119 ;  /* 0x000000ffff947224 */ /* 0x000fe200078e0077 */
[----:B------:R-:W-:Y:S02]  /*f230*/  MOV R119, R102 ;  /* 0x0000006600777202 */ /* 0x000fe40000000f00 */
[C---:B------:R-:W-:Y:S01]  /*f240*/  HMMA.16816.F32 R24, R64.reuse, R36, R24 ;  /* 0x000000244018723c */ /* 0x040fe20000001818 */
[----:B-----5:R-:W-:Y:S07]  /*f250*/  FMUL.FTZ R44, R2, R144 ;  /* 0x00000090022c7220 */ /* 0x020fee0000410000 */
[-C--:B------:R-:W-:Y:S01]  /*f260*/  HMMA.16816.F32 R28, R64, R38.reuse, R28 ;  /* 0x00000026401c723c */ /* 0x080fe2000000181c */
[--C-:B------:R-:W-:Y:S03]  /*f270*/  FFMA.FTZ R36, R40, c[0x0][0x2d0], -R96.reuse ;  /* 0x0000b40028247a23 */ /* 0x100fe60000010860 */
[----:B------:R-:W-:Y:S01]  /*f280*/  FFMA.FTZ R40, R41, c[0x0][0x2d0], -R96 ;  /* 0x0000b40029287a23 */ /* 0x000fe20000010860 */
[----:B------:R1:W-:Y:S01]  /*f290*/  MUFU.EX2 R129, R36 ;  /* 0x0000002400817308 */ /* 0x0003e20000000800 */
[----:B------:R-:W-:Y:S02]  /*f2a0*/  FMUL.FTZ R41, R2, R141 ;  /* 0x0000008d02297220 */ /* 0x000fe40000410000 */
[C---:B------:R-:W-:Y:S01]  /*f2b0*/  HMMA.16816.F32 R32, R76.reuse, R38, R32 ;  /* 0x000000264c20723c */ /* 0x040fe20000001820 */
[C---:B------:R-:W-:Y:S06]  /*f2c0*/  FMUL.FTZ R37, R69.reuse, R137 ;  /* 0x0000008945257220 */ /* 0x040fec0000410000 */
[----:B------:R3:W-:Y:S01]  /*f2d0*/  MUFU.EX2 R128, R40 ;  /* 0x0000002800807308 */ /* 0x0007e20000000800 */
[C---:B------:R-:W-:Y:S04]  /*f2e0*/  FMUL.FTZ R38, R68.reuse, R138 ;  /* 0x0000008a44267220 */ /* 0x040fe80000410000 */
[----:B------:R-:W-:Y:S05]  /*f2f0*/  FMUL.FTZ R39, R68, R139 ;  /* 0x0000008b44277220 */ /* 0x000fea0000410000 */
[----:B------:R4:W-:Y:S01]  /*f300*/  MUFU.EX2 R137, R58 ;  /* 0x0000003a00897308 */ /* 0x0009e20000000800 */
[C---:B-1----:R-:W-:Y:S09]  /*f310*/  FMUL.FTZ R36, R69.reuse, R136 ;  /* 0x0000008845247220 */ /* 0x042ff20000410000 */
[----:B------:R1:W-:Y:S01]  /*f320*/  MUFU.EX2 R136, R62 ;  /* 0x0000003e00887308 */ /* 0x0003e20000000800 */
[-C--:B------:R-:W-:Y:S01]  /*f330*/  HMMA.16816.F32 R36, R76, R52.reuse, R36 ;  /* 0x000000344c24723c */ /* 0x080fe20000001824 */
[----:B---3--:R-:W-:Y:S07]  /*f340*/  FMUL.FTZ R40, R2, R140 ;  /* 0x0000008c02287220 */ /* 0x008fee0000410000 */
[C---:B------:R-:W-:Y:S01]  /*f350*/  HMMA.16816.F32 R40, R64.reuse, R52, R40 ;  /* 0x000000344028723c */ /* 0x040fe20000001828 */
[----:B----4-:R-:W-:Y:S06]  /*f360*/  FMUL.FTZ R58, R0, R158 ;  /* 0x0000009e003a7220 */ /* 0x010fec0000410000 */
[--C-:B------:R-:W-:Y:S01]  /*f370*/  FFMA.FTZ R52, R56, c[0x0][0x2d0], -R97.reuse ;  /* 0x0000b40038347a23 */ /* 0x100fe20000010861 */
[-C--:B------:R-:W-:Y:S01]  /*f380*/  HMMA.16816.F32 R44, R64, R54.reuse, R44 ;  /* 0x00000036402c723c */ /* 0x080fe2000000182c */
[C---:B------:R-:W-:Y:S02]  /*f390*/  FMUL.FTZ R53, R69.reuse, R153 ;  /* 0x0000009945357220 */ /* 0x040fe40000410000 */
[----:B------:R3:W4:Y:S01]  /*f3a0*/  MUFU.EX2 R138, R52 ;  /* 0x00000034008a7308 */ /* 0x0007220000000800 */
[----:B------:R-:W-:Y:S02]  /*f3b0*/  FMUL.FTZ R56, R2, R156 ;  /* 0x0000009c02387220 */ /* 0x000fe40000410000 */
[----:B-1----:R-:W-:Y:S02]  /*f3c0*/  FMUL.FTZ R62, R0, R162 ;  /* 0x000000a2003e7220 */ /* 0x002fe40000410000 */
[C---:B------:R-:W-:Y:S07]  /*f3d0*/  HMMA.16816.F32 R48, R76.reuse, R54, R48 ;  /* 0x000000364c30723c */ /* 0x040fee0000001830 */
[C---:B------:R-:W-:Y:S02]  /*f3e0*/  FMUL.FTZ R54, R68.reuse, R154 ;  /* 0x0000009a44367220 */ /* 0x040fe40000410000 */
[----:B------:R-:W-:Y:S03]  /*f3f0*/  FMUL.FTZ R55, R68, R155 ;  /* 0x0000009b44377220 */ /* 0x000fe60000410000 */
[----:B---3--:R-:W-:Y:S07]  /*f400*/  FMUL.FTZ R52, R69, R152 ;  /* 0x0000009845347220 */ /* 0x008fee0000410000 */
[-C--:B------:R-:W-:Y:S08]  /*f410*/  HMMA.16816.F32 R52, R76, R80.reuse, R52 ;  /* 0x000000504c34723c */ /* 0x080ff00000001834 */
[C---:B------:R-:W-:Y:S07]  /*f420*/  HMMA.16816.F32 R56, R64.reuse, R80, R56 ;  /* 0x000000504038723c */ /* 0x040fee0000001838 */
[----:B------:R-:W-:Y:S01]  /*f430*/  FFMA.FTZ R80, R88, c[0x0][0x2d0], -R97 ;  /* 0x0000b40058507a23 */ /* 0x000fe20000010861 */
[-C--:B------:R-:W-:Y:S01]  /*f440*/  HMMA.16816.F32 R60, R64, R82.reuse, R60 ;  /* 0x00000052403c723c */ /* 0x080fe2000000183c */
[----:B----4-:R-:W-:Y:S02]  /*f450*/  F2FP.PACK_AB R81, R137, R138 ;  /* 0x0000008a8951723e */ /* 0x010fe400000000ff */
[----:B------:R1:W3:Y:S04]  /*f460*/  MUFU.EX2 R141, R80 ;  /* 0x00000050008d7308 */ /* 0x0002e80000000800 */
        /* <DEDUP_REMOVED lines=13> */
[----:B---3--:R-:W-:Y:S03]  /*f540*/  F2FP.PACK_AB R83, R141, R136 ;  /* 0x000000888d53723e */ /* 0x008fe600000000ff */
[-C--:B--2---:R-:W-:Y:S01]  /*f550*/  HMMA.16816.F32 R4, R76, R84.reuse, R4 ;  /* 0x000000544c04723c */ /* 0x084fe20000001804 */
[--C-:B----4-:R-:W-:Y:S02]  /*f560*/  FFMA.FTZ R80, R94, c[0x0][0x2d0], -R75.reuse ;  /* 0x0000b4005e507a23 */ /* 0x110fe4000001084b */
        /* <DEDUP_REMOVED lines=60> */
[----:B---3--:R-:W-:Y:S04]  /*f930*/  FFMA.FTZ R80, R180, c[0x0][0x2d0], -R75 ;  /* 0x0000b400b4507a23 */ /* 0x008fe8000001084b */
        /* <DEDUP_REMOVED lines=9> */
[----:B-1----:R-:W-:Y:S03]  /*f9d0*/  FFMA.FTZ R88, R197, c[0x0][0x2d0], -R74 ;  /* 0x0000b400c5587a23 */ /* 0x002fe6000001084a */
[----:B------:R-:W-:Y:S01]  /*f9e0*/  MOV R197, R122 ;  /* 0x0000007a00c57202 */ /* 0x000fe20000000f00 */
[----:B------:R-:W-:Y:S03]  /*f9f0*/  IMAD.MOV.U32 R122, RZ, RZ, R117 ;  /* 0x000000ffff7a7224 */ /* 0x000fe600078e0075 */
[-C--:B------:R-:W-:Y:S01]  /*fa00*/  HMMA.16816.F32 R28, R80, R86.reuse, R28 ;  /* 0x00000056501c723c */ /* 0x080fe2000000181c */
[--C-:B------:R-:W-:Y:S01]  /*fa10*/  FFMA.FTZ R84, R182, c[0x0][0x2d0], -R96.reuse ;  /* 0x0000b400b6547a23 */ /* 0x100fe20000010860 */
[----:B------:R1:W-:Y:S06]  /*fa20*/  MUFU.EX2 R196, R88 ;  /* 0x0000005800c47308 */ /* 0x0003ec0000000800 */
[C---:B------:R-:W-:Y:S04]  /*fa30*/  HMMA.16816.F32 R32, R76.reuse, R86, R32 ;  /* 0x000000564c20723c */ /* 0x040fe80000001820 */
[----:B------:R2:W-:Y:S04]  /*fa40*/  MUFU.EX2 R146, R84 ;  /* 0x0000005400927308 */ /* 0x0005e80000000800 */
[-C--:B------:R-:W-:Y:S08]  /*fa50*/  HMMA.16816.F32 R36, R76, R92.reuse, R36 ;  /* 0x0000005c4c24723c */ /* 0x080ff00000001824 */
[C---:B------:R-:W-:Y:S01]  /*fa60*/  HMMA.16816.F32 R40, R80.reuse, R92, R40 ;  /* 0x0000005c5028723c */ /* 0x040fe20000001828 */
[----:B-1----:R-:W-:Y:S06]  /*fa70*/  FFMA.FTZ R88, R193, c[0x0][0x2d0], -R75 ;  /* 0x0000b400c1587a23 */ /* 0x002fec000001084b */
[----:B------:R-:W-:Y:S01]  /*fa80*/  FFMA.FTZ R92, R184, c[0x0][0x2d0], -R97 ;  /* 0x0000b400b85c7a23 */ /* 0x000fe20000010861 */
[-C--:B------:R-:W-:Y:S01]  /*fa90*/  HMMA.16816.F32 R44, R80, R94.reuse, R44 ;  /* 0x0000005e502c723c */ /* 0x080fe2000000182c */
[----:B------:R1:W-:Y:S03]  /*faa0*/  MUFU.EX2 R193, R88 ;  /* 0x0000005800c17308 */ /* 0x0003e60000000800 */
[--C-:B--2---:R-:W-:Y:S01]  /*fab0*/  FFMA.FTZ R84, R185, c[0x0][0x2d0], -R96.reuse ;  /* 0x0000b400b9547a23 */ /* 0x104fe20000010860 */
[----:B------:R-:W-:Y:S03]  /*fac0*/  MOV R184, R109 ;  /* 0x0000006d00b87202 */ /* 0x000fe60000000f00 */
[C---:B------:R-:W-:Y:S03]  /*fad0*/  HMMA.16816.F32 R48, R76.reuse, R94, R48 ;  /* 0x0000005e4c30723c */ /* 0x040fe60000001830 */
[----:B------:R2:W-:Y:S10]  /*fae0*/  MUFU.EX2 R189, R84 ;  /* 0x0000005400bd7308 */ /* 0x0005f40000000800 */
[----:B------:R3:W-:Y:S01]  /*faf0*/  MUFU.EX2 R152, R92 ;  /* 0x0000005c00987308 */ /* 0x0007e20000000800 */
[----:B-1----:R-:W-:Y:S09]  /*fb00*/  FFMA.FTZ R88, R195, c[0x0][0x2d0], -R75 ;  /* 0x0000b400c3587a23 */ /* 0x002ff2000001084b */
[----:B------:R1:W-:Y:S01]  /*fb10*/  MUFU.EX2 R195, R88 ;  /* 0x0000005800c37308 */ /* 0x0003e20000000800 */
[----:B--2---:R-:W-:Y:S09]  /*fb20*/  FFMA.FTZ R84, R188, c[0x0][0x2d0], -R96 ;  /* 0x0000b400bc547a23 */ /* 0x004ff20000010860 */
[----:B------:R2:W-:Y:S01]  /*fb30*/  MUFU.EX2 R185, R84 ;  /* 0x0000005400b97308 */ /* 0x0005e20000000800 */
[----:B---3--:R-:W-:Y:S02]  /*fb40*/  FFMA.FTZ R92, R186, c[0x0][0x2d0], -R97 ;  /* 0x0000b400ba5c7a23 */ /* 0x008fe40000010861 */
[----:B------:R-:W-:Y:S07]  /*fb50*/  IMAD.MOV.U32 R186, RZ, RZ, R108 ;  /* 0x000000ffffba7224 */ /* 0x000fee00078e006c */
[----:B------:R3:W-:Y:S01]  /*fb60*/  MUFU.EX2 R103, R92 ;  /* 0x0000005c00677308 */ /* 0x0007e20000000800 */
[----:B-1----:R-:W1:Y:S01]  /*fb70*/  LDSM.16.MT88.4 R88, [R211+0x1100] ;  /* 0x00110000d358783b */ /* 0x002e620000004200 */
[----:B--2---:R-:W-:Y:S02]  /*fb80*/  FFMA.FTZ R84, R190, c[0x0][0x2d0], -R96 ;  /* 0x0000b400be547a23 */ /* 0x004fe40000010860 */
[----:B------:R-:W-:Y:S06]  /*fb90*/  IMAD.MOV.U32 R190, RZ, RZ, R112 ;  /* 0x000000ffffbe7224 */ /* 0x000fec00078e0070 */
[----:B------:R2:W4:Y:S01]  /*fba0*/  MUFU.EX2 R188, R84 ;  /* 0x0000005400bc7308 */ /* 0x0005220000000800 */
[----:B---3--:R-:W-:Y:S02]  /*fbb0*/  FFMA.FTZ R92, R229, c[0x0][0x2d0], -R75 ;  /* 0x0000b400e55c7a23 */ /* 0x008fe4000001084b */
[----:B------:R-:W-:Y:S02]  /*fbc0*/  IMAD.MOV.U32 R229, RZ, RZ, R106 ;  /* 0x000000ffffe57224 */ /* 0x000fe400078e006a */
[----:B--2---:R-:W-:Y:S01]  /*fbd0*/  FFMA.FTZ R84, R198, c[0x0][0x2d0], -R74 ;  /* 0x0000b400c6547a23 */ /* 0x004fe2000001084a */
[-C--:B-1----:R-:W-:Y:S01]  /*fbe0*/  HMMA.16816.F32 R52, R76, R88.reuse, R52 ;  /* 0x000000584c34723c */ /* 0x082fe20000001834 */
[----:B------:R-:W-:Y:S03]  /*fbf0*/  IMAD.MOV.U32 R198, RZ, RZ, R110 ;  /* 0x000000ffffc67224 */ /* 0x000fe600078e006e */
[----:B------:R1:W-:Y:S04]  /*fc00*/  MUFU.EX2 R183, R84 ;  /* 0x0000005400b77308 */ /* 0x0003e80000000800 */
[C---:B------:R-:W-:Y:S07]  /*fc10*/  HMMA.16816.F32 R56, R80.reuse, R88, R56 ;  /* 0x000000585038723c */ /* 0x040fee0000001838 */
[--C-:B------:R-:W-:Y:S01]  /*fc20*/  FFMA.FTZ R88, R178, c[0x0][0x2d0], -R97.reuse ;  /* 0x0000b400b2587a23 */ /* 0x100fe20000010861 */
[-C--:B------:R-:W-:Y:S03]  /*fc30*/  HMMA.16816.F32 R60, R80, R90.reuse, R60 ;  /* 0x0000005a503c723c */ /* 0x080fe6000000183c */
[----:B------:R-:W2:Y:S04]  /*fc40*/  MUFU.EX2 R102, R88 ;  /* 0x0000005800667308 */ /* 0x000ea80000000800 */
[----:B------:R-:W-:Y:S01]  /*fc50*/  FFMA.FTZ R80, R233, c[0x0][0x2d0], -R74 ;  /* 0x0000b400e9507a23 */ /* 0x000fe2000001084a */
[----:B------:R-:W-:Y:S01]  /*fc60*/  HMMA.16816.F32 R64, R76, R90, R64 ;  /* 0x0000005a4c40723c */ /* 0x000fe20000001840 */
[----:B----4-:R-:W-:Y:S03]  /*fc70*/  F2FP.PACK_AB R82, R188, R185 ;  /* 0x000000b9bc52723e */ /* 0x010fe600000000ff */
[----:B-1----:R-:W-:Y:S01]  /*fc80*/  FFMA.FTZ R84, R181, c[0x0][0x2d0], -R97 ;  /* 0x0000b400b5547a23 */ /* 0x002fe20000010861 */
[----:B------:R1:W-:Y:S01]  /*fc90*/  MUFU.EX2 R182, R80 ;  /* 0x0000005000b67308 */ /* 0x0003e20000000800 */
[----:B------:R-:W-:Y:S01]  /*fca0*/  IMAD.MOV.U32 R233, RZ, RZ, R104 ;  /* 0x000000ffffe97224 */ /* 0x000fe200078e0068 */
[----:B------:R-:W-:Y:S02]  /*fcb0*/  F2FP.PACK_AB R76, R251, R197 ;  /* 0x000000c5fb4c723e */ /* 0x000fe400000000ff */
[----:B------:R-:W-:Y:S03]  /*fcc0*/  F2FP.PACK_AB R77, R147, R249 ;  /* 0x000000f9934d723e */ /* 0x000fe600000000ff */
[----:B------:R-:W-:Y:S02]  /*fcd0*/  F2FP.PACK_AB R78, R196, R248 ;  /* 0x000000f8c44e723e */ /* 0x000fe400000000ff */
[----:B------:R-:W-:Y:S01]  /*fce0*/  F2FP.PACK_AB R79, R195, R193 ;  /* 0x000000c1c34f723e */ /* 0x000fe200000000ff */
[----:B------:R3:W4:Y:S01]  /*fcf0*/  MUFU.EX2 R153, R84 ;  /* 0x0000005400997308 */ /* 0x0007220000000800 */
[----:B--2---:R-:W-:Y:S01]  /*fd00*/  F2FP.PACK_AB R83, R102, R103 ;  /* 0x000000676653723e */ /* 0x004fe200000000ff */
[----:B------:R-:W-:Y:S08]  /*fd10*/  LDSM.16.MT88.4 R88, [R212+0x1900] ;  /* 0x00190000d458783b */ /* 0x000ff00000004200 */
[----:B------:R2:W-:Y:S01]  /*fd20*/  MUFU.EX2 R181, R92 ;  /* 0x0000005c00b57308 */ /* 0x0005e20000000800 */
[----:B-1----:R-:W-:Y:S01]  /*fd30*/  FFMA.FTZ R80, R202, c[0x0][0x2d0], -R75 ;  /* 0x0000b400ca507a23 */ /* 0x002fe2000001084b */
[----:B------:R-:W-:Y:S08]  /*fd40*/  MOV R202, R105 ;  /* 0x0000006900ca7202 */ /* 0x000ff00000000f00 */
[----:B------:R1:W-:Y:S01]  /*fd50*/  MUFU.EX2 R159, R80 ;  /* 0x00000050009f7308 */ /* 0x0003e20000000800 */
[----:B---3--:R-:W3:Y:S01]  /*fd60*/  LDSM.16.MT88.4 R84, [R209+0x1900] ;  /* 0x00190000d154783b */ /* 0x008ee20000004200 */
[----:B----4-:R-:W-:Y:S07]  /*fd70*/  F2FP.PACK_AB R81, R152, R153 ;  /* 0x000000999851723e */ /* 0x010fee00000000ff */
[----:B--2---:R-:W2:Y:S01]  /*fd80*/  LDSM.16.MT88.4 R92, [R210+0x1900] ;  /* 0x00190000d25c783b */ /* 0x004ea20000004200 */
[----:B-1----:R-:W-:Y:S01]  /*fd90*/  F2FP.PACK_AB R80, R189, R146 ;  /* 0x00000092bd50723e */ /* 0x002fe200000000ff */
[-C--:B---3--:R-:W-:Y:S08]  /*fda0*/  HMMA.16816.F32 R4, R76, R84.reuse, R4 ;  /* 0x000000544c04723c */ /* 0x088ff00000001804 */
        /* <DEDUP_REMOVED lines=9> */
[----:B------:R-:W-:Y:S04]  /*fe40*/  IMAD.MOV.U32 R237, RZ, RZ, R114 ;  /* 0x000000ffffed7224 */ /* 0x000fe800078e0072 */
[-C--:B------:R-:W-:Y:S01]  /*fe50*/  HMMA.16816.F32 R28, R80, R90.reuse, R28 ;  /* 0x0000005a501c723c */ /* 0x080fe2000000181c */
[----:B------:R1:W-:Y:S03]  /*fe60*/  MUFU.EX2 R180, R84 ;  /* 0x0000005400b47308 */ /* 0x0003e60000000800 */
[--C-:B------:R-:W-:Y:S02]  /*fe70*/  FFMA.FTZ R88, R228, c[0x0][0x2d0], -R96.reuse ;  /* 0x0000b400e4587a23 */ /* 0x100fe40000010860 */
[----:B------:R-:W-:Y:S02]  /*fe80*/  IMAD.MOV.U32 R228, RZ, RZ, R119 ;  /* 0x000000ffffe47224 */ /* 0x000fe400078e0077 */
[C---:B------:R-:W-:Y:S03]  /*fe90*/  HMMA.16816.F32 R32, R76.reuse, R90, R32 ;  /* 0x0000005a4c20723c */ /* 0x040fe60000001820 */
[----:B------:R3:W-:Y:S05]  /*fea0*/  MUFU.EX2 R156, R88 ;  /* 0x00000058009c7308 */ /* 0x0007ea0000000800 */
[-C--:B--2---:R-:W-:Y:S08]  /*feb0*/  HMMA.16816.F32 R36, R76, R92.reuse, R36 ;  /* 0x0000005c4c24723c */ /* 0x084ff00000001824 */
[C---:B------:R-:W-:Y:S01]  /*fec0*/  HMMA.16816.F32 R40, R80.reuse, R92, R40 ;  /* 0x0000005c5028723c */ /* 0x040fe20000001828 */
[----:B-1----:R-:W-:Y:S03]  /*fed0*/  FFMA.FTZ R84, R235, c[0x0][0x2d0], -R75 ;  /* 0x0000b400eb547a23 */ /* 0x002fe6000001084b */
[----:B------:R-:W-:Y:S01]  /*fee0*/  MOV R235, R115 ;  /* 0x0000007300eb7202 */ /* 0x000fe20000000f00 */
[----:B------:R1:W-:Y:S02]  /*fef0*/  MUFU.EX2 R157, R84 ;  /* 0x00000054009d7308 */ /* 0x0003e40000000800 */
[----:B------:R-:W-:Y:S01]  /*ff00*/  FFMA.FTZ R92, R192, c[0x0][0x2d0], -R97 ;  /* 0x0000b400c05c7a23 */ /* 0x000fe20000010861 */
[-C--:B------:R-:W-:Y:S01]  /*ff10*/  HMMA.16816.F32 R44, R80, R94.reuse, R44 ;  /* 0x0000005e502c723c */ /* 0x080fe2000000182c */
[----:B---3--:R-:W-:Y:S02]  /*ff20*/  FFMA.FTZ R88, R230, c[0x0][0x2d0], -R96 ;  /* 0x0000b400e6587a23 */ /* 0x008fe40000010860 */
[----:B------:R-:W2:Y:S04]  /*ff30*/  LDL.LU R230, [R1+0x18] ;  /* 0x0000180001e67983 */ /* 0x000ea80000300800 */
[----:B------:R3:W-:Y:S01]  /*ff40*/  MUFU.EX2 R100, R92 ;  /* 0x0000005c00647308 */ /* 0x0007e20000000800 */
[C---:B------:R-:W-:Y:S01]  /*ff50*/  HMMA.16816.F32 R48, R76.reuse, R94, R48 ;  /* 0x0000005e4c30723c */ /* 0x040fe20000001830 */
[----:B------:R-:W4:Y:S08]  /*ff60*/  LDL.LU R162, [R1+0x14] ;  /* 0x0000140001a27983 */ /* 0x000f300000300800 */
[----:B------:R5:W-:Y:S03]  /*ff70*/  MUFU.EX2 R178, R88 ;  /* 0x0000005800b27308 */ /* 0x000be60000000800 */
[----:B-1----:R-:W-:Y:S02]  /*ff80*/  FFMA.FTZ R84, R232, c[0x0][0x2d0], -R75 ;  /* 0x0000b400e8547a23 */ /* 0x002fe4000001084b */
[----:B------:R-:W-:Y:S01]  /*ff90*/  IMAD.MOV.U32 R232, RZ, RZ, R122 ;  /* 0x000000ffffe87224 */ /* 0x000fe200078e007a */
[----:B------:R-:W-:Y:S04]  /*ffa0*/  MOV R122, R111 ;  /* 0x0000006f007a7202 */ /* 0x000fe80000000f00 */
[----:B------:R1:W-:Y:S01]  /*ffb0*/  MUFU.EX2 R179, R84 ;  /* 0x0000005400b37308 */ /* 0x0003e20000000800 */
[----:B---3--:R-:W-:Y:S09]  /*ffc0*/  FFMA.FTZ R92, R191, c[0x0][0x2d0], -R97 ;  /* 0x0000b400bf5c7a23 */ /* 0x008ff20000010861 */
[----:B------:R3:W-:Y:S01]  /*ffd0*/  MUFU.EX2 R99, R92 ;  /* 0x0000005c00637308 */ /* 0x0007e20000000800 */
[--C-:B-----5:R-:W-:Y:S01]  /*ffe0*/  FFMA.FTZ R88, R231, c[0x0][0x2d0], -R96.reuse ;  /* 0x0000b400e7587a23 */ /* 0x120fe20000010860 */
[----:B------:R-:W-:Y:S08]  /*fff0*/  MOV R231, R107 ;  /* 0x0000006b00e77202 */ /* 0x000ff00000000f00 */
[----:B------:R5:W5:Y:S01]  /*10000*/  MUFU.EX2 R177, R88 ;  /* 0x0000005800b17308 */ /* 0x000b620000000800 */
[----:B-1----:R-:W-:Y:S01]  /*10010*/  FFMA.FTZ R84, R203, c[0x0][0x2d0], -R96 ;  /* 0x0000b400cb547a23 */ /* 0x002fe20000010860 */
[----:B------:R-:W-:Y:S08]  /*10020*/  MOV R203, R160 ;  /* 0x000000a000cb7202 */ /* 0x000ff00000000f00 */
[----:B------:R1:W-:Y:S01]  /*10030*/  MUFU.EX2 R155, R84 ;  /* 0x00000054009b7308 */ /* 0x0003e20000000800 */
[----:B---3--:R-:W-:Y:S09]  /*10040*/  FFMA.FTZ R92, R242, c[0x0][0x2d0], -R75 ;  /* 0x0000b400f25c7a23 */ /* 0x008ff2000001084b */
[----:B------:R3:W-:Y:S01]  /*10050*/  MUFU.EX2 R172, R92 ;  /* 0x0000005c00ac7308 */ /* 0x0007e20000000800 */
[--C-:B-----5:R-:W-:Y:S02]  /*10060*/  FFMA.FTZ R88, R240, c[0x0][0x2d0], -R74.reuse ;  /* 0x0000b400f0587a23 */ /* 0x120fe4000001084a */
[----:B------:R-:W-:Y:S07]  /*10070*/  IMAD.MOV.U32 R240, RZ, RZ, R161 ;  /* 0x000000fffff07224 */ /* 0x000fee00078e00a1 */
[----:B------:R5:W-:Y:S01]  /*10080*/  MUFU.EX2 R176, R88 ;  /* 0x0000005800b07308 */ /* 0x000be20000000800 */
[----:B-1----:R-:W1:Y:S08]  /*10090*/  LDSM.16.MT88.4 R84, [R211+0x1900] ;  /* 0x00190000d354783b */ /* 0x002e700000004200 */
[----:B---3--:R-:W-:Y:S01]  /*100a0*/  LDSM.16.MT88.4 R92, [R210+0x2100] ;  /* 0x00210000d25c783b */ /* 0x008fe20000004200 */
[--C-:B-----5:R-:W-:Y:S01]  /*100b0*/  FFMA.FTZ R88, R187, c[0x0][0x2d0], -R97.reuse ;  /* 0x0000b400bb587a23 */ /* 0x120fe20000010861 */
[----:B------:R-:W-:Y:S06]  /*100c0*/  MOV R187, R118 ;  /* 0x0000007600bb7202 */ /* 0x000fec0000000f00 */
[----:B------:R-:W-:Y:S01]  /*100d0*/  LDSM.16.MT88.4 R116, [R209+0x2900] ;  /* 0x00290000d174783b */ /* 0x000fe20000004200 */
[----:B------:R3:W5:Y:S01]  /*100e0*/  MUFU.EX2 R101, R88 ;  /* 0x0000005800657308 */ /* 0x0007620000000800 */
[-C--:B-1----:R-:W-:Y:S08]  /*100f0*/  HMMA.16816.F32 R52, R76, R84.reuse, R52 ;  /* 0x000000544c34723c */ /* 0x082ff00000001834 */
[C---:B------:R-:W-:Y:S01]  /*10100*/  HMMA.16816.F32 R56, R80.reuse, R84, R56 ;  /* 0x000000545038723c */ /* 0x040fe20000001838 */
[----:B---3--:R-:W1:Y:S06]  /*10110*/  LDSM.16.MT88.4 R88, [R209+0x2100] ;  /* 0x00210000d158783b */ /* 0x008e6c0000004200 */
        /* <DEDUP_REMOVED lines=12> */
[----:B---3--:R-:W3:Y:S01]  /*101e0*/  LDSM.16.MT88.4 R84, [R212+0x2100] ;  /* 0x00210000d454783b */ /* 0x008ee20000004200 */
[----:B------:R-:W-:Y:S05]  /*101f0*/  F2FP.PACK_AB R83, R98, R99 ;  /* 0x000000636253723e */ /* 0x000fea00000000ff */
[-C--:B-1----:R-:W-:Y:S01]  /*10200*/  HMMA.16816.F32 R4, R76, R88.reuse, R4 ;  /* 0x000000584c04723c */ /* 0x082fe20000001804 */
[--C-:B-----5:R-:W-:Y:S01]  /*10210*/  FFMA.FTZ R80, R238, c[0x0][0x2d0], -R75.reuse ;  /* 0x0000b400ee507a23 */ /* 0x120fe2000001084b */
[----:B------:R-:W-:Y:S03]  /*10220*/  F2FP.PACK_AB R164, R175, R176 ;  /* 0x000000b0afa4723e */ /* 0x000fe600000000ff */
[----:B------:R1:W5:Y:S02]  /*10230*/  MUFU.EX2 R174, R80 ;  /* 0x0000005000ae7308 */ /* 0x0003640000000800 */
[----:B-1----:R-:W-:Y:S02]  /*10240*/  F2FP.PACK_AB R80, R156, R155 ;  /* 0x0000009b9c50723e */ /* 0x002fe400000000ff */
[----:B-----5:R-:W-:Y:S05]  /*10250*/  F2FP.PACK_AB R165, R172, R174 ;  /* 0x000000aeaca5723e */ /* 0x020fea00000000ff */
[C---:B------:R-:W-:Y:S07]  /*10260*/  HMMA.16816.F32 R8, R80.reuse, R88, R8 ;  /* 0x000000585008723c */ /* 0x040fee0000001808 */
[--C-:B------:R-:W-:Y:S01]  /*10270*/  FFMA.FTZ R88, R250, c[0x0][0x2d0], -R74.reuse ;  /* 0x0000b400fa587a23 */ /* 0x100fe2000001084a */
[-C--:B------:R-:W-:Y:S01]  /*10280*/  HMMA.16816.F32 R12, R80, R90.reuse, R12 ;  /* 0x0000005a500c723c */ /* 0x080fe2000000180c */
[----:B------:R-:W-:Y:S02]  /*10290*/  FFMA.FTZ R74, R252, c[0x0][0x2d0], -R74 ;  /* 0x0000b400fc4a7a23 */ /* 0x000fe4000001084a */
[----:B------:R1:W-:Y:S05]  /*102a0*/  MUFU.EX2 R173, R88 ;  /* 0x0000005800ad7308 */ /* 0x0003ea0000000800 */
[C---:B------:R-:W-:Y:S05]  /*102b0*/  HMMA.16816.F32 R16, R76.reuse, R90, R16 ;  /* 0x0000005a4c10723c */ /* 0x040fea0000001810 */
[----:B------:R5:W5:Y:S03]  /*102c0*/  MUFU.EX2 R171, R74 ;  /* 0x0000004a00ab7308 */ /* 0x000b660000000800 */
[-C--:B---3--:R-:W-:Y:S08]  /*102d0*/  HMMA.16816.F32 R20, R76, R84.reuse, R20 ;  /* 0x000000544c14723c */ /* 0x088ff00000001814 */
[C---:B------:R-:W-:Y:S01]  /*102e0*/  HMMA.16816.F32 R24, R80.reuse, R84, R24 ;  /* 0x000000545018723c */ /* 0x040fe20000001818 */
[----:B-1----:R-:W1:Y:S07]  /*102f0*/  LDSM.16.MT88.4 R88, [R211+0x2100] ;  /* 0x00210000d358783b */ /* 0x002e6e0000004200 */
[-C--:B------:R-:W-:Y:S01]  /*10300*/  HMMA.16816.F32 R28, R80, R86.reuse, R28 ;  /* 0x00000056501c723c */ /* 0x080fe2000000181c */
[--C-:B-----5:R-:W-:Y:S03]  /*10310*/  FFMA.FTZ R74, R245, c[0x0][0x2d0], -R75.reuse ;  /* 0x0000b400f54a7a23 */ /* 0x120fe6000001084b */
[----:B------:R-:W-:Y:S01]  /*10320*/  F2FP.PACK_AB R166, R171, R173 ;  /* 0x000000adaba6723e */ /* 0x000fe200000000ff */
[----:B------:R-:W-:Y:S03]  /*10330*/  FFMA.FTZ R75, R247, c[0x0][0x2d0], -R75 ;  /* 0x0000b400f74b7a23 */ /* 0x000fe6000001084b */
[C---:B------:R-:W-:Y:S01]  /*10340*/  HMMA.16816.F32 R32, R76.reuse, R86, R32 ;  /* 0x000000564c20723c */ /* 0x040fe20000001820 */
[----:B------:R3:W-:Y:S07]  /*10350*/  MUFU.EX2 R170, R74 ;  /* 0x0000004a00aa7308 */ /* 0x0007ee0000000800 */
[-C--:B------:R-:W-:Y:S03]  /*10360*/  HMMA.16816.F32 R36, R76, R92.reuse, R36 ;  /* 0x0000005c4c24723c */ /* 0x080fe60000001824 */
[----:B------:R-:W5:Y:S05]  /*10370*/  MUFU.EX2 R169, R75 ;  /* 0x0000004b00a97308 */ /* 0x000f6a0000000800 */
[C---:B------:R-:W-:Y:S08]  /*10380*/  HMMA.16816.F32 R40, R80.reuse, R92, R40 ;  /* 0x0000005c5028723c */ /* 0x040ff00000001828 */
[-C--:B------:R-:W-:Y:S01]  /*10390*/  HMMA.16816.F32 R44, R80, R94.reuse, R44 ;  /* 0x0000005e502c723c */ /* 0x080fe2000000182c */
[--C-:B---3--:R-:W-:Y:S04]  /*103a0*/  FFMA.FTZ R74, R239, c[0x0][0x2d0], -R96.reuse ;  /* 0x0000b400ef4a7a23 */ /* 0x108fe80000010860 */
[----:B------:R3:W-:Y:S03]  /*103b0*/  MUFU.EX2 R168, R74 ;  /* 0x0000004a00a87308 */ /* 0x0007e60000000800 */
[C---:B------:R-:W-:Y:S01]  /*103c0*/  HMMA.16816.F32 R48, R76.reuse, R94, R48 ;  /* 0x0000005e4c30723c */ /* 0x040fe20000001830 */
[----:B-----5:R-:W-:Y:S07]  /*103d0*/  F2FP.PACK_AB R167, R169, R170 ;  /* 0x000000aaa9a7723e */ /* 0x020fee00000000ff */
[-C--:B-1----:R-:W-:Y:S08]  /*103e0*/  HMMA.16816.F32 R52, R76, R88.reuse, R52 ;  /* 0x000000584c34723c */ /* 0x082ff00000001834 */
[C---:B------:R-:W-:Y:S01]  /*103f0*/  HMMA.16816.F32 R56, R80.reuse, R88, R56 ;  /* 0x000000585038723c */ /* 0x040fe20000001838 */
[----:B--2---:R-:W-:Y:S03]  /*10400*/  FFMA.FTZ R68, R68, R230, R187 ;  /* 0x000000e644447223 */ /* 0x004fe600000100bb */
[----:B------:R-:W-:Y:S01]  /*10410*/  MOV R230, R150 ;  /* 0x0000009600e67202 */ /* 0x000fe20000000f00 */
[----:B---3--:R-:W-:Y:S02]  /*10420*/  FFMA.FTZ R74, R241, c[0x0][0x2d0], -R96 ;  /* 0x0000b400f14a7a23 */ /* 0x008fe40000010860 */
[----:B----4-:R-:W-:Y:S01]  /*10430*/  FFMA.FTZ R69, R69, R162, R163 ;  /* 0x000000a245457223 */ /* 0x010fe200000100a3 */
        /* <DEDUP_REMOVED lines=10> */
[----:B------:R-:W-:Y:S02]  /*104e0*/  MOV R232, R236 ;  /* 0x000000ec00e87202 */ /* 0x000fe40000000f00 */
[----:B--2---:R-:W-:Y:S02]  /*104f0*/  F2FP.PACK_AB R160, R85, R168 ;  /* 0x000000a855a0723e */ /* 0x004fe400000000ff */
[----:B------:R-:W-:Y:S04]  /*10500*/  MOV R236, R120 ;  /* 0x0000007800ec7202 */ /* 0x000fe80000000f00 */
[----:B------:R-:W2:Y:S01]  /*10510*/  MUFU.EX2 R96, R96 ;  /* 0x0000006000607308 */ /* 0x000ea20000000800 */
[--C-:B-1----:R-:W-:Y:S09]  /*10520*/  FFMA.FTZ R74, R199, c[0x0][0x2d0], -R97.reuse ;  /* 0x0000b400c74a7a23 */ /* 0x102ff20000010861 */
        /* <DEDUP_REMOVED lines=15> */
[----:B------:R-:W-:Y:S01]  /*10620*/  MOV R228, R149 ;  /* 0x0000009500e47202 */ /* 0x000fe20000000f00 */
[----:B------:R-:W-:Y:S02]  /*10630*/  FADD.FTZ R2, R151, R69 ;  /* 0x0000004597027221 */ /* 0x000fe40000010000 */
[----:B------:R-:W-:Y:S01]  /*10640*/  FADD.FTZ R4, R240, R4 ;  /* 0x00000004f0047221 */ /* 0x000fe20000010000 */
[----:B------:R-:W1:Y:S01]  /*10650*/  LDSM.16.MT88.4 R148, [R210+0x2900] ;  /* 0x00290000d294783b */ /* 0x000e620000004200 */
[----:B------:R-:W-:Y:S03]  /*10660*/  FADD.FTZ R2, R203, R2 ;  /* 0x00000002cb027221 */ /* 0x000fe60000010000 */
[----:B------:R-:W-:Y:S01]  /*10670*/  FADD.FTZ R5, R235, R4 ;  /* 0x00000004eb057221 */ /* 0x000fe20000010000 */
[----:B------:R-:W-:Y:S01]  /*10680*/  MOV R235, R123 ;  /* 0x0000007b00eb7202 */ /* 0x000fe20000000f00 */
[----:B------:R-:W-:Y:S02]  /*10690*/  IMAD.MOV.U32 R203, RZ, RZ, R237 ;  /* 0x000000ffffcb7224 */ /* 0x000fe400078e00ed */
[----:B------:R-:W-:Y:S02]  /*106a0*/  FADD.FTZ R7, R122, R2 ;  /* 0x000000027a077221 */ /* 0x000fe40000010000 */
[----:B------:R-:W-:Y:S02]  /*106b0*/  FADD.FTZ R4, R231, R6 ;  /* 0x00000006e7047221 */ /* 0x000fe40000010000 */
[----:B------:R-:W-:Y:S01]  /*106c0*/  FADD.FTZ R2, R202, R5 ;  /* 0x00000005ca027221 */ /* 0x000fe20000010000 */
[----:B------:R-:W-:Y:S01]  /*106d0*/  MOV R202, R233 ;  /* 0x000000e900ca7202 */ /* 0x000fe20000000f00 */
[----:B------:R-:W-:Y:S01]  /*106e0*/  FADD.FTZ R7, R184, R7 ;  /* 0x00000007b8077221 */ /* 0x000fe20000010000 */
[----:B------:R-:W-:Y:S01]  /*106f0*/  MOV R184, R127 ;  /* 0x0000007f00b87202 */ /* 0x000fe20000000f00 */
[----:B------:R-:W-:Y:S02]  /*10700*/  FADD.FTZ R6, R190, R4 ;  /* 0x00000004be067221 */ /* 0x000fe40000010000 */
[----:B------:R-:W-:Y:S02]  /*10710*/  FADD.FTZ R5, R124, R2 ;  /* 0x000000027c057221 */ /* 0x000fe40000010000 */
[----:B------:R-:W-:Y:S02]  /*10720*/  FADD.FTZ R4, R230, R7 ;  /* 0x00000007e6047221 */ /* 0x000fe40000010000 */
[----:B------:R-:W-:Y:S02]  /*10730*/  FADD.FTZ R2, R228, R6 ;  /* 0x00000006e4027221 */ /* 0x000fe40000010000 */
[----:B------:R-:W-:Y:S02]  /*10740*/  FADD.FTZ R7, R131, R4 ;  /* 0x0000000483077221 */ /* 0x000fe40000010000 */
[----:B------:R-:W-:Y:S02]  /*10750*/  FADD.FTZ R6, R130, R2 ;  /* 0x0000000282067221 */ /* 0x000fe40000010000 */
[----:B------:R-:W-:Y:S02]  /*10760*/  FADD.FTZ R2, R203, R7 ;  /* 0x00000007cb027221 */ /* 0x000fe40000010000 */
[----:B------:R-:W-:Y:S02]  /*10770*/  IMAD.MOV.U32 R237, RZ, RZ, R121 ;  /* 0x000000ffffed7224 */ /* 0x000fe400078e0079 */
[----:B------:R-:W-:Y:S01]  /*10780*/  IMAD.MOV.U32 R233, RZ, RZ, R186 ;  /* 0x000000ffffe97224 */ /* 0x000fe200078e00ba */
[-C--:B------:R-:W-:Y:S01]  /*10790*/  HMMA.16816.F32 R120, R164, R132.reuse, R20 ;  /* 0x00000084a478723c */ /* 0x080fe20000001814 */
[----:B------:R-:W-:Y:S01]  /*107a0*/  IMAD.MOV.U32 R190, RZ, RZ, R126 ;  /* 0x000000ffffbe7224 */ /* 0x000fe200078e007e */
[----:B------:R-:W-:Y:S01]  /*107b0*/  MOV R186, R198 ;  /* 0x000000c600ba7202 */ /* 0x000fe20000000f00 */
[----:B------:R-:W-:Y:S01]  /*107c0*/  FADD.FTZ R9, R237, R2 ;  /* 0x00000002ed097221 */ /* 0x000fe20000010000 */
[----:B------:R-:W-:Y:S04]  /*107d0*/  MOV R198, R125 ;  /* 0x0000007d00c67202 */ /* 0x000fe80000000f00 */
[C---:B------:R-:W-:Y:S01]  /*107e0*/  HMMA.16816.F32 R124, R160.reuse, R132, R24 ;  /* 0x00000084a07c723c */ /* 0x040fe20000001818 */
[----:B--2---:R-:W-:Y:S04]  /*107f0*/  FFMA.FTZ R0, R0, R73, R204 ;  /* 0x0000004900007223 */ /* 0x004fe800000100cc */
[----:B------:R-:W-:Y:S02]  /*10800*/  FADD.FTZ R8, R205, R0 ;  /* 0x00000000cd087221 */ /* 0x000fe40000010000 */
[----:B------:R-:W-:Y:S02]  /*10810*/  FADD.FTZ R0, R129, R5 ;  /* 0x0000000581007221 */ /* 0x000fe40000010000 */
[----:B------:R-:W-:Y:S03]  /*10820*/  FADD.FTZ R8, R206, R8 ;  /* 0x00000008ce087221 */ /* 0x000fe60000010000 */
[----:B------:R-:W-:Y:S02]  /*10830*/  FADD.FTZ R5, R128, R0 ;  /* 0x0000000080057221 */ /* 0x000fe40000010000 */
[----:B------:R-:W-:Y:S01]  /*10840*/  FADD.FTZ R4, R207, R8 ;  /* 0x00000008cf047221 */ /* 0x000fe20000010000 */
[-C--:B------:R-:W-:Y:S01]  /*10850*/  HMMA.16816.F32 R128, R160, R134.reuse, R28 ;  /* 0x00000086a080723c */ /* 0x080fe2000000181c */
[----:B------:R-:W-:Y:S02]  /*10860*/  FADD.FTZ R0, R232, R6 ;  /* 0x00000006e8007221 */ /* 0x000fe40000010000 */
[----:B------:R-:W-:Y:S02]  /*10870*/  FADD.FTZ R8, R235, R5 ;  /* 0x00000005eb087221 */ /* 0x000fe40000010000 */
[----:B------:R-:W-:Y:S02]  /*10880*/  FADD.FTZ R11, R138, R4 ;  /* 0x000000048a0b7221 */ /* 0x000fe40000010000 */
[----:B------:R-:W-:Y:S01]  /*10890*/  FADD.FTZ R10, R236, R0 ;  /* 0x00000000ec0a7221 */ /* 0x000fe20000010000 */
[----:B------:R-:W2:Y:S01]  /*108a0*/  LDSM.16.MT88.4 R4, [R211+0x2900] ;  /* 0x00290000d304783b */ /* 0x000ea20000004200 */
[----:B------:R-:W-:Y:S01]  /*108b0*/  FADD.FTZ R2, R229, R8 ;  /* 0x00000008e5027221 */ /* 0x000fe20000010000 */
[C---:B------:R-:W-:Y:S02]  /*108c0*/  HMMA.16816.F32 R132, R164.reuse, R134, R32 ;  /* 0x00000086a484723c */ /* 0x040fe40000001820 */
[----:B------:R-:W-:Y:S02]  /*108d0*/  FADD.FTZ R8, R137, R11 ;  /* 0x0000000b89087221 */ /* 0x000fe40000010000 */
[----:B------:R-:W-:Y:S02]  /*108e0*/  FADD.FTZ R0, R202, R9 ;  /* 0x00000009ca007221 */ /* 0x000fe40000010000 */
[----:B------:R-:W-:Y:S02]  /*108f0*/  FADD.FTZ R10, R233, R10 ;  /* 0x0000000ae90a7221 */ /* 0x000fe40000010000 */
[----:B------:R-:W-:Y:S04]  /*10900*/  FADD.FTZ R11, R139, R2 ;  /* 0x000000028b0b7221 */ /* 0x000fe80000010000 */
[----:B------:R-:W-:Y:S02]  /*10910*/  FADD.FTZ R8, R136, R8 ;  /* 0x0000000888087221 */ /* 0x000fe40000010000 */
[----:B------:R-:W-:Y:S01]  /*10920*/  FADD.FTZ R9, R186, R0 ;  /* 0x00000000ba097221 */ /* 0x000fe20000010000 */
[-C--:B-1----:R-:W-:Y:S01]  /*10930*/  HMMA.16816.F32 R136, R164, R148.reuse, R36 ;  /* 0x00000094a488723c */ /* 0x082fe20000001824 */
        /* <DEDUP_REMOVED lines=8> */
[----:B------:R-:W-:Y:S02]  /*109c0*/  FADD.FTZ R8, R145, R8 ;  /* 0x0000000891087221 */ /* 0x000fe40000010000 */
[----:B------:R-:W-:Y:S02]  /*109d0*/  FADD.FTZ R0, R249, R11 ;  /* 0x0000000bf9007221 */ /* 0x000fe40000010000 */
        /* <DEDUP_REMOVED lines=23> */
[----:B------:R-:W-:Y:S01]  /*10b50*/  FADD.FTZ R8, R103, R8 ;  /* 0x0000000867087221 */ /* 0x000fe20000010000 */
[----:B------:R-:W-:Y:S01]  /*10b60*/  MOV R103, R3 ;  /* 0x0000000300677202 */ /* 0x000fe20000000f00 */
[----:B------:R-:W-:Y:S02]  /*10b70*/  FADD.FTZ R10, R156, R9 ;  /* 0x000000099c0a7221 */ /* 0x000fe40000010000 */
[----:B------:R-:W-:Y:S02]  /*10b80*/  FADD.FTZ R11, R158, R2 ;  /* 0x000000029e0b7221 */ /* 0x000fe40000010000 */
[----:B------:R-:W-:Y:S02]  /*10b90*/  FADD.FTZ R9, R157, R0 ;  /* 0x000000009d097221 */ /* 0x000fe40000010000 */
[C---:B------:R-:W-:Y:S01]  /*10ba0*/  HMMA.16816.F32 R156, R160.reuse, R4, R56 ;  /* 0x00000004a09c723c */ /* 0x040fe20000001838 */
[----:B------:R-:W-:Y:S01]  /*10bb0*/  FADD.FTZ R8, R102, R8 ;  /* 0x0000000866087221 */ /* 0x000fe20000010000 */
[----:B------:R-:W-:Y:S01]  /*10bc0*/  MOV R102, R70 ;  /* 0x0000004600667202 */ /* 0x000fe20000000f00 */
[----:B------:R-:W-:Y:S02]  /*10bd0*/  FADD.FTZ R0, R180, R11 ;  /* 0x0000000bb4007221 */ /* 0x000fe40000010000 */
[----:B------:R-:W-:Y:S01]  /*10be0*/  FADD.FTZ R8, R101, R8 ;  /* 0x0000000865087221 */ /* 0x000fe20000010000 */
[----:B------:R-:W-:Y:S01]  /*10bf0*/  MOV R101, R71 ;  /* 0x0000004700657202 */ /* 0x000fe20000000f00 */
        /* <DEDUP_REMOVED lines=20> */
[----:B------:R1:W-:Y:S01]  /*10d40*/  STL [R1+0x14], R5 ;  /* 0x0000140501007387 */ /* 0x0003e20000100800 */
[----:B------:R-:W-:Y:S02]  /*10d50*/  FADD.FTZ R4, R169, R4 ;  /* 0x00000004a9047221 */ /* 0x000fe40000010000 */
[----:B------:R-:W-:Y:S02]  /*10d60*/  FADD.FTZ R2, R96, R2 ;  /* 0x0000000260027221 */ /* 0x000fe40000010000 */
[----:B------:R-:W-:Y:S01]  /*10d70*/  FADD.FTZ R0, R74, R0 ;  /* 0x000000004a007221 */ /* 0x000fe20000010000 */
[----:B------:R1:W-:Y:S01]  /*10d80*/  STL [R1+0x18], R4 ;  /* 0x0000180401007387 */ /* 0x0003e20000100800 */
[----:B------:R-:W-:Y:S02]  /*10d90*/  IMAD.MOV.U32 R100, RZ, RZ, R72 ;  /* 0x000000ffff647224 */ /* 0x000fe400078e0048 */
[----:B------:R-:W-:Y:S01]  /*10da0*/  FADD.FTZ R0, R97, R0 ;  /* 0x0000000061007221 */ /* 0x000fe20000010000 */
[----:B------:R1:W-:Y:S04]  /*10db0*/  STL [R1+0x1c], R2 ;  /* 0x00001c0201007387 */ /* 0x0003e80000100800 */
[----:B------:R1:W-:Y:S01]  /*10dc0*/  STL [R1+0x20], R0 ;  /* 0x0000200001007387 */ /* 0x0003e20000100800 */
[----:B------:R-:W-:-:S05]  /*10dd0*/  @P0 BRA `(.L_x_291) ;  /* 0xffff8c5000000947 */ /* 0x000fca000383ffff */
.L_x_272:
[----:B------:R-:W2:Y:S01]  /*10de0*/  S2UR UR17, SR_CTAID.X ;  /* 0x00000000001179c3 */ /* 0x000ea20000002500 */
[----:B------:R-:W-:-:S02]  /*10df0*/  UISETP.NE.AND UP1, UPT, UR35, URZ, UPT ;  /* 0x0000003f2300728c */ /* 0x000fc4000bf25270 */
[----:B------:R-:W-:Y:S02]  /*10e00*/  ULDC.64 UR4, c[0x0][0x2c8] ;  /* 0x0000b20000047ab9 */ /* 0x000fe40000000a00 */
[----:B------:R-:W-:-:S06]  /*10e10*/  UISETP.NE.AND UP0, UPT, UR34, URZ, UPT ;  /* 0x0000003f2200728c */ /* 0x000fcc000bf05270 */
[----:B------:R-:W-:Y:S01]  /*10e20*/  PLOP3.LUT P0, PT, PT, PT, UP0, 0x40, 0x0 ;  /* 0x000000000000781c */ /* 0x000fe20003f0e808 */
[----:B--2---:R-:W-:-:S04]  /*10e30*/  ULEA UR17, UR17, 0x7f, 0x7 ;  /* 0x0000007f11117891 */ /* 0x004fc8000f8e383f */
[----:B------:R-:W-:Y:S02]  /*10e40*/  UIMAD.WIDE.U32 UR20, UR17, UR4, URZ ;  /* 0x00000004111472a5 */ /* 0x000fe4000f8e003f */
[----:B------:R-:W-:Y:S02]  /*10e50*/  UIADD3 UR4, UR8, 0x1, -UR15 ;  /* 0x0000000108047890 */ /* 0x000fe4000fffe80f */
[----:B------:R-:W-:-:S03]  /*10e60*/  UMOV UR18, UR17 ;  /* 0x0000001100127c82 */ /* 0x000fc60008000000 */
[----:B------:R-:W-:Y:S02]  /*10e70*/  @UP1 UMOV UR17, UR21 ;  /* 0x0000001500111c82 */ /* 0x000fe40008000000 */
[----:B------:R-:W-:-:S03]  /*10e80*/  @UP1 USHF.R.U32.HI UR18, URZ, UR5, UR17 ;  /* 0x000000053f121299 */ /* 0x000fc60008011611 */
[----:B------:R-:W-:Y:S02]  /*10e90*/  ULDC UR17, c[0x0][0x324] ;  /* 0x0000c90000117ab9 */ /* 0x000fe40000000800 */
[----:B------:R-:W-:-:S04]  /*10ea0*/  UIADD3 UR18, UR4, UR18, URZ ;  /* 0x0000001204127290 */ /* 0x000fc8000fffe03f */
[----:B------:R-:W-:Y:S01]  /*10eb0*/  UIADD3 UR17, UR18, -UR17, URZ ;  /* 0x8000001112117290 */ /* 0x000fe2000fffe03f */
[----:B------:R-:W-:Y:S05]  /*10ec0*/  @P0 BRA `(.L_x_292) ;  /* 0x0000018000000947 */ /* 0x000fea0003800000 */
[----:B------:R-:W-:-:S06]  /*10ed0*/  UISETP.GT.AND UP0, UPT, UR18, -0x1, UPT ;  /* 0xffffffff1200788c */ /* 0x000fcc000bf04270 */
[----:B------:R-:W-:-:S13]  /*10ee0*/  PLOP3.LUT P0, PT, PT, PT, UP0, 0x80, 0x0 ;  /* 0x000000000000781c */ /* 0x000fda0003f0f008 */
[----:B------:R-:W-:Y:S05]  /*10ef0*/  @P0 BRA `(.L_x_293) ;  /* 0x000000a000000947 */ /* 0x000fea0003800000 */
[----:B------:R-:W-:Y:S02]  /*10f00*/  UMOV UR5, 0x1 ;  /* 0x0000000100057882 */ /* 0x000fe40000000000 */
[----:B------:R-:W-:Y:S02]  /*10f10*/  ULDC UR4, c[0x0][0x32c] ;  /* 0x0000cb0000047ab9 */ /* 0x000fe40000000800 */
[----:B------:R-:W-:Y:S02]  /*10f20*/  UISETP.NE.AND UP0, UPT, UR5, UR4, UPT ;  /* 0x000000040500728c */ /* 0x000fe4000bf05270 */
[----:B------:R-:W-:Y:S02]  /*10f30*/  ULOP3.LUT UR18, URZ, UR18, URZ, 0x33, !UPT ;  /* 0x000000123f127292 */ /* 0x000fe4000f8e333f */
[----:B------:R-:W-:Y:S02]  /*10f40*/  ULDC.64 UR4, c[0x0][0x330] ;  /* 0x0000cc0000047ab9 */ /* 0x000fe40000000a00 */
[----:B------:R-:W-:-:S07]  /*10f50*/  UIMAD.WIDE.U32 UR20, UR18, UR4, URZ ;  /* 0x00000004121472a5 */ /* 0x000fce000f8e003f */
[----:B------:R-:W-:Y:S02]  /*10f60*/  @UP0 UMOV UR19, UR21 ;  /* 0x0000001500130c82 */ /* 0x000fe40008000000 */
[----:B------:R-:W-:-:S04]  /*10f70*/  @UP0 USHF.R.U32.HI UR18, URZ, UR5, UR19 ;  /* 0x000000053f120299 */ /* 0x000fc80008011613 */
[----:B------:R-:W-:Y:S01]  /*10f80*/  ULOP3.LUT UR18, URZ, UR18, URZ, 0x33, !UPT ;  /* 0x000000123f127292 */ /* 0x000fe2000f8e333f */
[----:B------:R-:W-:Y:S05]  /*10f90*/  BRA `(.L_x_294) ;  /* 0x0000007000007947 */ /* 0x000fea0003800000 */
.L_x_293:
[----:B------:R-:W-:Y:S02]  /*10fa0*/  UMOV UR5, 0x1 ;  /* 0x0000000100057882 */ /* 0x000fe40000000000 */
[----:B------:R-:W-:Y:S02]  /*10fb0*/  ULDC UR4, c[0x0][0x32c] ;  /* 0x0000cb0000047ab9 */ /* 0x000fe40000000800 */
[----:B------:R-:W-:-:S03]  /*10fc0*/  UISETP.NE.AND UP0, UPT, UR5, UR4, UPT ;  /* 0x000000040500728c */ /* 0x000fc6000bf05270 */
[----:B------:R-:W-:Y:S02]  /*10fd0*/  ULDC.64 UR4, c[0x0][0x330] ;  /* 0x0000cc0000047ab9 */ /* 0x000fe40000000a00 */
[----:B------:R-:W-:-:S07]  /*10fe0*/  UIMAD.WIDE.U32 UR20, UR18, UR4, URZ ;  /* 0x00000004121472a5 */ /* 0x000fce000f8e003f */
[----:B------:R-:W-:Y:S02]  /*10ff0*/  @UP0 UMOV UR19, UR21 ;  /* 0x0000001500130c82 */ /* 0x000fe40008000000 */
[----:B------:R-:W-:Y:S02]  /*11000*/  @UP0 USHF.R.U32.HI UR18, URZ, UR5, UR19 ;  /* 0x000000053f120299 */ /* 0x000fe40008011613 */
.L_x_294:
[----:B------:R-:W-:Y:S02]  /*11010*/  ULDC UR4, c[0x0][0x32c] ;  /* 0x0000cb0000047ab9 */ /* 0x000fe40000000800 */
[----:B------:R-:W-:-:S04]  /*11020*/  UIMAD UR4, UR18, UR4, URZ ;  /* 0x00000004120472a4 */ /* 0x000fc8000f8e023f */
[----:B------:R-:W-:-:S04]  /*11030*/  UISETP.LT.AND UP0, UPT, UR17, UR4, UPT ;  /* 0x000000041100728c */ /* 0x000fc8000bf01270 */
[----:B------:R-:W-:-:S04]  /*11040*/  USEL UR17, UR17, UR4, !UP0 ;  /* 0x0000000411117287 */ /* 0x000fc8000c000000 */
.L_x_292:
[----:B------:R-:W-:-:S04]  /*11050*/  UIADD3 UR17, UR17, 0x5f, URZ ;  /* 0x0000005f11117890 */ /* 0x000fc8000fffe03f */
[----:B------:R-:W-:-:S04]  /*11060*/  UIMAD.WIDE UR4, UR17, 0x2aaaaaab, URZ ;  /* 0x2aaaaaab110478a5 */ /* 0x000fc8000f8e023f */
        /* <DEDUP_REMOVED lines=9> */
[----:B-1----:R-:W-:Y:S01]  /*11100*/  IMAD.MOV.U32 R2, RZ, RZ, R72 ;  /* 0x000000ffff027224 */ /* 0x002fe200078e0048 */
[----:B------:R-:W-:Y:S02]  /*11110*/  MOV R101, R70 ;  /* 0x0000004600657202 */ /* 0x000fe40000000f00 */
.L_x_298:
[----:B------:R-:W-:Y:S04]  /*11120*/  DEPBAR.LE SB0, 0x0 ;  /* 0x000080000000791a */ /* 0x000fe80000000000 */
[----:B------:R-:W-:Y:S01]  /*11130*/  BAR.SYNC.DEFER_BLOCKING 0x0 ;  /* 0x0000000000007b1d */ /* 0x000fe20000010000 */
[----:B------:R-:W-:Y:S06]  /*11140*/  UISETP.GT.AND UP0, UPT, UR7, UR12, UPT ;  /* 0x0000000c0700728c */ /* 0x000fec000bf04270 */
[----:B------:R-:W-:Y:S01]  /*11150*/  PLOP3.LUT P0, PT, PT, PT, UP0, 0x80, 0x0 ;  /* 0x000000000000781c */ /* 0x000fe20003f0f008 */
        /* <DEDUP_REMOVED lines=61> */
.L_x_296:
        /* <DEDUP_REMOVED lines=311> */
[----:B------:R-:W-:Y:S01]  /*128a0*/  UISETP.NE.AND UP0, UPT, UR36, URZ, UPT ;  /* 0x0000003f2400728c */ /* 0x000fe2000bf05270 */
[----:B------:R-:W-:Y:S01]  /*128b0*/  IMAD.MOV.U32 R227, RZ, RZ, RZ ;  /* 0x000000ffffe37224 */ /* 0x000fe200078e00ff */
[----:B------:R-:W-:Y:S01]  /*128c0*/  UIMAD UR5, UR12, 0x60, UR14 ;  /* 0x000000600c0578a4 */ /* 0x000fe2000f8e020e */
[----:B-1----:R-:W3:Y:S03]  /*128d0*/  LDL R38, [R1+0x4] ;  /* 0x0000040001267983 */ /* 0x002ee60000100800 */
[----:B------:R-:W-:Y:S02]  /*128e0*/  PLOP3.LUT P1, PT, PT, PT, UP0, 0x80, 0x0 ;  /* 0x000000000000781c */ /* 0x000fe40003f2f008 */
[----:B------:R-:W-:Y:S01]  /*128f0*/  IMAD.U32 R3, RZ, RZ, UR5 ;  /* 0x00000005ff037e24 */ /* 0x000fe2000f8e00ff */
[----:B------:R-:W-:Y:S04]  /*12900*/  PLOP3.LUT P0, PT, PT, PT, UP0, 0x80, 0x0 ;  /* 0x000000000000781c */ /* 0x000fe80003f0f008 */
[----:B--2---:R-:W-:Y:S06]  /*12910*/  IADD3 R3, R3, -0x60, R12 ;  /* 0xffffffa003037810 */ /* 0x004fec0007ffe00c */
        /* <DEDUP_REMOVED lines=26> */
[----:B------:R-:W4:Y:S04]  /*12ac0*/  SHFL.IDX PT, R10, R3, 0x2, 0x181f ;  /* 0x00581f00030a7f89 */ /* 0x000f2800000e0000 */
        /* <DEDUP_REMOVED lines=9> */
[-C--:B----4-:R-:W-:Y:S03]  /*12b60*/  IADD3 R10, P5, R10, R226.reuse, RZ ;  /* 0x000000e20a0a7210 */ /* 0x090fe60007fbe0ff */
[----:B---3--:R2:W-:Y:S01]  /*12b70*/  LDGSTS.E.BYPASS.LTC128B.128 [R38+0x3100], [R4.64], !P4 ;  /* 0x0310000004267fae */ /* 0x0085e2000e101d72 */
        /* <DEDUP_REMOVED lines=15> */
.L_x_297:
[----:B-1234-:R-:W-:Y:S01]  /*12c70*/  FMNMX.FTZ R72, R168, R2, !PT ;  /* 0x00000002a8487209 */ /* 0x01efe20007810000 */
[----:B------:R-:W-:Y:S01]  /*12c80*/  LDSM.16.MT88.4 R52, [R210+0x100] ;  /* 0x00010000d234783b */ /* 0x000fe20000004200 */
[----:B------:R-:W-:Y:S01]  /*12c90*/  FMNMX.FTZ R0, R183, R101, !PT ;  /* 0x00000065b7007209 */ /* 0x000fe20007810000 */
[----:B------:R-:W-:Y:S01]  /*12ca0*/  UISETP.GT.AND UP0, UPT, UR12, UR4, UPT ;  /* 0x000000040c00728c */ /* 0x000fe2000bf04270 */
[----:B------:R-:W-:Y:S01]  /*12cb0*/  FMNMX.FTZ R72, R184, R72, !PT ;  /* 0x00000048b8487209 */ /* 0x000fe20007810000 */
[----:B------:R-:W-:Y:S01]  /*12cc0*/  UIADD3 UR12, UR12, -0x1, URZ ;  /* 0xffffffff0c0c7890 */ /* 0x000fe2000fffe03f */
        /* <DEDUP_REMOVED lines=88> */
[----:B------:R-:W2:Y:S01]  /*13250*/  SHFL.BFLY PT, R70, R0, 0x2, 0x1f ;  /* 0x0c401f0000467f89 */ /* 0x000ea200000e0000 */
[----:B------:R-:W-:Y:S02]  /*13260*/  FMNMX.FTZ R4, R237, R4, !PT ;  /* 0x00000004ed047209 */ /* 0x000fe40007810000 */
[----:B------:R-:W-:Y:S02]  /*13270*/  FMNMX.FTZ R3, R99, R3, !PT ;  /* 0x0000000363037209 */ /* 0x000fe40007810000 */
[----:B------:R-:W-:Y:S02]  /*13280*/  FMNMX.FTZ R4, R244, R4, !PT ;  /* 0x00000004f4047209 */ /* 0x000fe40007810000 */
[----:B------:R-:W-:Y:S01]  /*13290*/  MOV R93, R22 ;  /* 0x00000016005d7202 */ /* 0x000fe20000000f00 */
[----:B------:R-:W3:Y:S01]  /*132a0*/  SHFL.BFLY PT, R5, R3, 0x2, 0x1f ;  /* 0x0c401f0003057f89 */ /* 0x000ee200000e0000 */
[----:B------:R-:W-:Y:S02]  /*132b0*/  FMNMX.FTZ R4, R247, R4, !PT ;  /* 0x00000004f7047209 */ /* 0x000fe40007810000 */
[----:B------:R-:W-:Y:S02]  /*132c0*/  MOV R85, R36 ;  /* 0x0000002400557202 */ /* 0x000fe40000000f00 */
[----:B------:R-:W-:Y:S02]  /*132d0*/  FMNMX.FTZ R4, R250, R4, !PT ;  /* 0x00000004fa047209 */ /* 0x000fe40007810000 */
[----:B------:R-:W-:Y:S02]  /*132e0*/  MOV R88, R29 ;  /* 0x0000001d00587202 */ /* 0x000fe40000000f00 */
[----:B------:R-:W-:Y:S02]  /*132f0*/  FMNMX.FTZ R4, R93, R4, !PT ;  /* 0x000000045d047209 */ /* 0x000fe40007810000 */
[----:B------:R-:W-:Y:S02]  /*13300*/  MOV R84, R37 ;  /* 0x0000002500547202 */ /* 0x000fe40000000f00 */
[----:B------:R-:W-:Y:S01]  /*13310*/  FMNMX.FTZ R4, R85, R4, !PT ;  /* 0x0000000455047209 */ /* 0x000fe20007810000 */
[----:B------:R-:W-:Y:S01]  /*13320*/  LDSM.16.MT88.4 R36, [R212+0x100] ;  /* 0x00010000d424783b */ /* 0x000fe20000004200 */
[----:B------:R-:W-:Y:S02]  /*13330*/  PLOP3.LUT P0, PT, PT, PT, UP0, 0x80, 0x0 ;  /* 0x000000000000781c */ /* 0x000fe40003f0f008 */
[----:B-1----:R-:W-:Y:S02]  /*13340*/  FMNMX.FTZ R72, R72, R6, !PT ;  /* 0x0000000648487209 */ /* 0x002fe40007810000 */
[----:B--2---:R-:W-:Y:S02]  /*13350*/  FMNMX.FTZ R70, R0, R70, !PT ;  /* 0x0000004600467209 */ /* 0x004fe40007810000 */
[----:B------:R-:W-:Y:S01]  /*13360*/  FMNMX.FTZ R0, R88, R4, !PT ;  /* 0x0000000458007209 */ /* 0x000fe20007810000 */
[----:B------:R-:W1:Y:S01]  /*13370*/  SHFL.BFLY PT, R6, R72, 0x1, 0x1f ;  /* 0x0c201f0048067f89 */ /* 0x000e6200000e0000 */
[----:B---3--:R-:W-:Y:S02]  /*13380*/  FMNMX.FTZ R3, R3, R5, !PT ;  /* 0x0000000503037209 */ /* 0x008fe40007810000 */
[----:B------:R-:W-:Y:S04]  /*13390*/  FMNMX.FTZ R0, R57, R0, !PT ;  /* 0x0000000039007209 */ /* 0x000fe80007810000 */
[----:B------:R-:W-:Y:S01]  /*133a0*/  FMNMX.FTZ R4, R84, R0, !PT ;  /* 0x0000000054047209 */ /* 0x000fe20007810000 */
[----:B------:R-:W2:Y:S03]  /*133b0*/  SHFL.BFLY PT, R71, R3, 0x1, 0x1f ;  /* 0x0c201f0003477f89 */ /* 0x000ea600000e0000 */
[----:B------:R-:W-:Y:S05]  /*133c0*/  FMNMX.FTZ R4, R178, R4, !PT ;  /* 0x00000004b2047209 */ /* 0x000fea0007810000 */
[----:B------:R-:W3:Y:S01]  /*133d0*/  SHFL.BFLY PT, R5, R70, 0x1, 0x1f ;  /* 0x0c201f0046057f89 */ /* 0x000ee200000e0000 */
[----:B-1----:R-:W-:Y:S05]  /*133e0*/  FMNMX.FTZ R72, R72, R6, !PT ;  /* 0x0000000648487209 */ /* 0x002fea0007810000 */
[C---:B------:R-:W-:Y:S02]  /*133f0*/  FADD.FTZ R0, -R72.reuse, R2 ;  /* 0x0000000248007221 */ /* 0x040fe40000010100 */
[----:B------:R-:W-:Y:S02]  /*13400*/  FMUL.FTZ R96, R72, c[0x0][0x2d0] ;  /* 0x0000b40048607a20 */ /* 0x000fe40000410000 */
[----:B------:R-:W-:Y:S01]  /*13410*/  FMUL.FTZ R2, R0, c[0x0][0x2d0] ;  /* 0x0000b40000027a20 */ /* 0x000fe20000410000 */
[----:B--2---:R-:W-:Y:S02]  /*13420*/  FMNMX.FTZ R71, R3, R71, !PT ;  /* 0x0000004703477209 */ /* 0x004fe40007810000 */
[----:B------:R-:W-:Y:S01]  /*13430*/  FMNMX.FTZ R0, R179, R4, !PT ;  /* 0x00000004b3007209 */ /* 0x000fe20007810000 */
[----:B------:R1:W2:Y:S01]  /*13440*/  MUFU.EX2 R73, R2 ;  /* 0x0000000200497308 */ /* 0x0002a20000000800 */
[--C-:B------:R-:W-:Y:S02]  /*13450*/  FFMA.FTZ R4, R168, c[0x0][0x2d0], -R96.reuse ;  /* 0x0000b400a8047a23 */ /* 0x100fe40000010860 */
[----:B------:R-:W-:Y:S01]  /*13460*/  FMNMX.FTZ R0, R74, R0, !PT ;  /* 0x000000004a007209 */ /* 0x000fe20007810000 */
[----:B------:R-:W-:Y:S01]  /*13470*/  FMUL.FTZ R97, R71, c[0x0][0x2d0] ;  /* 0x0000b40047617a20 */ /* 0x000fe20000410000 */
[----:B---3--:R-:W-:Y:S01]  /*13480*/  FMNMX.FTZ R70, R70, R5, !PT ;  /* 0x0000000546467209 */ /* 0x008fe20007810000 */
[----:B------:R-:W-:Y:S01]  /*13490*/  FFMA.FTZ R5, R20, c[0x0][0x2d0], -R96 ;  /* 0x0000b40014057a23 */ /* 0x000fe20000010860 */
[----:B------:R-:W-:Y:S03]  /*134a0*/  FMNMX.FTZ R0, R75, R0, !PT ;  /* 0x000000004b007209 */ /* 0x000fe60007810000 */
[----:B------:R2:W-:Y:S01]  /*134b0*/  MUFU.EX2 R40, R5 ;  /* 0x0000000500287308 */ /* 0x0005e20000000800 */
[----:B------:R-:W-:Y:S01]  /*134c0*/  FMUL.FTZ R98, R70, c[0x0][0x2d0] ;  /* 0x0000b40046627a20 */ /* 0x000fe20000410000 */
[----:B------:R-:W3:Y:S01]  /*134d0*/  SHFL.BFLY PT, R3, R0, 0x2, 0x1f ;  /* 0x0c401f0000037f89 */ /* 0x000ee200000e0000 */
[----:B-1----:R-:W-:Y:S07]  /*134e0*/  FADD.FTZ R2, -R71, R100 ;  /* 0x0000006447027221 */ /* 0x002fee0000010100 */
[----:B------:R-:W-:Y:S01]  /*134f0*/  MUFU.EX2 R100, R4 ;  /* 0x0000000400647308 */ /* 0x000fe20000000800 */
[----:B------:R-:W-:Y:S02]  /*13500*/  FMUL.FTZ R2, R2, c[0x0][0x2d0] ;  /* 0x0000b40002027a20 */ /* 0x000fe40000410000 */
[----:B--2---:R-:W-:Y:S07]  /*13510*/  FMUL.FTZ R5, R73, R105 ;  /* 0x0000006949057220 */ /* 0x004fee0000410000 */
[----:B------:R1:W-:Y:S01]  /*13520*/  MUFU.EX2 R69, R2 ;  /* 0x0000000200457308 */ /* 0x0003e20000000800 */
[----:B---3--:R-:W-:Y:S01]  /*13530*/  FMNMX.FTZ R0, R0, R3, !PT ;  /* 0x0000000300007209 */ /* 0x008fe20007810000 */
[--C-:B------:R-:W-:Y:S02]  /*13540*/  FFMA.FTZ R3, R17, c[0x0][0x2d0], -R96.reuse ;  /* 0x0000b40011037a23 */ /* 0x100fe40000010860 */
[----:B------:R-:W-:Y:S01]  /*13550*/  FMUL.FTZ R17, R73, R117 ;  /* 0x0000007549117220 */ /* 0x000fe20000410000 */
[----:B------:R-:W-:Y:S05]  /*13560*/  MOV R117, R88 ;  /* 0x0000005800757202 */ /* 0x000fea0000000f00 */
[----:B------:R2:W3:Y:S01]  /*13570*/  MUFU.EX2 R11, R3 ;  /* 0x00000003000b7308 */ /* 0x0004e20000000800 */
[----:B-1----:R-:W-:Y:S04]  /*13580*/  FADD.FTZ R2, -R70, R101 ;  /* 0x0000006546027221 */ /* 0x002fe80000010100 */
[----:B------:R-:W-:Y:S05]  /*13590*/  FMUL.FTZ R2, R2, c[0x0][0x2d0] ;  /* 0x0000b40002027a20 */ /* 0x000fea0000410000 */
[----:B------:R1:W4:Y:S01]  /*135a0*/  MUFU.EX2 R68, R2 ;  /* 0x0000000200447308 */ /* 0x0003220000000800 */
[--C-:B--2---:R-:W-:Y:S01]  /*135b0*/  FFMA.FTZ R3, R169, c[0x0][0x2d0], -R97.reuse ;  /* 0x0000b400a9037a23 */ /* 0x104fe20000010861 */
[----:B------:R-:W-:Y:S02]  /*135c0*/  MOV R169, R87 ;  /* 0x0000005700a97202 */ /* 0x000fe40000000f00 */
[----:B---3--:R-:W-:Y:S06]  /*135d0*/  MOV R105, R11 ;  /* 0x0000000b00697202 */ /* 0x008fec0000000f00 */
[----:B------:R2:W-:Y:S01]  /*135e0*/  MUFU.EX2 R7, R3 ;  /* 0x0000000300077308 */ /* 0x0005e20000000800 */
[--C-:B-1----:R-:W-:Y:S02]  /*135f0*/  FFMA.FTZ R2, R184, c[0x0][0x2d0], -R96.reuse ;  /* 0x0000b400b8027a23 */ /* 0x102fe40000010860 */
[C---:B----4-:R-:W-:Y:S07]  /*13600*/  FMUL.FTZ R29, R68.reuse, R129 ;  /* 0x00000081441d7220 */ /* 0x050fee0000410000 */
[----:B------:R1:W3:Y:S01]  /*13610*/  MUFU.EX2 R59, R2 ;  /* 0x00000002003b7308 */ /* 0x0002e20000000800 */
[----:B------:R-:W-:Y:S02]  /*13620*/  FMUL.FTZ R45, R68, R145 ;  /* 0x00000091442d7220 */ /* 0x000fe40000410000 */
[--C-:B--2---:R-:W-:Y:S07]  /*13630*/  FFMA.FTZ R3, R185, c[0x0][0x2d0], -R97.reuse ;  /* 0x0000b400b9037a23 */ /* 0x104fee0000010861 */
[----:B------:R2:W-:Y:S01]  /*13640*/  MUFU.EX2 R58, R3 ;  /* 0x00000003003a7308 */ /* 0x0005e20000000800 */
[----:B-1----:R-:W-:Y:S01]  /*13650*/  FFMA.FTZ R2, R16, c[0x0][0x2d0], -R96 ;  /* 0x0000b40010027a23 */ /* 0x002fe20000010860 */
[----:B---3--:R-:W-:Y:S01]  /*13660*/  F2FP.PACK_AB R76, R59, R100 ;  /* 0x000000643b4c723e */ /* 0x008fe200000000ff */
[--C-:B------:R-:W-:Y:S07]  /*13670*/  FFMA.FTZ R16, R35, c[0x0][0x2d0], -R97.reuse ;  /* 0x0000b40023107a23 */ /* 0x100fee0000010861 */
[----:B------:R1:W3:Y:S01]  /*13680*/  MUFU.EX2 R8, R2 ;  /* 0x0000000200087308 */ /* 0x0002e20000000800 */
[C---:B------:R-:W-:Y:S02]  /*13690*/  FMUL.FTZ R35, R69.reuse, R135 ;  /* 0x0000008745237220 */ /* 0x040fe40000410000 */
[--C-:B--2---:R-:W-:Y:S02]  /*136a0*/  FFMA.FTZ R3, R18, c[0x0][0x2d0], -R97.reuse ;  /* 0x0000b40012037a23 */ /* 0x104fe40000010861 */
[----:B------:R-:W-:Y:S01]  /*136b0*/  FMUL.FTZ R18, R69, R118 ;  /* 0x0000007645127220 */ /* 0x000fe20000410000 */
[----:B------:R-:W-:Y:S04]  /*136c0*/  MOV R118, R92 ;  /* 0x0000005c00767202 */ /* 0x000fe80000000f00 */
[----:B------:R-:W-:Y:S01]  /*136d0*/  MUFU.EX2 R61, R3 ;  /* 0x00000003003d7308 */ /* 0x000fe20000000800 */
[--C-:B------:R-:W-:Y:S09]  /*136e0*/  FFMA.FTZ R92, R199, c[0x0][0x2d0], -R97.reuse ;  /* 0x0000b400c75c7a23 */ /* 0x100ff20000010861 */
[----:B------:R2:W-:Y:S01]  /*136f0*/  MUFU.EX2 R95, R16 ;  /* 0x00000010005f7308 */ /* 0x0005e20000000800 */
[----:B-1----:R-:W1:Y:S01]  /*13700*/  SHFL.BFLY PT, R2, R0, 0x1, 0x1f ;  /* 0x0c201f0000027f89 */ /* 0x002e6200000e0000 */
[----:B---3--:R-:W-:Y:S04]  /*13710*/  MOV R185, R8 ;  /* 0x0000000800b97202 */ /* 0x008fe80000000f00 */
[----:B------:R-:W-:Y:S01]  /*13720*/  F2FP.PACK_AB R78, R105, R185 ;  /* 0x000000b9694e723e */ /* 0x000fe200000000ff */
[----:B--2---:R-:W-:Y:S01]  /*13730*/  FMUL.FTZ R16, R73, R116 ;  /* 0x0000007449107220 */ /* 0x004fe20000410000 */
[----:B------:R-:W-:Y:S02]  /*13740*/  MOV R116, R85 ;  /* 0x0000005500747202 */ /* 0x000fe40000000f00 */
[----:B-1----:R-:W-:Y:S01]  /*13750*/  FMNMX.FTZ R3, R2, R0, !PT ;  /* 0x0000000002037209 */ /* 0x002fe20007810000 */
[----:B------:R-:W-:Y:S01]  /*13760*/  FFMA.FTZ R2, R183, c[0x0][0x2d0], -R98 ;  /* 0x0000b400b7027a23 */ /* 0x000fe20000010862 */
[----:B------:R-:W-:Y:S01]  /*13770*/  MOV R183, R56 ;  /* 0x0000003800b77202 */ /* 0x000fe20000000f00 */
[--C-:B------:R-:W-:Y:S02]  /*13780*/  FFMA.FTZ R0, R19, c[0x0][0x2d0], -R97.reuse ;  /* 0x0000b40013007a23 */ /* 0x100fe40000010861 */
[----:B------:R1:W2:Y:S01]  /*13790*/  MUFU.EX2 R13, R2 ;  /* 0x00000002000d7308 */ /* 0x0002a20000000800 */
[----:B------:R-:W-:Y:S01]  /*137a0*/  FMUL.FTZ R19, R69, R119 ;  /* 0x0000007745137220 */ /* 0x000fe20000410000 */
[----:B------:R-:W-:Y:S01]  /*137b0*/  MOV R119, R93 ;  /* 0x0000005d00777202 */ /* 0x000fe20000000f00 */
[----:B------:R-:W-:Y:S07]  /*137c0*/  FFMA.FTZ R56, R193, c[0x0][0x2d0], -R96 ;  /* 0x0000b400c1387a23 */ /* 0x000fee0000010860 */
[----:B------:R3:W-:Y:S01]  /*137d0*/  MUFU.EX2 R6, R0 ;  /* 0x0000000000067308 */ /* 0x0007e20000000800 */
[----:B-1----:R-:W-:Y:S01]  /*137e0*/  FFMA.FTZ R2, R186, c[0x0][0x2d0], -R98 ;  /* 0x0000b400ba027a23 */ /* 0x002fe20000010862 */
[----:B------:R-:W-:Y:S01]  /*137f0*/  MOV R186, R7 ;  /* 0x0000000700ba7202 */ /* 0x000fe20000000f00 */
[--C-:B------:R-:W-:Y:S01]  /*13800*/  FFMA.FTZ R7, R103, c[0x0][0x2d0], -R97.reuse ;  /* 0x0000b40067077a23 */ /* 0x100fe20000010861 */
[----:B--2---:R-:W-:Y:S06]  /*13810*/  MOV R103, R13 ;  /* 0x0000000d00677202 */ /* 0x004fec0000000f00 */
[----:B------:R1:W2:Y:S01]  /*13820*/  MUFU.EX2 R184, R2 ;  /* 0x0000000200b87308 */ /* 0x0002a20000000800 */
[----:B------:R-:W-:Y:S01]  /*13830*/  F2FP.PACK_AB R77, R58, R186 ;  /* 0x000000ba3a4d723e */ /* 0x000fe200000000ff */
[----:B------:R-:W-:Y:S02]  /*13840*/  FMUL.FTZ R13, R68, R113 ;  /* 0x00000071440d7220 */ /* 0x000fe40000410000 */
[----:B---3--:R-:W-:Y:S06]  /*13850*/  FADD.FTZ R0, -R3, R102 ;  /* 0x0000006603007221 */ /* 0x008fec0000010100 */
[----:B------:R3:W-:Y:S01]  /*13860*/  MUFU.EX2 R168, R7 ;  /* 0x0000000700a87308 */ /* 0x0007e20000000800 */
[----:B------:R-:W-:Y:S09]  /*13870*/  FMUL.FTZ R0, R0, c[0x0][0x2d0] ;  /* 0x0000b40000007a20 */ /* 0x000ff20000410000 */
[----:B------:R-:W4:Y:S01]  /*13880*/  MUFU.EX2 R0, R0 ;  /* 0x0000000000007308 */ /* 0x000f220000000800 */
[--C-:B-1----:R-:W-:Y:S01]  /*13890*/  FFMA.FTZ R2, R180, c[0x0][0x2d0], -R98.reuse ;  /* 0x0000b400b4027a23 */ /* 0x102fe20000010862 */
[----:B--2---:R-:W-:Y:S08]  /*138a0*/  F2FP.PACK_AB R64, R184, R103 ;  /* 0x00000067b840723e */ /* 0x004ff000000000ff */
[----:B------:R1:W2:Y:S01]  /*138b0*/  MUFU.EX2 R8, R2 ;  /* 0x0000000200087308 */ /* 0x0002a20000000800 */
[----:B---3--:R-:W-:Y:S02]  /*138c0*/  FMUL.FTZ R7, R69, R107 ;  /* 0x0000006b45077220 */ /* 0x008fe40000410000 */
[C---:B----4-:R-:W-:Y:S02]  /*138d0*/  FMUL.FTZ R11, R0.reuse, R111 ;  /* 0x0000006f000b7220 */ /* 0x050fe40000410000 */
[C---:B------:R-:W-:Y:S01]  /*138e0*/  FMUL.FTZ R14, R0.reuse, R114 ;  /* 0x00000072000e7220 */ /* 0x040fe20000410000 */
[----:B------:R-:W-:Y:S01]  /*138f0*/  MOV R114, R60 ;  /* 0x0000003c00727202 */ /* 0x000fe20000000f00 */
[C---:B------:R-:W-:Y:S01]  /*13900*/  FMUL.FTZ R26, R0.reuse, R126 ;  /* 0x0000007e001a7220 */ /* 0x040fe20000410000 */
[----:B------:R-:W-:Y:S01]  /*13910*/  MOV R126, R95 ;  /* 0x0000005f007e7202 */ /* 0x000fe20000000f00 */
[C---:B------:R-:W-:Y:S02]  /*13920*/  FMUL.FTZ R27, R0.reuse, R127 ;  /* 0x0000007f001b7220 */ /* 0x040fe40000410000 */
[----:B------:R-:W-:Y:S02]  /*13930*/  FMUL.FTZ R42, R0, R142 ;  /* 0x0000008e002a7220 */ /* 0x000fe40000410000 */
[----:B-1----:R-:W-:Y:S01]  /*13940*/  FFMA.FTZ R2, R170, c[0x0][0x2d0], -R98 ;  /* 0x0000b400aa027a23 */ /* 0x002fe20000010862 */
[----:B------:R-:W-:Y:S01]  /*13950*/  MOV R170, R86 ;  /* 0x0000005600aa7202 */ /* 0x000fe20000000f00 */
[----:B------:R-:W-:Y:S01]  /*13960*/  FMUL.FTZ R46, R0, R146 ;  /* 0x00000092002e7220 */ /* 0x000fe20000410000 */
[----:B--2---:R-:W-:Y:S01]  /*13970*/  MOV R107, R8 ;  /* 0x00000008006b7202 */ /* 0x004fe20000000f00 */
[----:B------:R1:W2:Y:S01]  /*13980*/  MUFU.EX2 R9, R2 ;  /* 0x0000000200097308 */ /* 0x0002a20000000800 */
[----:B------:R-:W-:Y:S02]  /*13990*/  FMUL.FTZ R8, R68, R108 ;  /* 0x0000006c44087220 */ /* 0x000fe40000410000 */
[C---:B------:R-:W-:Y:S02]  /*139a0*/  FMUL.FTZ R43, R0.reuse, R143 ;  /* 0x0000008f002b7220 */ /* 0x040fe40000410000 */
[----:B------:R-:W-:Y:S02]  /*139b0*/  FMUL.FTZ R47, R0, R147 ;  /* 0x00000093002f7220 */ /* 0x000fe40000410000 */
[--C-:B------:R-:W-:Y:S02]  /*139c0*/  FFMA.FTZ R60, R198, c[0x0][0x2d0], -R97.reuse ;  /* 0x0000b400c63c7a23 */ /* 0x100fe40000010861 */
[----:B-1----:R-:W-:Y:S01]  /*139d0*/  FMUL.FTZ R2, R3, c[0x0][0x2d0] ;  /* 0x0000b40003027a20 */ /* 0x002fe20000410000 */
[----:B--2---:R-:W-:Y:S01]  /*139e0*/  MOV R108, R9 ;  /* 0x00000009006c7202 */ /* 0x004fe20000000f00 */
[----:B------:R-:W-:Y:S02]  /*139f0*/  FMUL.FTZ R9, R68, R109 ;  /* 0x0000006d44097220 */ /* 0x000fe40000410000 */
[--C-:B------:R-:W-:Y:S01]  /*13a00*/  FFMA.FTZ R4, R181, c[0x0][0x2d0], -R2.reuse ;  /* 0x0000b400b5047a23 */ /* 0x100fe20000010802 */
[----:B------:R-:W-:Y:S01]  /*13a10*/  MOV R181, R91 ;  /* 0x0000005b00b57202 */ /* 0x000fe20000000f00 */
[--C-:B------:R-:W-:Y:S01]  /*13a20*/  FFMA.FTZ R28, R188, c[0x0][0x2d0], -R2.reuse ;  /* 0x0000b400bc1c7a23 */ /* 0x100fe20000010802 */
[----:B------:R-:W-:Y:S01]  /*13a30*/  F2FP.PACK_AB R66, R108, R107 ;  /* 0x0000006b6c42723e */ /* 0x000fe200000000ff */
[----:B------:R1:W-:Y:S01]  /*13a40*/  MUFU.EX2 R102, R4 ;  /* 0x0000000400667308 */ /* 0x0003e20000000800 */
[--C-:B------:R-:W-:Y:S02]  /*13a50*/  FFMA.FTZ R44, R194, c[0x0][0x2d0], -R2.reuse ;  /* 0x0000b400c22c7a23 */ /* 0x100fe40000010802 */
[--C-:B------:R-:W-:Y:S02]  /*13a60*/  FFMA.FTZ R48, R196, c[0x0][0x2d0], -R2.reuse ;  /* 0x0000b400c4307a23 */ /* 0x100fe40000010802 */
[--C-:B------:R-:W-:Y:S05]  /*13a70*/  FFMA.FTZ R74, R74, c[0x0][0x2d0], -R2.reuse ;  /* 0x0000b4004a4a7a23 */ /* 0x100fea0000010802 */
[----:B------:R2:W-:Y:S10]  /*13a80*/  MUFU.EX2 R50, R44 ;  /* 0x0000002c00327308 */ /* 0x0005f40000000800 */
[----:B------:R3:W-:Y:S01]  /*13a90*/  MUFU.EX2 R113, R48 ;  /* 0x0000003000717308 */ /* 0x0007e20000000800 */
[--C-:B-1----:R-:W-:Y:S01]  /*13aa0*/  FFMA.FTZ R4, R187, c[0x0][0x2d0], -R2.reuse ;  /* 0x0000b400bb047a23 */ /* 0x102fe20000010802 */
[----:B------:R-:W-:Y:S01]  /*13ab0*/  MOV R187, R57 ;  /* 0x0000003900bb7202 */ /* 0x000fe20000000f00 */
[C---:B------:R-:W-:Y:S07]  /*13ac0*/  FMUL.FTZ R57, R68.reuse, R157 ;  /* 0x0000009d44397220 */ /* 0x040fee0000410000 */
[----:B------:R1:W4:Y:S01]  /*13ad0*/  MUFU.EX2 R12, R4 ;  /* 0x00000004000c7308 */ /* 0x0003220000000800 */
[----:B--2---:R-:W-:Y:S02]  /*13ae0*/  FMUL.FTZ R44, R68, R144 ;  /* 0x00000090442c7220 */ /* 0x004fe40000410000 */
[----:B---3--:R-:W-:Y:S02]  /*13af0*/  FMUL.FTZ R48, R73, R148 ;  /* 0x0000009449307220 */ /* 0x008fe40000410000 */
[--C-:B-1----:R-:W-:Y:S01]  /*13b00*/  FFMA.FTZ R4, R182, c[0x0][0x2d0], -R2.reuse ;  /* 0x0000b400b6047a23 */ /* 0x102fe20000010802 */
[----:B------:R-:W-:Y:S02]  /*13b10*/  MOV R182, R90 ;  /* 0x0000005a00b67202 */ /* 0x000fe40000000f00 */
[----:B----4-:R-:W-:Y:S02]  /*13b20*/  MOV R111, R12 ;  /* 0x0000000c006f7202 */ /* 0x010fe40000000f00 */
[----:B------:R1:W-:Y:S01]  /*13b30*/  MUFU.EX2 R10, R4 ;  /* 0x00000004000a7308 */ /* 0x0003e20000000800 */
[--C-:B------:R-:W-:Y:S01]  /*13b40*/  FFMA.FTZ R12, R34, c[0x0][0x2d0], -R97.reuse ;  /* 0x0000b400220c7a23 */ /* 0x100fe20000010861 */
[----:B------:R-:W-:Y:S01]  /*13b50*/  F2FP.PACK_AB R65, R111, R102 ;  /* 0x000000666f41723e */ /* 0x000fe200000000ff */
[----:B------:R-:W-:Y:S07]  /*13b60*/  FMUL.FTZ R34, R69, R134 ;  /* 0x0000008645227220 */ /* 0x000fee0000410000 */
[----:B------:R2:W-:Y:S10]  /*13b70*/  MUFU.EX2 R109, R12 ;  /* 0x0000000c006d7308 */ /* 0x0005f40000000800 */
[----:B------:R-:W-:Y:S01]  /*13b80*/  MUFU.EX2 R134, R92 ;  /* 0x0000005c00867308 */ /* 0x000fe20000000800 */
[----:B-1----:R-:W-:Y:S01]  /*13b90*/  FFMA.FTZ R4, R171, c[0x0][0x2d0], -R2 ;  /* 0x0000b400ab047a23 */ /* 0x002fe20000010802 */
[----:B------:R-:W-:Y:S02]  /*13ba0*/  MOV R171, R84 ;  /* 0x0000005400ab7202 */ /* 0x000fe40000000f00 */
[----:B------:R-:W-:Y:S06]  /*13bb0*/  LDSM.16.MT88.4 R84, [R209+0x900] ;  /* 0x00090000d154783b */ /* 0x000fec0000004200 */
[----:B------:R1:W-:Y:S01]  /*13bc0*/  MUFU.EX2 R180, R4 ;  /* 0x0000000400b47308 */ /* 0x0003e20000000800 */
[----:B--2---:R-:W-:Y:S01]  /*13bd0*/  FMUL.FTZ R12, R68, R112 ;  /* 0x00000070440c7220 */ /* 0x004fe20000410000 */
[----:B------:R-:W-:Y:S01]  /*13be0*/  MOV R112, R59 ;  /* 0x0000003b00707202 */ /* 0x000fe20000000f00 */
[C---:B------:R-:W-:Y:S02]  /*13bf0*/  FMUL.FTZ R59, R0.reuse, R159 ;  /* 0x0000009f003b7220 */ /* 0x040fe40000410000 */
[--C-:B-1----:R-:W-:Y:S02]  /*13c00*/  FFMA.FTZ R4, R21, c[0x0][0x2d0], -R96.reuse ;  /* 0x0000b40015047a23 */ /* 0x102fe40000010860 */
[----:B------:R-:W1:Y:S03]  /*13c10*/  LDSM.16.MT88.4 R20, [R209+0x100] ;  /* 0x00010000d114783b */ /* 0x000e660000004200 */
[----:B------:R2:W-:Y:S02]  /*13c20*/  MUFU.EX2 R41, R4 ;  /* 0x0000000400297308 */ /* 0x0005e40000000800 */
[--C-:B--2---:R-:W-:Y:S02]  /*13c30*/  FFMA.FTZ R4, R15, c[0x0][0x2d0], -R97.reuse ;  /* 0x0000b4000f047a23 */ /* 0x104fe40000010861 */
[C---:B------:R-:W-:Y:S01]  /*13c40*/  FMUL.FTZ R15, R0.reuse, R115 ;  /* 0x00000073000f7220 */ /* 0x040fe20000410000 */
[----:B------:R-:W-:Y:S05]  /*13c50*/  MOV R115, R62 ;  /* 0x0000003e00737202 */ /* 0x000fea0000000f00 */
[----:B------:R2:W-:Y:S01]  /*13c60*/  MUFU.EX2 R31, R4 ;  /* 0x00000004001f7308 */ /* 0x0005e20000000800 */
[----:B------:R-:W-:Y:S02]  /*13c70*/  FMUL.FTZ R62, R0, R162 ;  /* 0x000000a2003e7220 */ /* 0x000fe40000410000 */
[----:B--2---:R-:W-:Y:S02]  /*13c80*/  FFMA.FTZ R4, R32, c[0x0][0x2d0], -R96 ;  /* 0x0000b40020047a23 */ /* 0x004fe40000010860 */
[----:B------:R-:W-:Y:S05]  /*13c90*/  FFMA.FTZ R32, R189, c[0x0][0x2d0], -R2 ;  /* 0x0000b400bd207a23 */ /* 0x000fea0000010802 */
[----:B------:R2:W3:Y:S02]  /*13ca0*/  MUFU.EX2 R94, R4 ;  /* 0x00000004005e7308 */ /* 0x0004e40000000800 */
[----:B--2---:R-:W-:Y:S01]  /*13cb0*/  FFMA.FTZ R4, R33, c[0x0][0x2d0], -R96 ;  /* 0x0000b40021047a23 */ /* 0x004fe20000010860 */
[----:B---3--:R-:W-:Y:S01]  /*13cc0*/  MOV R127, R94 ;  /* 0x0000005e007f7202 */ /* 0x008fe20000000f00 */
[C---:B------:R-:W-:Y:S01]  /*13cd0*/  FMUL.FTZ R33, R73.reuse, R133 ;  /* 0x0000008549217220 */ /* 0x040fe20000410000 */
[----:B------:R-:W-:Y:S05]  /*13ce0*/  LDSM.16.MT88.4 R92, [R210+0x900] ;  /* 0x00090000d25c783b */ /* 0x000fea0000004200 */
[----:B------:R2:W3:Y:S02]  /*13cf0*/  MUFU.EX2 R49, R4 ;  /* 0x0000000400317308 */ /* 0x0004e40000000800 */
[----:B--2---:R-:W-:Y:S01]  /*13d00*/  FMUL.FTZ R4, R73, R104 ;  /* 0x0000006849047220 */ /* 0x004fe20000410000 */
[----:B------:R-:W-:Y:S01]  /*13d10*/  MOV R104, R6 ;  /* 0x0000000600687202 */ /* 0x000fe20000000f00 */
[----:B------:R-:W-:Y:S01]  /*13d20*/  FMUL.FTZ R6, R69, R106 ;  /* 0x0000006a45067220 */ /* 0x000fe20000410000 */
[----:B------:R-:W-:Y:S01]  /*13d30*/  MOV R106, R10 ;  /* 0x0000000a006a7202 */ /* 0x000fe20000000f00 */
[----:B------:R-:W-:Y:S01]  /*13d40*/  FMUL.FTZ R10, R0, R110 ;  /* 0x0000006e000a7220 */ /* 0x000fe20000410000 */
[----:B------:R-:W-:Y:S02]  /*13d50*/  F2FP.PACK_AB R79, R104, R61 ;  /* 0x0000003d684f723e */ /* 0x000fe400000000ff */
[----:B---3--:R-:W-:Y:S01]  /*13d60*/  MOV R148, R49 ;  /* 0x0000003100947202 */ /* 0x008fe20000000f00 */
[----:B------:R-:W-:Y:S01]  /*13d70*/  FMUL.FTZ R49, R73, R149 ;  /* 0x0000009549317220 */ /* 0x000fe20000410000 */
[----:B------:R-:W-:Y:S01]  /*13d80*/  MOV R149, R50 ;  /* 0x0000003200957202 */ /* 0x000fe20000000f00 */
[----:B------:R-:W-:Y:S01]  /*13d90*/  FMUL.FTZ R50, R69, R150 ;  /* 0x0000009645327220 */ /* 0x000fe20000410000 */
[----:B------:R-:W-:Y:S01]  /*13da0*/  F2FP.PACK_AB R67, R180, R106 ;  /* 0x0000006ab443723e */ /* 0x000fe200000000ff */
[-C--:B-1----:R-:W-:Y:S05]  /*13db0*/  HMMA.16816.F32 R4, R76, R20.reuse, R4 ;  /* 0x000000144c04723c */ /* 0x082fea0000001804 */
[----:B------:R-:W-:Y:S01]  /*13dc0*/  MOV R110, R58 ;  /* 0x0000003a006e7202 */ /* 0x000fe20000000f00 */
[----:B------:R-:W-:Y:S02]  /*13dd0*/  FMUL.FTZ R58, R0, R158 ;  /* 0x0000009e003a7220 */ /* 0x000fe40000410000 */
[C---:B------:R-:W-:Y:S07]  /*13de0*/  HMMA.16816.F32 R8, R64.reuse, R20, R8 ;  /* 0x000000144008723c */ /* 0x040fee0000001808 */
[----:B------:R-:W-:Y:S01]  /*13df0*/  FMUL.FTZ R21, R73, R121 ;  /* 0x0000007949157220 */ /* 0x000fe20000410000 */
[-C--:B------:R-:W-:Y:S04]  /*13e00*/  HMMA.16816.F32 R12, R64, R22.reuse, R12 ;  /* 0x00000016400c723c */ /* 0x080fe8000000180c */
[--C-:B------:R-:W-:Y:S01]  /*13e10*/  FFMA.FTZ R20, R24, c[0x0][0x2d0], -R98.reuse ;  /* 0x0000b40018147a23 */ /* 0x100fe20000010862 */
[----:B------:R-:W-:Y:S01]  /*13e20*/  MOV R121, R168 ;  /* 0x000000a800797202 */ /* 0x000fe20000000f00 */
[--C-:B------:R-:W-:Y:S01]  /*13e30*/  FFMA.FTZ R24, R25, c[0x0][0x2d0], -R98.reuse ;  /* 0x0000b40019187a23 */ /* 0x100fe20000010862 */
[----:B------:R-:W-:Y:S01]  /*13e40*/  MOV R168, R89 ;  /* 0x0000005900a87202 */ /* 0x000fe20000000f00 */
[C---:B------:R-:W-:Y:S01]  /*13e50*/  HMMA.16816.F32 R16, R76.reuse, R22, R16 ;  /* 0x000000164c10723c */ /* 0x040fe20000001810 */
[----:B------:R1:W2:Y:S01]  /*13e60*/  MUFU.EX2 R101, R20 ;  /* 0x0000001400657308 */ /* 0x0002a20000000800 */
[----:B------:R-:W3:Y:S02]  /*13e70*/  LDSM.16.MT88.4 R88, [R212+0x900] ;  /* 0x00090000d458783b */ /* 0x000ee40000004200 */
[----:B------:R-:W-:Y:S03]  /*13e80*/  FMUL.FTZ R25, R68, R125 ;  /* 0x0000007d44197220 */ /* 0x000fe60000410000 */
[C---:B------:R-:W-:Y:S02]  /*13e90*/  FMUL.FTZ R23, R69.reuse, R123 ;  /* 0x0000007b45177220 */ /* 0x040fe40000410000 */
[----:B------:R-:W-:Y:S02]  /*13ea0*/  FMUL.FTZ R22, R69, R122 ;  /* 0x0000007a45167220 */ /* 0x000fe40000410000 */
[----:B------:R4:W5:Y:S10]  /*13eb0*/  MUFU.EX2 R30, R24 ;  /* 0x00000018001e7308 */ /* 0x0009740000000800 */
[----:B------:R3:W-:Y:S01]  /*13ec0*/  MUFU.EX2 R123, R28 ;  /* 0x0000001c007b7308 */ /* 0x0007e20000000800 */
[----:B-1----:R-:W-:Y:S01]  /*13ed0*/  FMUL.FTZ R20, R73, R120 ;  /* 0x0000007849147220 */ /* 0x002fe20000410000 */
[----:B--2---:R-:W-:Y:S02]  /*13ee0*/  MOV R122, R101 ;  /* 0x00000065007a7202 */ /* 0x004fe40000000f00 */
[----:B------:R-:W-:Y:S01]  /*13ef0*/  MOV R101, R63 ;  /* 0x0000003f00657202 */ /* 0x000fe20000000f00 */
[----:B------:R-:W-:Y:S03]  /*13f00*/  FMUL.FTZ R63, R0, R163 ;  /* 0x000000a3003f7220 */ /* 0x000fe60000410000 */
[-C--:B------:R-:W-:Y:S03]  /*13f10*/  HMMA.16816.F32 R20, R76, R36.reuse, R20 ;  /* 0x000000244c14723c */ /* 0x080fe60000001814 */
[----:B----4-:R-:W-:Y:S01]  /*13f20*/  FMUL.FTZ R24, R68, R124 ;  /* 0x0000007c44187220 */ /* 0x010fe20000410000 */
[----:B-----5:R-:W-:Y:S01]  /*13f30*/  MOV R129, R30 ;  /* 0x0000001e00817202 */ /* 0x020fe20000000f00 */
[C---:B------:R-:W-:Y:S01]  /*13f40*/  FMUL.FTZ R30, R0.reuse, R130 ;  /* 0x00000082001e7220 */ /* 0x040fe20000410000 */
[----:B------:R-:W-:Y:S01]  /*13f50*/  MOV R130, R31 ;  /* 0x0000001f00827202 */ /* 0x000fe20000000f00 */
[----:B------:R-:W-:Y:S01]  /*13f60*/  FMUL.FTZ R31, R0, R131 ;  /* 0x00000083001f7220 */ /* 0x000fe20000410000 */
[----:B------:R-:W-:Y:S01]  /*13f70*/  MOV R124, R40 ;  /* 0x00000028007c7202 */ /* 0x000fe20000000f00 */
[--C-:B------:R-:W-:Y:S01]  /*13f80*/  FFMA.FTZ R40, R191, c[0x0][0x2d0], -R98.reuse ;  /* 0x0000b400bf287a23 */ /* 0x100fe20000010862 */
[C---:B------:R-:W-:Y:S03]  /*13f90*/  HMMA.16816.F32 R24, R64.reuse, R36, R24 ;  /* 0x000000244018723c */ /* 0x040fe60000001818 */
[----:B------:R1:W-:Y:S01]  /*13fa0*/  MUFU.EX2 R120, R40 ;  /* 0x0000002800787308 */ /* 0x0003e20000000800 */
[C---:B---3--:R-:W-:Y:S01]  /*13fb0*/  FMUL.FTZ R28, R68.reuse, R128 ;  /* 0x00000080441c7220 */ /* 0x048fe20000410000 */
[----:B------:R-:W-:Y:S01]  /*13fc0*/  MOV R131, R41 ;  /* 0x0000002900837202 */ /* 0x000fe20000000f00 */
[----:B------:R-:W-:Y:S02]  /*13fd0*/  FMUL.FTZ R41, R68, R141 ;  /* 0x0000008d44297220 */ /* 0x000fe40000410000 */
[----:B------:R-:W-:Y:S03]  /*13fe0*/  FFMA.FTZ R36, R190, c[0x0][0x2d0], -R98 ;  /* 0x0000b400be247a23 */ /* 0x000fe60000010862 */
[-C--:B------:R-:W-:Y:S02]  /*13ff0*/  HMMA.16816.F32 R28, R64, R38.reuse, R28 ;  /* 0x00000026401c723c */ /* 0x080fe4000000181c */
[----:B------:R2:W-:Y:S01]  /*14000*/  MUFU.EX2 R128, R32 ;  /* 0x0000002000807308 */ /* 0x0005e20000000800 */
[C---:B------:R-:W-:Y:S09]  /*14010*/  FMUL.FTZ R37, R73.reuse, R137 ;  /* 0x0000008949257220 */ /* 0x040ff20000410000 */
[----:B------:R3:W4:Y:S01]  /*14020*/  MUFU.EX2 R51, R36 ;  /* 0x0000002400337308 */ /* 0x0007220000000800 */
[C---:B-1----:R-:W-:Y:S02]  /*14030*/  FMUL.FTZ R40, R68.reuse, R140 ;  /* 0x0000008c44287220 */ /* 0x042fe40000410000 */
[C---:B--2---:R-:W-:Y:S07]  /*14040*/  FMUL.FTZ R32, R73.reuse, R132 ;  /* 0x0000008449207220 */ /* 0x044fee0000410000 */
[----:B------:R1:W-:Y:S01]  /*14050*/  MUFU.EX2 R132, R56 ;  /* 0x0000003800847308 */ /* 0x0003e20000000800 */
[C---:B------:R-:W-:Y:S04]  /*14060*/  HMMA.16816.F32 R32, R76.reuse, R38, R32 ;  /* 0x000000264c20723c */ /* 0x040fe80000001820 */
[----:B---3--:R-:W-:Y:S01]  /*14070*/  FMUL.FTZ R36, R73, R136 ;  /* 0x0000008849247220 */ /* 0x008fe20000410000 */
[----:B----4-:R-:W-:Y:S01]  /*14080*/  MOV R150, R51 ;  /* 0x0000003300967202 */ /* 0x010fe20000000f00 */
[C---:B------:R-:W-:Y:S01]  /*14090*/  FMUL.FTZ R51, R69.reuse, R151 ;  /* 0x0000009745337220 */ /* 0x040fe20000410000 */
[----:B------:R-:W-:Y:S01]  /*140a0*/  MOV R151, R109 ;  /* 0x0000006d00977202 */ /* 0x000fe20000000f00 */
[C---:B------:R-:W-:Y:S01]  /*140b0*/  FMUL.FTZ R38, R69.reuse, R138 ;  /* 0x0000008a45267220 */ /* 0x040fe20000410000 */
[----:B------:R-:W-:Y:S03]  /*140c0*/  MOV R109, R61 ;  /* 0x0000003d006d7202 */ /* 0x000fe60000000f00 */
[----:B------:R-:W-:Y:S02]  /*140d0*/  FMUL.FTZ R39, R69, R139 ;  /* 0x0000008b45277220 */ /* 0x000fe40000410000 */
[----:B------:R2:W-:Y:S01]  /*140e0*/  MUFU.EX2 R139, R60 ;  /* 0x0000003c008b7308 */ /* 0x0005e20000000800 */
[C---:B------:R-:W-:Y:S04]  /*140f0*/  FMUL.FTZ R61, R68.reuse, R161 ;  /* 0x000000a1443d7220 */ /* 0x040fe80000410000 */
[-C--:B------:R-:W-:Y:S03]  /*14100*/  HMMA.16816.F32 R36, R76, R52.reuse, R36 ;  /* 0x000000344c24723c */ /* 0x080fe60000001824 */
[----:B-1----:R-:W-:Y:S05]  /*14110*/  FMUL.FTZ R56, R68, R156 ;  /* 0x0000009c44387220 */ /* 0x002fea0000410000 */
        /* <DEDUP_REMOVED lines=21> */
[--C-:B-1----:R-:W-:Y:S03]  /*14270*/  FFMA.FTZ R80, R195, c[0x0][0x2d0], -R96.reuse ;  /* 0x0000b400c3507a23 */ /* 0x102fe60000010860 */
        /* <DEDUP_REMOVED lines=8> */
[----:B-1----:R-:W-:Y:S04]  /*14300*/  FFMA.FTZ R80, R197, c[0x0][0x2d0], -R96 ;  /* 0x0000b400c5507a23 */ /* 0x002fe80000010860 */
[----:B------:R1:W2:Y:S02]  /*14310*/  MUFU.EX2 R135, R80 ;  /* 0x0000005000877308 */ /* 0x0002a40000000800 */
[----:B-1----:R-:W-:Y:S07]  /*14320*/  F2FP.PACK_AB R80, R129, R122 ;  /* 0x0000007a8150723e */ /* 0x002fee00000000ff */
[C---:B------:R-:W-:Y:S07]  /*14330*/  HMMA.16816.F32 R8, R80.reuse, R84, R8 ;  /* 0x000000545008723c */ /* 0x040fee0000001808 */
[--C-:B------:R-:W-:Y:S01]  /*14340*/  FFMA.FTZ R84, R200, c[0x0][0x2d0], -R97.reuse ;  /* 0x0000b400c8547a23 */ /* 0x100fe20000010861 */
[-C--:B------:R-:W-:Y:S03]  /*14350*/  HMMA.16816.F32 R12, R80, R86.reuse, R12 ;  /* 0x00000056500c723c */ /* 0x080fe6000000180c */
[----:B------:R1:W-:Y:S05]  /*14360*/  MUFU.EX2 R201, R84 ;  /* 0x0000005400c97308 */ /* 0x0003ea0000000800 */
[C---:B------:R-:W-:Y:S08]  /*14370*/  HMMA.16816.F32 R16, R76.reuse, R86, R16 ;  /* 0x000000564c10723c */ /* 0x040ff00000001810 */
[-C--:B------:R-:W-:Y:S08]  /*14380*/  HMMA.16816.F32 R20, R76, R88.reuse, R20 ;  /* 0x000000584c14723c */ /* 0x080ff00000001814 */
[C---:B------:R-:W-:Y:S04]  /*14390*/  HMMA.16816.F32 R24, R80.reuse, R88, R24 ;  /* 0x000000585018723c */ /* 0x040fe80000001818 */
[----:B-1----:R-:W-:Y:S01]  /*143a0*/  FFMA.FTZ R84, R204, c[0x0][0x2d0], -R98 ;  /* 0x0000b400cc547a23 */ /* 0x002fe20000010862 */
[----:B--2---:R-:W-:Y:S02]  /*143b0*/  MOV R204, R135 ;  /* 0x0000008700cc7202 */ /* 0x004fe40000000f00 */
[----:B------:R-:W-:Y:S01]  /*143c0*/  FFMA.FTZ R88, R231, c[0x0][0x2d0], -R2 ;  /* 0x0000b400e7587a23 */ /* 0x000fe20000010802 */
        /* <DEDUP_REMOVED lines=19> */
[----:B------:R2:W-:Y:S01]  /*14500*/  MUFU.EX2 R141, R88 ;  /* 0x00000058008d7308 */ /* 0x0005e20000000800 */
[----:B------:R-:W-:Y:S02]  /*14510*/  MOV R125, R116 ;  /* 0x00000074007d7202 */ /* 0x000fe40000000f00 */
[----:B------:R-:W-:Y:S02]  /*14520*/  MOV R116, R183 ;  /* 0x000000b700747202 */ /* 0x000fe40000000f00 */
[----:B------:R-:W-:Y:S05]  /*14530*/  MOV R127, R104 ;  /* 0x00000068007f7202 */ /* 0x000fea0000000f00 */
[----:B------:R3:W-:Y:S01]  /*14540*/  MUFU.EX2 R147, R92 ;  /* 0x0000005c00937308 */ /* 0x0007e20000000800 */
[----:B-1----:R-:W-:Y:S01]  /*14550*/  FFMA.FTZ R84, R205, c[0x0][0x2d0], -R2 ;  /* 0x0000b400cd547a23 */ /* 0x002fe20000010802 */
[----:B------:R-:W-:Y:S02]  /*14560*/  MOV R205, R133 ;  /* 0x0000008500cd7202 */ /* 0x000fe40000000f00 */
[----:B------:R-:W-:Y:S02]  /*14570*/  MOV R133, R114 ;  /* 0x0000007200857202 */ /* 0x000fe40000000f00 */
[----:B------:R-:W-:Y:S04]  /*14580*/  MOV R114, R110 ;  /* 0x0000006e00727202 */ /* 0x000fe80000000f00 */
[----:B------:R1:W4:Y:S01]  /*14590*/  MUFU.EX2 R136, R84 ;  /* 0x0000005400887308 */ /* 0x0003220000000800 */
[----:B------:R-:W-:Y:S01]  /*145a0*/  MOV R110, R185 ;  /* 0x000000b9006e7202 */ /* 0x000fe20000000f00 */
[----:B--2---:R-:W-:Y:S01]  /*145b0*/  FFMA.FTZ R88, R230, c[0x0][0x2d0], -R98 ;  /* 0x0000b400e6587a23 */ /* 0x004fe20000010862 */
[----:B------:R-:W-:Y:S07]  /*145c0*/  MOV R230, R113 ;  /* 0x0000007100e67202 */ /* 0x000fee0000000f00 */
[----:B------:R2:W5:Y:S01]  /*145d0*/  MUFU.EX2 R200, R88 ;  /* 0x0000005800c87308 */ /* 0x0005620000000800 */
[----:B---3--:R-:W-:Y:S09]  /*145e0*/  FFMA.FTZ R92, R232, c[0x0][0x2d0], -R96 ;  /* 0x0000b400e85c7a23 */ /* 0x008ff20000010860 */
        /* <DEDUP_REMOVED lines=13> */
[----:B------:R-:W-:Y:S01]  /*146c0*/  MOV R126, R108 ;  /* 0x0000006c007e7202 */ /* 0x000fe20000000f00 */
        /* <DEDUP_REMOVED lines=18> */
[----:B------:R-:W-:Y:S02]  /*147f0*/  MOV R202, R229 ;  /* 0x000000e500ca7202 */ /* 0x000fe40000000f00 */
[----:B------:R-:W-:Y:S01]  /*14800*/  MOV R229, R148 ;  /* 0x0000009400e57202 */ /* 0x000fe20000000f00 */
        /* <DEDUP_REMOVED lines=17> */
[----:B------:R-:W-:Y:S02]  /*14920*/  MOV R244, R107 ;  /* 0x0000006b00f47202 */ /* 0x000fe40000000f00 */
[----:B------:R-:W-:Y:S02]  /*14930*/  MOV R121, R110 ;  /* 0x0000006e00797202 */ /* 0x000fe40000000f00 */
        /* <DEDUP_REMOVED lines=15> */
[----:B------:R-:W-:Y:S07]  /*14a30*/  MOV R247, R114 ;  /* 0x0000007200f77202 */ /* 0x000fee0000000f00 */
        /* <DEDUP_REMOVED lines=12> */
[----:B----4-:R-:W-:Y:S09]  /*14b00*/  FFMA.FTZ R92, R241, c[0x0][0x2d0], -R96 ;  /* 0x0000b400f15c7a23 */ /* 0x010ff20000010860 */
[----:B------:R4:W-:Y:S01]  /*14b10*/  MUFU.EX2 R186, R92 ;  /* 0x0000005c00ba7308 */ /* 0x0009e20000000800 */
[----:B--2---:R-:W-:Y:S01]  /*14b20*/  FFMA.FTZ R84, R250, c[0x0][0x2d0], -R2 ;  /* 0x0000b400fa547a23 */ /* 0x004fe20000010802 */
[-C--:B-1----:R-:W-:Y:S08]  /*14b30*/  HMMA.16816.F32 R52, R76, R88.reuse, R52 ;  /* 0x000000584c34723c */ /* 0x082ff00000001834 */
[----:B------:R1:W2:Y:S01]  /*14b40*/  MUFU.EX2 R155, R84 ;  /* 0x00000054009b7308 */ /* 0x0002a20000000800 */
[C---:B------:R-:W-:Y:S01]  /*14b50*/  HMMA.16816.F32 R56, R80.reuse, R88, R56 ;  /* 0x000000585038723c */ /* 0x040fe20000001838 */
[----:B----4-:R-:W-:Y:S06]  /*14b60*/  LDSM.16.MT88.4 R92, [R210+0x1900] ;  /* 0x00190000d25c783b */ /* 0x010fec0000004200 */
        /* <DEDUP_REMOVED lines=16> */
[----:B------:R-:W-:Y:S03]  /*14c70*/  MOV R118, R187 ;  /* 0x000000bb00767202 */ /* 0x000fe60000000f00 */
[----:B------:R3:W-:Y:S01]  /*14c80*/  MUFU.EX2 R187, R80 ;  /* 0x0000005000bb7308 */ /* 0x0007e20000000800 */
[-C--:B-1----:R-:W-:Y:S03]  /*14c90*/  HMMA.16816.F32 R4, R76, R84.reuse, R4 ;  /* 0x000000544c04723c */ /* 0x082fe60000001804 */
[----:B---3--:R-:W-:Y:S07]  /*14ca0*/  F2FP.PACK_AB R80, R192, R145 ;  /* 0x00000091c050723e */ /* 0x008fee00000000ff */
[C---:B------:R-:W-:Y:S07]  /*14cb0*/  HMMA.16816.F32 R8, R80.reuse, R84, R8 ;  /* 0x000000545008723c */ /* 0x040fee0000001808 */
[----:B------:R-:W-:Y:S01]  /*14cc0*/  FFMA.FTZ R84, R242, c[0x0][0x2d0], -R96 ;  /* 0x0000b400f2547a23 */ /* 0x000fe20000010860 */
[-C--:B------:R-:W-:Y:S03]  /*14cd0*/  HMMA.16816.F32 R12, R80, R86.reuse, R12 ;  /* 0x00000056500c723c */ /* 0x080fe6000000180c */
[----:B------:R1:W-:Y:S05]  /*14ce0*/  MUFU.EX2 R185, R84 ;  /* 0x0000005400b97308 */ /* 0x0003ea0000000800 */
[C---:B------:R-:W-:Y:S08]  /*14cf0*/  HMMA.16816.F32 R16, R76.reuse, R86, R16 ;  /* 0x000000564c10723c */ /* 0x040ff00000001810 */
[-C--:B--2---:R-:W-:Y:S08]  /*14d00*/  HMMA.16816.F32 R20, R76, R88.reuse, R20 ;  /* 0x000000584c14723c */ /* 0x084ff00000001814 */
[C---:B------:R-:W-:Y:S04]  /*14d10*/  HMMA.16816.F32 R24, R80.reuse, R88, R24 ;  /* 0x000000585018723c */ /* 0x040fe80000001818 */
[--C-:B-1----:R-:W-:Y:S03]  /*14d20*/  FFMA.FTZ R84, R249, c[0x0][0x2d0], -R97.reuse ;  /* 0x0000b400f9547a23 */ /* 0x102fe60000010861 */
        /* <DEDUP_REMOVED lines=8> */
[--C-:B-1----:R-:W-:Y:S03]  /*14db0*/  FFMA.FTZ R84, R252, c[0x0][0x2d0], -R97.reuse ;  /* 0x0000b400fc547a23 */ /* 0x102fe60000010861 */
[--C-:B------:R-:W-:Y:S01]  /*14dc0*/  FFMA.FTZ R92, R118, c[0x0][0x2d0], -R2.reuse ;  /* 0x0000b400765c7a23 */ /* 0x100fe20000010802 */
        /* <DEDUP_REMOVED lines=8> */
[----:B------:R-:W-:Y:S07]  /*14e50*/  MOV R120, R116 ;  /* 0x0000007400787202 */ /* 0x000fee0000000f00 */
[----:B------:R3:W-:Y:S01]  /*14e60*/  MUFU.EX2 R180, R92 ;  /* 0x0000005c00b47308 */ /* 0x0007e20000000800 */
[----:B-1----:R-:W-:Y:S09]  /*14e70*/  FFMA.FTZ R84, R133, c[0x0][0x2d0], -R98 ;  /* 0x0000b40085547a23 */ /* 0x002ff20000010862 */
        /* <DEDUP_REMOVED lines=57> */
[----:B--2---:R-:W-:Y:S03]  /*15210*/  F2FP.PACK_AB R166, R101, R102 ;  /* 0x0000006665a6723e */ /* 0x004fe600000000ff */
[----:B------:R1:W-:Y:S01]  /*15220*/  MUFU.EX2 R100, R88 ;  /* 0x0000005800647308 */ /* 0x0003e20000000800 */
[-C--:B------:R-:W-:Y:S08]  /*15230*/  HMMA.16816.F32 R44, R80, R94.reuse, R44 ;  /* 0x0000005e502c723c */ /* 0x080ff0000000182c */
[C---:B------:R-:W-:Y:S04]  /*15240*/  HMMA.16816.F32 R48, R76.reuse, R94, R48 ;  /* 0x0000005e4c30723c */ /* 0x040fe80000001830 */
[----:B-1----:R-:W-:Y:S02]  /*15250*/  FFMA.FTZ R88, R99, c[0x0][0x2d0], -R97 ;  /* 0x0000b40063587a23 */ /* 0x002fe40000010861 */
[----:B------:R1:W-:Y:S10]  /*15260*/  MUFU.EX2 R97, R84 ;  /* 0x0000005400617308 */ /* 0x0003f40000000800 */
[----:B------:R2:W4:Y:S01]  /*15270*/  MUFU.EX2 R99, R88 ;  /* 0x0000005800637308 */ /* 0x0005220000000800 */
[----:B-1----:R-:W-:Y:S09]  /*15280*/  FFMA.FTZ R84, R177, c[0x0][0x2d0], -R98 ;  /* 0x0000b400b1547a23 */ /* 0x002ff20000010862 */
[----:B------:R1:W5:Y:S01]  /*15290*/  MUFU.EX2 R96, R84 ;  /* 0x0000005400607308 */ /* 0x0003620000000800 */
[----:B--2---:R-:W2:Y:S01]  /*152a0*/  LDSM.16.MT88.4 R88, [R211+0x2100] ;  /* 0x00210000d358783b */ /* 0x004ea20000004200 */
[----:B----4-:R-:W-:Y:S01]  /*152b0*/  F2FP.PACK_AB R167, R99, R100 ;  /* 0x0000006463a7723e */ /* 0x010fe200000000ff */
[--C-:B-1----:R-:W-:Y:S01]  /*152c0*/  FFMA.FTZ R84, R178, c[0x0][0x2d0], -R2.reuse ;  /* 0x0000b400b2547a23 */ /* 0x102fe20000010802 */
[----:B-----5:R-:W-:Y:S06]  /*152d0*/  F2FP.PACK_AB R160, R96, R97 ;  /* 0x0000006160a0723e */ /* 0x020fec00000000ff */
[----:B------:R1:W-:Y:S01]  /*152e0*/  MUFU.EX2 R87, R84 ;  /* 0x0000005400577308 */ /* 0x0003e20000000800 */
[-C--:B--2---:R-:W-:Y:S03]  /*152f0*/  HMMA.16816.F32 R52, R76, R88.reuse, R52 ;  /* 0x000000584c34723c */ /* 0x084fe60000001834 */
[--C-:B-1----:R-:W-:Y:S02]  /*15300*/  FFMA.FTZ R84, R179, c[0x0][0x2d0], -R2.reuse ;  /* 0x0000b400b3547a23 */ /* 0x102fe40000010802 */
[----:B------:R-:W-:Y:S03]  /*15310*/  FFMA.FTZ R2, R75, c[0x0][0x2d0], -R2 ;  /* 0x0000b4004b027a23 */ /* 0x000fe60000010802 */
[C---:B------:R-:W-:Y:S01]  /*15320*/  HMMA.16816.F32 R56, R80.reuse, R88, R56 ;  /* 0x000000585038723c */ /* 0x040fe20000001838 */
[----:B------:R1:W2:Y:S07]  /*15330*/  MUFU.EX2 R92, R84 ;  /* 0x00000054005c7308 */ /* 0x0002ae0000000800 */
[-C--:B------:R-:W-:Y:S08]  /*15340*/  HMMA.16816.F32 R60, R80, R90.reuse, R60 ;  /* 0x0000005a503c723c */ /* 0x080ff0000000183c */
[----:B------:R-:W-:Y:S01]  /*15350*/  HMMA.16816.F32 R64, R76, R90, R64 ;  /* 0x0000005a4c40723c */ /* 0x000fe20000001840 */
[----:B------:R-:W4:Y:S04]  /*15360*/  LDL.LU R76, [R1+0x18] ;  /* 0x00001800014c7983 */ /* 0x000f280000300800 */
[----:B------:R-:W5:Y:S03]  /*15370*/  LDL.LU R75, [R1+0x1c] ;  /* 0x00001c00014b7983 */ /* 0x000f660000300800 */
[-C--:B------:R-:W-:Y:S05]  /*15380*/  HMMA.16816.F32 R104, R164, R116.reuse, R4 ;  /* 0x00000074a468723c */ /* 0x080fea0000001804 */
[--C-:B-1----:R-:W-:Y:S01]  /*15390*/  FFMA.FTZ R84, R132, c[0x0][0x2d0], -R98.reuse ;  /* 0x0000b40084547a23 */ /* 0x102fe20000010862 */
[----:B--2---:R-:W-:Y:S01]  /*153a0*/  F2FP.PACK_AB R161, R92, R87 ;  /* 0x000000575ca1723e */ /* 0x004fe200000000ff */
[----:B------:R-:W1:Y:S02]  /*153b0*/  LDSM.16.MT88.4 R132, [R212+0x2900] ;  /* 0x00290000d484783b */ /* 0x000e640000004200 */
[----:B------:R2:W-:Y:S03]  /*153c0*/  MUFU.EX2 R86, R84 ;  /* 0x0000005400567308 */ /* 0x0005e60000000800 */
[----:B--2---:R-:W-:Y:S07]  /*153d0*/  FFMA.FTZ R84, R175, c[0x0][0x2d0], -R98 ;  /* 0x0000b400af547a23 */ /* 0x004fee0000010862 */
        /* <DEDUP_REMOVED lines=8> */
[----:B------:R-:W-:Y:S03]  /*15460*/  MOV R120, R109 ;  /* 0x0000006d00787202 */ /* 0x000fe60000000f00 */
[C---:B------:R-:W-:Y:S07]  /*15470*/  HMMA.16816.F32 R108, R160.reuse, R116, R8 ;  /* 0x00000074a06c723c */ /* 0x040fee0000001808 */
[----:B------:R-:W-:Y:S01]  /*15480*/  FADD.FTZ R8, R243, R73 ;  /* 0x00000049f3087221 */ /* 0x000fe20000010000 */
[-C--:B------:R-:W-:Y:S04]  /*15490*/  HMMA.16816.F32 R112, R160, R118.reuse, R12 ;  /* 0x00000076a070723c */ /* 0x080fe8000000180c */
[----:B------:R-:W-:Y:S04]  /*154a0*/  FADD.FTZ R8, R121, R8 ;  /* 0x0000000879087221 */ /* 0x000fe80000010000 */
[----:B------:R-:W-:Y:S01]  /*154b0*/  FADD.FTZ R8, R240, R8 ;  /* 0x00000008f0087221 */ /* 0x000fe20000010000 */
[C---:B------:R-:W-:Y:S04]  /*154c0*/  HMMA.16816.F32 R116, R164.reuse, R118, R16 ;  /* 0x00000076a474723c */ /* 0x040fe80000001810 */
[----:B------:R-:W-:Y:S04]  /*154d0*/  FADD.FTZ R8, R124, R8 ;  /* 0x000000087c087221 */ /* 0x000fe80000010000 */
[----:B------:R-:W-:Y:S04]  /*154e0*/  FADD.FTZ R8, R131, R8 ;  /* 0x0000000883087221 */ /* 0x000fe80000010000 */
[----:B----4-:R-:W-:Y:S01]  /*154f0*/  FFMA.FTZ R69, R69, R76, R238 ;  /* 0x0000004c45457223 */ /* 0x010fe200000100ee */
[----:B------:R-:W-:Y:S01]  /*15500*/  MOV R238, R151 ;  /* 0x0000009700ee7202 */ /* 0x000fe20000000f00 */
[----:B-----5:R-:W-:Y:S01]  /*15510*/  FFMA.FTZ R68, R68, R75, R235 ;  /* 0x0000004b44447223 */ /* 0x020fe200000100eb */
[----:B------:R-:W-:Y:S01]  /*15520*/  MOV R235, R150 ;  /* 0x0000009600eb7202 */ /* 0x000fe20000000f00 */
[----:B------:R-:W-:Y:S04]  /*15530*/  FADD.FTZ R4, R247, R69 ;  /* 0x00000045f7047221 */ /* 0x000fe80000010000 */
[----:B------:R-:W-:Y:S04]  /*15540*/  FADD.FTZ R4, R120, R4 ;  /* 0x0000000478047221 */ /* 0x000fe80000010000 */
[----:B------:R-:W-:Y:S04]  /*15550*/  FADD.FTZ R4, R127, R4 ;  /* 0x000000047f047221 */ /* 0x000fe80000010000 */
[----:B------:R-:W-:Y:S04]  /*15560*/  FADD.FTZ R4, R236, R4 ;  /* 0x00000004ec047221 */ /* 0x000fe80000010000 */
[----:B------:R-:W-:Y:S02]  /*15570*/  FADD.FTZ R7, R130, R4 ;  /* 0x0000000482077221 */ /* 0x000fe40000010000 */
[----:B------:R-:W-:Y:S04]  /*15580*/  FADD.FTZ R4, R202, R8 ;  /* 0x00000008ca047221 */ /* 0x000fe80000010000 */
[----:B------:R-:W-:Y:S02]  /*15590*/  FADD.FTZ R11, R229, R4 ;  /* 0x00000004e50b7221 */ /* 0x000fe40000010000 */
        /* <DEDUP_REMOVED lines=85> */
[----:B------:R-:W-:Y:S01]  /*15af0*/  FADD.FTZ R5, R102, R5 ;  /* 0x0000000566057221 */ /* 0x000fe20000010000 */
[----:B------:R-:W-:Y:S01]  /*15b00*/  MOV R102, R3 ;  /* 0x0000000300667202 */ /* 0x000fe20000000f00 */
        /* <DEDUP_REMOVED lines=8> */
[----:B------:R-:W-:Y:S02]  /*15b90*/  FADD.FTZ R2, R86, R2 ;  /* 0x0000000256027221 */ /* 0x000fe40000010000 */
        /* <DEDUP_REMOVED lines=9> */
.L_x_295:
[----:B------:R-:W-:-:S06]  /*15c30*/  UISETP.GE.AND UP0, UPT, UR12, UR7, UPT ;  /* 0x000000070c00728c */ /* 0x000fcc000bf06270 */
[----:B------:R-:W-:-:S13]  /*15c40*/  PLOP3.LUT P0, PT, PT, PT, UP0, 0x80, 0x0 ;  /* 0x000000000000781c */ /* 0x000fda0003f0f008 */
[----:B------:R-:W-:Y:S05]  /*15c50*/  @!P0 BRA `(.L_x_299) ;  /* 0x0000727000008947 */ /* 0x000fea0003800000 */
[----:B------:R-:W-:Y:S01]  /*15c60*/  IMAD.MOV.U32 R101, RZ, RZ, R71 ;  /* 0x000000ffff657224 */ /* 0x000fe200078e0047 */
[----:B------:R-:W-:Y:S01]  /*15c70*/  MOV R103, R3 ;  /* 0x0000000300677202 */ /* 0x000fe20000000f00 */
[----:B------:R-:W-:Y:S01]  /*15c80*/  IMAD.MOV.U32 R100, RZ, RZ, R72 ;  /* 0x000000ffff647224 */ /* 0x000fe200078e0048 */
[----:B------:R-:W-:Y:S02]  /*15c90*/  MOV R102, R70 ;  /* 0x0000004600667202 */ /* 0x000fe40000000f00 */
.L_x_317:
[----:B------:R-:W-:Y:S04]  /*15ca0*/  DEPBAR.LE SB0, 0x0 ;  /* 0x000080000000791a */ /* 0x000fe80000000000 */
[----:B------:R-:W-:Y:S01]  /*15cb0*/  BAR.SYNC.DEFER_BLOCKING 0x0 ;  /* 0x0000000000007b1d */ /* 0x000fe20000010000 */
[----:B-1----:R-:W-:Y:S01]  /*15cc0*/  IMAD.WIDE.U32 R2, R234, c[0x0][0x208], RZ ;  /* 0x00008200ea027a25 */ /* 0x002fe200078e00ff */
[----:B--2---:R-:W-:Y:S01]  /*15cd0*/  SHF.R.S32.HI R0, RZ, 0x1f, R234 ;  /* 0x0000001fff007819 */ /* 0x004fe200000114ea */
[----:B------:R-:W-:Y:S04]  /*15ce0*/  UISETP.GT.AND UP0, UPT, UR12, UR7, UPT ;  /* 0x000000070c00728c */ /* 0x000fe8000bf04270 */
[----:B------:R-:W-:Y:S04]  /*15cf0*/  IMAD R0, R0, c[0x0][0x208], RZ ;  /* 0x0000820000007a24 */ /* 0x000fe800078e02ff */
[----:B------:R-:W-:Y:S05]  /*15d00*/  IMAD R0, R234, c[0x0][0x20c], R0 ;  /* 0x00008300ea007a24 */ /* 0x000fea00078e0200 */
[----:B------:R-:W-:Y:S02]  /*15d10*/  IADD3 R3, R3, R0, RZ ;  /* 0x0000000003037210 */ /* 0x000fe40007ffe0ff */
[----:B------:R-:W-:Y:S03]  /*15d20*/  SHF.R.S32.HI R0, RZ, 0x1f, R227 ;  /* 0x0000001fff007819 */ /* 0x000fe600000114e3 */
[C---:B------:R-:W-:Y:S01]  /*15d30*/  IMAD.WIDE.U32 R2, R227.reuse, c[0x0][0x218], R2 ;  /* 0x00008600e3027a25 */ /* 0x040fe200078e0002 */
        /* <DEDUP_REMOVED lines=98> */
[-C--:B------:R-:W-:Y:S02]  /*16360*/  HMMA.16816.F32 R92, R180, R186.reuse, R92 ;  /* 0x000000bab45c723c */ /* 0x080fe4000000185c */
[----:B------:R1:W-:Y:S02]  /*16370*/  LDGSTS.E.BYPASS.LTC128B.128 [R197+0x1800], [R190.64], !P4 ;  /* 0x01800000bec57fae */ /* 0x0003e4000e101d72 */
[----:B------:R-:W-:Y:S02]  /*16380*/  IADD3.X R3, R0, R225, RZ, P0, !PT ;  /* 0x000000e100037210 */ /* 0x000fe400007fe4ff */
[----:B------:R-:W-:Y:S02]  /*16390*/  PLOP3.LUT P0, PT, PT, PT, UP0, 0x80, 0x0 ;  /* 0x000000000000781c */ /* 0x000fe40003f0f008 */
[----:B------:R-:W-:Y:S02]  /*163a0*/  HMMA.16816.F32 R96, R172, R186, R96 ;  /* 0x000000baac60723c */ /* 0x000fe40000001860 */
        /* <DEDUP_REMOVED lines=67> */
[----:B------:R2:W2:Y:S10]  /*167e0*/  MUFU.TANH R200, R12 ;  /* 0x0000000c00c87308 */ /* 0x0004b40000002400 */
[----:B------:R2:W2:Y:S01]  /*167f0*/  MUFU.TANH R187, R13 ;  /* 0x0000000d00bb7308 */ /* 0x0004a20000002400 */
[----:B-1----:R-:W1:Y:S01]  /*16800*/  LDSM.16.M88.4 R8, [R213+0x1000] ;  /* 0x00100000d508783b */ /* 0x002e620000000200 */
[-C--:B----4-:R-:W-:Y:S08]  /*16810*/  HMMA.16816.F32 R20, R172, R4.reuse, R20 ;  /* 0x00000004ac14723c */ /* 0x090ff00000001814 */
[----:B------:R4:W1:Y:S01]  /*16820*/  MUFU.TANH R207, R14 ;  /* 0x0000000e00cf7308 */ /* 0x0008620000002400 */
[C---:B------:R-:W-:Y:S09]  /*16830*/  HMMA.16816.F32 R24, R188.reuse, R4, R24 ;  /* 0x00000004bc18723c */ /* 0x040ff20000001818 */
[----:B------:R4:W1:Y:S01]  /*16840*/  MUFU.TANH R205, R15 ;  /* 0x0000000f00cd7308 */ /* 0x0008620000002400 */
[-C--:B------:R-:W-:Y:S08]  /*16850*/  HMMA.16816.F32 R28, R188, R6.reuse, R28 ;  /* 0x00000006bc1c723c */ /* 0x080ff0000000181c */
[C---:B------:R-:W-:Y:S01]  /*16860*/  HMMA.16816.F32 R32, R172.reuse, R6, R32 ;  /* 0x00000006ac20723c */ /* 0x040fe20000001820 */
[----:B------:R4:W2:Y:S01]  /*16870*/  MUFU.TANH R169, R16 ;  /* 0x0000001000a97308 */ /* 0x0008a20000002400 */
[----:B------:R-:W2:Y:S02]  /*16880*/  LDSM.16.M88.4 R4, [R213+0x1800] ;  /* 0x00180000d504783b */ /* 0x000ea40000000200 */
[----:B------:R-:W-:Y:S02]  /*16890*/  FMUL.FTZ R20, R20, c[0x0][0x320] ;  /* 0x0000c80014147a20 */ /* 0x000fe40000410000 */
[----:B------:R-:W-:Y:S02]  /*168a0*/  FMUL.FTZ R21, R21, c[0x0][0x320] ;  /* 0x0000c80015157a20 */ /* 0x000fe40000410000 */
[----:B------:R-:W-:Y:S03]  /*168b0*/  FMUL.FTZ R22, R22, c[0x0][0x320] ;  /* 0x0000c80016167a20 */ /* 0x000fe60000410000 */
[----:B------:R4:W2:Y:S01]  /*168c0*/  MUFU.TANH R15, R17 ;  /* 0x00000011000f7308 */ /* 0x0008a20000002400 */
[----:B------:R-:W-:Y:S02]  /*168d0*/  FMUL.FTZ R24, R24, c[0x0][0x320] ;  /* 0x0000c80018187a20 */ /* 0x000fe40000410000 */
[----:B------:R-:W-:Y:S01]  /*168e0*/  FMUL.FTZ R25, R25, c[0x0][0x320] ;  /* 0x0000c80019197a20 */ /* 0x000fe20000410000 */
[-C--:B-1----:R-:W-:Y:S03]  /*168f0*/  HMMA.16816.F32 R36, R172, R8.reuse, R36 ;  /* 0x00000008ac24723c */ /* 0x082fe60000001824 */
        /* <DEDUP_REMOVED lines=17> */
[-C--:B--2---:R-:W-:Y:S03]  /*16a10*/  HMMA.16816.F32 R52, R172, R4.reuse, R52 ;  /* 0x00000004ac34723c */ /* 0x084fe60000001834 */
[----:B------:R-:W2:Y:S01]  /*16a20*/  MUFU.TANH R21, R21 ;  /* 0x0000001500157308 */ /* 0x000ea20000002400 */
        /* <DEDUP_REMOVED lines=11> */
[----:B------:R-:W2:Y:S01]  /*16ae0*/  LDSM.16.M88.4 R4, [R213+0x2800] ;  /* 0x00280000d504783b */ /* 0x000ea20000000200 */
        /* <DEDUP_REMOVED lines=20> */
[-C--:B--2---:R-:W-:Y:S04]  /*16c30*/  HMMA.16816.F32 R84, R172, R4.reuse, R84 ;  /* 0x00000004ac54723c */ /* 0x084fe80000001854 */
[----:B------:R-:W-:Y:S01]  /*16c40*/  FMUL.FTZ R60, R60, c[0x0][0x320] ;  /* 0x0000c8003c3c7a20 */ /* 0x000fe20000410000 */
[----:B------:R4:W2:Y:S01]  /*16c50*/  MUFU.TANH R186, R31 ;  /* 0x0000001f00ba7308 */ /* 0x0008a20000002400 */
        /* <DEDUP_REMOVED lines=185> */
.L_x_300:
        /* <DEDUP_REMOVED lines=8> */
[----:B------:R-:W-:Y:S02]  /*17870*/  PLOP3.LUT P0, PT, PT, PT, UP1, 0x80, 0x0 ;  /* 0x000000000000781c */ /* 0x000fe40003f0f018 */
[C---:B---3--:R-:W-:Y:S09]  /*17880*/  IADD3 R7, -R2.reuse, UR32, RZ ;  /* 0x0000002002077c10 */ /* 0x048ff2000fffe1ff */
[----:B--2---:R-:W-:Y:S04]  /*17890*/  @P1 IMAD.HI.U32 R0, R3, c[0x0][0x2c8], RZ ;  /* 0x0000b20003001a27 */ /* 0x004fe800078e00ff */
[----:B------:R-:W-:Y:S01]  /*178a0*/  IMAD.MOV.U32 R4, RZ, RZ, R3 ;  /* 0x000000ffff047224 */ /* 0x000fe200078e0003 */
[----:B------:R-:W-:Y:S01]  /*178b0*/  @P0 SHF.R.U32.HI R4, RZ, c[0x0][0x2cc], R0 ;  /* 0x0000b300ff040a19 */ /* 0x000fe20000011600 */
[----:B------:R-:W-:Y:S01]  /*178c0*/  IMAD.U32 R0, RZ, RZ, UR32 ;  /* 0x00000020ff007e24 */ /* 0x000fe2000f8e00ff */
[----:B------:R-:W-:Y:S03]  /*178d0*/  PLOP3.LUT P0, PT, PT, PT, UP0, 0x40, 0x0 ;  /* 0x000000000000781c */ /* 0x000fe60003f0e808 */
[----:B------:R-:W1:Y:S01]  /*178e0*/  SHFL.IDX PT, R3, R4, RZ, 0x1c1f ;  /* 0x001c1fff04037589 */ /* 0x000e6200000e0000 */
[----:B------:R-:W-:Y:S04]  /*178f0*/  IADD3 R0, -R2, 0x1, R0 ;  /* 0x0000000102007810 */ /* 0x000fe80007ffe100 */
        /* <DEDUP_REMOVED lines=20> */
.L_x_303:
[----:B------:R-:W-:Y:S04]  /*17a40*/  MOV R8, c[0x0][0x32c] ;  /* 0x0000cb0000087a02 */ /* 0x000fe80000000f00 */
[----:B------:R-:W-:Y:S11]  /*17a50*/  ISETP.NE.AND P0, PT, R8, 0x1, PT ;  /* 0x000000010800780c */ /* 0x000ff60003f05270 */
[----:B------:R-:W-:Y:S02]  /*17a60*/  @!UPT UIADD3 URZ, URZ, URZ, URZ ;  /* 0x0000003f3f3ff290 */ /* 0x000fe4000fffe03f */
[----:B------:R-:W-:Y:S05]  /*17a70*/  @P0 IMAD.HI.U32 R8, R3, c[0x0][0x330], RZ ;  /* 0x0000cc0003080a27 */ /* 0x000fea00078e00ff */
[----:B------:R-:W-:Y:S02]  /*17a80*/  @P0 SHF.R.U32.HI R3, RZ, c[0x0][0x334], R8 ;  /* 0x0000cd00ff030a19 */ /* 0x000fe40000011608 */
.L_x_304:
[----:B------:R-:W-:Y:S05]  /*17a90*/  BSYNC B0 ;  /* 0x0000000000007941 */ /* 0x000fea0003800000 */
.L_x_302:
[----:B------:R-:W-:Y:S05]  /*17aa0*/  IMAD R3, R3, c[0x0][0x32c], R7 ;  /* 0x0000cb0003037a24 */ /* 0x000fea00078e0207 */
[----:B------:R-:W-:Y:S02]  /*17ab0*/  IADD3 R8, R3, c[0x0][0x32c], RZ ;  /* 0x0000cb0003087a10 */ /* 0x000fe40007ffe0ff */
[----:B------:R-:W-:Y:S02]  /*17ac0*/  IMNMX R0, R0, R3, !PT ;  /* 0x0000000300007217 */ /* 0x000fe40007800200 */
[----:B------:R-:W-:Y:S02]  /*17ad0*/  IMNMX R2, R2, R8, PT ;  /* 0x0000000802027217 */ /* 0x000fe40003800200 */
.L_x_301:
        /* <DEDUP_REMOVED lines=91> */
[----:B------:R-:W-:Y:S02]  /*18090*/  ISETP.LT.OR P0, PT, R2, 0x39, P0 ;  /* 0x000000390200780c */ /* 0x000fe40000701670 */
        /* <DEDUP_REMOVED lines=67> */
.L_x_307:
[----:B------:R-:W-:Y:S04]  /*184d0*/  MOV R8, c[0x0][0x32c] ;  /* 0x0000cb0000087a02 */ /* 0x000fe80000000f00 */
[----:B------:R-:W-:Y:S11]  /*184e0*/  ISETP.NE.AND P0, PT, R8, 0x1, PT ;  /* 0x000000010800780c */ /* 0x000ff60003f05270 */
[----:B------:R-:W-:Y:S02]  /*184f0*/  @!UPT UIADD3 URZ, URZ, URZ, URZ ;  /* 0x0000003f3f3ff290 */ /* 0x000fe4000fffe03f */
[----:B------:R-:W-:Y:S05]  /*18500*/  @P0 IMAD.HI.U32 R8, R3, c[0x0][0x330], RZ ;  /* 0x0000cc0003080a27 */ /* 0x000fea00078e00ff */
[----:B------:R-:W-:Y:S02]  /*18510*/  @P0 SHF.R.U32.HI R3, RZ, c[0x0][0x334], R8 ;  /* 0x0000cd00ff030a19 */ /* 0x000fe40000011608 */
.L_x_308:
[----:B------:R-:W-:Y:S05]  /*18520*/  BSYNC B0 ;  /* 0x0000000000007941 */ /* 0x000fea0003800000 */
.L_x_306:
[----:B------:R-:W-:Y:S05]  /*18530*/  IMAD R3, R3, c[0x0][0x32c], R7 ;  /* 0x0000cb0003037a24 */ /* 0x000fea00078e0207 */
[----:B------:R-:W-:Y:S02]  /*18540*/  IADD3 R8, R3, c[0x0][0x32c], RZ ;  /* 0x0000cb0003087a10 */ /* 0x000fe40007ffe0ff */
[----:B------:R-:W-:Y:S02]  /*18550*/  IMNMX R0, R0, R3, !PT ;  /* 0x0000000300007217 */ /* 0x000fe40007800200 */
[----:B------:R-:W-:Y:S02]  /*18560*/  IMNMX R2, R2, R8, PT ;  /* 0x0000000802027217 */ /* 0x000fe40003800200 */
.L_x_305:
        /* <DEDUP_REMOVED lines=147> */
.L_x_311:
[----:B------:R-:W-:Y:S04]  /*18ea0*/  MOV R8, c[0x0][0x32c] ;  /* 0x0000cb0000087a02 */ /* 0x000fe80000000f00 */
[----:B------:R-:W-:Y:S11]  /*18eb0*/  ISETP.NE.AND P0, PT, R8, 0x1, PT ;  /* 0x000000010800780c */ /* 0x000ff60003f05270 */
[----:B------:R-:W-:Y:S02]  /*18ec0*/  @!UPT UIADD3 URZ, URZ, URZ, URZ ;  /* 0x0000003f3f3ff290 */ /* 0x000fe4000fffe03f */
[----:B------:R-:W-:Y:S05]  /*18ed0*/  @P0 IMAD.HI.U32 R8, R3, c[0x0][0x330], RZ ;  /* 0x0000cc0003080a27 */ /* 0x000fea00078e00ff */
[----:B------:R-:W-:Y:S02]  /*18ee0*/  @P0 SHF.R.U32.HI R3, RZ, c[0x0][0x334], R8 ;  /* 0x0000cd00ff030a19 */ /* 0x000fe40000011608 */
.L_x_312:
[----:B------:R-:W-:Y:S05]  /*18ef0*/  BSYNC B0 ;  /* 0x0000000000007941 */ /* 0x000fea0003800000 */
.L_x_310:
[----:B------:R-:W-:Y:S05]  /*18f00*/  IMAD R3, R3, c[0x0][0x32c], R7 ;  /* 0x0000cb0003037a24 */ /* 0x000fea00078e0207 */
[----:B------:R-:W-:Y:S02]  /*18f10*/  IADD3 R8, R3, c[0x0][0x32c], RZ ;  /* 0x0000cb0003087a10 */ /* 0x000fe40007ffe0ff */
[----:B------:R-:W-:Y:S02]  /*18f20*/  IMNMX R0, R0, R3, !PT ;  /* 0x0000000300007217 */ /* 0x000fe40007800200 */
[----:B------:R-:W-:Y:S02]  /*18f30*/  IMNMX R2, R2, R8, PT ;  /* 0x0000000802027217 */ /* 0x000fe40003800200 */
.L_x_309:
        /* <DEDUP_REMOVED lines=147> */
.L_x_315:
[----:B------:R-:W-:Y:S04]  /*19870*/  MOV R4, c[0x0][0x32c] ;  /* 0x0000cb0000047a02 */ /* 0x000fe80000000f00 */
[----:B------:R-:W-:Y:S11]  /*19880*/  ISETP.NE.AND P0, PT, R4, 0x1, PT ;  /* 0x000000010400780c */ /* 0x000ff60003f05270 */
[----:B------:R-:W-:Y:S02]  /*19890*/  @!UPT UIADD3 URZ, URZ, URZ, URZ ;  /* 0x0000003f3f3ff290 */ /* 0x000fe4000fffe03f */
[----:B------:R-:W-:Y:S05]  /*198a0*/  @P0 IMAD.HI.U32 R4, R3, c[0x0][0x330], RZ ;  /* 0x0000cc0003040a27 */ /* 0x000fea00078e00ff */
[----:B------:R-:W-:Y:S02]  /*198b0*/  @P0 SHF.R.U32.HI R3, RZ, c[0x0][0x334], R4 ;  /* 0x0000cd00ff030a19 */ /* 0x000fe40000011604 */
.L_x_316:
[----:B------:R-:W-:Y:S05]  /*198c0*/  BSYNC B0 ;  /* 0x0000000000007941 */ /* 0x000fea0003800000 */
.L_x_314:
[----:B------:R-:W-:Y:S05]  /*198d0*/  IMAD R7, R3, c[0x0][0x32c], R7 ;  /* 0x0000cb0003077a24 */ /* 0x000fea00078e0207 */
[----:B------:R-:W-:Y:S02]  /*198e0*/  IADD3 R3, R7, c[0x0][0x32c], RZ ;  /* 0x0000cb0007037a10 */ /* 0x000fe40007ffe0ff */
[----:B------:R-:W-:Y:S02]  /*198f0*/  IMNMX R0, R0, R7, !PT ;  /* 0x0000000700007217 */ /* 0x000fe40007800200 */
[----:B------:R-:W-:Y:S02]  /*19900*/  IMNMX R2, R2, R3, PT ;  /* 0x0000000302027217 */ /* 0x000fe40003800200 */
.L_x_313:
        /* <DEDUP_REMOVED lines=29> */
[----:B------:R-:W-:Y:S01]  /*19ae0*/  LDSM.16.MT88.4 R80, [R211+0x100] ;  /* 0x00010000d350783b */ /* 0x000fe20000004200 */
        /* <DEDUP_REMOVED lines=20> */
[----:B------:R-:W-:Y:S01]  /*19c30*/  PLOP3.LUT P2, PT, PT, PT, UP6, 0x40, 0x0 ;  /* 0x000000000000781c */ /* 0x000fe20003f4e868 */
[----:B------:R-:W-:Y:S01]  /*19c40*/  UISETP.NE.AND UP6, UPT, UR32, URZ, UPT ;  /* 0x0000003f2000728c */ /* 0x000fe2000bfc5270 */
[----:B------:R-:W-:Y:S02]  /*19c50*/  FMNMX.FTZ R72, R236, R72, !PT ;  /* 0x00000048ec487209 */ /* 0x000fe40007810000 */
[----:B------:R-:W-:Y:S02]  /*19c60*/  ISETP.GT.AND P2, PT, R0, RZ, P2 ;  /* 0x000000ff0000720c */ /* 0x000fe40001744270 */
        /* <DEDUP_REMOVED lines=9> */
[----:B------:R-:W-:Y:S02]  /*19d00*/  FMNMX.FTZ R3, R235, R3, !PT ;  /* 0x00000003eb037209 */ /* 0x000fe40007810000 */
[----:B------:R-:W-:Y:S01]  /*19d10*/  PLOP3.LUT P2, PT, PT, PT, UP2, 0x40, 0x0 ;  /* 0x000000000000781c */ /* 0x000fe20003f4e828 */
[----:B------:R-:W1:Y:S01]  /*19d20*/  SHFL.BFLY PT, R5, R72, 0x2, 0x1f ;  /* 0x0c401f0048057f89 */ /* 0x000e6200000e0000 */
[----:B------:R-:W-:Y:S01]  /*19d30*/  FMNMX.FTZ R3, R239, R3, !PT ;  /* 0x00000003ef037209 */ /* 0x000fe20007810000 */
[----:B------:R-:W-:Y:S01]  /*19d40*/  UISETP.NE.AND UP2, UPT, UR22, URZ, UPT ;  /* 0x0000003f1600728c */ /* 0x000fe2000bf45270 */
[----:B------:R-:W-:Y:S02]  /*19d50*/  ISETP.GT.AND P2, PT, R0, 0x11, P2 ;  /* 0x000000110000780c */ /* 0x000fe40001744270 */
[----:B------:R-:W-:Y:S01]  /*19d60*/  PLOP3.LUT P0, PT, PT, PT, UP5, 0x40, 0x0 ;  /* 0x000000000000781c */ /* 0x000fe20003f0e858 */
[----:B------:R-:W-:Y:S01]  /*19d70*/  UISETP.NE.AND UP5, UPT, UR31, URZ, UPT ;  /* 0x0000003f1f00728c */ /* 0x000fe2000bfa5270 */
[----:B------:R-:W-:Y:S01]  /*19d80*/  PLOP3.LUT P1, PT, PT, PT, UP1, 0x40, 0x0 ;  /* 0x000000000000781c */ /* 0x000fe20003f2e818 */
[----:B------:R-:W-:Y:S01]  /*19d90*/  UISETP.NE.AND UP1, UPT, UR21, URZ, UPT ;  /* 0x0000003f1500728c */ /* 0x000fe2000bf25270 */
[----:B------:R-:W-:Y:S02]  /*19da0*/  ISETP.LT.OR P2, PT, R2, 0x12, P2 ;  /* 0x000000120200780c */ /* 0x000fe40001741670 */
[----:B------:R-:W-:Y:S02]  /*19db0*/  FMNMX.FTZ R3, R241, R3, !PT ;  /* 0x00000003f1037209 */ /* 0x000fe40007810000 */
[----:B------:R-:W-:Y:S02]  /*19dc0*/  ISETP.GT.AND P0, PT, R0, 0x1, P0 ;  /* 0x000000010000780c */ /* 0x000fe40000704270 */
[----:B------:R-:W-:Y:S01]  /*19dd0*/  PLOP3.LUT P6, PT, PT, PT, UP0, 0x40, 0x0 ;  /* 0x000000000000781c */ /* 0x000fe20003fce808 */
[----:B------:R-:W-:Y:S01]  /*19de0*/  UISETP.NE.AND UP0, UPT, UR24, URZ, UPT ;  /* 0x0000003f1800728c */ /* 0x000fe2000bf05270 */
[----:B------:R-:W-:Y:S02]  /*19df0*/  FSEL R58, R194, -INF , !P2 ;  /* 0xff800000c23a7808 */ /* 0x000fe40005000000 */
[----:B------:R-:W-:Y:S02]  /*19e00*/  FMNMX.FTZ R3, R246, R3, !PT ;  /* 0x00000003f6037209 */ /* 0x000fe40007810000 */
[----:B------:R-:W-:Y:S01]  /*19e10*/  PLOP3.LUT P2, PT, PT, PT, UP1, 0x40, 0x0 ;  /* 0x000000000000781c */ /* 0x000fe20003f4e818 */
[----:B------:R-:W-:Y:S01]  /*19e20*/  UISETP.NE.AND UP1, UPT, UR5, URZ, UPT ;  /* 0x0000003f0500728c */ /* 0x000fe2000bf25270 */
[----:B------:R-:W-:Y:S02]  /*19e30*/  ISETP.LT.OR P0, PT, R2, 0x2, P0 ;  /* 0x000000020200780c */ /* 0x000fe40000701670 */
[----:B-1----:R-:W-:Y:S02]  /*19e40*/  FMNMX.FTZ R72, R72, R5, !PT ;  /* 0x0000000548487209 */ /* 0x002fe40007810000 */
[C---:B------:R-:W-:Y:S02]  /*19e50*/  ISETP.GT.AND P6, PT, R0.reuse, 0x8, P6 ;  /* 0x000000080000780c */ /* 0x040fe400037c4270 */
[----:B------:R-:W-:Y:S01]  /*19e60*/  FMNMX.FTZ R3, R247, R3, !PT ;  /* 0x00000003f7037209 */ /* 0x000fe20007810000 */
[----:B------:R-:W1:Y:S01]  /*19e70*/  SHFL.BFLY PT, R7, R72, 0x1, 0x1f ;  /* 0x0c201f0048077f89 */ /* 0x000e6200000e0000 */
[----:B------:R-:W-:Y:S02]  /*19e80*/  ISETP.GT.AND P2, PT, R0, 0x28, P2 ;  /* 0x000000280000780c */ /* 0x000fe40001744270 */
[----:B------:R-:W-:Y:S02]  /*19e90*/  FSEL R22, R229, -INF , !P0 ;  /* 0xff800000e5167808 */ /* 0x000fe40004000000 */
[----:B------:R-:W-:Y:S02]  /*19ea0*/  FMNMX.FTZ R5, R19, R103, !PT ;  /* 0x0000006713057209 */ /* 0x000fe40007810000 */
[----:B------:R-:W-:Y:S01]  /*19eb0*/  ISETP.LT.OR P6, PT, R2, 0x9, P6 ;  /* 0x000000090200780c */ /* 0x000fe200037c1670 */
[----:B------:R-:W2:Y:S01]  /*19ec0*/  SHFL.BFLY PT, R6, R3, 0x2, 0x1f ;  /* 0x0c401f0003067f89 */ /* 0x000ea200000e0000 */
[----:B------:R-:W-:Y:S02]  /*19ed0*/  ISETP.GT.AND P1, PT, R0, 0x9, P1 ;  /* 0x000000090000780c */ /* 0x000fe40000f24270 */
[----:B------:R-:W-:Y:S01]  /*19ee0*/  PLOP3.LUT P5, PT, PT, PT, UP3, 0x40, 0x0 ;  /* 0x000000000000781c */ /* 0x000fe20003fae838 */
[----:B------:R-:W-:Y:S01]  /*19ef0*/  UISETP.NE.AND UP3, UPT, UR23, URZ, UPT ;  /* 0x0000003f1700728c */ /* 0x000fe2000bf65270 */
[----:B------:R-:W-:Y:S02]  /*19f00*/  ISETP.LT.OR P2, PT, R2, 0x29, P2 ;  /* 0x000000290200780c */ /* 0x000fe40001741670 */
[----:B------:R-:W-:Y:S02]  /*19f10*/  FMNMX.FTZ R5, R22, R5, !PT ;  /* 0x0000000516057209 */ /* 0x000fe40007810000 */
[----:B------:R-:W-:Y:S02]  /*19f20*/  FSEL R24, R207, -INF , !P6 ;  /* 0xff800000cf187808 */ /* 0x000fe40007000000 */
[----:B------:R-:W-:Y:S02]  /*19f30*/  ISETP.LT.OR P1, PT, R2, 0xa, P1 ;  /* 0x0000000a0200780c */ /* 0x000fe40000f21670 */
[----:B------:R-:W-:Y:S02]  /*19f40*/  ISETP.GT.AND P5, PT, R0, 0x10, P5 ;  /* 0x000000100000780c */ /* 0x000fe40002fa4270 */
[----:B------:R-:W-:Y:S02]  /*19f50*/  FSEL R175, R46, -INF , !P2 ;  /* 0xff8000002eaf7808 */ /* 0x000fe40005000000 */
[----:B------:R-:W-:Y:S01]  /*19f60*/  PLOP3.LUT P2, PT, PT, PT, UP1, 0x40, 0x0 ;  /* 0x000000000000781c */ /* 0x000fe20003f4e818 */
[----:B------:R-:W-:Y:S01]  /*19f70*/  UISETP.NE.AND UP1, UPT, UR26, URZ, UPT ;  /* 0x0000003f1a00728c */ /* 0x000fe2000bf25270 */
[----:B------:R-:W-:Y:S02]  /*19f80*/  FSEL R25, R205, -INF , !P1 ;  /* 0xff800000cd197808 */ /* 0x000fe40004800000 */
[----:B------:R-:W-:Y:S02]  /*19f90*/  ISETP.LT.OR P5, PT, R2, 0x11, P5 ;  /* 0x000000110200780c */ /* 0x000fe40002fa1670 */
[----:B------:R-:W-:Y:S02]  /*19fa0*/  FMNMX.FTZ R5, R24, R5, !PT ;  /* 0x0000000518057209 */ /* 0x000fe40007810000 */
[----:B------:R-:W-:Y:S01]  /*19fb0*/  PLOP3.LUT P0, PT, PT, PT, UP4, 0x40, 0x0 ;  /* 0x000000000000781c */ /* 0x000fe20003f0e848 */
[----:B------:R-:W-:Y:S01]  /*19fc0*/  UISETP.NE.AND UP4, UPT, UR19, URZ, UPT ;  /* 0x0000003f1300728c */ /* 0x000fe2000bf85270 */
[----:B------:R-:W-:Y:S02]  /*19fd0*/  ISETP.GT.AND P2, PT, R0, 0x39, P2 ;  /* 0x000000390000780c */ /* 0x000fe40001744270 */
[----:B------:R-:W-:Y:S02]  /*19fe0*/  FSEL R56, R196, -INF , !P5 ;  /* 0xff800000c4387808 */ /* 0x000fe40006800000 */
[----:B------:R-:W-:Y:S02]  /*19ff0*/  FMNMX.FTZ R5, R25, R5, !PT ;  /* 0x0000000519057209 */ /* 0x000fe40007810000 */
[----:B------:R-:W-:Y:S01]  /*1a000*/  PLOP3.LUT P6, PT, PT, PT, UP0, 0x40, 0x0 ;  /* 0x000000000000781c */ /* 0x000fe20003fce808 */
[----:B------:R-:W-:Y:S01]  /*1a010*/  UISETP.NE.AND UP0, UPT, UR20, URZ, UPT ;  /* 0x0000003f1400728c */ /* 0x000fe2000bf05270 */
[----:B------:R-:W-:Y:S02]  /*1a020*/  ISETP.GT.AND P0, PT, R0, 0x18, P0 ;  /* 0x000000180000780c */ /* 0x000fe40000704270 */
[----:B-1----:R-:W-:Y:S02]  /*1a030*/  FMNMX.FTZ R72, R72, R7, !PT ;  /* 0x0000000748487209 */ /* 0x002fe40007810000 */
[----:B------:R-:W-:Y:S02]  /*1a040*/  ISETP.LT.OR P2, PT, R2, 0x3a, P2 ;  /* 0x0000003a0200780c */ /* 0x000fe40001741670 */
[----:B------:R-:W-:Y:S01]  /*1a050*/  ISETP.GT.AND P6, PT, R0, 0x19, P6 ;  /* 0x000000190000780c */ /* 0x000fe200037c4270 */
[----:B------:R-:W-:Y:S01]  /*1a060*/  FMUL.FTZ R74, R72, c[0x0][0x2d0] ;  /* 0x0000b400484a7a20 */ /* 0x000fe20000410000 */
[----:B------:R-:W-:Y:S02]  /*1a070*/  FMNMX.FTZ R5, R56, R5, !PT ;  /* 0x0000000538057209 */ /* 0x000fe40007810000 */
[----:B------:R-:W-:Y:S02]  /*1a080*/  ISETP.LT.OR P0, PT, R2, 0x19, P0 ;  /* 0x000000190200780c */ /* 0x000fe40000701670 */
[----:B------:R-:W-:Y:S02]  /*1a090*/  FSEL R178, R63, -INF , !P2 ;  /* 0xff8000003fb27808 */ /* 0x000fe40005000000 */
[----:B------:R-:W-:Y:S02]  /*1a0a0*/  FSETP.NEU.FTZ.AND P2, PT, R72, -INF , PT ;  /* 0xff8000004800780b */ /* 0x000fe40003f5d000 */
[----:B------:R-:W-:Y:S02]  /*1a0b0*/  ISETP.LT.OR P6, PT, R2, 0x1a, P6 ;  /* 0x0000001a0200780c */ /* 0x000fe400037c1670 */
[----:B------:R-:W-:Y:S02]  /*1a0c0*/  FSEL R62, R193, -INF , !P0 ;  /* 0xff800000c13e7808 */ /* 0x000fe40004000000 */
[----:B------:R-:W-:Y:S02]  /*1a0d0*/  FMNMX.FTZ R5, R58, R5, !PT ;  /* 0x000000053a057209 */ /* 0x000fe40007810000 */
[----:B------:R-:W-:Y:S02]  /*1a0e0*/  FSEL R74, R74, RZ, P2 ;  /* 0x000000ff4a4a7208 */ /* 0x000fe40001000000 */
[----:B------:R-:W-:Y:S02]  /*1a0f0*/  FSEL R88, R186, -INF , !P6 ;  /* 0xff800000ba587808 */ /* 0x000fe40007000000 */
[----:B------:R-:W-:Y:S01]  /*1a100*/  FMNMX.FTZ R5, R62, R5, !PT ;  /* 0x000000053e057209 */ /* 0x000fe20007810000 */
[--C-:B------:R-:W-:Y:S01]  /*1a110*/  FFMA.FTZ R48, R48, c[0x0][0x2d0], -R74.reuse ;  /* 0x0000b40030307a23 */ /* 0x100fe2000001084a */
[----:B--2---:R-:W-:Y:S02]  /*1a120*/  FMNMX.FTZ R3, R3, R6, !PT ;  /* 0x0000000603037209 */ /* 0x004fe40007810000 */
[----:B------:R-:W-:Y:S01]  /*1a130*/  FMNMX.FTZ R6, R88, R5, !PT ;  /* 0x0000000558067209 */ /* 0x000fe20007810000 */
[--C-:B------:R-:W-:Y:S01]  /*1a140*/  FFMA.FTZ R5, R9, c[0x0][0x2d0], -R74.reuse ;  /* 0x0000b40009057a23 */ /* 0x100fe2000001084a */
[----:B------:R-:W-:Y:S01]  /*1a150*/  FMNMX.FTZ R4, R12, R102, !PT ;  /* 0x000000660c047209 */ /* 0x000fe20007810000 */
[----:B------:R-:W1:Y:S01]  /*1a160*/  SHFL.BFLY PT, R71, R3, 0x1, 0x1f ;  /* 0x0c201f0003477f89 */ /* 0x000e6200000e0000 */
[----:B------:R-:W-:Y:S01]  /*1a170*/  PLOP3.LUT P6, PT, PT, PT, UP4, 0x40, 0x0 ;  /* 0x000000000000781c */ /* 0x000fe20003fce848 */
[----:B------:R2:W-:Y:S01]  /*1a180*/  MUFU.EX2 R52, R5 ;  /* 0x0000000500347308 */ /* 0x0005e20000000800 */
[----:B------:R-:W-:Y:S01]  /*1a190*/  FMNMX.FTZ R4, R16, R4, !PT ;  /* 0x0000000410047209 */ /* 0x000fe20007810000 */
[----:B------:R-:W-:Y:S01]  /*1a1a0*/  UISETP.NE.AND UP4, UPT, UR30, URZ, UPT ;  /* 0x0000003f1e00728c */ /* 0x000fe2000bf85270 */
        /* <DEDUP_REMOVED lines=12> */
[----:B------:R-:W-:Y:S01]  /*1a270*/  FSEL R99, R42, -INF , !P1 ;  /* 0xff8000002a637808 */ /* 0x000fe20004800000 */
[--C-:B--2---:R-:W-:Y:S01]  /*1a280*/  FFMA.FTZ R5, R11, c[0x0][0x2d0], -R74.reuse ;  /* 0x0000b4000b057a23 */ /* 0x104fe2000001084a */
[----:B------:R-:W-:Y:S02]  /*1a290*/  FMNMX.FTZ R4, R44, R4, !PT ;  /* 0x000000042c047209 */ /* 0x000fe40007810000 */
[----:B------:R-:W-:Y:S01]  /*1a2a0*/  ISETP.LT.OR P5, PT, R2, 0x22, P5 ;  /* 0x000000220200780c */ /* 0x000fe20002fa1670 */
[----:B------:R2:W-:Y:S01]  /*1a2b0*/  MUFU.EX2 R57, R5 ;  /* 0x0000000500397308 */ /* 0x0005e20000000800 */
[----:B------:R-:W-:Y:S02]  /*1a2c0*/  FMNMX.FTZ R4, R98, R4, !PT ;  /* 0x0000000462047209 */ /* 0x000fe40007810000 */
[----:B------:R-:W-:Y:S01]  /*1a2d0*/  PLOP3.LUT P0, PT, PT, PT, UP0, 0x40, 0x0 ;  /* 0x000000000000781c */ /* 0x000fe20003f0e808 */
[----:B------:R-:W-:Y:S01]  /*1a2e0*/  UISETP.NE.AND UP0, UPT, UR4, URZ, UPT ;  /* 0x0000003f0400728c */ /* 0x000fe2000bf05270 */
[----:B------:R-:W-:Y:S02]  /*1a2f0*/  FMNMX.FTZ R4, R168, R4, !PT ;  /* 0x00000004a8047209 */ /* 0x000fe40007810000 */
[----:B------:R-:W-:Y:S02]  /*1a300*/  FSEL R172, R43, -INF , !P5 ;  /* 0xff8000002bac7808 */ /* 0x000fe40006800000 */
[----:B------:R-:W-:Y:S02]  /*1a310*/  FMNMX.FTZ R4, R170, R4, !PT ;  /* 0x00000004aa047209 */ /* 0x000fe40007810000 */
[----:B------:R-:W-:Y:S02]  /*1a320*/  FMNMX.FTZ R6, R99, R6, !PT ;  /* 0x0000000663067209 */ /* 0x000fe40007810000 */
[----:B------:R-:W-:Y:S02]  /*1a330*/  FMNMX.FTZ R4, R173, R4, !PT ;  /* 0x00000004ad047209 */ /* 0x000fe40007810000 */
[----:B------:R-:W-:Y:S02]  /*1a340*/  ISETP.GT.AND P0, PT, R0, 0x29, P0 ;  /* 0x000000290000780c */ /* 0x000fe40000704270 */
[----:B------:R-:W-:Y:S02]  /*1a350*/  FMNMX.FTZ R4, R183, R4, !PT ;  /* 0x00000004b7047209 */ /* 0x000fe40007810000 */
[----:B------:R-:W-:Y:S02]  /*1a360*/  ISETP.LT.OR P0, PT, R2, 0x2a, P0 ;  /* 0x0000002a0200780c */ /* 0x000fe40000701670 */
[----:B------:R-:W-:Y:S02]  /*1a370*/  ISETP.GT.AND P6, PT, R0, 0x30, P6 ;  /* 0x000000300000780c */ /* 0x000fe400037c4270 */
[----:B-1----:R-:W-:Y:S01]  /*1a380*/  FMNMX.FTZ R71, R3, R71, !PT ;  /* 0x0000004703477209 */ /* 0x002fe20007810000 */
[--C-:B--2---:R-:W-:Y:S01]  /*1a390*/  FFMA.FTZ R5, R13, c[0x0][0x2d0], -R74.reuse ;  /* 0x0000b4000d057a23 */ /* 0x104fe2000001084a */
[----:B------:R-:W-:Y:S02]  /*1a3a0*/  FMNMX.FTZ R3, R172, R6, !PT ;  /* 0x00000006ac037209 */ /* 0x000fe40007810000 */
[----:B------:R-:W-:Y:S01]  /*1a3b0*/  FSEL R176, R47, -INF , !P0 ;  /* 0xff8000002fb07808 */ /* 0x000fe20004000000 */
[----:B------:R1:W-:Y:S01]  /*1a3c0*/  MUFU.EX2 R60, R5 ;  /* 0x00000005003c7308 */ /* 0x0003e20000000800 */
[----:B------:R-:W-:Y:S01]  /*1a3d0*/  PLOP3.LUT P1, PT, PT, PT, UP3, 0x40, 0x0 ;  /* 0x000000000000781c */ /* 0x000fe20003f2e838 */
[----:B------:R-:W-:Y:S01]  /*1a3e0*/  UISETP.NE.AND UP3, UPT, UR25, URZ, UPT ;  /* 0x0000003f1900728c */ /* 0x000fe2000bf65270 */
[----:B------:R-:W-:Y:S02]  /*1a3f0*/  FMNMX.FTZ R4, R185, R4, !PT ;  /* 0x00000004b9047209 */ /* 0x000fe40007810000 */
[----:B------:R-:W-:Y:S02]  /*1a400*/  ISETP.LT.OR P6, PT, R2, 0x31, P6 ;  /* 0x000000310200780c */ /* 0x000fe400037c1670 */
[----:B------:R-:W-:Y:S02]  /*1a410*/  ISETP.GT.AND P1, PT, R0, 0x31, P1 ;  /* 0x000000310000780c */ /* 0x000fe40000f24270 */
[----:B------:R-:W-:Y:S02]  /*1a420*/  FMNMX.FTZ R3, R175, R3, !PT ;  /* 0x00000003af037209 */ /* 0x000fe40007810000 */
[----:B------:R-:W-:Y:S01]  /*1a430*/  PLOP3.LUT P5, PT, PT, PT, UP2, 0x40, 0x0 ;  /* 0x000000000000781c */ /* 0x000fe20003fae828 */
[----:B------:R-:W-:Y:S01]  /*1a440*/  UISETP.NE.AND UP2, UPT, UR27, URZ, UPT ;  /* 0x0000003f1b00728c */ /* 0x000fe2000bf45270 */
[----:B------:R-:W-:Y:S02]  /*1a450*/  FMNMX.FTZ R4, R187, R4, !PT ;  /* 0x00000004bb047209 */ /* 0x000fe40007810000 */
[----:B------:R-:W-:Y:S02]  /*1a460*/  FSEL R184, R38, -INF , !P6 ;  /* 0xff80000026b87808 */ /* 0x000fe40007000000 */
[----:B------:R-:W-:Y:S02]  /*1a470*/  FMNMX.FTZ R3, R176, R3, !PT ;  /* 0x00000003b0037209 */ /* 0x000fe40007810000 */
[----:B------:R-:W-:Y:S02]  /*1a480*/  ISETP.LT.OR P1, PT, R2, 0x32, P1 ;  /* 0x000000320200780c */ /* 0x000fe40000f21670 */
[----:B------:R-:W-:Y:S02]  /*1a490*/  ISETP.GT.AND P5, PT, R0, 0x38, P5 ;  /* 0x000000380000780c */ /* 0x000fe40002fa4270 */
[----:B------:R-:W-:Y:S02]  /*1a4a0*/  FMNMX.FTZ R4, R189, R4, !PT ;  /* 0x00000004bd047209 */ /* 0x000fe40007810000 */
[----:B------:R-:W-:Y:S02]  /*1a4b0*/  FSEL R186, R59, -INF , !P1 ;  /* 0xff8000003bba7808 */ /* 0x000fe40004800000 */
[----:B------:R-:W-:Y:S02]  /*1a4c0*/  ISETP.LT.OR P5, PT, R2, 0x39, P5 ;  /* 0x000000390200780c */ /* 0x000fe40002fa1670 */
[----:B------:R-:W-:Y:S02]  /*1a4d0*/  FMNMX.FTZ R3, R184, R3, !PT ;  /* 0x00000003b8037209 */ /* 0x000fe40007810000 */
[----:B------:R-:W-:Y:S02]  /*1a4e0*/  FMNMX.FTZ R4, R204, R4, !PT ;  /* 0x00000004cc047209 */ /* 0x000fe40007810000 */
[----:B------:R-:W-:Y:S02]  /*1a4f0*/  FSEL R191, R34, -INF , !P5 ;  /* 0xff80000022bf7808 */ /* 0x000fe40006800000 */
[----:B------:R-:W-:Y:S02]  /*1a500*/  FMNMX.FTZ R3, R186, R3, !PT ;  /* 0x00000003ba037209 */ /* 0x000fe40007810000 */
[----:B------:R-:W-:Y:S02]  /*1a510*/  FMNMX.FTZ R4, R206, R4, !PT ;  /* 0x00000004ce047209 */ /* 0x000fe40007810000 */
[----:B-1----:R-:W-:Y:S01]  /*1a520*/  FMNMX.FTZ R5, R191, R3, !PT ;  /* 0x00000003bf057209 */ /* 0x002fe20007810000 */
[----:B------:R-:W-:Y:S01]  /*1a530*/  FFMA.FTZ R3, R15, c[0x0][0x2d0], -R74 ;  /* 0x0000b4000f037a23 */ /* 0x000fe2000001084a */
[----:B------:R-:W-:Y:S02]  /*1a540*/  FMNMX.FTZ R4, R230, R4, !PT ;  /* 0x00000004e6047209 */ /* 0x000fe40007810000 */
[----:B------:R-:W-:Y:S01]  /*1a550*/  FMNMX.FTZ R5, R178, R5, !PT ;  /* 0x00000005b2057209 */ /* 0x000fe20007810000 */
[----:B------:R1:W2:Y:S01]  /*1a560*/  MUFU.EX2 R85, R3 ;  /* 0x0000000300557308 */ /* 0x0002a20000000800 */
        /* <DEDUP_REMOVED lines=9> */
[----:B------:R-:W-:Y:S02]  /*1a600*/  ISETP.LT.OR P0, PT, R2, 0x41, P0 ;  /* 0x000000410200780c */ /* 0x000fe40000701670 */
[C---:B------:R-:W-:Y:S02]  /*1a610*/  ISETP.GT.AND P6, PT, R0.reuse, 0x41, P6 ;  /* 0x000000410000780c */ /* 0x040fe400037c4270 */
[----:B------:R-:W-:Y:S02]  /*1a620*/  FMNMX.FTZ R4, R245, R4, !PT ;  /* 0x00000004f5047209 */ /* 0x000fe40007810000 */
[----:B------:R-:W-:Y:S02]  /*1a630*/  ISETP.GT.AND P1, PT, R0, 0x48, P1 ;  /* 0x000000480000780c */ /* 0x000fe40000f24270 */
[----:B------:R-:W-:Y:S01]  /*1a640*/  FSEL R192, R192, -INF , !P0 ;  /* 0xff800000c0c07808 */ /* 0x000fe20004000000 */
[----:B------:R-:W3:Y:S01]  /*1a650*/  SHFL.BFLY PT, R8, R4, 0x2, 0x1f ;  /* 0x0c401f0004087f89 */ /* 0x000ee200000e0000 */
[C---:B------:R-:W-:Y:S02]  /*1a660*/  ISETP.LT.OR P6, PT, R2.reuse, 0x42, P6 ;  /* 0x000000420200780c */ /* 0x040fe400037c1670 */
[----:B------:R-:W-:Y:S02]  /*1a670*/  PLOP3.LUT P0, PT, PT, PT, UP3, 0x40, 0x0 ;  /* 0x000000000000781c */ /* 0x000fe40003f0e838 */
[----:B------:R-:W-:Y:S02]  /*1a680*/  PLOP3.LUT P5, PT, PT, PT, UP4, 0x40, 0x0 ;  /* 0x000000000000781c */ /* 0x000fe40003fae848 */
[----:B------:R-:W-:Y:S02]  /*1a690*/  ISETP.LT.OR P1, PT, R2, 0x49, P1 ;  /* 0x000000490200780c */ /* 0x000fe40000f21670 */
[----:B-1----:R-:W-:Y:S02]  /*1a6a0*/  FMNMX.FTZ R3, R192, R5, !PT ;  /* 0x00000005c0037209 */ /* 0x002fe40007810000 */
[----:B------:R-:W-:Y:S01]  /*1a6b0*/  FSEL R194, R75, -INF , !P6 ;  /* 0xff8000004bc27808 */ /* 0x000fe20007000000 */
[C---:B------:R-:W-:Y:S01]  /*1a6c0*/  FMUL.FTZ R75, R71.reuse, c[0x0][0x2d0] ;  /* 0x0000b400474b7a20 */ /* 0x040fe20000410000 */
[C---:B------:R-:W-:Y:S02]  /*1a6d0*/  ISETP.GT.AND P0, PT, R0.reuse, 0x50, P0 ;  /* 0x000000500000780c */ /* 0x040fe40000704270 */
[----:B------:R-:W-:Y:S02]  /*1a6e0*/  ISETP.GT.AND P5, PT, R0, 0x49, P5 ;  /* 0x000000490000780c */ /* 0x000fe40002fa4270 */
[----:B------:R-:W-:Y:S02]  /*1a6f0*/  FSEL R193, R78, -INF , !P1 ;  /* 0xff8000004ec17808 */ /* 0x000fe40004800000 */
[----:B------:R-:W-:Y:S02]  /*1a700*/  FSETP.NEU.FTZ.AND P1, PT, R71, -INF , PT ;  /* 0xff8000004700780b */ /* 0x000fe40003f3d000 */
[C---:B------:R-:W-:Y:S02]  /*1a710*/  ISETP.LT.OR P0, PT, R2.reuse, 0x51, P0 ;  /* 0x000000510200780c */ /* 0x040fe40000701670 */
[----:B------:R-:W-:Y:S02]  /*1a720*/  ISETP.LT.OR P5, PT, R2, 0x4a, P5 ;  /* 0x0000004a0200780c */ /* 0x000fe40002fa1670 */
[----:B------:R-:W-:Y:S02]  /*1a730*/  FMNMX.FTZ R3, R194, R3, !PT ;  /* 0x00000003c2037209 */ /* 0x000fe40007810000 */
[----:B------:R-:W-:Y:S02]  /*1a740*/  FSEL R75, R75, RZ, P1 ;  /* 0x000000ff4b4b7208 */ /* 0x000fe40000800000 */
[----:B------:R-:W-:Y:S02]  /*1a750*/  FSEL R200, R39, -INF , !P0 ;  /* 0xff80000027c87808 */ /* 0x000fe40004000000 */
[----:B------:R-:W-:Y:S01]  /*1a760*/  FSEL R196, R79, -INF , !P5 ;  /* 0xff8000004fc47808 */ /* 0x000fe20006800000 */
[--C-:B------:R-:W-:Y:S01]  /*1a770*/  FFMA.FTZ R5, R10, c[0x0][0x2d0], -R75.reuse ;  /* 0x0000b4000a057a23 */ /* 0x100fe2000001084b */
[----:B------:R-:W-:Y:S01]  /*1a780*/  FMNMX.FTZ R3, R193, R3, !PT ;  /* 0x00000003c1037209 */ /* 0x000fe20007810000 */
[--C-:B------:R-:W-:Y:S01]  /*1a790*/  FFMA.FTZ R92, R95, c[0x0][0x2d0], -R75.reuse ;  /* 0x0000b4005f5c7a23 */ /* 0x100fe2000001084b */
[----:B------:R-:W-:Y:S01]  /*1a7a0*/  PLOP3.LUT P6, PT, PT, PT, UP2, 0x40, 0x0 ;  /* 0x000000000000781c */ /* 0x000fe20003fce828 */
[----:B------:R-:W-:Y:S01]  /*1a7b0*/  MUFU.EX2 R45, R5 ;  /* 0x00000005002d7308 */ /* 0x000fe20000000800 */
[----:B------:R-:W-:Y:S02]  /*1a7c0*/  PLOP3.LUT P5, PT, PT, PT, UP1, 0x40, 0x0 ;  /* 0x000000000000781c */ /* 0x000fe40003fae818 */
[----:B------:R-:W-:Y:S01]  /*1a7d0*/  PLOP3.LUT P0, PT, PT, PT, UP0, 0x40, 0x0 ;  /* 0x000000000000781c */ /* 0x000fe20003f0e808 */
[----:B------:R-:W-:Y:S01]  /*1a7e0*/  UISETP.GT.AND UP0, UPT, UR12, UR7, UPT ;  /* 0x000000070c00728c */ /* 0x000fe2000bf04270 */
[C---:B------:R-:W-:Y:S01]  /*1a7f0*/  ISETP.GT.AND P6, PT, R0.reuse, 0x51, P6 ;  /* 0x000000510000780c */ /* 0x040fe200037c4270 */
[----:B------:R-:W-:Y:S01]  /*1a800*/  UIADD3 UR12, UR12, -0x1, URZ ;  /* 0xffffffff0c0c7890 */ /* 0x000fe2000fffe03f */
[C---:B------:R-:W-:Y:S02]  /*1a810*/  ISETP.GT.AND P5, PT, R0.reuse, 0x58, P5 ;  /* 0x000000580000780c */ /* 0x040fe40002fa4270 */
[----:B------:R-:W-:Y:S02]  /*1a820*/  ISETP.GT.AND P0, PT, R0, 0x59, P0 ;  /* 0x000000590000780c */ /* 0x000fe40000704270 */
[----:B------:R-:W-:Y:S01]  /*1a830*/  FMNMX.FTZ R0, R196, R3, !PT ;  /* 0x00000003c4007209 */ /* 0x000fe20007810000 */
[--C-:B------:R-:W-:Y:S01]  /*1a840*/  FFMA.FTZ R3, R14, c[0x0][0x2d0], -R75.reuse ;  /* 0x0000b4000e037a23 */ /* 0x100fe2000001084b */
[----:B--2---:R-:W-:Y:S02]  /*1a850*/  F2FP.PACK_AB R78, R85, R60 ;  /* 0x0000003c554e723e */ /* 0x004fe400000000ff */
[----:B---3--:R-:W-:Y:S01]  /*1a860*/  FMNMX.FTZ R4, R4, R8, !PT ;  /* 0x0000000804047209 */ /* 0x008fe20007810000 */
[----:B------:R1:W-:Y:S01]  /*1a870*/  MUFU.EX2 R51, R3 ;  /* 0x0000000300337308 */ /* 0x0003e20000000800 */
[----:B------:R-:W-:Y:S01]  /*1a880*/  ISETP.LT.OR P0, PT, R2, 0x5a, P0 ;  /* 0x0000005a0200780c */ /* 0x000fe20000701670 */
[--C-:B------:R-:W-:Y:S01]  /*1a890*/  FFMA.FTZ R8, R26, c[0x0][0x2d0], -R75.reuse ;  /* 0x0000b4001a087a23 */ /* 0x100fe2000001084b */
[C---:B------:R-:W-:Y:S01]  /*1a8a0*/  ISETP.LT.OR P6, PT, R2.reuse, 0x52, P6 ;  /* 0x000000520200780c */ /* 0x040fe200037c1670 */
[----:B------:R-:W2:Y:S01]  /*1a8b0*/  SHFL.BFLY PT, R70, R4, 0x1, 0x1f ;  /* 0x0c201f0004467f89 */ /* 0x000ea200000e0000 */
[----:B------:R-:W-:Y:S02]  /*1a8c0*/  FSEL R73, R35, -INF , !P0 ;  /* 0xff80000023497808 */ /* 0x000fe40004000000 */
[----:B------:R-:W-:Y:S01]  /*1a8d0*/  ISETP.LT.OR P5, PT, R2, 0x59, P5 ;  /* 0x000000590200780c */ /* 0x000fe20002fa1670 */
[--C-:B------:R-:W-:Y:S01]  /*1a8e0*/  FFMA.FTZ R2, R18, c[0x0][0x2d0], -R75.reuse ;  /* 0x0000b40012027a23 */ /* 0x100fe2000001084b */
[----:B------:R-:W-:Y:S01]  /*1a8f0*/  FSEL R201, R91, -INF , !P6 ;  /* 0xff8000005bc97808 */ /* 0x000fe20007000000 */
[----:B------:R-:W-:Y:S01]  /*1a900*/  MUFU.EX2 R59, R8 ;  /* 0x00000008003b7308 */ /* 0x000fe20000000800 */
[----:B------:R-:W-:Y:S02]  /*1a910*/  FSEL R202, R36, -INF , !P5 ;  /* 0xff80000024ca7808 */ /* 0x000fe40006800000 */
[----:B------:R-:W-:Y:S04]  /*1a920*/  FMNMX.FTZ R0, R200, R0, !PT ;  /* 0x00000000c8007209 */ /* 0x000fe80007810000 */
[----:B------:R-:W-:Y:S03]  /*1a930*/  FMNMX.FTZ R0, R201, R0, !PT ;  /* 0x00000000c9007209 */ /* 0x000fe60007810000 */
[----:B------:R3:W-:Y:S01]  /*1a940*/  MUFU.EX2 R61, R2 ;  /* 0x00000002003d7308 */ /* 0x0007e20000000800 */
[----:B------:R-:W-:Y:S01]  /*1a950*/  FMNMX.FTZ R0, R202, R0, !PT ;  /* 0x00000000ca007209 */ /* 0x000fe20007810000 */
[--C-:B-1----:R-:W-:Y:S03]  /*1a960*/  FFMA.FTZ R3, R21, c[0x0][0x2d0], -R75.reuse ;  /* 0x0000b40015037a23 */ /* 0x102fe6000001084b */
[----:B------:R-:W-:Y:S02]  /*1a970*/  FMNMX.FTZ R0, R73, R0, !PT ;  /* 0x0000000049007209 */ /* 0x000fe40007810000 */
[----:B--2---:R-:W-:Y:S03]  /*1a980*/  FMNMX.FTZ R70, R4, R70, !PT ;  /* 0x0000004604467209 */ /* 0x004fe60007810000 */
[----:B------:R1:W2:Y:S01]  /*1a990*/  MUFU.EX2 R86, R3 ;  /* 0x0000000300567308 */ /* 0x0002a20000000800 */
[C---:B------:R-:W-:Y:S01]  /*1a9a0*/  FSETP.NEU.FTZ.AND P0, PT, R70.reuse, -INF , PT ;  /* 0xff8000004600780b */ /* 0x040fe20003f1d000 */
[----:B------:R-:W-:Y:S05]  /*1a9b0*/  FMUL.FTZ R96, R70, c[0x0][0x2d0] ;  /* 0x0000b40046607a20 */ /* 0x000fea0000410000 */
[----:B------:R-:W-:Y:S05]  /*1a9c0*/  FSEL R96, R96, RZ, P0 ;  /* 0x000000ff60607208 */ /* 0x000fea0000000000 */
[--C-:B------:R-:W-:Y:S01]  /*1a9d0*/  FFMA.FTZ R4, R20, c[0x0][0x2d0], -R96.reuse ;  /* 0x0000b40014047a23 */ /* 0x100fe20000010860 */
[----:B---3--:R-:W3:Y:S01]  /*1a9e0*/  SHFL.BFLY PT, R2, R0, 0x2, 0x1f ;  /* 0x0c401f0000027f89 */ /* 0x008ee200000e0000 */
[--C-:B------:R-:W-:Y:S02]  /*1a9f0*/  FFMA.FTZ R32, R32, c[0x0][0x2d0], -R96.reuse ;  /* 0x0000b40020207a23 */ /* 0x100fe40000010860 */
[----:B------:R-:W-:Y:S01]  /*1aa00*/  MUFU.EX2 R37, R4 ;  /* 0x0000000400257308 */ /* 0x000fe20000000800 */
[--C-:B------:R-:W-:Y:S02]  /*1aa10*/  FFMA.FTZ R44, R44, c[0x0][0x2d0], -R96.reuse ;  /* 0x0000b4002c2c7a23 */ /* 0x100fe40000010860 */
[--C-:B-1----:R-:W-:Y:S01]  /*1aa20*/  FFMA.FTZ R3, R12, c[0x0][0x2d0], -R96.reuse ;  /* 0x0000b4000c037a23 */ /* 0x102fe20000010860 */
[----:B--2---:R-:W-:Y:S01]  /*1aa30*/  F2FP.PACK_AB R79, R86, R61 ;  /* 0x0000003d564f723e */ /* 0x004fe200000000ff */
[--C-:B------:R-:W-:Y:S05]  /*1aa40*/  FFMA.FTZ R12, R28, c[0x0][0x2d0], -R75.reuse ;  /* 0x0000b4001c0c7a23 */ /* 0x100fea000001084b */
[----:B------:R1:W-:Y:S01]  /*1aa50*/  MUFU.EX2 R49, R3 ;  /* 0x0000000300317308 */ /* 0x0003e20000000800 */
[----:B------:R-:W-:Y:S02]  /*1aa60*/  FFMA.FTZ R28, R33, c[0x0][0x2d0], -R75 ;  /* 0x0000b400211c7a23 */ /* 0x000fe4000001084b */
[----:B-1----:R-:W-:Y:S02]  /*1aa70*/  FFMA.FTZ R3, R16, c[0x0][0x2d0], -R96 ;  /* 0x0000b40010037a23 */ /* 0x002fe40000010860 */
[----:B------:R-:W-:Y:S05]  /*1aa80*/  FFMA.FTZ R16, R29, c[0x0][0x2d0], -R74 ;  /* 0x0000b4001d107a23 */ /* 0x000fea000001084a */
[----:B------:R1:W-:Y:S10]  /*1aa90*/  MUFU.EX2 R50, R3 ;  /* 0x0000000300327308 */ /* 0x0003f40000000800 */
[----:B------:R-:W-:Y:S01]  /*1aaa0*/  MUFU.EX2 R34, R16 ;  /* 0x0000001000227308 */ /* 0x000fe20000000800 */
[----:B-1----:R-:W-:Y:S09]  /*1aab0*/  FFMA.FTZ R3, R17, c[0x0][0x2d0], -R96 ;  /* 0x0000b40011037a23 */ /* 0x002ff20000010860 */
[----:B------:R3:W-:Y:S02]  /*1aac0*/  MUFU.EX2 R84, R3 ;  /* 0x0000000300547308 */ /* 0x0007e40000000800 */
[----:B---3--:R-:W-:Y:S01]  /*1aad0*/  FMNMX.FTZ R3, R0, R2, !PT ;  /* 0x0000000200037209 */ /* 0x008fe20007810000 */
[----:B------:R-:W-:Y:S01]  /*1aae0*/  FFMA.FTZ R2, R23, c[0x0][0x2d0], -R74 ;  /* 0x0000b40017027a23 */ /* 0x000fe2000001084a */
[----:B------:R-:W-:Y:S06]  /*1aaf0*/  FSEL R0, R72, RZ, P2 ;  /* 0x000000ff48007208 */ /* 0x000fec0001000000 */
[----:B------:R1:W-:Y:S01]  /*1ab00*/  MUFU.EX2 R87, R2 ;  /* 0x0000000200577308 */ /* 0x0003e20000000800 */
[----:B------:R-:W2:Y:S01]  /*1ab10*/  SHFL.BFLY PT, R4, R3, 0x1, 0x1f ;  /* 0x0c201f0003047f89 */ /* 0x000ea200000e0000 */
[----:B------:R-:W-:Y:S01]  /*1ab20*/  FADD.FTZ R0, -R0, R100 ;  /* 0x0000006400007221 */ /* 0x000fe20000010100 */
[----:B------:R-:W-:Y:S03]  /*1ab30*/  MOV R100, R52 ;  /* 0x0000003400647202 */ /* 0x000fe60000000f00 */
[----:B------:R-:W-:Y:S01]  /*1ab40*/  FMUL.FTZ R0, R0, c[0x0][0x2d0] ;  /* 0x0000b40000007a20 */ /* 0x000fe20000410000 */
[----:B------:R-:W-:Y:S02]  /*1ab50*/  F2FP.PACK_AB R76, R57, R100 ;  /* 0x00000064394c723e */ /* 0x000fe400000000ff */
[----:B------:R-:W-:Y:S01]  /*1ab60*/  LDSM.16.MT88.4 R52, [R210+0x100] ;  /* 0x00010000d234783b */ /* 0x000fe20000004200 */
        /* <DEDUP_REMOVED lines=8> */
[----:B------:R-:W-:Y:S01]  /*1abf0*/  FSETP.NEU.FTZ.AND P0, PT, R3, -INF , PT ;  /* 0xff8000000300780b */ /* 0x000fe20003f1d000 */
[----:B------:R-:W1:Y:S01]  /*1ac00*/  MUFU.EX2 R68, R2 ;  /* 0x0000000200447308 */ /* 0x000e620000000800 */
[----:B------:R-:W-:Y:S01]  /*1ac10*/  FMUL.FTZ R5, R69, R105 ;  /* 0x0000006945057220 */ /* 0x000fe20000410000 */
[----:B------:R-:W-:Y:S01]  /*1ac20*/  MOV R105, R37 ;  /* 0x0000002500697202 */ /* 0x000fe20000000f00 */
[----:B------:R-:W-:Y:S01]  /*1ac30*/  FADD.FTZ R0, -R0, R102 ;  /* 0x0000006600007221 */ /* 0x000fe20000010100 */
[----:B------:R-:W-:Y:S01]  /*1ac40*/  FSEL R97, R97, RZ, P0 ;  /* 0x000000ff61617208 */ /* 0x000fe20000000000 */
[----:B------:R-:W-:Y:S01]  /*1ac50*/  IMAD.MOV.U32 R101, RZ, RZ, R50 ;  /* 0x000000ffff657224 */ /* 0x000fe200078e0032 */
[----:B------:R-:W-:Y:S01]  /*1ac60*/  LDSM.16.MT88.4 R36, [R212+0x100] ;  /* 0x00010000d424783b */ /* 0x000fe20000004200 */
[----:B------:R-:W-:Y:S01]  /*1ac70*/  FMUL.FTZ R0, R0, c[0x0][0x2d0] ;  /* 0x0000b40000007a20 */ /* 0x000fe20000410000 */
[----:B------:R-:W-:Y:S01]  /*1ac80*/  F2FP.PACK_AB R66, R105, R84 ;  /* 0x000000546942723e */ /* 0x000fe200000000ff */
[--C-:B------:R-:W-:Y:S01]  /*1ac90*/  FFMA.FTZ R4, R24, c[0x0][0x2d0], -R97.reuse ;  /* 0x0000b40018047a23 */ /* 0x100fe20000010861 */
[----:B------:R-:W2:Y:S01]  /*1aca0*/  MUFU.EX2 R50, R12 ;  /* 0x0000000c00327308 */ /* 0x000ea20000000800 */
[----:B------:R-:W-:Y:S01]  /*1acb0*/  MOV R102, R49 ;  /* 0x0000003100667202 */ /* 0x000fe20000000f00 */
[----:B------:R-:W-:Y:S02]  /*1acc0*/  FMUL.FTZ R16, R69, R116 ;  /* 0x0000007445107220 */ /* 0x000fe40000410000 */
[----:B------:R-:W-:Y:S01]  /*1acd0*/  IMAD.MOV.U32 R116, RZ, RZ, R60 ;  /* 0x000000ffff747224 */ /* 0x000fe200078e003c */
[----:B------:R-:W-:Y:S01]  /*1ace0*/  F2FP.PACK_AB R64, R101, R102 ;  /* 0x000000666540723e */ /* 0x000fe200000000ff */
[C---:B------:R-:W-:Y:S01]  /*1acf0*/  FMUL.FTZ R17, R69.reuse, R117 ;  /* 0x0000007545117220 */ /* 0x040fe20000410000 */
[----:B------:R-:W-:Y:S01]  /*1ad00*/  MOV R117, R61 ;  /* 0x0000003d00757202 */ /* 0x000fe20000000f00 */
[--C-:B------:R-:W-:Y:S02]  /*1ad10*/  FFMA.FTZ R58, R58, c[0x0][0x2d0], -R97.reuse ;  /* 0x0000b4003a3a7a23 */ /* 0x100fe40000010861 */
[----:B------:R3:W4:Y:S01]  /*1ad20*/  MUFU.EX2 R2, R0 ;  /* 0x0000000000027308 */ /* 0x0007220000000800 */
[----:B------:R-:W-:Y:S02]  /*1ad30*/  FMUL.FTZ R49, R69, R149 ;  /* 0x0000009545317220 */ /* 0x000fe40000410000 */
[----:B------:R-:W-:Y:S02]  /*1ad40*/  FFMA.FTZ R62, R62, c[0x0][0x2d0], -R97 ;  /* 0x0000b4003e3e7a23 */ /* 0x000fe40000010861 */
[C---:B-1----:R-:W-:Y:S02]  /*1ad50*/  FMUL.FTZ R6, R68.reuse, R106 ;  /* 0x0000006a44067220 */ /* 0x042fe40000410000 */
[----:B------:R-:W-:Y:S02]  /*1ad60*/  FMUL.FTZ R7, R68, R107 ;  /* 0x0000006b44077220 */ /* 0x000fe40000410000 */
[----:B------:R-:W-:Y:S01]  /*1ad70*/  IMAD.MOV.U32 R107, RZ, RZ, R86 ;  /* 0x000000ffff6b7224 */ /* 0x000fe200078e0056 */
[----:B------:R1:W-:Y:S01]  /*1ad80*/  MUFU.EX2 R229, R4 ;  /* 0x0000000400e57308 */ /* 0x0003e20000000800 */
[----:B------:R-:W-:Y:S02]  /*1ad90*/  FFMA.FTZ R24, R30, c[0x0][0x2d0], -R75 ;  /* 0x0000b4001e187a23 */ /* 0x000fe4000001084b */
[C---:B------:R-:W-:Y:S01]  /*1ada0*/  FMUL.FTZ R18, R68.reuse, R118 ;  /* 0x0000007644127220 */ /* 0x040fe20000410000 */
[----:B------:R-:W-:Y:S01]  /*1adb0*/  MOV R118, R57 ;  /* 0x0000003900767202 */ /* 0x000fe20000000f00 */
[----:B--2---:R-:W-:Y:S02]  /*1adc0*/  IMAD.MOV.U32 R149, RZ, RZ, R50 ;  /* 0x000000ffff957224 */ /* 0x004fe400078e0032 */
[----:B------:R-:W-:Y:S03]  /*1add0*/  FMUL.FTZ R50, R68, R150 ;  /* 0x0000009644327220 */ /* 0x000fe60000410000 */
[----:B------:R2:W-:Y:S01]  /*1ade0*/  MUFU.EX2 R35, R24 ;  /* 0x0000001800237308 */ /* 0x0005e20000000800 */
[--C-:B---3--:R-:W-:Y:S02]  /*1adf0*/  FFMA.FTZ R0, R19, c[0x0][0x2d0], -R97.reuse ;  /* 0x0000b40013007a23 */ /* 0x108fe40000010861 */
[C---:B----4-:R-:W-:Y:S02]  /*1ae00*/  FMUL.FTZ R8, R2.reuse, R108 ;  /* 0x0000006c02087220 */ /* 0x050fe40000410000 */
[C---:B------:R-:W-:Y:S05]  /*1ae10*/  FMUL.FTZ R9, R2.reuse, R109 ;  /* 0x0000006d02097220 */ /* 0x040fea0000410000 */
[----:B------:R3:W-:Y:S01]  /*1ae20*/  MUFU.EX2 R205, R0 ;  /* 0x0000000000cd7308 */ /* 0x0007e20000000800 */
[C---:B------:R-:W-:Y:S01]  /*1ae30*/  FMUL.FTZ R12, R2.reuse, R112 ;  /* 0x00000070020c7220 */ /* 0x040fe20000410000 */
[----:B------:R-:W-:Y:S01]  /*1ae40*/  MOV R112, R59 ;  /* 0x0000003b00707202 */ /* 0x000fe20000000f00 */
[C---:B------:R-:W-:Y:S02]  /*1ae50*/  FMUL.FTZ R13, R2.reuse, R113 ;  /* 0x00000071020d7220 */ /* 0x040fe40000410000 */
[----:B-1----:R-:W-:Y:S02]  /*1ae60*/  FFMA.FTZ R4, R25, c[0x0][0x2d0], -R97 ;  /* 0x0000b40019047a23 */ /* 0x002fe40000010861 */
[----:B------:R-:W-:Y:S02]  /*1ae70*/  IMAD.MOV.U32 R109, RZ, RZ, R87 ;  /* 0x000000ffff6d7224 */ /* 0x000fe400078e0057 */
[----:B------:R-:W-:Y:S01]  /*1ae80*/  FMUL.FTZ R25, R2, R125 ;  /* 0x0000007d02197220 */ /* 0x000fe20000410000 */
[----:B------:R1:W4:Y:S01]  /*1ae90*/  MUFU.EX2 R231, R4 ;  /* 0x0000000400e77308 */ /* 0x0003220000000800 */
[----:B------:R-:W-:Y:S02]  /*1aea0*/  FMUL.FTZ R19, R68, R119 ;  /* 0x0000007744137220 */ /* 0x000fe40000410000 */
[C---:B------:R-:W-:Y:S02]  /*1aeb0*/  FMUL.FTZ R29, R2.reuse, R129 ;  /* 0x00000081021d7220 */ /* 0x040fe40000410000 */
[C---:B--2---:R-:W-:Y:S02]  /*1aec0*/  FMUL.FTZ R24, R2.reuse, R124 ;  /* 0x0000007c02187220 */ /* 0x044fe40000410000 */
[----:B------:R-:W-:Y:S02]  /*1aed0*/  IMAD.MOV.U32 R119, RZ, RZ, R51 ;  /* 0x000000ffff777224 */ /* 0x000fe400078e0033 */
[C---:B------:R-:W-:Y:S01]  /*1aee0*/  FMUL.FTZ R57, R2.reuse, R157 ;  /* 0x0000009d02397220 */ /* 0x040fe20000410000 */
[----:B------:R2:W-:Y:S01]  /*1aef0*/  MUFU.EX2 R113, R28 ;  /* 0x0000001c00717308 */ /* 0x0005e20000000800 */
[C---:B------:R-:W-:Y:S01]  /*1af00*/  FMUL.FTZ R60, R2.reuse, R160 ;  /* 0x000000a0023c7220 */ /* 0x040fe20000410000 */
[----:B------:R-:W-:Y:S01]  /*1af10*/  MOV R160, R116 ;  /* 0x0000007400a07202 */ /* 0x000fe20000000f00 */
[----:B------:R-:W-:Y:S02]  /*1af20*/  FMUL.FTZ R61, R2, R161 ;  /* 0x000000a1023d7220 */ /* 0x000fe40000410000 */
[----:B---3--:R-:W-:Y:S02]  /*1af30*/  FFMA.FTZ R0, R22, c[0x0][0x2d0], -R97 ;  /* 0x0000b40016007a23 */ /* 0x008fe40000010861 */
[----:B------:R-:W3:Y:S01]  /*1af40*/  LDSM.16.MT88.4 R20, [R209+0x100] ;  /* 0x00010000d114783b */ /* 0x000ee20000004200 */
[----:B------:R-:W-:Y:S02]  /*1af50*/  IMAD.MOV.U32 R161, RZ, RZ, R101 ;  /* 0x000000ffffa17224 */ /* 0x000fe400078e0065 */
[----:B------:R5:W5:Y:S01]  /*1af60*/  MUFU.EX2 R207, R0 ;  /* 0x0000000000cf7308 */ /* 0x000b620000000800 */
[----:B-1----:R-:W-:Y:S01]  /*1af70*/  FFMA.FTZ R4, R27, c[0x0][0x2d0], -R74 ;  /* 0x0000b4001b047a23 */ /* 0x002fe2000001084a */
[----:B----4-:R-:W-:Y:S08]  /*1af80*/  F2FP.PACK_AB R67, R231, R229 ;  /* 0x000000e5e743723e */ /* 0x010ff000000000ff */
[----:B------:R-:W1:Y:S01]  /*1af90*/  MUFU.EX2 R63, R4 ;  /* 0x00000004003f7308 */ /* 0x000e620000000800 */
[----:B--2---:R-:W-:Y:S09]  /*1afa0*/  FMUL.FTZ R28, R2, R128 ;  /* 0x00000080021c7220 */ /* 0x004ff20000410000 */
[----:B------:R2:W-:Y:S01]  /*1afb0*/  MUFU.EX2 R124, R32 ;  /* 0x00000020007c7308 */ /* 0x0005e20000000800 */
[----:B-----5:R-:W-:Y:S02]  /*1afc0*/  FSEL R0, R3, RZ, P0 ;  /* 0x000000ff03007208 */ /* 0x020fe40000000000 */
[----:B------:R-:W-:Y:S02]  /*1afd0*/  F2FP.PACK_AB R65, R207, R205 ;  /* 0x000000cdcf41723e */ /* 0x000fe400000000ff */
[----:B------:R-:W-:Y:S01]  /*1afe0*/  PLOP3.LUT P0, PT, PT, PT, UP0, 0x80, 0x0 ;  /* 0x000000000000781c */ /* 0x000fe20003f0f008 */
[----:B------:R-:W-:Y:S04]  /*1aff0*/  FADD.FTZ R0, -R0, R103 ;  /* 0x0000006700007221 */ /* 0x000fe80000010100 */
[----:B------:R-:W-:Y:S01]  /*1b000*/  MUFU.EX2 R108, R92 ;  /* 0x0000005c006c7308 */ /* 0x000fe20000000800 */
[----:B------:R-:W-:Y:S02]  /*1b010*/  IMAD.MOV.U32 R103, RZ, RZ, R45 ;  /* 0x000000ffff677224 */ /* 0x000fe400078e002d */
[----:B------:R-:W-:Y:S01]  /*1b020*/  FMUL.FTZ R0, R0, c[0x0][0x2d0] ;  /* 0x0000b40000007a20 */ /* 0x000fe20000410000 */
[----:B-1----:R-:W-:Y:S01]  /*1b030*/  MOV R150, R63 ;  /* 0x0000003f00967202 */ /* 0x002fe20000000f00 */
[----:B------:R-:W-:Y:S01]  /*1b040*/  FMUL.FTZ R4, R69, R104 ;  /* 0x0000006845047220 */ /* 0x000fe20000410000 */
[----:B------:R-:W-:Y:S01]  /*1b050*/  F2FP.PACK_AB R77, R51, R103 ;  /* 0x00000067334d723e */ /* 0x000fe200000000ff */
[----:B------:R-:W-:Y:S02]  /*1b060*/  FMUL.FTZ R45, R2, R145 ;  /* 0x00000091022d7220 */ /* 0x000fe40000410000 */
[----:B------:R-:W-:Y:S01]  /*1b070*/  FMUL.FTZ R51, R68, R151 ;  /* 0x0000009744337220 */ /* 0x000fe20000410000 */
[----:B------:R-:W1:Y:S01]  /*1b080*/  MUFU.EX2 R0, R0 ;  /* 0x0000000000007308 */ /* 0x000e620000000800 */
[----:B------:R-:W-:Y:S01]  /*1b090*/  MOV R151, R118 ;  /* 0x0000007600977202 */ /* 0x000fe20000000f00 */
[----:B------:R-:W-:Y:S01]  /*1b0a0*/  IMAD.MOV.U32 R118, RZ, RZ, R103 ;  /* 0x000000ffff767224 */ /* 0x000fe200078e0067 */
[-C--:B---3--:R-:W-:Y:S01]  /*1b0b0*/  HMMA.16816.F32 R4, R76, R20.reuse, R4 ;  /* 0x000000144c04723c */ /* 0x088fe20000001804 */
[----:B--2---:R-:W-:Y:S02]  /*1b0c0*/  FMUL.FTZ R32, R69, R132 ;  /* 0x0000008445207220 */ /* 0x004fe40000410000 */
[C---:B-1----:R-:W-:Y:S01]  /*1b0d0*/  FMUL.FTZ R11, R0.reuse, R111 ;  /* 0x0000006f000b7220 */ /* 0x042fe20000410000 */
[----:B------:R-:W-:Y:S01]  /*1b0e0*/  MOV R111, R85 ;  /* 0x00000055006f7202 */ /* 0x000fe20000000f00 */
[C---:B------:R-:W-:Y:S02]  /*1b0f0*/  FMUL.FTZ R10, R0.reuse, R110 ;  /* 0x0000006e000a7220 */ /* 0x040fe40000410000 */
[C---:B------:R-:W-:Y:S02]  /*1b100*/  FMUL.FTZ R15, R0.reuse, R115 ;  /* 0x00000073000f7220 */ /* 0x040fe40000410000 */
[----:B------:R-:W-:Y:S02]  /*1b110*/  IMAD.MOV.U32 R115, RZ, RZ, R84 ;  /* 0x000000ffff737224 */ /* 0x000fe400078e0054 */
[----:B------:R-:W1:Y:S01]  /*1b120*/  LDSM.16.MT88.4 R84, [R209+0x900] ;  /* 0x00090000d154783b */ /* 0x000e620000004200 */
        /* <DEDUP_REMOVED lines=11> */
[----:B------:R-:W-:Y:S03]  /*1b1e0*/  FMUL.FTZ R31, R0, R131 ;  /* 0x00000083001f7220 */ /* 0x000fe60000410000 */
[----:B------:R-:W-:Y:S01]  /*1b1f0*/  IMAD.MOV.U32 R130, RZ, RZ, R35 ;  /* 0x000000ffff827224 */ /* 0x000fe200078e0023 */
[----:B------:R-:W-:Y:S01]  /*1b200*/  MOV R131, R34 ;  /* 0x0000002200837202 */ /* 0x000fe20000000f00 */
[C---:B------:R-:W-:Y:S01]  /*1b210*/  FMUL.FTZ R34, R68.reuse, R134 ;  /* 0x0000008644227220 */ /* 0x040fe20000410000 */
[----:B------:R3:W-:Y:S01]  /*1b220*/  MUFU.EX2 R121, R48 ;  /* 0x0000003000797308 */ /* 0x0007e20000000800 */
[C---:B------:R-:W-:Y:S04]  /*1b230*/  FMUL.FTZ R22, R68.reuse, R122 ;  /* 0x0000007a44167220 */ /* 0x040fe80000410000 */
[C---:B------:R-:W-:Y:S02]  /*1b240*/  FMUL.FTZ R23, R68.reuse, R123 ;  /* 0x0000007b44177220 */ /* 0x040fe40000410000 */
[----:B------:R-:W-:Y:S02]  /*1b250*/  FMUL.FTZ R35, R68, R135 ;  /* 0x0000008744237220 */ /* 0x000fe40000410000 */
[C---:B------:R-:W-:Y:S01]  /*1b260*/  FMUL.FTZ R42, R0.reuse, R142 ;  /* 0x0000008e002a7220 */ /* 0x040fe20000410000 */
[----:B------:R4:W-:Y:S01]  /*1b270*/  MUFU.EX2 R123, R44 ;  /* 0x0000002c007b7308 */ /* 0x0009e20000000800 */
[C---:B------:R-:W-:Y:S01]  /*1b280*/  FMUL.FTZ R43, R0.reuse, R143 ;  /* 0x0000008f002b7220 */ /* 0x040fe20000410000 */
[----:B------:R-:W-:Y:S01]  /*1b290*/  LDSM.16.MT88.4 R132, [R212+0x2900] ;  /* 0x00290000d484783b */ /* 0x000fe20000004200 */
[C---:B--2---:R-:W-:Y:S02]  /*1b2a0*/  FMUL.FTZ R20, R69.reuse, R120 ;  /* 0x0000007845147220 */ /* 0x044fe40000410000 */
[C---:B------:R-:W-:Y:S02]  /*1b2b0*/  FMUL.FTZ R46, R0.reuse, R146 ;  /* 0x00000092002e7220 */ /* 0x040fe40000410000 */
[C---:B------:R-:W-:Y:S02]  /*1b2c0*/  FMUL.FTZ R59, R0.reuse, R159 ;  /* 0x0000009f003b7220 */ /* 0x040fe40000410000 */
[----:B------:R-:W-:Y:S01]  /*1b2d0*/  FMUL.FTZ R63, R0, R163 ;  /* 0x000000a3003f7220 */ /* 0x000fe20000410000 */
[-C--:B------:R-:W-:Y:S01]  /*1b2e0*/  HMMA.16816.F32 R20, R76, R36.reuse, R20 ;  /* 0x000000244c14723c */ /* 0x080fe20000001814 */
[----:B------:R-:W-:Y:S01]  /*1b2f0*/  MOV R163, R100 ;  /* 0x0000006400a37202 */ /* 0x000fe20000000f00 */
[----:B---3--:R-:W-:Y:S02]  /*1b300*/  FMUL.FTZ R48, R69, R148 ;  /* 0x0000009445307220 */ /* 0x008fe40000410000 */
[----:B------:R-:W-:Y:S01]  /*1b310*/  IMAD.MOV.U32 R148, RZ, RZ, R119 ;  /* 0x000000ffff947224 */ /* 0x000fe200078e0077 */
[----:B------:R-:W-:Y:S03]  /*1b320*/  MOV R119, R102 ;  /* 0x0000006600777202 */ /* 0x000fe60000000f00 */
[C---:B------:R-:W-:Y:S01]  /*1b330*/  HMMA.16816.F32 R24, R64.reuse, R36, R24 ;  /* 0x000000244018723c */ /* 0x040fe20000001818 */
[----:B----4-:R-:W-:Y:S07]  /*1b340*/  FMUL.FTZ R44, R2, R144 ;  /* 0x00000090022c7220 */ /* 0x010fee0000410000 */
        /* <DEDUP_REMOVED lines=11> */
[C---:B--2---:R-:W-:Y:S09]  /*1b400*/  FMUL.FTZ R36, R69.reuse, R136 ;  /* 0x0000008845247220 */ /* 0x044ff20000410000 */
        /* <DEDUP_REMOVED lines=26> */
[--C-:B--2---:R-:W-:Y:S06]  /*1b5b0*/  FFMA.FTZ R80, R90, c[0x0][0x2d0], -R74.reuse ;  /* 0x0000b4005a507a23 */ /* 0x104fec000001084a */
[----:B------:R-:W-:Y:S01]  /*1b5c0*/  F2FP.PACK_AB R76, R150, R109 ;  /* 0x0000006d964c723e */ /* 0x000fe200000000ff */
[----:B------:R-:W2:Y:S01]  /*1b5d0*/  LDSM.16.MT88.4 R88, [R212+0x900] ;  /* 0x00090000d458783b */ /* 0x000ea20000004200 */
[----:B------:R-:W-:Y:S01]  /*1b5e0*/  F2FP.PACK_AB R77, R149, R112 ;  /* 0x00000070954d723e */ /* 0x000fe200000000ff */
[----:B------:R4:W-:Y:S02]  /*1b5f0*/  MUFU.EX2 R104, R80 ;  /* 0x0000005000687308 */ /* 0x0009e40000000800 */
[----:B------:R-:W-:Y:S02]  /*1b600*/  F2FP.PACK_AB R78, R114, R131 ;  /* 0x00000083724e723e */ /* 0x000fe400000000ff */
[----:B------:R-:W-:Y:S02]  /*1b610*/  F2FP.PACK_AB R79, R113, R130 ;  /* 0x00000082714f723e */ /* 0x000fe400000000ff */
[----:B------:R-:W-:Y:S02]  /*1b620*/  F2FP.PACK_AB R82, R123, R128 ;  /* 0x000000807b52723e */ /* 0x000fe400000000ff */
[----:B---3--:R-:W-:Y:S03]  /*1b630*/  F2FP.PACK_AB R83, R141, R136 ;  /* 0x000000888d53723e */ /* 0x008fe600000000ff */
[-C--:B-1----:R-:W-:Y:S01]  /*1b640*/  HMMA.16816.F32 R4, R76, R84.reuse, R4 ;  /* 0x000000544c04723c */ /* 0x082fe20000001804 */
[--C-:B----4-:R-:W-:Y:S02]  /*1b650*/  FFMA.FTZ R80, R94, c[0x0][0x2d0], -R75.reuse ;  /* 0x0000b4005e507a23 */ /* 0x110fe4000001084b */
[----:B------:R-:W1:Y:S02]  /*1b660*/  LDSM.16.MT88.4 R92, [R210+0x900] ;  /* 0x00090000d25c783b */ /* 0x000e640000004200 */
[----:B------:R3:W-:Y:S02]  /*1b670*/  MUFU.EX2 R120, R80 ;  /* 0x0000005000787308 */ /* 0x0007e40000000800 */
[----:B---3--:R-:W-:Y:S07]  /*1b680*/  F2FP.PACK_AB R80, R129, R124 ;  /* 0x0000007c8150723e */ /* 0x008fee00000000ff */
[C---:B------:R-:W-:Y:S07]  /*1b690*/  HMMA.16816.F32 R8, R80.reuse, R84, R8 ;  /* 0x000000545008723c */ /* 0x040fee0000001808 */
[--C-:B------:R-:W-:Y:S01]  /*1b6a0*/  FFMA.FTZ R84, R174, c[0x0][0x2d0], -R74.reuse ;  /* 0x0000b400ae547a23 */ /* 0x100fe2000001084a */
[-C--:B------:R-:W-:Y:S03]  /*1b6b0*/  HMMA.16816.F32 R12, R80, R86.reuse, R12 ;  /* 0x00000056500c723c */ /* 0x080fe6000000180c */
[----:B------:R3:W-:Y:S05]  /*1b6c0*/  MUFU.EX2 R110, R84 ;  /* 0x00000054006e7308 */ /* 0x0007ea0000000800 */
[C---:B------:R-:W-:Y:S08]  /*1b6d0*/  HMMA.16816.F32 R16, R76.reuse, R86, R16 ;  /* 0x000000564c10723c */ /* 0x040ff00000001810 */
[-C--:B--2---:R-:W-:Y:S08]  /*1b6e0*/  HMMA.16816.F32 R20, R76, R88.reuse, R20 ;  /* 0x000000584c14723c */ /* 0x084ff00000001814 */
[C---:B------:R-:W-:Y:S01]  /*1b6f0*/  HMMA.16816.F32 R24, R80.reuse, R88, R24 ;  /* 0x000000585018723c */ /* 0x040fe20000001818 */
[----:B---3--:R-:W-:Y:S06]  /*1b700*/  FFMA.FTZ R84, R177, c[0x0][0x2d0], -R74 ;  /* 0x0000b400b1547a23 */ /* 0x008fec000001084a */
[--C-:B------:R-:W-:Y:S01]  /*1b710*/  FFMA.FTZ R88, R168, c[0x0][0x2d0], -R96.reuse ;  /* 0x0000b400a8587a23 */ /* 0x100fe20000010860 */
[-C--:B------:R-:W-:Y:S01]  /*1b720*/  HMMA.16816.F32 R28, R80, R90.reuse, R28 ;  /* 0x0000005a501c723c */ /* 0x080fe2000000181c */
[----:B------:R2:W-:Y:S07]  /*1b730*/  MUFU.EX2 R125, R84 ;  /* 0x00000054007d7308 */ /* 0x0005ee0000000800 */
[C---:B------:R-:W-:Y:S03]  /*1b740*/  HMMA.16816.F32 R32, R76.reuse, R90, R32 ;  /* 0x0000005a4c20723c */ /* 0x040fe60000001820 */
[----:B------:R3:W-:Y:S05]  /*1b750*/  MUFU.EX2 R139, R88 ;  /* 0x00000058008b7308 */ /* 0x0007ea0000000800 */
[-C--:B-1----:R-:W-:Y:S08]  /*1b760*/  HMMA.16816.F32 R36, R76, R92.reuse, R36 ;  /* 0x0000005c4c24723c */ /* 0x082ff00000001824 */
[C---:B------:R-:W-:Y:S01]  /*1b770*/  HMMA.16816.F32 R40, R80.reuse, R92, R40 ;  /* 0x0000005c5028723c */ /* 0x040fe20000001828 */
[----:B--2---:R-:W-:Y:S04]  /*1b780*/  FFMA.FTZ R84, R169, c[0x0][0x2d0], -R75 ;  /* 0x0000b400a9547a23 */ /* 0x004fe8000001084b */
        /* <DEDUP_REMOVED lines=64> */
[----:B--2---:R-:W-:Y:S03]  /*1bb90*/  FFMA.FTZ R84, R185, c[0x0][0x2d0], -R96 ;  /* 0x0000b400b9547a23 */ /* 0x004fe60000010860 */
[----:B------:R2:W-:Y:S01]  /*1bba0*/  MUFU.EX2 R152, R92 ;  /* 0x0000005c00987308 */ /* 0x0005e20000000800 */
[C---:B------:R-:W-:Y:S09]  /*1bbb0*/  HMMA.16816.F32 R48, R76.reuse, R94, R48 ;  /* 0x0000005e4c30723c */ /* 0x040ff20000001830 */
[----:B------:R3:W-:Y:S03]  /*1bbc0*/  MUFU.EX2 R188, R84 ;  /* 0x0000005400bc7308 */ /* 0x0007e60000000800 */
[----:B-1----:R-:W-:Y:S07]  /*1bbd0*/  FFMA.FTZ R88, R190, c[0x0][0x2d0], -R75 ;  /* 0x0000b400be587a23 */ /* 0x002fee000001084b */
[----:B------:R1:W-:Y:S01]  /*1bbe0*/  MUFU.EX2 R190, R88 ;  /* 0x0000005800be7308 */ /* 0x0003e20000000800 */
[----:B--2---:R-:W-:Y:S02]  /*1bbf0*/  FFMA.FTZ R92, R191, c[0x0][0x2d0], -R97 ;  /* 0x0000b400bf5c7a23 */ /* 0x004fe40000010861 */
[----:B------:R-:W-:Y:S07]  /*1bc00*/  IMAD.MOV.U32 R191, RZ, RZ, R108 ;  /* 0x000000ffffbf7224 */ /* 0x000fee00078e006c */
[----:B------:R2:W-:Y:S01]  /*1bc10*/  MUFU.EX2 R103, R92 ;  /* 0x0000005c00677308 */ /* 0x0005e20000000800 */
[----:B---3--:R-:W-:Y:S09]  /*1bc20*/  FFMA.FTZ R84, R187, c[0x0][0x2d0], -R96 ;  /* 0x0000b400bb547a23 */ /* 0x008ff20000010860 */
[----:B------:R3:W-:Y:S01]  /*1bc30*/  MUFU.EX2 R185, R84 ;  /* 0x0000005400b97308 */ /* 0x0007e20000000800 */
[----:B-1----:R-:W1:Y:S01]  /*1bc40*/  LDSM.16.MT88.4 R88, [R211+0x1100] ;  /* 0x00110000d358783b */ /* 0x002e620000004200 */
[----:B--2---:R-:W-:Y:S02]  /*1bc50*/  FFMA.FTZ R92, R203, c[0x0][0x2d0], -R75 ;  /* 0x0000b400cb5c7a23 */ /* 0x004fe4000001084b */
[----:B------:R-:W-:Y:S06]  /*1bc60*/  IMAD.MOV.U32 R203, RZ, RZ, R106 ;  /* 0x000000ffffcb7224 */ /* 0x000fec00078e006a */
[----:B------:R2:W-:Y:S01]  /*1bc70*/  MUFU.EX2 R181, R92 ;  /* 0x0000005c00b57308 */ /* 0x0005e20000000800 */
[----:B---3--:R-:W-:Y:S01]  /*1bc80*/  FFMA.FTZ R84, R189, c[0x0][0x2d0], -R96 ;  /* 0x0000b400bd547a23 */ /* 0x008fe20000010860 */
[----:B------:R-:W-:Y:S01]  /*1bc90*/  MOV R189, R122 ;  /* 0x0000007a00bd7202 */ /* 0x000fe20000000f00 */
[----:B------:R-:W-:Y:S07]  /*1bca0*/  IMAD.MOV.U32 R122, RZ, RZ, R117 ;  /* 0x000000ffff7a7224 */ /* 0x000fee00078e0075 */
[----:B------:R3:W4:Y:S01]  /*1bcb0*/  MUFU.EX2 R187, R84 ;  /* 0x0000005400bb7308 */ /* 0x0007220000000800 */
[----:B--2---:R-:W-:Y:S01]  /*1bcc0*/  LDSM.16.MT88.4 R92, [R210+0x1900] ;  /* 0x00190000d25c783b */ /* 0x004fe20000004200 */
[-C--:B-1----:R-:W-:Y:S08]  /*1bcd0*/  HMMA.16816.F32 R52, R76, R88.reuse, R52 ;  /* 0x000000584c34723c */ /* 0x082ff00000001834 */
[C---:B------:R-:W-:Y:S01]  /*1bce0*/  HMMA.16816.F32 R56, R80.reuse, R88, R56 ;  /* 0x000000585038723c */ /* 0x040fe20000001838 */
[----:B---3--:R-:W-:Y:S03]  /*1bcf0*/  FFMA.FTZ R84, R198, c[0x0][0x2d0], -R74 ;  /* 0x0000b400c6547a23 */ /* 0x008fe6000001084a */
[----:B------:R-:W-:Y:S01]  /*1bd00*/  IMAD.MOV.U32 R198, RZ, RZ, R112 ;  /* 0x000000ffffc67224 */ /* 0x000fe200078e0070 */
[----:B------:R1:W-:Y:S02]  /*1bd10*/  MUFU.EX2 R183, R84 ;  /* 0x0000005400b77308 */ /* 0x0003e40000000800 */
[--C-:B------:R-:W-:Y:S01]  /*1bd20*/  FFMA.FTZ R88, R178, c[0x0][0x2d0], -R97.reuse ;  /* 0x0000b400b2587a23 */ /* 0x100fe20000010861 */
[-C--:B------:R-:W-:Y:S07]  /*1bd30*/  HMMA.16816.F32 R60, R80, R90.reuse, R60 ;  /* 0x0000005a503c723c */ /* 0x080fee000000183c */
[----:B------:R-:W-:Y:S01]  /*1bd40*/  FFMA.FTZ R80, R228, c[0x0][0x2d0], -R74 ;  /* 0x0000b400e4507a23 */ /* 0x000fe2000001084a */
[----:B------:R-:W-:Y:S01]  /*1bd50*/  HMMA.16816.F32 R64, R76, R90, R64 ;  /* 0x0000005a4c40723c */ /* 0x000fe20000001840 */
[----:B------:R-:W2:Y:S03]  /*1bd60*/  MUFU.EX2 R102, R88 ;  /* 0x0000005800667308 */ /* 0x000ea60000000800 */
[----:B----4-:R-:W-:Y:S01]  /*1bd70*/  F2FP.PACK_AB R82, R187, R185 ;  /* 0x000000b9bb52723e */ /* 0x010fe200000000ff */
[----:B------:R-:W-:Y:S02]  /*1bd80*/  IMAD.MOV.U32 R228, RZ, RZ, R104 ;  /* 0x000000ffffe47224 */ /* 0x000fe400078e0068 */
[----:B------:R-:W-:Y:S02]  /*1bd90*/  F2FP.PACK_AB R76, R252, R189 ;  /* 0x000000bdfc4c723e */ /* 0x000fe400000000ff */
[----:B------:R-:W-:Y:S02]  /*1bda0*/  F2FP.PACK_AB R77, R147, R251 ;  /* 0x000000fb934d723e */ /* 0x000fe400000000ff */
[----:B------:R3:W-:Y:S01]  /*1bdb0*/  MUFU.EX2 R182, R80 ;  /* 0x0000005000b67308 */ /* 0x0007e20000000800 */
[----:B------:R-:W-:Y:S01]  /*1bdc0*/  F2FP.PACK_AB R78, R197, R250 ;  /* 0x000000fac54e723e */ /* 0x000fe200000000ff */
[----:B-1----:R-:W-:Y:S01]  /*1bdd0*/  FFMA.FTZ R84, R184, c[0x0][0x2d0], -R97 ;  /* 0x0000b400b8547a23 */ /* 0x002fe20000010861 */
[----:B------:R-:W-:Y:S01]  /*1bde0*/  F2FP.PACK_AB R79, R190, R195 ;  /* 0x000000c3be4f723e */ /* 0x000fe200000000ff */
[----:B------:R-:W-:Y:S06]  /*1bdf0*/  IMAD.MOV.U32 R184, RZ, RZ, R110 ;  /* 0x000000ffffb87224 */ /* 0x000fec00078e006e */
[----:B------:R1:W4:Y:S01]  /*1be00*/  MUFU.EX2 R153, R84 ;  /* 0x0000005400997308 */ /* 0x0003220000000800 */
[----:B--2---:R-:W-:Y:S01]  /*1be10*/  F2FP.PACK_AB R83, R102, R103 ;  /* 0x000000676653723e */ /* 0x004fe200000000ff */
[----:B------:R-:W-:Y:S01]  /*1be20*/  LDSM.16.MT88.4 R88, [R212+0x1900] ;  /* 0x00190000d458783b */ /* 0x000fe20000004200 */
[----:B---3--:R-:W-:Y:S01]  /*1be30*/  FFMA.FTZ R80, R199, c[0x0][0x2d0], -R75 ;  /* 0x0000b400c7507a23 */ /* 0x008fe2000001084b */
[----:B------:R-:W-:Y:S06]  /*1be40*/  MOV R199, R105 ;  /* 0x0000006900c77202 */ /* 0x000fec0000000f00 */
[----:B------:R2:W-:Y:S01]  /*1be50*/  MUFU.EX2 R159, R80 ;  /* 0x00000050009f7308 */ /* 0x0005e20000000800 */
[----:B-1----:R-:W1:Y:S01]  /*1be60*/  LDSM.16.MT88.4 R84, [R209+0x1900] ;  /* 0x00190000d154783b */ /* 0x002e620000004200 */
[----:B----4-:R-:W-:Y:S02]  /*1be70*/  F2FP.PACK_AB R81, R152, R153 ;  /* 0x000000999851723e */ /* 0x010fe400000000ff */
[----:B--2---:R-:W-:Y:S01]  /*1be80*/  F2FP.PACK_AB R80, R188, R146 ;  /* 0x00000092bc50723e */ /* 0x004fe200000000ff */
        /* <DEDUP_REMOVED lines=17> */
[-C--:B------:R-:W-:Y:S08]  /*1bfa0*/  HMMA.16816.F32 R36, R76, R92.reuse, R36 ;  /* 0x0000005c4c24723c */ /* 0x080ff00000001824 */
[C---:B------:R-:W-:Y:S01]  /*1bfb0*/  HMMA.16816.F32 R40, R80.reuse, R92, R40 ;  /* 0x0000005c5028723c */ /* 0x040fe20000001828 */
[----:B-1----:R-:W-:Y:S03]  /*1bfc0*/  FFMA.FTZ R84, R233, c[0x0][0x2d0], -R75 ;  /* 0x0000b400e9547a23 */ /* 0x002fe6000001084b */
[----:B------:R-:W-:Y:S01]  /*1bfd0*/  MOV R233, R115 ;  /* 0x0000007300e97202 */ /* 0x000fe20000000f00 */
[----:B------:R1:W-:Y:S02]  /*1bfe0*/  MUFU.EX2 R157, R84 ;  /* 0x00000054009d7308 */ /* 0x0003e40000000800 */
[----:B------:R-:W-:Y:S01]  /*1bff0*/  FFMA.FTZ R92, R194, c[0x0][0x2d0], -R97 ;  /* 0x0000b400c25c7a23 */ /* 0x000fe20000010861 */
[-C--:B------:R-:W-:Y:S01]  /*1c000*/  HMMA.16816.F32 R44, R80, R94.reuse, R44 ;  /* 0x0000005e502c723c */ /* 0x080fe2000000182c */
[----:B--2---:R-:W-:Y:S02]  /*1c010*/  FFMA.FTZ R88, R230, c[0x0][0x2d0], -R96 ;  /* 0x0000b400e6587a23 */ /* 0x004fe40000010860 */
        /* <DEDUP_REMOVED lines=71> */
[----:B---3--:R-:W-:Y:S04]  /*1c490*/  FFMA.FTZ R74, R240, c[0x0][0x2d0], -R96 ;  /* 0x0000b400f04a7a23 */ /* 0x008fe80000010860 */
        /* <DEDUP_REMOVED lines=163> */
.L_x_299:
        /* <DEDUP_REMOVED lines=30> */
[----:B------:R-:W-:-:S05]  /*1d0b0*/  FSETP.NE.FTZ.AND P1, PT, R7, RZ, PT ;  /* 0x000000ff0700720b */ /* 0x000fca0003f35000 */
        /* <DEDUP_REMOVED lines=90> */
.L_x_237:
        /* <DEDUP_REMOVED lines=68> */
[----:B------:R-:W-:-:S02]  /*1daa0*/  F2FP.PACK_AB R8, R167, R166 ;  /* 0x000000a6a708723e */ /* 0x000fc400000000ff */
        /* <DEDUP_REMOVED lines=66> */
.L_x_319:
        /* <DEDUP_REMOVED lines=14> */
[----:B------:R-:W-:Y:S01]  /*1dfb0*/  LOP3.LUT P1, RZ, R5, 0x3, RZ, 0xc0, !PT ;  /* 0x0000000305ff7812 */ /* 0x000fe2000782c0ff */
[----:B------:R-:W-:Y:S01]  /*1dfc0*/  IMAD R3, R2, 0x8, R0 ;  /* 0x0000000802037824 */ /* 0x000fe200078e0200 */
[----:B------:R-:W-:Y:S01]  /*1dfd0*/  SHF.R.S32.HI R0, RZ, 0x1f, R34 ;  /* 0x0000001fff007819 */ /* 0x000fe20000011422 */
[----:B------:R-:W-:Y:S01]  /*1dfe0*/  UMOV UR18, UR6 ;  /* 0x0000000600127c82 */ /* 0x000fe20008000000 */
[----:B------:R-:W-:Y:S01]  /*1dff0*/  SHF.R.S32.HI R2, RZ, 0x1f, R5 ;  /* 0x0000001fff027819 */ /* 0x000fe20000011405 */
[----:B------:R-:W-:Y:S01]  /*1e000*/  UMOV UR19, UR7 ;  /* 0x0000000700137c82 */ /* 0x000fe20008000000 */
[----:B------:R-:W-:Y:S01]  /*1e010*/  LEA.HI R0, R0, R34, RZ, 0x2 ;  /* 0x0000002200007211 */ /* 0x000fe200078f10ff */
[----:B------:R-:W-:Y:S01]  /*1e020*/  UIMAD.WIDE.U32 UR18, UR11, UR4, UR18 ;  /* 0x000000040b1272a5 */ /* 0x000fe2000f8e0012 */
[----:B------:R-:W-:Y:S01]  /*1e030*/  LEA.HI R2, R2, R5, RZ, 0x2 ;  /* 0x0000000502027211 */ /* 0x000fe200078f10ff */
[----:B------:R-:W-:Y:S01]  /*1e040*/  UIMAD UR12, UR11, UR5, UR12 ;  /* 0x000000050b0c72a4 */ /* 0x000fe2000f8e020c */
[----:B------:R-:W-:Y:S01]  /*1e050*/  LOP3.LUT R0, R0, 0xffffffc, RZ, 0xc0, !PT ;  /* 0x0ffffffc00007812 */ /* 0x000fe200078ec0ff */
[----:B------:R-:W-:Y:S01]  /*1e060*/  USHF.R.S32.HI UR9, URZ, 0x1f, UR16 ;  /* 0x0000001f3f097899 */ /* 0x000fe20008011410 */
[----:B------:R-:W-:Y:S01]  /*1e070*/  SHF.R.S32.HI R2, RZ, 0x2, R2 ;  /* 0x00000002ff027819 */ /* 0x000fe20000011402 */
[----:B------:R-:W-:Y:S01]  /*1e080*/  ULDC.64 UR4, c[0x0][0x3a0] ;  /* 0x0000e80000047ab9 */ /* 0x000fe20000000a00 */
[----:B------:R-:W-:Y:S01]  /*1e090*/  LEA.HI R21, R41, R40, RZ, 0x6 ;  /* 0x0000002829157211 */ /* 0x000fe200078f30ff */
[----:B------:R-:W-:Y:S01]  /*1e0a0*/  IMAD.IADD R0, R34, 0x1, -R0 ;  /* 0x0000000122007824 */ /* 0x000fe200078e0a00 */
[----:B------:R-:W-:-:S02]  /*1e0b0*/  UIMAD UR14, UR7, UR4, URZ ;  /* 0x00000004070e72a4 */ /* 0x000fc4000f8e023f */
[----:B------:R-:W-:Y:S01]  /*1e0c0*/  USEL UR9, UR9, URZ, !UP1 ;  /* 0x0000003f09097287 */ /* 0x000fe2000c800000 */
        /* <DEDUP_REMOVED lines=10> */
[----:B------:R-:W-:Y:S01]  /*1e170*/  UIMAD UR15, UR9, UR6, URZ ;  /* 0x00000006090f72a4 */ /* 0x000fe2000f8e023f */
[----:B------:R-:W-:Y:S01]  /*1e180*/  @P0 IMAD.HI.U32 R4, R3, c[0x0][0x4ec], RZ ;  /* 0x00013b0003040a27 */ /* 0x000fe200078e00ff */
[----:B------:R-:W-:-:S02]  /*1e190*/  ULDC.64 UR4, c[0x0][0x3e8] ;  /* 0x0000fa0000047ab9 */ /* 0x000fc40000000a00 */
[----:B------:R-:W-:Y:S01]  /*1e1a0*/  UIADD3 UR19, UR19, UR12, URZ ;  /* 0x0000000c13137290 */ /* 0x000fe2000fffe03f */
[----:B------:R-:W-:Y:S01]  /*1e1b0*/  IMAD R10, R22, 0x80, R6 ;  /* 0x00000080160a7824 */ /* 0x000fe200078e0206 */
[----:B------:R-:W-:Y:S01]  /*1e1c0*/  UIMAD UR7, UR10, UR7, UR15 ;  /* 0x000000070a0772a4 */ /* 0x000fe2000f8e020f */
[--C-:B------:R-:W-:Y:S01]  /*1e1d0*/  IMAD.MOV.U32 R2, RZ, RZ, R3.reuse ;  /* 0x000000ffff027224 */ /* 0x100fe200078e0003 */
        /* <DEDUP_REMOVED lines=33> */
[----:B------:R-:W-:-:S02]  /*1e3f0*/  ISETP.GE.AND P6, PT, R0, c[0x0][0x3c8], PT ;  /* 0x0000f20000007a0c */ /* 0x000fc40003fc6270 */
[----:B------:R-:W-:Y:S01]  /*1e400*/  SHF.R.S32.HI R53, RZ, 0x1f, R0 ;  /* 0x0000001fff357819 */ /* 0x000fe20000011400 */
[----:B------:R-:W-:Y:S02]  /*1e410*/  IMAD R8, R6, c[0x0][0x48c], R8 ;  /* 0x0001230006087a24 */ /* 0x000fe400078e0208 */
[----:B------:R-:W-:Y:S02]  /*1e420*/  IMAD.U32 R3, RZ, RZ, UR15 ;  /* 0x0000000fff037e24 */ /* 0x000fe4000f8e00ff */
[----:B------:R-:W-:Y:S01]  /*1e430*/  IMAD R6, R9, c[0x0][0x3e0], RZ ;  /* 0x0000f80009067a24 */ /* 0x000fe200078e02ff */
[----:B------:R-:W-:Y:S01]  /*1e440*/  LEA R9, P0, R4, c[0x0][0x450], 0x2 ;  /* 0x0001140004097a11 */ /* 0x000fe200078010ff */
[----:B------:R-:W-:Y:S02]  /*1e450*/  IMAD.U32 R2, RZ, RZ, UR14 ;  /* 0x0000000eff027e24 */ /* 0x000fe4000f8e00ff */
[----:B------:R-:W-:Y:S02]  /*1e460*/  IMAD.U32 R3, RZ, RZ, UR5 ;  /* 0x00000005ff037e24 */ /* 0x000fe4000f8e00ff */
[----:B------:R-:W-:Y:S01]  /*1e470*/  IMAD.IADD R8, R5, 0x1, R8 ;  /* 0x0000000105087824 */ /* 0x000fe200078e0208 */
[----:B------:R-:W-:Y:S01]  /*1e480*/  SHFL.IDX PT, R16, R9, RZ, 0x1c1f ;  /* 0x001c1fff09107589 */ /* 0x000fe200000e0000 */
[----:B------:R-:W-:-:S02]  /*1e490*/  IMAD R5, R7, c[0x0][0x3e4], R6 ;  /* 0x0000f90007057a24 */ /* 0x000fc400078e0206 */
[----:B------:R-:W-:Y:S01]  /*1e4a0*/  IMAD.WIDE.U32 R6, R7, c[0x0][0x3e0], R2 ;  /* 0x0000f80007067a25 */ /* 0x000fe200078e0002 */
[----:B------:R-:W-:Y:S01]  /*1e4b0*/  LEA.HI.X R3, R4, c[0x0][0x454], R8, 0x2, P0 ;  /* 0x0001150004037a11 */ /* 0x000fe200000f1408 */
[----:B------:R-:W-:Y:S02]  /*1e4c0*/  SHFL.IDX PT, R14, R9, 0x1, 0x1c1f ;  /* 0x003c1f00090e7f89 */ /* 0x000fe400000e0000 */
[----:B------:R-:W-:Y:S02]  /*1e4d0*/  IMAD R18, R18, c[0x0][0x4e8], R10 ;  /* 0x00013a0012127a24 */ /* 0x000fe400078e020a */
[----:B------:R-:W1:Y:S01]  /*1e4e0*/  SHFL.IDX PT, R17, R3, RZ, 0x1c1f ;  /* 0x001c1fff03117589 */ /* 0x000e6200000e0000 */
[----:B-----5:R-:W-:Y:S02]  /*1e4f0*/  IMAD R2, R12, c[0x0][0x4e8], RZ ;  /* 0x00013a000c027a24 */ /* 0x020fe400078e02ff */
[----:B------:R-:W-:Y:S01]  /*1e500*/  IMAD R8, R22, 0x80, R11 ;  /* 0x0000008016087824 */ /* 0x000fe200078e020b */
[----:B------:R-:W2:Y:S01]  /*1e510*/  SHFL.IDX PT, R15, R3, 0x1, 0x1c1f ;  /* 0x003c1f00030f7f89 */ /* 0x000ea200000e0000 */
[----:B------:R-:W-:Y:S01]  /*1e520*/  SHF.R.S32.HI R10, RZ, 0x1f, R18 ;  /* 0x0000001fff0a7819 */ /* 0x000fe20000011412 */
[----:B------:R-:W-:-:S02]  /*1e530*/  IMAD.IADD R5, R7, 0x1, R5 ;  /* 0x0000000107057824 */ /* 0x000fc400078e0205 */
[----:B------:R-:W-:Y:S01]  /*1e540*/  SHFL.IDX PT, R12, R9, 0x2, 0x1c1f ;  /* 0x005c1f00090c7f89 */ /* 0x000fe200000e0000 */
[C---:B------:R-:W-:Y:S01]  /*1e550*/  IADD3 R7, R8.reuse, 0x8, RZ ;  /* 0x0000000808077810 */ /* 0x040fe20007ffe0ff */
[----:B------:R-:W-:Y:S01]  /*1e560*/  IMAD.MOV.U32 R4, RZ, RZ, R6 ;  /* 0x000000ffff047224 */ /* 0x000fe200078e0006 */
[-C--:B------:R-:W-:Y:S01]  /*1e570*/  ISETP.GE.OR P4, PT, R8, R2.reuse, P1 ;  /* 0x000000020800720c */ /* 0x080fe20000f86670 */
[----:B------:R-:W3:Y:S01]  /*1e580*/  SHFL.IDX PT, R13, R3, 0x2, 0x1c1f ;  /* 0x005c1f00030d7f89 */ /* 0x000ee200000e0000 */
[----:B------:R-:W-:Y:S01]  /*1e590*/  IMAD R6, R10, c[0x0][0x3d8], RZ ;  /* 0x0000f6000a067a24 */ /* 0x000fe200078e02ff */
[----:B------:R-:W-:Y:S01]  /*1e5a0*/  ISETP.GE.OR P3, PT, R7, R2, P1 ;  /* 0x000000020700720c */ /* 0x000fe20000f66670 */
[C---:B------:R-:W-:Y:S01]  /*1e5b0*/  IMAD.WIDE.U32 R4, R18.reuse, c[0x0][0x3d8], R4 ;  /* 0x0000f60012047a25 */ /* 0x040fe200078e0004 */
[----:B------:R4:W-:Y:S03]  /*1e5c0*/  SHFL.IDX PT, R11, R3, 0x3, 0x1c1f ;  /* 0x007c1f00030b7f89 */ /* 0x0009e600000e0000 */
[----:B------:R-:W-:Y:S01]  /*1e5d0*/  IMAD R6, R18, c[0x0][0x3dc], R6 ;  /* 0x0000f70012067a24 */ /* 0x000fe200078e0206 */
[----:B------:R-:W3:Y:S01]  /*1e5e0*/  SHFL.IDX PT, R10, R9, 0x3, 0x1c1f ;  /* 0x007c1f00090a7f89 */ /* 0x000ee200000e0000 */
[----:B------:R-:W-:-:S02]  /*1e5f0*/  IMAD.SHL.U32 R7, R21, 0x8, RZ ;  /* 0x0000000815077824 */ /* 0x000fc400078e00ff */
[----:B------:R-:W-:Y:S01]  /*1e600*/  IMAD.IADD R6, R5, 0x1, R6 ;  /* 0x0000000105067824 */ /* 0x000fe200078e0206 */
[----:B------:R-:W-:Y:S01]  /*1e610*/  LEA R5, P0, R4, c[0x0][0x380], 0x1 ;  /* 0x0000e00004057a11 */ /* 0x000fe200078008ff */
[----:B-1----:R-:W-:Y:S01]  /*1e620*/  @!P4 ST.E [R16.64], R36 ;  /* 0x000000241000c985 */ /* 0x002fe2000c101932 */
[----:B------:R-:W-:Y:S02]  /*1e630*/  LOP3.LUT R7, R20, 0x7ffffe00, R7, 0xf8, !PT ;  /* 0x7ffffe0014077812 */ /* 0x000fe400078ef807 */
[----:B------:R-:W-:Y:S01]  /*1e640*/  LEA.HI.X R4, R4, c[0x0][0x384], R6, 0x1, P0 ;  /* 0x0000e10004047a11 */ /* 0x000fe200000f0c06 */
[----:B--2---:R-:W-:Y:S02]  /*1e650*/  @!P3 ST.E [R14.64], R37 ;  /* 0x000000250e00b985 */ /* 0x004fe4000c101932 */
[----:B------:R-:W-:Y:S02]  /*1e660*/  IMAD.SHL.U32 R6, R7, 0x2, RZ ;  /* 0x0000000207067824 */ /* 0x000fe400078e00ff */
[----:B------:R-:W-:Y:S04]  /*1e670*/  SHFL.IDX PT, R9, R4, RZ, 0x181f ;  /* 0x00181fff04097589 */ /* 0x000fe800000e0000 */
[----:B------:R-:W-:Y:S01]  /*1e680*/  SHFL.IDX PT, R14, R5, 0x2, 0x181f ;  /* 0x00581f00050e7f89 */ /* 0x000fe200000e0000 */
[----:B----4-:R-:W-:-:S02]  /*1e690*/  IADD3 R3, R8, 0x40, RZ ;  /* 0x0000004008037810 */ /* 0x010fc40007ffe0ff */
[----:B------:R-:W-:Y:S01]  /*1e6a0*/  IADD3 R8, R8, 0x48, RZ ;  /* 0x0000004808087810 */ /* 0x000fe20007ffe0ff */
[----:B------:R-:W-:Y:S01]  /*1e6b0*/  SHFL.IDX PT, R15, R5, 0x3, 0x181f ;  /* 0x00781f00050f7f89 */ /* 0x000fe200000e0000 */
        /* <DEDUP_REMOVED lines=67> */
.L_x_318:
        /* <DEDUP_REMOVED lines=31> */
.L_x_320:
[----:B-1----:R-:W1:Y:S01]  /*1ece0*/  S2R R7, SR_TID.X ;  /* 0x0000000000077919 */ /* 0x002e620000002100 */
[----:B------:R-:W-:Y:S01]  /*1ecf0*/  USHF.R.S32.HI UR6, URZ, 0x1f, UR16 ;  /* 0x0000001f3f067899 */ /* 0x000fe20008011410 */
[----:B------:R-:W-:Y:S01]  /*1ed00*/  BSSY B0, `(.L_x_321) ;  /* 0x0000029000007945 */ /* 0x000fe20003800000 */
[----:B------:R-:W-:-:S02]  /*1ed10*/  USEL UR16, UR16, URZ, !UP1 ;  /* 0x0000003f10107287 */ /* 0x000fc4000c800000 */
[----:B------:R-:W-:Y:S01]  /*1ed20*/  USEL UR6, UR6, URZ, !UP1 ;  /* 0x0000003f06067287 */ /* 0x000fe2000c800000 */
[----:B-1----:R-:W-:-:S13]  /*1ed30*/  ISETP.GT.AND P0, PT, R7, 0x7f, PT ;  /* 0x0000007f0700780c */ /* 0x002fda0003f04270 */
        /* <DEDUP_REMOVED lines=37> */
.L_x_322:
[----:B------:R-:W-:Y:S05]  /*1ef90*/  BSYNC B0 ;  /* 0x0000000000007941 */ /* 0x000fea0003800000 */
.L_x_321:
        /* <DEDUP_REMOVED lines=107> */
.L_x_323:
        /* <DEDUP_REMOVED lines=11> */
.L_x_802:


//--------------------- .text._ZN7cutlass13device_kernelIN5flash19enable_sm80_to_sm89INS1_16FlashAttnFwdSm80INS1_25CollectiveMainloopFwdSm80ILi4ELi1ELb0EN4cute5tupleIJNS5_1CILi128EEENS7_ILi96EEENS7_ILi64EEEEEELi64ENS_6half_tEfNS_4arch4Sm80ELb0ELb1ELb1ELb1ELb1ELb1ELb1ELb0EEENS1_21CollectiveEpilogueFwdINS6_IJS8_SA_S9_EEENS6_IJNS7_ILi1EEESI_SI_EEESC_SE_Li128ELb1ELb1ELb0ELb0EEENS1_19SingleTileSchedulerILb1ELb0ELb1ELi128EEEEEEEEEvNT_6ParamsE --------------------------
	.section	.text._ZN7cutlass13device_kernelIN5flash19enable_sm80_to_sm89INS1_16FlashAttnFwdSm80INS1_25CollectiveMainloopFwdSm80ILi4ELi1ELb0EN4cute5tupleIJNS5_1CILi128EEENS7_ILi96EEENS7_ILi64EEEEEELi64ENS_6half_tEfNS_4arch4Sm80ELb0ELb1ELb1ELb1ELb1ELb1ELb1ELb0EEENS1_21CollectiveEpilogueFwdINS6_IJS8_SA_S9_EEENS6_IJNS7_ILi1EEESI_SI_EEESC_SE_Li128ELb1ELb1ELb0ELb0EEENS1_19SingleTileSchedulerILb1ELb0ELb1ELi128EEEEEEEEEvNT_6ParamsE,"ax",@progbits
	.sectioninfo	@"SHI_REGISTERS=255"
	.align	128
.text._ZN7cutlass13device_kernelIN5flash19enable_sm80_to_sm89INS1_16FlashAttnFwdSm80INS1_25CollectiveMainloopFwdSm80ILi4ELi1ELb0EN4cute5tupleIJNS5_1CILi128EEENS7_ILi96EEENS7_ILi64EEEEEELi64ENS_6half_tEfNS_4arch4Sm80ELb0ELb1ELb1ELb1ELb1ELb1ELb1ELb0EEENS1_21CollectiveEpilogueFwdINS6_IJS8_SA_S9_EEENS6_IJNS7_ILi1EEESI_SI_EEESC_SE_Li128ELb1ELb1ELb0ELb0EEENS1_19SingleTileSchedulerILb1ELb0ELb1ELi128EEEEEEEEEvNT_6ParamsE:
        .type           _ZN7cutlass13device_kernelIN5flash19enable_sm80_to_sm89INS1_16FlashAttnFwdSm80INS1_25CollectiveMainloopFwdSm80ILi4ELi1ELb0EN4cute5tupleIJNS5_1CILi128EEENS7_ILi96EEENS7_ILi64EEEEEELi64ENS_6half_tEfNS_4arch4Sm80ELb0ELb1ELb1ELb1ELb1ELb1ELb1ELb0EEENS1_21CollectiveEpilogueFwdINS6_IJS8_SA_S9_EEENS6_IJNS7_ILi1EEESI_SI_EEESC_SE_Li128ELb1ELb1ELb0ELb0EEENS1_19SingleTileSchedulerILb1ELb0ELb1ELi128EEEEEEEEEvNT_6ParamsE,@function
        .size           _ZN7cutlass13device_kernelIN5flash19enable_sm80_to_sm89INS1_16FlashAttnFwdSm80INS1_25CollectiveMainloopFwdSm80ILi4ELi1ELb0EN4cute5tupleIJNS5_1CILi128EEENS7_ILi96EEENS7_ILi64EEEEEELi64ENS_6half_tEfNS_4arch4Sm80ELb0ELb1ELb1ELb1ELb1ELb1ELb1ELb0EEENS1_21CollectiveEpilogueFwdINS6_IJS8_SA_S9_EEENS6_IJNS7_ILi1EEESI_SI_EEESC_SE_Li128ELb1ELb1ELb0ELb0EEENS1_19SingleTileSchedulerILb1ELb0ELb1ELi128EEEEEEEEEvNT_6ParamsE,(.L_x_803 - _ZN7cutlass13device_kernelIN5flash19enable_sm80_to_sm89INS1_16FlashAttnFwdSm80INS1_25CollectiveMainloopFwdSm80ILi4ELi1ELb0EN4cute5tupleIJNS5_1CILi128EEENS7_ILi96EEENS7_ILi64EEEEEELi64ENS_6half_tEfNS_4arch4Sm80ELb0ELb1ELb1ELb1ELb1ELb1ELb1ELb0EEENS1_21CollectiveEpilogueFwdINS6_IJS8_SA_S9_EEENS6_IJNS7_ILi1EEESI_SI_EEESC_SE_Li128ELb1ELb1ELb0ELb0EEENS1_19SingleTileSchedulerILb1ELb0ELb1ELi128EEEEEEEEEvNT_6ParamsE)
        .other          _ZN7cutlass13device_kernelIN5flash19enable_sm80_to_sm89INS1_16FlashAttnFwdSm80INS1_25CollectiveMainloopFwdSm80ILi4ELi1ELb0EN4cute5tupleIJNS5_1CILi128EEENS7_ILi96EEENS7_ILi64EEEEEELi64ENS_6half_tEfNS_4arch4Sm80ELb0ELb1ELb1ELb1ELb1ELb1ELb1ELb0EEENS1_21CollectiveEpilogueFwdINS6_IJS8_SA_S9_EEENS6_IJNS7_ILi1EEESI_SI_EEESC_SE_Li128ELb1ELb1ELb0ELb0EEENS1_19SingleTileSchedulerILb1ELb0ELb1ELi128EEEEEEEEEvNT_6ParamsE,@"STO_CUDA_ENTRY STV_DEFAULT"
_ZN7cutlass13device_kernelIN5flash19enable_sm80_to_sm89INS1_16FlashAttnFwdSm80INS1_25CollectiveMainloopFwdSm80ILi4ELi1ELb0EN4cute5tupleIJNS5_1CILi128EEENS7_ILi96EEENS7_ILi64EEEEEELi64ENS_6half_tEfNS_4arch4Sm80ELb0ELb1ELb1ELb1ELb1ELb1ELb1ELb0EEENS1_21CollectiveEpilogueFwdINS6_IJS8_SA_S9_EEENS6_IJNS7_ILi1EEESI_SI_EEESC_SE_Li128ELb1ELb1ELb0ELb0EEENS1_19SingleTileSchedulerILb1ELb0ELb1ELi128EEEEEEEEEvNT_6ParamsE:
[----:B------:R-:W-:Y:S02]  /*0000*/  MOV R1, c[0x0][0x28] ;  /* 0x00000a0000017a02 */ /* 0x000fe40000000f00 */
[----:B------:R-:W1:Y:S01]  /*0010*/  S2R R209, SR_TID.X ;  /* 0x0000000000d17919 */ /* 0x000e620000002100 */
[----:B------:R-:W-:Y:S01]  /*0020*/  IMAD.MOV.U32 R11, RZ, RZ, 0x4 ;  /* 0x00000004ff0b7424 */ /* 0x000fe200078e00ff */
[----:B------:R-:W2:Y:S01]  /*0030*/  S2UR UR18, SR_CTAID.X ;  /* 0x00000000001279c3 */ /* 0x000ea20000002500 */
[----:B------:R-:W-:Y:S01]  /*0040*/  ULDC.64 UR26, c[0x0][0x118] ;  /* 0x00004600001a7ab9 */ /* 0x000fe20000000a00 */
[----:B------:R-:W3:Y:S01]  /*0050*/  S2R R4, SR_CTAID.Z ;  /* 0x0000000000047919 */ /* 0x000ee20000002700 */
[----:B------:R-:W-:-:S05]  /*0060*/  IADD3 R1, R1, -0x50, RZ ;  /* 0xffffffb001017810 */ /* 0x000fca0007ffe0ff */
[----:B------:R-:W4:Y:S01]  /*0070*/  S2UR UR22, SR_CTAID.Z ;  /* 0x00000000001679c3 */ /* 0x000f220000002700 */
[----:B-1----:R-:W-:Y:S01]  /*0080*/  SHF.R.U32.HI R0, RZ, 0x5, R209 ;  /* 0x00000005ff007819 */ /* 0x002fe200000116d1 */
[----:B---3--:R-:W-:-:S05]  /*0090*/  IMAD.WIDE R2, R4, R11, c[0x0][0x568] ;  /* 0x00015a0004027625 */ /* 0x008fca00078e020b */
[----:B------:R-:W1:Y:S02]  /*00a0*/  SHFL.IDX PT, R0, R0, RZ, 0x1f ;  /* 0x00001fff00007589 */ /* 0x000e6400000e0000 */
[----:B-1----:R-:W-:-:S13]  /*00b0*/  ISETP.NE.AND P0, PT, R0, RZ, PT ;  /* 0x000000ff0000720c */ /* 0x002fda0003f05270 */
[----:B--2-4-:R-:W-:Y:S05]  /*00c0*/  @!P0 BRA `(.L_x_324) ;  /* 0x0000017000008947 */ /* 0x014fea0003800000 */
[----:B------:R-:W-:-:S04]  /*00d0*/  ISETP.NE.U32.AND P0, PT, RZ, c[0x0][0x568], PT ;  /* 0x00015a00ff007a0c */ /* 0x000fc80003f05070 */
[----:B------:R-:W-:-:S13]  /*00e0*/  ISETP.NE.AND.EX P0, PT, RZ, c[0x0][0x56c], PT, P0 ;  /* 0x00015b00ff007a0c */ /* 0x000fda0003f05300 */
[----:B------:R-:W-:Y:S05]  /*00f0*/  @!P0 BRA `(.L_x_325) ;  /* 0x0000003000008947 */ /* 0x000fea0003800000 */
[----:B------:R-:W2:Y:S02]  /*0100*/  LDG.E R0, [R2.64] ;  /* 0x0000001a02007981 */ /* 0x000ea4000c1e1900 */
[----:B--2---:R1:W2:Y:S02]  /*0110*/  R2UR UR5, R0 ;  /* 0x00000000000573c2 */ /* 0x0042a400000e0000 */
[----:B-12---:R-:W-:Y:S05]  /*0120*/  BRA `(.L_x_326) ;  /* 0x000000b000007947 */ /* 0x006fea0003800000 */
.L_x_325:
[----:B------:R-:W-:-:S04]  /*0130*/  ISETP.NE.U32.AND P0, PT, RZ, c[0x0][0x560], PT ;  /* 0x00015800ff007a0c */ /* 0x000fc80003f05070 */
[----:B------:R-:W-:-:S13]  /*0140*/  ISETP.NE.AND.EX P0, PT, RZ, c[0x0][0x564], PT, P0 ;  /* 0x00015900ff007a0c */ /* 0x000fda0003f05300 */
[----:B------:R-:W-:Y:S05]  /*0150*/  @!P0 BRA `(.L_x_327) ;  /* 0x0000007000008947 */ /* 0x000fea0003800000 */
[----:B------:R-:W-:-:S05]  /*0160*/  IMAD.WIDE R2, R4, R11, c[0x0][0x560] ;  /* 0x0001580004027625 */ /* 0x000fca00078e020b */
[----:B------:R-:W2:Y:S04]  /*0170*/  LDG.E R4, [R2.64] ;  /* 0x0000001a02047981 */ /* 0x000ea8000c1e1900 */
[----:B------:R-:W3:Y:S01]  /*0180*/  LDG.E R0, [R2.64+0x4] ;  /* 0x0000041a02007981 */ /* 0x000ee2000c1e1900 */
[----:B--2---:R-:W1:Y:S08]  /*0190*/  R2UR UR4, R4 ;  /* 0x00000000040473c2 */ /* 0x004e7000000e0000 */
[----:B---3--:R-:W1:Y:S02]  /*01a0*/  R2UR UR5, R0 ;  /* 0x00000000000573c2 */ /* 0x008e6400000e0000 */
[----:B-1----:R-:W-:Y:S01]  /*01b0*/  UIADD3 UR5, -UR4, UR5, URZ ;  /* 0x0000000504057290 */ /* 0x002fe2000fffe13f */
[----:B------:R-:W-:Y:S05]  /*01c0*/  BRA `(.L_x_326) ;  /* 0x0000001000007947 */ /* 0x000fea0003800000 */
.L_x_327:
[----:B------:R-:W-:Y:S02]  /*01d0*/  ULDC UR5, c[0x0][0x54c] ;  /* 0x0001530000057ab9 */ /* 0x000fe40000000800 */
.L_x_326:
[----:B------:R-:W-:Y:S02]  /*01e0*/  ULDC UR4, c[0x0][0x548] ;  /* 0x0001520000047ab9 */ /* 0x000fe40000000800 */
[----:B------:R-:W-:-:S02]  /*01f0*/  USHF.L.U32 UR18, UR18, 0x7, URZ ;  /* 0x0000000712127899 */ /* 0x000fc4000800063f */
[----:B------:R-:W-:-:S04]  /*0200*/  UIMAD UR4, UR5, UR4, URZ ;  /* 0x00000004050472a4 */ /* 0x000fc8000f8e023f */
[----:B------:R-:W-:-:S04]  /*0210*/  UISETP.GE.AND UP0, UPT, UR18, UR4, UPT ;  /* 0x000000041200728c */ /* 0x000fc8000bf06270 */
[----:B------:R-:W-:Y:S01]  /*0220*/  USEL UR22, UR22, 0xffffffff, !UP0 ;  /* 0xffffffff16167887 */ /* 0x000fe2000c000000 */
[----:B------:R-:W-:Y:S05]  /*0230*/  BRA `(.L_x_328) ;  /* 0x0000016000007947 */ /* 0x000fea0003800000 */
.L_x_324:
[----:B------:R-:W-:-:S04]  /*0240*/  ISETP.NE.U32.AND P0, PT, RZ, c[0x0][0x568], PT ;  /* 0x00015a00ff007a0c */ /* 0x000fc80003f05070 */
[----:B------:R-:W-:-:S13]  /*0250*/  ISETP.NE.AND.EX P0, PT, RZ, c[0x0][0x56c], PT, P0 ;  /* 0x00015b00ff007a0c */ /* 0x000fda0003f05300 */
[----:B------:R-:W-:Y:S05]  /*0260*/  @!P0 BRA `(.L_x_329) ;  /* 0x0000003000008947 */ /* 0x000fea0003800000 */
[----:B------:R-:W2:Y:S02]  /*0270*/  LDG.E R0, [R2.64] ;  /* 0x0000001a02007981 */ /* 0x000ea4000c1e1900 */
[----:B--2---:R1:W2:Y:S02]  /*0280*/  R2UR UR5, R0 ;  /* 0x00000000000573c2 */ /* 0x0042a400000e0000 */
[----:B-12---:R-:W-:Y:S05]  /*0290*/  BRA `(.L_x_330) ;  /* 0x000000b000007947 */ /* 0x006fea0003800000 */
.L_x_329:
        /* <DEDUP_REMOVED lines=10> */
.L_x_331:
[----:B------:R-:W-:Y:S02]  /*0340*/  ULDC UR5, c[0x0][0x54c] ;  /* 0x0001530000057ab9 */ /* 0x000fe40000000800 */
.L_x_330:
[----:B------:R-:W-:Y:S02]  /*0350*/  ULDC UR4, c[0x0][0x548] ;  /* 0x0001520000047ab9 */ /* 0x000fe40000000800 */
[----:B------:R-:W-:-:S02]  /*0360*/  USHF.L.U32 UR18, UR18, 0x7, URZ ;  /* 0x0000000712127899 */ /* 0x000fc4000800063f */
[----:B------:R-:W-:-:S04]  /*0370*/  UIMAD UR4, UR5, UR4, URZ ;  /* 0x00000004050472a4 */ /* 0x000fc8000f8e023f */
[----:B------:R-:W-:-:S04]  /*0380*/  UISETP.GE.AND UP0, UPT, UR18, UR4, UPT ;  /* 0x000000041200728c */ /* 0x000fc8000bf06270 */
[----:B------:R-:W-:-:S06]  /*0390*/  USEL UR22, UR22, 0xffffffff, !UP0 ;  /* 0xffffffff16167887 */ /* 0x000fcc000c000000 */
.L_x_328:
[----:B------:R-:W-:-:S13]  /*03a0*/  ISETP.LE.AND P0, PT, RZ, UR22, PT ;  /* 0x00000016ff007c0c */ /* 0x000fda000bf03270 */
[----:B------:R-:W-:Y:S05]  /*03b0*/  @!P0 EXIT ;  /* 0x000000000000894d */ /* 0x000fea0003800000 */
[----:B------:R-:W-:Y:S01]  /*03c0*/  ISETP.NE.U32.AND P0, PT, RZ, c[0x0][0x370], PT ;  /* 0x0000dc00ff007a0c */ /* 0x000fe20003f05070 */
[----:B------:R-:W-:Y:S01]  /*03d0*/  ULDC.64 UR4, c[0x0][0x358] ;  /* 0x0000d60000047ab9 */ /* 0x000fe20000000a00 */
[----:B------:R-:W-:Y:S01]  /*03e0*/  ISETP.NE.U32.AND P1, PT, RZ, c[0x0][0x360], PT ;  /* 0x0000d800ff007a0c */ /* 0x000fe20003f25070 */
[----:B------:R-:W-:Y:S01]  /*03f0*/  IMAD.U32 R2, RZ, RZ, UR22 ;  /* 0x00000016ff027e24 */ /* 0x000fe2000f8e00ff */
[----:B------:R-:W-:Y:S01]  /*0400*/  ISETP.NE.AND.EX P3, PT, RZ, c[0x0][0x374], PT, P0 ;  /* 0x0000dd00ff007a0c */ /* 0x000fe20003f65300 */
[----:B------:R-:W-:Y:S01]  /*0410*/  IMAD.U32 R0, RZ, RZ, UR22 ;  /* 0x00000016ff007e24 */ /* 0x000fe2000f8e00ff */
[----:B------:R-:W-:Y:S01]  /*0420*/  ISETP.NE.AND.EX P1, PT, RZ, c[0x0][0x364], PT, P1 ;  /* 0x0000d900ff007a0c */ /* 0x000fe20003f25310 */
[----:B------:R-:W-:Y:S01]  /*0430*/  UISETP.NE.U32.AND UP2, UPT, URZ, UR4, UPT ;  /* 0x000000043f00728c */ /* 0x000fe2000bf45070 */
[----:B------:R-:W-:Y:S02]  /*0440*/  ISETP.NE.U32.AND P2, PT, RZ, c[0x0][0x348], PT ;  /* 0x0000d200ff007a0c */ /* 0x000fe40003f45070 */
[----:B------:R-:W-:Y:S01]  /*0450*/  MOV R4, UR22 ;  /* 0x0000001600047c02 */ /* 0x000fe20008000f00 */
[----:B------:R-:W-:Y:S01]  /*0460*/  UISETP.NE.AND.EX UP2, UPT, URZ, UR5, UPT, UP2 ;  /* 0x000000053f00728c */ /* 0x000fe2000bf45320 */
[----:B------:R-:W-:-:S02]  /*0470*/  ISETP.NE.AND.EX P2, PT, RZ, c[0x0][0x34c], PT, P2 ;  /* 0x0000d300ff007a0c */ /* 0x000fc40003f45320 */
[----:B------:R-:W-:Y:S01]  /*0480*/  ISETP.NE.U32.AND P4, PT, RZ, c[0x0][0x350], PT ;  /* 0x0000d400ff007a0c */ /* 0x000fe20003f85070 */
[----:B------:R-:W-:-:S04]  /*0490*/  IMAD.WIDE R4, R11, R4, c[0x0][0x348] ;  /* 0x0000d2000b047625 */ /* 0x000fc800078e0204 */
[----:B------:R-:W-:Y:S01]  /*04a0*/  @P3 IMAD.WIDE R6, R11, R2, c[0x0][0x370] ;  /* 0x0000dc000b063625 */ /* 0x000fe200078e0202 */
[----:B------:R-:W-:-:S03]  /*04b0*/  ISETP.NE.AND.EX P4, PT, RZ, c[0x0][0x354], PT, P4 ;  /* 0x0000d500ff007a0c */ /* 0x000fc60003f85340 */
[----:B------:R-:W-:Y:S01]  /*04c0*/  @P1 IMAD.WIDE R2, R11, R0, c[0x0][0x360] ;  /* 0x0000d8000b021625 */ /* 0x000fe200078e0200 */
[----:B------:R-:W-:Y:S01]  /*04d0*/  PLOP3.LUT P0, PT, PT, PT, UP2, 0x80, 0x0 ;  /* 0x000000000000781c */ /* 0x000fe20003f0f028 */
[----:B------:R1:W2:Y:S04]  /*04e0*/  @P3 LDG.E R9, [R6.64] ;  /* 0x0000001a06093981 */ /* 0x0002a8000c1e1900 */
[----:B------:R3:W4:Y:S01]  /*04f0*/  @P1 LDG.E R0, [R2.64] ;  /* 0x0000001a02001981 */ /* 0x000722000c1e1900 */
[----:B------:R-:W-:Y:S01]  /*0500*/  IMAD.MOV.U32 R28, RZ, RZ, RZ ;  /* 0x000000ffff1c7224 */ /* 0x000fe200078e00ff */
[----:B------:R-:W-:Y:S02]  /*0510*/  MOV R10, RZ ;  /* 0x000000ff000a7202 */ /* 0x000fe40000000f00 */
[----:B------:R-:W4:Y:S01]  /*0520*/  @P2 LDG.E R8, [R4.64] ;  /* 0x0000001a04082981 */ /* 0x000f22000c1e1900 */
[----:B-1----:R-:W-:Y:S01]  /*0530*/  MOV R6, UR22 ;  /* 0x0000001600067c02 */ /* 0x002fe20008000f00 */
[----:B---3--:R-:W-:-:S04]  /*0540*/  IMAD.U32 R2, RZ, RZ, UR22 ;  /* 0x00000016ff027e24 */ /* 0x008fc8000f8e00ff */
[----:B------:R-:W-:-:S04]  /*0550*/  IMAD.WIDE R6, R11, R6, c[0x0][0x358] ;  /* 0x0000d6000b067625 */ /* 0x000fc800078e0206 */
[----:B------:R-:W-:Y:S01]  /*0560*/  IMAD.WIDE R2, R11, R2, c[0x0][0x350] ;  /* 0x0000d4000b027625 */ /* 0x000fe200078e0202 */
[----:B------:R1:W5:Y:S04]  /*0570*/  @P0 LDG.E R10, [R6.64] ;  /* 0x0000001a060a0981 */ /* 0x000368000c1e1900 */
[----:B------:R1:W5:Y:S01]  /*0580*/  @P4 LDG.E R28, [R2.64] ;  /* 0x0000001a021c4981 */ /* 0x000362000c1e1900 */
[----:B------:R-:W3:Y:S01]  /*0590*/  S2UR UR17, SR_CTAID.Y ;  /* 0x00000000001179c3 */ /* 0x000ee20000002600 */
[----:B------:R-:W-:Y:S02]  /*05a0*/  UMOV UR19, URZ ;  /* 0x0000003f00137c82 */ /* 0x000fe40008000000 */
[----:B------:R-:W-:Y:S02]  /*05b0*/  ULDC UR21, c[0x0][0x168] ;  /* 0x00005a0000157ab9 */ /* 0x000fe40000000800 */
[----:B------:R-:W-:-:S02]  /*05c0*/  UMOV UR20, URZ ;  /* 0x0000003f00147c82 */ /* 0x000fc40008000000 */
[----:B------:R-:W-:Y:S02]  /*05d0*/  ULDC UR4, c[0x0][0x2ac] ;  /* 0x0000ab0000047ab9 */ /* 0x000fe40000000800 */
[----:B------:R-:W-:Y:S02]  /*05e0*/  ULDC UR31, c[0x0][0x1d0] ;  /* 0x00007400001f7ab9 */ /* 0x000fe40000000800 */
[----:B------:R-:W-:-:S03]  /*05f0*/  UIMAD UR31, UR4, UR31, URZ ;  /* 0x0000001f041f72a4 */ /* 0x000fc6000f8e023f */
[----:B------:R-:W-:Y:S02]  /*0600*/  ULDC UR4, c[0x0][0x228] ;  /* 0x00008a0000047ab9 */ /* 0x000fe40000000800 */
[----:B---3--:R-:W-:Y:S01]  /*0610*/  USHF.R.S32.HI UR16, URZ, 0x1f, UR17 ;  /* 0x0000001f3f107899 */ /* 0x008fe20008011411 */
[----:B--2---:R1:W2:Y:S08]  /*0620*/  @P3 R2UR UR19, R9 ;  /* 0x00000000091333c2 */ /* 0x0042b000000e0000 */
[----:B----4-:R1:W3:Y:S08]  /*0630*/  @P1 R2UR UR21, R0 ;  /* 0x00000000001513c2 */ /* 0x0102f000000e0000 */
[----:B------:R1:W4:Y:S01]  /*0640*/  @P2 R2UR UR20, R8 ;  /* 0x00000000081423c2 */ /* 0x00032200000e0000 */
[----:B------:R-:W-:Y:S05]  /*0650*/  @P1 BRA `(.L_x_332) ;  /* 0x0000006000001947 */ /* 0x000fea0003800000 */
[----:B------:R-:W-:Y:S05]  /*0660*/  @!P2 BRA `(.L_x_332) ;  /* 0x000000500000a947 */ /* 0x000fea0003800000 */
[----:B-1--4-:R1:W4:Y:S04]  /*0670*/  LDG.E R0, [R4.64] ;  /* 0x0000001a04007981 */ /* 0x012328000c1e1900 */
[----:B-1-3--:R-:W3:Y:S01]  /*0680*/  LDG.E R4, [R4.64+0x4] ;  /* 0x0000041a04047981 */ /* 0x00aee2000c1e1900 */
[----:B----4-:R-:W1:Y:S08]  /*0690*/  R2UR UR21, R0 ;  /* 0x00000000001573c2 */ /* 0x010e7000000e0000 */
[----:B---3--:R-:W1:Y:S02]  /*06a0*/  R2UR UR5, R4 ;  /* 0x00000000040573c2 */ /* 0x008e6400000e0000 */
[----:B-1----:R-:W-:-:S06]  /*06b0*/  UIADD3 UR21, -UR21, UR5, URZ ;  /* 0x0000000515157290 */ /* 0x002fcc000fffe13f */
.L_x_332:
[----:B------:R-:W-:-:S04]  /*06c0*/  ISETP.NE.U32.AND P1, PT, RZ, c[0x0][0x368], PT ;  /* 0x0000da00ff007a0c */ /* 0x000fc80003f25070 */
[----:B------:R-:W-:-:S13]  /*06d0*/  ISETP.NE.AND.EX P1, PT, RZ, c[0x0][0x36c], PT, P1 ;  /* 0x0000db00ff007a0c */ /* 0x000fda0003f25310 */
[----:B------:R-:W-:Y:S05]  /*06e0*/  @!P1 BRA `(.L_x_333) ;  /* 0x0000005000009947 */ /* 0x000fea0003800000 */
[----:B-1----:R-:W-:-:S05]  /*06f0*/  MOV R0, UR22 ;  /* 0x0000001600007c02 */ /* 0x002fca0008000f00 */
[----:B------:R-:W-:-:S05]  /*0700*/  IMAD.WIDE R2, R11, R0, c[0x0][0x368] ;  /* 0x0000da000b027625 */ /* 0x000fca00078e0200 */
[----:B----4-:R-:W4:Y:S02]  /*0710*/  LDG.E R0, [R2.64] ;  /* 0x0000001a02007981 */ /* 0x010f24000c1e1900 */
[----:B----4-:R1:W4:Y:S02]  /*0720*/  R2UR UR31, R0 ;  /* 0x00000000001f73c2 */ /* 0x01032400000e0000 */
[----:B-1--4-:R-:W-:Y:S05]  /*0730*/  BRA `(.L_x_334) ;  /* 0x0000006000007947 */ /* 0x012fea0003800000 */
.L_x_333:
[----:B------:R-:W-:Y:S05]  /*0740*/  @!P4 BRA `(.L_x_334) ;  /* 0x000000500000c947 */ /* 0x000fea0003800000 */
[----:B-1--4-:R1:W4:Y:S04]  /*0750*/  LDG.E R0, [R2.64] ;  /* 0x0000001a02007981 */ /* 0x012328000c1e1900 */
[----:B-1-3--:R-:W3:Y:S01]  /*0760*/  LDG.E R2, [R2.64+0x4] ;  /* 0x0000041a02027981 */ /* 0x00aee2000c1e1900 */
[----:B----4-:R-:W1:Y:S08]  /*0770*/  R2UR UR31, R0 ;  /* 0x00000000001f73c2 */ /* 0x010e7000000e0000 */
[----:B---3--:R-:W1:Y:S02]  /*0780*/  R2UR UR5, R2 ;  /* 0x00000000020573c2 */ /* 0x008e6400000e0000 */
[----:B-1----:R-:W-:-:S06]  /*0790*/  UIADD3 UR31, -UR31, UR5, URZ ;  /* 0x000000051f1f7290 */ /* 0x002fcc000fffe13f */
.L_x_334:
[----:B----4-:R1:W4:Y:S01]  /*07a0*/  @P0 LDG.E R4, [R6.64] ;  /* 0x0000001a06040981 */ /* 0x010322000c1e1900 */
[----:B------:R-:W-:Y:S01]  /*07b0*/  ISETP.NE.U32.AND P1, PT, RZ, c[0x0][0x378], PT ;  /* 0x0000de00ff007a0c */ /* 0x000fe20003f25070 */
[----:B-1----:R-:W-:Y:S01]  /*07c0*/  IMAD.U32 R0, RZ, RZ, UR22 ;  /* 0x00000016ff007e24 */ /* 0x002fe2000f8e00ff */
[----:B------:R-:W-:Y:S01]  /*07d0*/  MOV R133, UR31 ;  /* 0x0000001f00857c02 */ /* 0x000fe20008000f00 */
[----:B------:R-:W-:-:S02]  /*07e0*/  ULDC UR5, c[0x0][0x2c4] ;  /* 0x0000b10000057ab9 */ /* 0x000fc40000000800 */
[----:B------:R-:W-:Y:S01]  /*07f0*/  ULDC.64 UR6, c[0x0][0x2c8] ;  /* 0x0000b20000067ab9 */ /* 0x000fe20000000a00 */
[----:B---3--:R-:W3:Y:S01]  /*0800*/  @P0 LDG.E R6, [R6.64+0x4] ;  /* 0x0000041a06060981 */ /* 0x008ee2000c1e1900 */
[----:B------:R-:W-:-:S13]  /*0810*/  ISETP.NE.AND.EX P1, PT, RZ, c[0x0][0x37c], PT, P1 ;  /* 0x0000df00ff007a0c */ /* 0x000fda0003f25310 */
[----:B------:R-:W-:-:S05]  /*0820*/  @P1 IMAD.WIDE R2, R11, R0, c[0x0][0x378] ;  /* 0x0000de000b021625 */ /* 0x000fca00078e0200 */
[----:B------:R1:W5:Y:S01]  /*0830*/  @P1 LDG.E R133, [R2.64] ;  /* 0x0000001a02851981 */ /* 0x000362000c1e1900 */
[----:B------:R-:W-:Y:S02]  /*0840*/  UISETP.NE.AND UP0, UPT, UR5, 0x1, UPT ;  /* 0x000000010500788c */ /* 0x000fe4000bf05270 */
[----:B--2---:R-:W-:Y:S02]  /*0850*/  UIADD3 UR5, -UR19, UR31, URZ ;  /* 0x0000001f13057290 */ /* 0x004fe4000fffe13f */
[----:B------:R-:W-:-:S07]  /*0860*/  UP2UR UR24, UPR, URZ, 0x1 ;  /* 0x000000013f187883 */ /* 0x000fce0008000000 */
[----:B------:R-:W-:-:S04]  /*0870*/  @UP0 UIADD3 UR10, UR18, 0x7f, URZ ;  /* 0x0000007f120a0890 */ /* 0x000fc8000fffe03f */
[----:B------:R-:W-:Y:S01]  /*0880*/  UIMAD.WIDE.U32 UR10, UR10, UR6, URZ ;  /* 0x000000060a0a72a5 */ /* 0x000fe2000f8e003f */
[----:B----4-:R-:W2:Y:S08]  /*0890*/  @P0 R2UR UR8, R4 ;  /* 0x00000000040803c2 */ /* 0x010eb000000e0000 */
[----:B---3--:R-:W2:Y:S02]  /*08a0*/  @P0 R2UR UR9, R6 ;  /* 0x00000000060903c2 */ /* 0x008ea400000e0000 */
[----:B--2---:R-:W-:-:S02]  /*08b0*/  @UP2 UIADD3 UR4, -UR8, UR9, URZ ;  /* 0x0000000908042290 */ /* 0x004fc4000fffe13f */
[----:B------:R-:W-:Y:S02]  /*08c0*/  UIADD3 UR8, UR18, 0x7f, URZ ;  /* 0x0000007f12087890 */ /* 0x000fe4000fffe03f */
[----:B------:R-:W-:Y:S02]  /*08d0*/  @UP0 USHF.R.U32.HI UR8, URZ, UR7, UR11 ;  /* 0x000000073f080299 */ /* 0x000fe4000801160b */
[----:B------:R-:W-:Y:S02]  /*08e0*/  UIADD3 UR15, UR5, UR4, URZ ;  /* 0x00000004050f7290 */ /* 0x000fe4000fffe03f */
[----:B------:R-:W-:Y:S02]  /*08f0*/  ULDC.64 UR6, c[0x0][0x328] ;  /* 0x0000ca0000067ab9 */ /* 0x000fe40000000a00 */
[----:B------:R-:W-:Y:S02]  /*0900*/  UISETP.GE.AND UP0, UPT, UR7, 0x1, UPT ;  /* 0x000000010700788c */ /* 0x000fe4000bf06270 */
[----:B------:R-:W-:-:S02]  /*0910*/  UIADD3 UR14, UR15, 0x1, -UR21 ;  /* 0x000000010f0e7890 */ /* 0x000fc4000fffe815 */
[----:B------:R-:W-:Y:S02]  /*0920*/  UP2UR UR23, UPR, URZ, 0x1 ;  /* 0x000000013f177883 */ /* 0x000fe40008000000 */
[----:B------:R-:W-:Y:S01]  /*0930*/  PLOP3.LUT P0, PT, PT, PT, UP0, 0x40, 0x0 ;  /* 0x000000000000781c */ /* 0x000fe20003f0e808 */
[----:B------:R-:W-:-:S04]  /*0940*/  UIADD3 UR8, UR14, UR8, URZ ;  /* 0x000000080e087290 */ /* 0x000fc8000fffe03f */
[----:B------:R-:W-:-:S06]  /*0950*/  UIADD3 UR6, UR8, UR6, URZ ;  /* 0x0000000608067290 */ /* 0x000fcc000fffe03f */
[----:B------:R-:W-:Y:S02]  /*0960*/  IMAD.U32 R0, RZ, RZ, UR6 ;  /* 0x00000006ff007e24 */ /* 0x000fe4000f8e00ff */
[----:B------:R-:W-:Y:S05]  /*0970*/  @P0 BRA `(.L_x_335) ;  /* 0x0000011000000947 */ /* 0x000fea0003800000 */
[----:B-1----:R-:W-:Y:S01]  /*0980*/  ISETP.LT.AND P0, PT, RZ, UR8, PT ;  /* 0x00000008ff007c0c */ /* 0x002fe2000bf01270 */
[----:B------:R-:W-:-:S12]  /*0990*/  UIADD3 UR6, UR8, -0x1, URZ ;  /* 0xffffffff08067890 */ /* 0x000fd8000fffe03f */
[----:B------:R-:W-:Y:S05]  /*09a0*/  @P0 BRA `(.L_x_336) ;  /* 0x0000007000000947 */ /* 0x000fea0003800000 */
[----:B------:R-:W-:Y:S02]  /*09b0*/  UISETP.NE.AND UP0, UPT, UR7, 0x1, UPT ;  /* 0x000000010700788c */ /* 0x000fe4000bf05270 */
[----:B------:R-:W-:-:S03]  /*09c0*/  UIADD3 UR6, -UR8, URZ, URZ ;  /* 0x0000003f08067290 */ /* 0x000fc6000fffe13f */
[----:B------:R-:W-:Y:S02]  /*09d0*/  ULDC.64 UR8, c[0x0][0x330] ;  /* 0x0000cc0000087ab9 */ /* 0x000fe40000000a00 */
[----:B------:R-:W-:-:S04]  /*09e0*/  UIMAD.WIDE.U32 UR10, UR6, UR8, URZ ;  /* 0x00000008060a72a5 */ /* 0x000fc8000f8e003f */
[----:B------:R-:W-:-:S04]  /*09f0*/  @UP0 USHF.R.U32.HI UR6, URZ, UR9, UR11 ;  /* 0x000000093f060299 */ /* 0x000fc8000801160b */
[----:B------:R-:W-:Y:S01]  /*0a00*/  ULOP3.LUT UR6, URZ, UR6, URZ, 0x33, !UPT ;  /* 0x000000063f067292 */ /* 0x000fe2000f8e333f */
[----:B------:R-:W-:Y:S05]  /*0a10*/  BRA `(.L_x_337) ;  /* 0x0000004000007947 */ /* 0x000fea0003800000 */
.L_x_336:
[----:B------:R-:W-:Y:S02]  /*0a20*/  UISETP.NE.AND UP0, UPT, UR7, 0x1, UPT ;  /* 0x000000010700788c */ /* 0x000fe4000bf05270 */
[----:B------:R-:W-:Y:S02]  /*0a30*/  ULDC.64 UR8, c[0x0][0x330] ;  /* 0x0000cc0000087ab9 */ /* 0x000fe40000000a00 */
[----:B------:R-:W-:-:S07]  /*0a40*/  UIMAD.WIDE.U32 UR10, UR6, UR8, URZ ;  /* 0x00000008060a72a5 */ /* 0x000fce000f8e003f */
[----:B------:R-:W-:Y:S02]  /*0a50*/  @UP0 USHF.R.U32.HI UR6, URZ, UR9, UR11 ;  /* 0x000000093f060299 */ /* 0x000fe4000801160b */
.L_x_337:
[----:B------:R-:W-:Y:S02]  /*0a60*/  ULDC UR8, c[0x0][0x32c] ;  /* 0x0000cb0000087ab9 */ /* 0x000fe40000000800 */
[----:B------:R-:W-:-:S06]  /*0a70*/  UIMAD UR8, UR6, UR7, UR8 ;  /* 0x00000007060872a4 */ /* 0x000fcc000f8e0208 */
[----:B------:R-:W-:Y:S02]  /*0a80*/  IMNMX R0, R0, UR8, PT ;  /* 0x0000000800007c17 */ /* 0x000fe4000b800200 */
.L_x_335:
[----:B-1----:R-:W-:Y:S02]  /*0a90*/  UISETP.NE.AND UP0, UPT, UR24, URZ, UPT ;  /* 0x0000003f1800728c */ /* 0x002fe4000bf05270 */
[----:B------:R-:W-:Y:S02]  /*0aa0*/  ULDC.64 UR8, c[0x0][0x2c8] ;  /* 0x0000b20000087ab9 */ /* 0x000fe40000000a00 */
[----:B------:R-:W-:Y:S02]  /*0ab0*/  UIMAD.WIDE.U32 UR10, UR18, UR8, URZ ;  /* 0x00000008120a72a5 */ /* 0x000fe4000f8e003f */
[----:B------:R-:W-:Y:S02]  /*0ac0*/  UMOV UR6, UR18 ;  /* 0x0000001200067c82 */ /* 0x000fe40008000000 */
[----:B------:R-:W-:Y:S02]  /*0ad0*/  UIADD3 UR28, UR15, 0x5f, URZ ;  /* 0x0000005f0f1c7890 */ /* 0x000fe4000fffe03f */
[----:B------:R-:W-:-:S02]  /*0ae0*/  UIADD3 UR13, UR15, -UR21, URZ ;  /* 0x800000150f0d7290 */ /* 0x000fc4000fffe03f */
[----:B------:R-:W-:Y:S02]  /*0af0*/  @UP0 USHF.R.U32.HI UR6, URZ, UR9, UR11 ;  /* 0x000000093f060299 */ /* 0x000fe4000801160b */
[----:B------:R-:W-:Y:S02]  /*0b00*/  UISETP.GE.AND UP0, UPT, UR7, 0x1, UPT ;  /* 0x000000010700788c */ /* 0x000fe4000bf06270 */
[----:B------:R-:W-:Y:S02]  /*0b10*/  UIMAD.WIDE UR28, UR28, 0x2aaaaaab, URZ ;  /* 0x2aaaaaab1c1c78a5 */ /* 0x000fe4000f8e023f */
[----:B------:R-:W-:Y:S02]  /*0b20*/  UIADD3 UR9, UR13, UR6, URZ ;  /* 0x000000060d097290 */ /* 0x000fe4000fffe03f */
[----:B------:R-:W-:Y:S01]  /*0b30*/  PLOP3.LUT P0, PT, PT, PT, UP0, 0x40, 0x0 ;  /* 0x000000000000781c */ /* 0x000fe20003f0e808 */
[----:B------:R-:W-:Y:S02]  /*0b40*/  ULDC UR8, c[0x0][0x324] ;  /* 0x0000c90000087ab9 */ /* 0x000fe40000000800 */
[----:B------:R-:W-:-:S02]  /*0b50*/  UMOV UR11, UR29 ;  /* 0x0000001d000b7c82 */ /* 0x000fc40008000000 */
[----:B------:R-:W-:Y:S02]  /*0b60*/  USHF.R.U32.HI UR12, URZ, 0x1f, UR11 ;  /* 0x0000001f3f0c7899 */ /* 0x000fe4000801160b */
[----:B------:R-:W-:Y:S02]  /*0b70*/  UIADD3 UR8, UR9, -UR8, URZ ;  /* 0x8000000809087290 */ /* 0x000fe4000fffe03f */
[----:B------:R-:W-:-:S04]  /*0b80*/  ULEA.HI.SX32 UR12, UR11, UR12, 0x1c ;  /* 0x0000000c0b0c7291 */ /* 0x000fc8000f8fe23f */
[----:B------:R-:W-:Y:S05]  /*0b90*/  @P0 BRA `(.L_x_338) ;  /* 0x0000012000000947 */ /* 0x000fea0003800000 */
[----:B------:R-:W-:-:S06]  /*0ba0*/  UISETP.GT.AND UP0, UPT, UR9, -0x1, UPT ;  /* 0xffffffff0900788c */ /* 0x000fcc000bf04270 */
[----:B------:R-:W-:-:S13]  /*0bb0*/  PLOP3.LUT P0, PT, PT, PT, UP0, 0x80, 0x0 ;  /* 0x000000000000781c */ /* 0x000fda0003f0f008 */
[----:B------:R-:W-:Y:S05]  /*0bc0*/  @P0 BRA `(.L_x_339) ;  /* 0x0000007000000947 */ /* 0x000fea0003800000 */
[----:B------:R-:W-:Y:S02]  /*0bd0*/  UISETP.NE.AND UP0, UPT, UR7, 0x1, UPT ;  /* 0x000000010700788c */ /* 0x000fe4000bf05270 */
[----:B------:R-:W-:Y:S02]  /*0be0*/  ULOP3.LUT UR9, URZ, UR9, URZ, 0x33, !UPT ;  /* 0x000000093f097292 */ /* 0x000fe4000f8e333f */
[----:B------:R-:W-:Y:S02]  /*0bf0*/  ULDC.64 UR6, c[0x0][0x330] ;  /* 0x0000cc0000067ab9 */ /* 0x000fe40000000a00 */
[----:B------:R-:W-:-:S05]  /*0c00*/  UIMAD.WIDE.U32 UR10, UR9, UR6, URZ ;  /* 0x00000006090a72a5 */ /* 0x000fca000f8e003f */
[----:B------:R-:W-:-:S04]  /*0c10*/  @UP0 USHF.R.U32.HI UR9, URZ, UR7, UR11 ;  /* 0x000000073f090299 */ /* 0x000fc8000801160b */
[----:B------:R-:W-:Y:S01]  /*0c20*/  ULOP3.LUT UR9, URZ, UR9, URZ, 0x33, !UPT ;  /* 0x000000093f097292 */ /* 0x000fe2000f8e333f */
[----:B------:R-:W-:Y:S05]  /*0c30*/  BRA `(.L_x_340) ;  /* 0x0000004000007947 */ /* 0x000fea0003800000 */
.L_x_339:
[----:B------:R-:W-:-:S03]  /*0c40*/  UISETP.NE.AND UP0, UPT, UR7, 0x1, UPT ;  /* 0x000000010700788c */ /* 0x000fc6000bf05270 */
[----:B------:R-:W-:Y:S02]  /*0c50*/  ULDC.64 UR6, c[0x0][0x330] ;  /* 0x0000cc0000067ab9 */ /* 0x000fe40000000a00 */
[----:B------:R-:W-:-:S06]  /*0c60*/  UIMAD.WIDE.U32 UR10, UR9, UR6, URZ ;  /* 0x00000006090a72a5 */ /* 0x000fcc000f8e003f */
[----:B------:R-:W-:Y:S02]  /*0c70*/  @UP0 USHF.R.U32.HI UR9, URZ, UR7, UR11 ;  /* 0x000000073f090299 */ /* 0x000fe4000801160b */
.L_x_340:
[----:B------:R-:W-:Y:S02]  /*0c80*/  ULDC UR6, c[0x0][0x32c] ;  /* 0x0000cb0000067ab9 */ /* 0x000fe40000000800 */
[----:B------:R-:W-:-:S04]  /*0c90*/  UIMAD UR6, UR9, UR6, URZ ;  /* 0x00000006090672a4 */ /* 0x000fc8000f8e023f */
[----:B------:R-:W-:-:S04]  /*0ca0*/  UISETP.LT.AND UP0, UPT, UR8, UR6, UPT ;  /* 0x000000060800728c */ /* 0x000fc8000bf01270 */
[----:B------:R-:W-:-:S03]  /*0cb0*/  USEL UR8, UR8, UR6, !UP0 ;  /* 0x0000000608087287 */ /* 0x000fc6000c000000 */
.L_x_338:
[----:B------:R-:W-:Y:S01]  /*0cc0*/  IADD3 R0, R0, 0x5f, RZ ;  /* 0x0000005f00007810 */ /* 0x000fe20007ffe0ff */
[----:B------:R-:W-:-:S04]  /*0cd0*/  UIMAD.WIDE UR8, UR8, 0x2aaaaaab, URZ ;  /* 0x2aaaaaab080878a5 */ /* 0x000fc8000f8e023f */
[----:B------:R-:W-:Y:S01]  /*0ce0*/  IMAD.HI R0, R0, 0x2aaaaaab, RZ ;  /* 0x2aaaaaab00007827 */ /* 0x000fe200078e02ff */
[----:B------:R-:W-:-:S03]  /*0cf0*/  USHF.R.U32.HI UR7, URZ, 0x1f, UR9 ;  /* 0x0000001f3f077899 */ /* 0x000fc60008011609 */
[----:B------:R-:W1:Y:S01]  /*0d00*/  R2UR UR6, R0 ;  /* 0x00000000000673c2 */ /* 0x000e6200000e0000 */
[----:B------:R-:W-:-:S04]  /*0d10*/  ULEA.HI.SX32 UR7, UR9, UR7, 0x1c ;  /* 0x0000000709077291 */ /* 0x000fc8000f8fe23f */
[----:B------:R-:W-:-:S04]  /*0d20*/  UISETP.LT.AND UP1, UPT, URZ, UR7, UPT ;  /* 0x000000073f00728c */ /* 0x000fc8000bf21270 */
[----:B------:R-:W-:-:S04]  /*0d30*/  USEL UR7, URZ, UR7, !UP1 ;  /* 0x000000073f077287 */ /* 0x000fc8000c800000 */
[----:B------:R-:W-:-:S04]  /*0d40*/  UIMAD UR7, UR7, 0x60, -UR5 ;  /* 0x00000060070778a4 */ /* 0x000fc8000f8e0a05 */
[----:B------:R-:W-:-:S04]  /*0d50*/  UISETP.LT.AND UP1, UPT, URZ, UR7, UPT ;  /* 0x000000073f00728c */ /* 0x000fc8000bf21270 */
[----:B------:R-:W-:Y:S02]  /*0d60*/  USEL UR7, URZ, UR7, !UP1 ;  /* 0x000000073f077287 */ /* 0x000fe4000c800000 */
[----:B-1----:R-:W-:-:S04]  /*0d70*/  USHF.R.U32.HI UR8, URZ, 0x1f, UR6 ;  /* 0x0000001f3f087899 */ /* 0x002fc80008011606 */
[----:B------:R-:W-:-:S04]  /*0d80*/  ULEA.HI.SX32 UR8, UR6, UR8, 0x1c ;  /* 0x0000000806087291 */ /* 0x000fc8000f8fe23f */
[----:B------:R-:W-:-:S04]  /*0d90*/  UISETP.LT.AND UP0, UPT, UR8, UR12, UPT ;  /* 0x0000000c0800728c */ /* 0x000fc8000bf01270 */
[----:B------:R-:W-:-:S04]  /*0da0*/  USEL UR8, UR8, UR12, UP0 ;  /* 0x0000000c08087287 */ /* 0x000fc80008000000 */
[----:B------:R-:W-:-:S04]  /*0db0*/  UIMAD UR8, UR8, 0x60, -UR5 ;  /* 0x00000060080878a4 */ /* 0x000fc8000f8e0a05 */
[----:B------:R-:W-:-:S04]  /*0dc0*/  UISETP.LT.AND UP0, UPT, UR8, UR4, UPT ;  /* 0x000000040800728c */ /* 0x000fc8000bf01270 */
[----:B------:R-:W-:-:S04]  /*0dd0*/  USEL UR8, UR8, UR4, UP0 ;  /* 0x0000000408087287 */ /* 0x000fc80008000000 */
[----:B------:R-:W-:Y:S02]  /*0de0*/  UISETP.GT.AND UP0, UPT, UR8, UR7, UPT ;  /* 0x000000070800728c */ /* 0x000fe4000bf04270 */
[----:B------:R-:W-:-:S04]  /*0df0*/  UIMAD.WIDE.U32 UR6, UR7, -0x55555555, URZ ;  /* 0xaaaaaaab070678a5 */ /* 0x000fc8000f8e003f */
[----:B------:R-:W-:-:S05]  /*0e00*/  USHF.R.U32.HI UR7, URZ, 0x6, UR7 ;  /* 0x000000063f077899 */ /* 0x000fca0008011607 */
[----:B------:R-:W-:Y:S02]  /*0e10*/  @UP0 UIADD3 UR8, UR8, 0x5f, URZ ;  /* 0x0000005f08080890 */ /* 0x000fe4000fffe03f */
[----:B------:R-:W-:Y:S02]  /*0e20*/  UMOV UR5, UR7 ;  /* 0x0000000700057c82 */ /* 0x000fe40008000000 */
[----:B------:R-:W-:-:S04]  /*0e30*/  UIMAD.WIDE UR8, UR8, 0x2aaaaaab, URZ ;  /* 0x2aaaaaab080878a5 */ /* 0x000fc8000f8e023f */
[----:B------:R-:W-:-:S04]  /*0e40*/  @UP0 USHF.R.U32.HI UR6, URZ, 0x1f, UR9 ;  /* 0x0000001f3f060899 */ /* 0x000fc80008011609 */
[----:B------:R-:W-:-:S04]  /*0e50*/  @UP0 ULEA.HI.SX32 UR5, UR9, UR6, 0x1c ;  /* 0x0000000609050291 */ /* 0x000fc8000f8fe23f */
[----:B------:R-:W-:-:S06]  /*0e60*/  UISETP.GT.AND UP0, UPT, UR5, UR7, UPT ;  /* 0x000000070500728c */ /* 0x000fcc000bf04270 */
[----:B------:R-:W-:-:S13]  /*0e70*/  PLOP3.LUT P0, PT, PT, PT, UP0, 0x80, 0x0 ;  /* 0x000000000000781c */ /* 0x000fda0003f0f008 */
[----:B------:R-:W-:Y:S05]  /*0e80*/  @!P0 BRA `(.L_x_341) ;  /* 0x0000615000008947 */ /* 0x000fea0003800000 */
[----:B------:R-:W-:Y:S01]  /*0e90*/  ISETP.NE.U32.AND P0, PT, RZ, c[0x0][0x340], PT ;  /* 0x0000d000ff007a0c */ /* 0x000fe20003f05070 */
[----:B------:R-:W-:Y:S01]  /*0ea0*/  IMAD.U32 R0, RZ, RZ, UR22 ;  /* 0x00000016ff007e24 */ /* 0x000fe2000f8e00ff */
[----:B------:R-:W-:Y:S01]  /*0eb0*/  SHF.R.S32.HI R29, RZ, 0x1f, R209 ;  /* 0x0000001fff1d7819 */ /* 0x000fe200000114d1 */
[----:B------:R-:W-:Y:S01]  /*0ec0*/  IMAD.MOV.U32 R134, RZ, RZ, 0x60 ;  /* 0x00000060ff867424 */ /* 0x000fe200078e00ff */
[----:B------:R-:W-:Y:S01]  /*0ed0*/  ISETP.NE.AND.EX P5, PT, RZ, c[0x0][0x344], PT, P0 ;  /* 0x0000d100ff007a0c */ /* 0x000fe20003fa5300 */
[----:B------:R-:W-:-:S12]  /*0ee0*/  ULDC.64 UR8, c[0x0][0x240] ;  /* 0x0000900000087ab9 */ /* 0x000fd80000000a00 */
[----:B------:R-:W-:-:S05]  /*0ef0*/  @P5 IMAD.WIDE R2, R11, R0, c[0x0][0x340] ;  /* 0x0000d0000b025625 */ /* 0x000fca00078e0200 */
[----:B------:R1:W2:Y:S01]  /*0f00*/  @P5 LDG.E R27, [R2.64] ;  /* 0x0000001a021b5981 */ /* 0x0002a2000c1e1900 */
[CC--:B------:R-:W-:Y:S01]  /*0f10*/  LEA.HI R0, R29.reuse, R209.reuse, RZ, 0x3 ;  /* 0x000000d11d007211 */ /* 0x0c0fe200078f18ff */
[----:B------:R-:W-:Y:S01]  /*0f20*/  IMAD.WIDE.U32 R142, R134, c[0x0][0x238], RZ ;  /* 0x00008e00868e7a25 */ /* 0x000fe200078e00ff */
[----:B------:R-:W-:Y:S01]  /*0f30*/  UIMAD UR8, UR16, UR8, URZ ;  /* 0x00000008100872a4 */ /* 0x000fe2000f8e023f */
[-C--:B------:R-:W-:Y:S01]  /*0f40*/  LEA.HI R9, R29, R209.reuse, RZ, 0x6 ;  /* 0x000000d11d097211 */ /* 0x080fe200078f30ff */
[----:B------:R-:W-:Y:S01]  /*0f50*/  UIADD3 UR6, UR5, -0x1, URZ ;  /* 0xffffffff05067890 */ /* 0x000fe2000fffe03f */
[----:B------:R-:W-:Y:S01]  /*0f60*/  SHF.R.S32.HI R6, RZ, 0x3, R0 ;  /* 0x00000003ff067819 */ /* 0x000fe20000011400 */
[----:B------:R-:W3:Y:S01]  /*0f70*/  R2UR UR33, R143 ;  /* 0x000000008f2173c2 */ /* 0x000ee200000e0000 */
[----:B------:R-:W-:Y:S01]  /*0f80*/  LOP3.LUT R0, R0, 0x1ffffff8, RZ, 0xc0, !PT ;  /* 0x1ffffff800007812 */ /* 0x000fe200078ec0ff */
[----:B------:R-:W-:Y:S01]  /*0f90*/  USHF.R.S32.HI UR30, URZ, 0x1f, UR22 ;  /* 0x0000001f3f1e7899 */ /* 0x000fe20008011416 */
[C---:B-----5:R-:W-:Y:S01]  /*0fa0*/  IADD3 R110, P0, R6.reuse, R10, RZ ;  /* 0x0000000a066e7210 */ /* 0x060fe20007f1e0ff */
[----:B------:R-:W-:Y:S01]  /*0fb0*/  UIMAD UR25, UR17, UR9, UR8 ;  /* 0x00000009111972a4 */ /* 0x000fe2000f8e0208 */
[----:B------:R-:W-:Y:S01]  /*0fc0*/  IADD3 R109, -R6, UR4, RZ ;  /* 0x00000004066d7c10 */ /* 0x000fe2000fffe1ff */
[----:B------:R-:W-:Y:S01]  /*0fd0*/  IMAD.IADD R0, R209, 0x1, -R0 ;  /* 0x00000001d1007824 */ /* 0x000fe200078e0a00 */
[----:B------:R-:W-:Y:S01]  /*0fe0*/  USEL UR29, UR22, URZ, !UP2 ;  /* 0x0000003f161d7287 */ /* 0x000fe2000d000000 */
[----:B------:R-:W-:Y:S01]  /*0ff0*/  IMAD.U32 R8, RZ, RZ, UR6 ;  /* 0x00000006ff087e24 */ /* 0x000fe2000f8e00ff */
[----:B------:R-:W-:Y:S01]  /*1000*/  UMOV UR11, 0x60 ;  /* 0x00000060000b7882 */ /* 0x000fe20000000000 */
[----:B------:R-:W-:Y:S01]  /*1010*/  IMAD.SHL.U32 R4, R0, 0x8, RZ ;  /* 0x0000000800047824 */ /* 0x000fe200078e00ff */
[----:B------:R-:W-:Y:S01]  /*1020*/  ULDC UR10, c[0x0][0x23c] ;  /* 0x00008f00000a7ab9 */ /* 0x000fe20000000800 */
[----:B------:R-:W-:Y:S01]  /*1030*/  IMAD R8, R8, -0x60, R109 ;  /* 0xffffffa008087824 */ /* 0x000fe200078e026d */
[----:B------:R-:W-:Y:S01]  /*1040*/  USEL UR28, UR30, URZ, !UP2 ;  /* 0x0000003f1e1c7287 */ /* 0x000fe2000d000000 */
[----:B------:R-:W-:Y:S01]  /*1050*/  IMAD.U32 R84, RZ, RZ, UR29 ;  /* 0x0000001dff547e24 */ /* 0x000fe2000f8e00ff */
[----:B------:R-:W-:Y:S01]  /*1060*/  SHF.R.S32.HI R5, RZ, 0x1f, R4 ;  /* 0x0000001fff057819 */ /* 0x000fe20000011404 */
[----:B------:R-:W-:Y:S01]  /*1070*/  UIMAD UR10, UR11, UR10, URZ ;  /* 0x0000000a0b0a72a4 */ /* 0x000fe2000f8e023f */
[----:B------:R-:W-:Y:S01]  /*1080*/  ISETP.GE.AND P4, PT, R8, 0x11, PT ;  /* 0x000000110800780c */ /* 0x000fe20003f86270 */
[----:B------:R-:W-:Y:S01]  /*1090*/  ULDC.64 UR8, c[0x0][0x248] ;  /* 0x0000920000087ab9 */ /* 0x000fe20000000a00 */
[----:B-1----:R-:W-:Y:S01]  /*10a0*/  SHF.R.S32.HI R2, RZ, 0x1f, R10 ;  /* 0x0000001fff027819 */ /* 0x002fe2000001140a */
[----:B------:R-:W-:Y:S01]  /*10b0*/  UIMAD UR8, UR28, UR8, URZ ;  /* 0x000000081c0872a4 */ /* 0x000fe2000f8e023f */
[----:B------:R-:W-:Y:S01]  /*10c0*/  IMAD R7, R134, c[0x0][0x294], RZ ;  /* 0x0000a50086077a24 */ /* 0x000fe200078e02ff */
[----:B------:R-:W-:Y:S01]  /*10d0*/  ISETP.GE.AND P1, PT, R8, 0x1, PT ;  /* 0x000000010800780c */ /* 0x000fe20003f26270 */
[----:B------:R-:W-:Y:S01]  /*10e0*/  IMAD.MOV.U32 R132, RZ, RZ, c[0x0][0x238] ;  /* 0x00008e00ff847624 */ /* 0x000fe200078e00ff */
[----:B------:R-:W-:Y:S01]  /*10f0*/  LEA.HI.X.SX32 R111, R6, R2, 0x1, P0 ;  /* 0x00000002066f7211 */ /* 0x000fe200000f0eff */
[----:B------:R-:W-:Y:S01]  /*1100*/  IMAD.WIDE.U32 R2, R110, c[0x0][0x238], R4 ;  /* 0x00008e006e027a25 */ /* 0x000fe200078e0004 */
[----:B------:R-:W-:Y:S01]  /*1110*/  UIMAD UR9, UR29, UR9, UR8 ;  /* 0x000000091d0972a4 */ /* 0x000fe2000f8e0208 */
[----:B------:R1:W4:Y:S01]  /*1120*/  R2UR UR5, R7 ;  /* 0x00000000070573c2 */ /* 0x00032200000e0000 */
[----:B------:R-:W-:Y:S01]  /*1130*/  LEA.HI R26, R29, R209, RZ, 0x2 ;  /* 0x000000d11d1a7211 */ /* 0x000fe200078f10ff */
[----:B------:R-:W-:Y:S01]  /*1140*/  IMAD R0, R111, c[0x0][0x238], RZ ;  /* 0x00008e006f007a24 */ /* 0x000fe200078e02ff */
[----:B------:R-:W-:Y:S01]  /*1150*/  ISETP.GE.AND P6, PT, R4, c[0x0][0x1d4], PT ;  /* 0x0000750004007a0c */ /* 0x000fe20003fc6270 */
[----:B------:R-:W-:Y:S01]  /*1160*/  IMAD.MOV.U32 R131, RZ, RZ, c[0x0][0x23c] ;  /* 0x00008f00ff837624 */ /* 0x000fe200078e00ff */
[----:B------:R-:W-:Y:S01]  /*1170*/  SHF.R.S32.HI R35, RZ, 0x2, R26 ;  /* 0x00000002ff237819 */ /* 0x000fe2000001141a */
[----:B------:R-:W-:Y:S01]  /*1180*/  IMAD R0, R110, c[0x0][0x23c], R0 ;  /* 0x00008f006e007a24 */ /* 0x000fe200078e0200 */
[C---:B------:R-:W-:Y:S01]  /*1190*/  ISETP.GE.AND P3, PT, R8.reuse, 0x21, PT ;  /* 0x000000210800780c */ /* 0x040fe20003f66270 */
[----:B------:R-:W-:Y:S01]  /*11a0*/  IMAD.U32 R12, RZ, RZ, UR17 ;  /* 0x00000011ff0c7e24 */ /* 0x000fe2000f8e00ff */
[----:B------:R-:W-:Y:S01]  /*11b0*/  ISETP.GE.AND P2, PT, R8, 0x41, PT ;  /* 0x000000410800780c */ /* 0x000fe20003f46270 */
[----:B------:R-:W-:Y:S01]  /*11c0*/  IMAD.IADD R3, R3, 0x1, R0 ;  /* 0x0000000103037824 */ /* 0x000fe200078e0200 */
[C---:B------:R-:W-:Y:S01]  /*11d0*/  IADD3 R138, R35.reuse, 0x20, RZ ;  /* 0x00000020238a7810 */ /* 0x040fe20007ffe0ff */
[----:B------:R-:W-:Y:S01]  /*11e0*/  IMAD.U32 R0, RZ, RZ, UR17 ;  /* 0x00000011ff007e24 */ /* 0x000fe2000f8e00ff */
[----:B------:R-:W-:Y:S01]  /*11f0*/  IADD3 R137, R35, 0x40, RZ ;  /* 0x0000004023897810 */ /* 0x000fe20007ffe0ff */
[----:B------:R-:W-:Y:S01]  /*1200*/  IMAD.WIDE.U32 R12, R12, c[0x0][0x260], R4 ;  /* 0x000098000c0c7a25 */ /* 0x000fe200078e0004 */
[----:B------:R-:W-:Y:S01]  /*1210*/  UMOV UR36, 0x6 ;  /* 0x0000000600247882 */ /* 0x000fe20000000000 */
[----:B------:R2:W4:Y:S01]  /*1220*/  R2UR UR32, R142 ;  /* 0x000000008e2073c2 */ /* 0x00052200000e0000 */
[----:B------:R-:W-:Y:S01]  /*1230*/  UMOV UR38, 0x5 ;  /* 0x0000000500267882 */ /* 0x000fe20000000000 */
[----:B------:R-:W-:Y:S01]  /*1240*/  IMAD.WIDE.U32 R2, R0, c[0x0][0x240], R2 ;  /* 0x0000900000027a25 */ /* 0x000fe200078e0002 */
[----:B------:R-:W-:Y:S01]  /*1250*/  ULDC UR34, c[0x0][0x284] ;  /* 0x0000a10000227ab9 */ /* 0x000fe20000000800 */
[----:B------:R-:W-:-:S02]  /*1260*/  P2R R130, PR, RZ, 0x40 ;  /* 0x00000040ff827803 */ /* 0x000fc40000000000 */
[----:B------:R-:W-:Y:S01]  /*1270*/  IMAD.SHL.U32 R0, R6, 0x40, RZ ;  /* 0x0000004006007824 */ /* 0x000fe200078e00ff */
[----:B------:R-:W-:Y:S01]  /*1280*/  IADD3 R3, R3, UR25, RZ ;  /* 0x0000001903037c10 */ /* 0x000fe2000fffe0ff */
[----:B---3--:R-:W-:Y:S01]  /*1290*/  UIADD3 UR25, UR33, UR10, URZ ;  /* 0x0000000a21197290 */ /* 0x008fe2000fffe03f */
[----:B------:R-:W-:Y:S01]  /*12a0*/  IMAD.MOV.U32 R14, RZ, RZ, R12 ;  /* 0x000000ffff0e7224 */ /* 0x000fe200078e000c */
[----:B------:R-:W-:Y:S01]  /*12b0*/  USHF.R.S32.HI UR10, URZ, 0x1f, UR6 ;  /* 0x0000001f3f0a7899 */ /* 0x000fe20008011406 */
[----:B------:R-:W-:Y:S01]  /*12c0*/  LOP3.LUT R0, R0, 0x1c0, RZ, 0xc0, !PT ;  /* 0x000001c000007812 */ /* 0x000fe200078ec0ff */
[----:B------:R-:W-:Y:S01]  /*12d0*/  UIMAD UR8, UR25, UR6, URZ ;  /* 0x00000006190872a4 */ /* 0x000fe2000f8e023f */
[----:B------:R-:W-:Y:S01]  /*12e0*/  IMAD.WIDE.U32 R116, R84, c[0x0][0x248], R2 ;  /* 0x0000920054747a25 */ /* 0x000fe200078e0002 */
[----:B------:R-:W-:Y:S02]  /*12f0*/  IADD3 R127, R28, UR31, RZ ;  /* 0x0000001f1c7f7c10 */ /* 0x000fe4000fffe0ff */
[----:B-1----:R-:W-:Y:S01]  /*1300*/  LOP3.LUT R7, R0, 0x38, R4, 0xf8, !PT ;  /* 0x0000003800077812 */ /* 0x002fe200078ef804 */
[----:B------:R-:W-:Y:S01]  /*1310*/  IMAD.MOV.U32 R112, RZ, RZ, R116 ;  /* 0x000000ffff707224 */ /* 0x000fe200078e0074 */
[----:B------:R-:W-:Y:S01]  /*1320*/  IADD3 R113, R117, UR9, RZ ;  /* 0x0000000975717c10 */ /* 0x000fe2000fffe0ff */
[----:B------:R-:W-:Y:S01]  /*1330*/  IMAD.U32 R2, RZ, RZ, UR8 ;  /* 0x00000008ff027e24 */ /* 0x000fe2000f8e00ff */
[----:B------:R-:W-:Y:S01]  /*1340*/  SHF.R.U32.HI R6, RZ, 0x3, R0 ;  /* 0x00000003ff067819 */ /* 0x000fe20000011600 */
[----:B------:R-:W-:Y:S01]  /*1350*/  ULDC.64 UR8, c[0x0][0x260] ;  /* 0x0000980000087ab9 */ /* 0x000fe20000000a00 */
[----:B------:R-:W-:Y:S01]  /*1360*/  IMAD R139, R134, c[0x0][0x284], RZ ;  /* 0x0000a100868b7a24 */ /* 0x000fe200078e02ff */
[----:B------:R-:W-:Y:S01]  /*1370*/  UIMAD UR8, UR16, UR8, URZ ;  /* 0x00000008100872a4 */ /* 0x000fe2000f8e023f */
[C---:B------:R-:W-:Y:S01]  /*1380*/  IMAD R2, R142.reuse, UR10, R2 ;  /* 0x0000000a8e027c24 */ /* 0x040fe2000f8e0202 */
[----:B------:R-:W-:Y:S01]  /*1390*/  LOP3.LUT R6, R7, R6, RZ, 0x3c, !PT ;  /* 0x0000000607067212 */ /* 0x000fe200078e3cff */
[----:B------:R-:W-:Y:S01]  /*13a0*/  IMAD.WIDE.U32 R10, R142, UR6, R112 ;  /* 0x000000068e0a7c25 */ /* 0x000fe2000f8e0070 */
[----:B------:R-:W-:-:S02]  /*13b0*/  UIMAD UR8, UR17, UR9, UR8 ;  /* 0x00000009110872a4 */ /* 0x000fc4000f8e0208 */
[----:B------:R-:W-:Y:S01]  /*13c0*/  ULDC UR10, c[0x0][0x294] ;  /* 0x0000a500000a7ab9 */ /* 0x000fe20000000800 */
[----:B------:R-:W-:Y:S01]  /*13d0*/  IMAD.IADD R3, R11, 0x1, R2 ;  /* 0x000000010b037824 */ /* 0x000fe200078e0202 */
[C---:B------:R-:W-:Y:S01]  /*13e0*/  @P4 LEA R0, P0, R132.reuse, R10, 0x4 ;  /* 0x0000000a84004211 */ /* 0x040fe200078020ff */
[----:B------:R-:W-:Y:S01]  /*13f0*/  IMAD.SHL.U32 R2, R9, 0x8, RZ ;  /* 0x0000000809027824 */ /* 0x000fe200078e00ff */
[----:B------:R-:W-:Y:S01]  /*1400*/  IADD3 R15, R13, UR8, RZ ;  /* 0x000000080d0f7c10 */ /* 0x000fe2000fffe0ff */
[C---:B------:R-:W-:Y:S01]  /*1410*/  IMAD.WIDE.U32 R12, R132.reuse, 0x20, RZ ;  /* 0x00000020840c7825 */ /* 0x040fe200078e00ff */
[----:B------:R-:W-:Y:S01]  /*1420*/  @P4 LEA.HI.X R7, R132, R3, R131, 0x4, P0 ;  /* 0x0000000384074211 */ /* 0x000fe200000f2483 */
[----:B------:R-:W-:Y:S01]  /*1430*/  ULDC.64 UR8, c[0x0][0x280] ;  /* 0x0000a00000087ab9 */ /* 0x000fe20000000a00 */
[----:B------:R-:W-:Y:S01]  /*1440*/  @P4 LEA R16, P0, R0, c[0x0][0x220], 0x1 ;  /* 0x0000880000104a11 */ /* 0x000fe200078008ff */
[----:B----4-:R-:W-:Y:S01]  /*1450*/  USHF.L.U64.HI UR32, UR8, UR36, UR9 ;  /* 0x0000002408207299 */ /* 0x010fe20008010209 */
[----:B------:R-:W-:Y:S01]  /*1460*/  LOP3.LUT R6, R6, 0xfffffe00, R2, 0xf8, !PT ;  /* 0xfffffe0006067812 */ /* 0x000fe200078ef802 */
[----:B------:R-:W-:Y:S01]  /*1470*/  USHF.L.U64.HI UR34, UR8, UR38, UR34 ;  /* 0x0000002608227299 */ /* 0x000fe20008010222 */
[----:B------:R-:W-:Y:S01]  /*1480*/  @P4 LEA.HI.X R17, R0, c[0x0][0x224], R7, 0x1, P0 ;  /* 0x0000890000114a11 */ /* 0x000fe200000f0c07 */
[----:B------:R-:W-:Y:S01]  /*1490*/  USHF.L.U32 UR33, UR8, 0x6, URZ ;  /* 0x0000000608217899 */ /* 0x000fe2000800063f */
[----:B------:R-:W-:Y:S01]  /*14a0*/  LOP3.LUT R0, R26, 0xfffffffc, RZ, 0xc0, !PT ;  /* 0xfffffffc1a007812 */ /* 0x000fe200078ec0ff */
[----:B------:R-:W-:Y:S01]  /*14b0*/  IMAD.SHL.U32 R78, R6, 0x2, RZ ;  /* 0x00000002064e7824 */ /* 0x000fe200078e00ff */
[C---:B------:R-:W-:Y:S01]  /*14c0*/  @P1 LEA R4, P0, R10.reuse, c[0x0][0x220], 0x1 ;  /* 0x000088000a041a11 */ /* 0x040fe200078008ff */
[----:B------:R-:W-:Y:S01]  /*14d0*/  USHF.L.U32 UR35, UR8, 0x5, URZ ;  /* 0x0000000508237899 */ /* 0x000fe2000800063f */
[----:B------:R-:W-:Y:S01]  /*14e0*/  SHF.R.S32.HI R2, RZ, 0x1f, R35 ;  /* 0x0000001fff027819 */ /* 0x000fe20000011423 */
[----:B------:R-:W-:Y:S01]  /*14f0*/  IMAD.IADD R0, R209, 0x1, -R0 ;  /* 0x00000001d1007824 */ /* 0x000fe200078e0a00 */
[----:B------:R-:W-:Y:S01]  /*1500*/  @P1 LEA.HI.X R5, R10, c[0x0][0x224], R3, 0x1, P0 ;  /* 0x000089000a051a11 */ /* 0x000fe200000f0c03 */
[----:B------:R-:W-:Y:S01]  /*1510*/  ULDC.64 UR8, c[0x0][0x290] ;  /* 0x0000a40000087ab9 */ /* 0x000fe20000000a00 */
[----:B------:R-:W-:Y:S01]  /*1520*/  ISETP.GT.AND P0, PT, R8, 0x50, PT ;  /* 0x000000500800780c */ /* 0x000fe20003f04270 */
[C---:B------:R-:W-:Y:S01]  /*1530*/  IMAD.SHL.U32 R32, R0.reuse, 0x4, RZ ;  /* 0x0000000400207824 */ /* 0x040fe200078e00ff */
[----:B------:R-:W-:Y:S01]  /*1540*/  USHF.L.U64.HI UR36, UR8, UR36, UR9 ;  /* 0x0000002408247299 */ /* 0x000fe20008010209 */
[----:B------:R-:W-:Y:S01]  /*1550*/  @!PT LDS RZ, [RZ] ;  /* 0x00000000fffff984 */ /* 0x000fe20000000800 */
[----:B------:R-:W-:Y:S01]  /*1560*/  @!PT LDS RZ, [RZ] ;  /* 0x00000000fffff984 */ /* 0x000fe20000000800 */
[----:B------:R-:W-:Y:S01]  /*1570*/  @!PT LDS RZ, [RZ] ;  /* 0x00000000fffff984 */ /* 0x000fe20000000800 */
[----:B------:R1:W-:Y:S01]  /*1580*/  @P1 LDGSTS.E.BYPASS.LTC128B.128 [R78+0x3100], [R4.64], !P6 ;  /* 0x03100000044e1fae */ /* 0x0003e2000f101d5a */
[----:B------:R-:W-:Y:S01]  /*1590*/  IMAD.SHL.U32 R20, R0, 0x8, RZ ;  /* 0x0000000800147824 */ /* 0x000fe200078e00ff */
[----:B------:R-:W-:Y:S01]  /*15a0*/  ISETP.GE.AND P1, PT, R8, 0x31, PT ;  /* 0x000000310800780c */ /* 0x000fe20003f26270 */
[----:B------:R-:W-:Y:S01]  /*15b0*/  USHF.L.U64.HI UR38, UR8, UR38, UR10 ;  /* 0x0000002608267299 */ /* 0x000fe2000801020a */
[----:B------:R-:W-:Y:S01]  /*15c0*/  SHF.R.S32.HI R33, RZ, 0x1f, R32 ;  /* 0x0000001fff217819 */ /* 0x000fe20000011420 */
[----:B------:R3:W-:Y:S01]  /*15d0*/  @P4 LDGSTS.E.BYPASS.LTC128B.128 [R78+0x3900], [R16.64], !P6 ;  /* 0x03900000104e4fae */ /* 0x0007e2000f101d5a */
[----:B------:R-:W-:Y:S01]  /*15e0*/  SHF.R.S32.HI R21, RZ, 0x1f, R20 ;  /* 0x0000001fff157819 */ /* 0x000fe20000011414 */
[----:B------:R-:W-:Y:S01]  /*15f0*/  USHF.L.U32 UR37, UR8, 0x6, URZ ;  /* 0x0000000608257899 */ /* 0x000fe2000800063f */
[----:B------:R-:W-:Y:S01]  /*1600*/  IADD3 R83, R20, 0x20, RZ ;  /* 0x0000002014537810 */ /* 0x000fe20007ffe0ff */
[----:B------:R-:W-:Y:S01]  /*1610*/  IMAD.WIDE.U32 R6, R35, c[0x0][0x280], R32 ;  /* 0x0000a00023067a25 */ /* 0x000fe200078e0020 */
[----:B------:R-:W-:Y:S01]  /*1620*/  USHF.L.U32 UR39, UR8, 0x5, URZ ;  /* 0x0000000508277899 */ /* 0x000fe2000800063f */
[----:B------:R-:W-:Y:S01]  /*1630*/  IADD3 R34, R32, 0x10, RZ ;  /* 0x0000001020227810 */ /* 0x000fe20007ffe0ff */
[----:B------:R-:W-:Y:S01]  /*1640*/  UIMAD.WIDE.U32 UR40, UR8, 0x60, URZ ;  /* 0x00000060082878a5 */ /* 0x000fe2000f8e003f */
[----:B------:R-:W-:Y:S01]  /*1650*/  IMAD.MOV.U32 R24, RZ, RZ, R6 ;  /* 0x000000ffff187224 */ /* 0x000fe200078e0006 */
[----:B------:R-:W-:Y:S01]  /*1660*/  ULDC.64 UR10, c[0x0][0x268] ;  /* 0x00009a00000a7ab9 */ /* 0x000fe20000000a00 */
[----:B------:R-:W-:Y:S01]  /*1670*/  @P1 IMAD R8, R131, 0x30, RZ ;  /* 0x0000003083081824 */ /* 0x000fe200078e02ff */
[----:B------:R-:W-:Y:S01]  /*1680*/  ULDC.64 UR8, c[0x0][0x1e8] ;  /* 0x00007a0000087ab9 */ /* 0x000fe20000000a00 */
[----:B------:R-:W-:Y:S01]  /*1690*/  IMAD.MOV.U32 R145, RZ, RZ, c[0x0][0x2b8] ;  /* 0x0000ae00ff917624 */ /* 0x000fe200078e00ff */
[----:B------:R-:W-:Y:S01]  /*16a0*/  UIMAD UR43, UR16, UR8, URZ ;  /* 0x00000008102b72a4 */ /* 0x000fe2000f8e023f */
[----:B------:R-:W-:Y:S01]  /*16b0*/  IMAD.MOV.U32 R144, RZ, RZ, c[0x0][0x27c] ;  /* 0x00009f00ff907624 */ /* 0x000fe200078e00ff */
[----:B------:R-:W-:Y:S01]  /*16c0*/  UIMAD.WIDE.U32 UR44, UR17, UR8, URZ ;  /* 0x00000008112c72a5 */ /* 0x000fe2000f8e003f */
[----:B------:R-:W-:Y:S01]  /*16d0*/  IMAD.MOV.U32 R136, RZ, RZ, c[0x0][0x27c] ;  /* 0x00009f00ff887624 */ /* 0x000fe200078e00ff */
[----:B------:R-:W-:Y:S01]  /*16e0*/  UIMAD UR43, UR17, UR9, UR43 ;  /* 0x00000009112b72a4 */ /* 0x000fe2000f8e022b */
[----:B------:R-:W-:Y:S01]  /*16f0*/  IMAD.WIDE.U32 R134, R134, c[0x0][0x280], RZ ;  /* 0x0000a00086867a25 */ /* 0x000fe200078e00ff */
[----:B------:R-:W-:-:S02]  /*1700*/  UIMAD UR10, UR28, UR10, URZ ;  /* 0x0000000a1c0a72a4 */ /* 0x000fc4000f8e023f */
[----:B------:R-:W-:Y:S01]  /*1710*/  ULDC.64 UR8, c[0x0][0x210] ;  /* 0x0000840000087ab9 */ /* 0x000fe20000000a00 */
[C---:B-1----:R-:W-:Y:S01]  /*1720*/  IMAD R4, R2.reuse, c[0x0][0x280], RZ ;  /* 0x0000a00002047a24 */ /* 0x042fe200078e02ff */
[----:B------:R-:W-:Y:S01]  /*1730*/  UIMAD UR42, UR16, UR8, URZ ;  /* 0x00000008102a72a4 */ /* 0x000fe2000f8e023f */
[----:B------:R-:W-:Y:S01]  /*1740*/  IMAD R2, R2, c[0x0][0x290], RZ ;  /* 0x0000a40002027a24 */ /* 0x000fe200078e02ff */
[----:B------:R-:W-:Y:S01]  /*1750*/  UIMAD UR10, UR29, UR11, UR10 ;  /* 0x0000000b1d0a72a4 */ /* 0x000fe2000f8e020a */
[C---:B------:R-:W-:Y:S01]  /*1760*/  IMAD R9, R35.reuse, c[0x0][0x284], R4 ;  /* 0x0000a10023097a24 */ /* 0x040fe200078e0204 */
[----:B------:R-:W-:Y:S01]  /*1770*/  UIMAD.WIDE.U32 UR46, UR17, UR8, URZ ;  /* 0x00000008112e72a5 */ /* 0x000fe2000f8e003f */
[----:B------:R-:W-:Y:S01]  /*1780*/  IMAD R11, R35, c[0x0][0x294], R2 ;  /* 0x0000a500230b7a24 */ /* 0x000fe200078e0202 */
[----:B------:R-:W-:Y:S01]  /*1790*/  @P3 IADD3 R2, P4, R10, R12, RZ ;  /* 0x0000000c0a023210 */ /* 0x000fe20007f9e0ff */
[----:B------:R-:W-:Y:S01]  /*17a0*/  IMAD.IADD R25, R7, 0x1, R9 ;  /* 0x0000000107197824 */ /* 0x000fe200078e0209 */
[----:B------:R-:W-:Y:S01]  /*17b0*/  UIMAD UR9, UR17, UR9, UR42 ;  /* 0x00000009110972a4 */ /* 0x000fe2000f8e022a */
[----:B------:R-:W-:Y:S01]  /*17c0*/  IMAD.WIDE.U32 R4, R35, c[0x0][0x290], R32 ;  /* 0x0000a40023047a25 */ /* 0x000fe200078e0020 */
[----:B------:R-:W-:-:S02]  /*17d0*/  UIADD3 UR43, UR45, UR43, URZ ;  /* 0x0000002b2d2b7290 */ /* 0x000fc4000fffe03f */
[----:B------:R-:W-:Y:S01]  /*17e0*/  UIADD3 UR9, UR47, UR9, URZ ;  /* 0x000000092f097290 */ /* 0x000fe2000fffe03f */
[----:B------:R-:W-:Y:S01]  /*17f0*/  IMAD.WIDE.U32 R6, R35, c[0x0][0x280], R20 ;  /* 0x0000a00023067a25 */ /* 0x000fe200078e0014 */
[----:B------:R-:W-:-:S03]  /*1800*/  UIADD3 UR8, UR41, UR5, URZ ;  /* 0x0000000529087290 */ /* 0x000fc6000fffe03f */
[----:B------:R-:W-:Y:S02]  /*1810*/  IMAD.IADD R23, R5, 0x1, R11 ;  /* 0x0000000105177824 */ /* 0x000fe400078e020b */
[----:B------:R-:W-:Y:S02]  /*1820*/  IMAD.MOV.U32 R22, RZ, RZ, R4 ;  /* 0x000000ffff167224 */ /* 0x000fe400078e0004 */
[----:B------:R-:W-:Y:S02]  /*1830*/  IMAD.IADD R19, R9, 0x1, R7 ;  /* 0x0000000109137824 */ /* 0x000fe400078e0207 */
[----:B------:R-:W-:-:S04]  /*1840*/  IMAD.WIDE.U32 R4, R35, c[0x0][0x290], R20 ;  /* 0x0000a40023047a25 */ /* 0x000fc800078e0014 */
[----:B------:R-:W-:Y:S02]  /*1850*/  IMAD.SHL.U32 R7, R131, 0x20, RZ ;  /* 0x0000002083077824 */ /* 0x000fe400078e00ff */
[----:B---3--:R-:W-:Y:S02]  /*1860*/  IMAD.IADD R17, R11, 0x1, R5 ;  /* 0x000000010b117824 */ /* 0x008fe400078e0205 */
[----:B------:R-:W-:Y:S01]  /*1870*/  IMAD.MOV.U32 R18, RZ, RZ, R6 ;  /* 0x000000ffff127224 */ /* 0x000fe200078e0006 */
[----:B------:R-:W-:Y:S01]  /*1880*/  @P3 IADD3.X R5, R3, R13, R7, P4, !PT ;  /* 0x0000000d03053210 */ /* 0x000fe200027fe407 */
[----:B------:R-:W-:Y:S01]  /*1890*/  IMAD.MOV.U32 R16, RZ, RZ, R4 ;  /* 0x000000ffff107224 */ /* 0x000fe200078e0004 */
[C---:B------:R-:W-:Y:S01]  /*18a0*/  @P3 LEA R6, P4, R2.reuse, c[0x0][0x220], 0x1 ;  /* 0x0000880002063a11 */ /* 0x040fe200078808ff */
[----:B------:R-:W-:Y:S02]  /*18b0*/  @P0 IMAD R11, R131, 0x50, RZ ;  /* 0x00000050830b0824 */ /* 0x000fe400078e02ff */
[----:B------:R-:W-:Y:S01]  /*18c0*/  IMAD.WIDE.U32 R96, R133, c[0x0][0x280], R24 ;  /* 0x0000a00085607a25 */ /* 0x000fe200078e0018 */
[----:B------:R-:W-:-:S02]  /*18d0*/  @P3 LEA.HI.X R7, R2, c[0x0][0x224], R5, 0x1, P4 ;  /* 0x0000890002073a11 */ /* 0x000fc400020f0c05 */
[----:B------:R-:W-:Y:S01]  /*18e0*/  ISETP.GE.AND P4, PT, R20, c[0x0][0x27c], PT ;  /* 0x00009f0014007a0c */ /* 0x000fe20003f86270 */
[----:B------:R-:W-:Y:S02]  /*18f0*/  @P1 IMAD.MOV.U32 R2, RZ, RZ, R10 ;  /* 0x000000ffff021224 */ /* 0x000fe400078e000a */
[----:B------:R1:W-:Y:S01]  /*1900*/  @P3 LDGSTS.E.BYPASS.LTC128B.128 [R78+0x4100], [R6.64], !P6 ;  /* 0x04100000064e3fae */ /* 0x0003e2000f101d5a */
[----:B------:R-:W-:Y:S01]  /*1910*/  IMAD.WIDE.U32 R94, R133, c[0x0][0x290], R22 ;  /* 0x0000a400855e7a25 */ /* 0x000fe200078e0016 */
[----:B------:R-:W-:-:S03]  /*1920*/  P2R R129, PR, RZ, 0x10 ;  /* 0x00000010ff817803 */ /* 0x000fc60000000000 */
[----:B------:R-:W-:Y:S01]  /*1930*/  @P1 IMAD.WIDE.U32 R4, R132, 0x30, R2 ;  /* 0x0000003084041825 */ /* 0x000fe200078e0002 */
[----:B------:R-:W-:-:S03]  /*1940*/  SEL R2, RZ, c[0x0][0x27c], !P4 ;  /* 0x00009f00ff027a07 */ /* 0x000fc60006000000 */
[----:B------:R-:W-:Y:S01]  /*1950*/  @P1 IMAD.IADD R8, R5, 0x1, R8 ;  /* 0x0000000105081824 */ /* 0x000fe200078e0208 */
[----:B------:R-:W-:Y:S01]  /*1960*/  @P1 LEA R12, P3, R4, c[0x0][0x220], 0x1 ;  /* 0x00008800040c1a11 */ /* 0x000fe200078608ff */
[----:B------:R-:W-:-:S03]  /*1970*/  IMAD.WIDE.U32 R92, R133, c[0x0][0x280], R18 ;  /* 0x0000a000855c7a25 */ /* 0x000fc600078e0012 */
[----:B------:R-:W-:Y:S01]  /*1980*/  @P1 LEA.HI.X R13, R4, c[0x0][0x224], R8, 0x1, P3 ;  /* 0x00008900040d1a11 */ /* 0x000fe200018f0c08 */
[----:B------:R-:W-:Y:S01]  /*1990*/  IMAD.IADD R4, R20, 0x1, R2 ;  /* 0x0000000114047824 */ /* 0x000fe200078e0202 */
[----:B------:R-:W-:Y:S01]  /*19a0*/  @P2 LEA R5, P3, R132, R10, 0x6 ;  /* 0x0000000a84052211 */ /* 0x000fe200078630ff */
[----:B------:R-:W-:Y:S02]  /*19b0*/  @P0 IMAD.MOV.U32 R2, RZ, RZ, R10 ;  /* 0x000000ffff020224 */ /* 0x000fe400078e000a */
[----:B------:R3:W-:Y:S01]  /*19c0*/  @P1 LDGSTS.E.BYPASS.LTC128B.128 [R78+0x4900], [R12.64], !P6 ;  /* 0x049000000c4e1fae */ /* 0x0007e2000f101d5a */
[----:B------:R-:W-:Y:S01]  /*19d0*/  ISETP.GE.AND P1, PT, R83, c[0x0][0x1d4], PT ;  /* 0x0000750053007a0c */ /* 0x000fe20003f26270 */
[----:B------:R-:W-:-:S03]  /*19e0*/  IMAD.WIDE.U32 R90, R133, c[0x0][0x290], R16 ;  /* 0x0000a400855a7a25 */ /* 0x000fc600078e0010 */
[----:B------:R-:W-:Y:S01]  /*19f0*/  P2R R106, PR, RZ, 0x2 ;  /* 0x00000002ff6a7803 */ /* 0x000fe20000000000 */
[----:B------:R-:W-:Y:S01]  /*1a00*/  IMAD.WIDE.U32 R84, R84, c[0x0][0x268], R14 ;  /* 0x00009a0054547a25 */ /* 0x000fe200078e000e */
[----:B------:R-:W-:Y:S02]  /*1a10*/  ISETP.NE.AND P1, PT, R145, 0x1, PT ;  /* 0x000000019100780c */ /* 0x000fe40003f25270 */
[C---:B-1----:R-:W-:Y:S01]  /*1a20*/  @P2 LEA.HI.X R6, R132.reuse, R3, R131, 0x6, P3 ;  /* 0x0000000384062211 */ /* 0x042fe200018f3483 */
[----:B------:R-:W-:Y:S01]  /*1a30*/  @P0 IMAD.WIDE.U32 R2, R132, 0x50, R2 ;  /* 0x0000005084020825 */ /* 0x000fe200078e0002 */
[----:B------:R-:W-:Y:S02]  /*1a40*/  @P2 LEA R8, P3, R5, c[0x0][0x220], 0x1 ;  /* 0x0000880005082a11 */ /* 0x000fe400078608ff */
[----:B------:R-:W-:Y:S01]  /*1a50*/  SHF.R.S32.HI R7, RZ, 0x1f, R4 ;  /* 0x0000001fff077819 */ /* 0x000fe20000011404 */
[----:B------:R-:W-:Y:S01]  /*1a60*/  @P0 IMAD.IADD R3, R3, 0x1, R11 ;  /* 0x0000000103030824 */ /* 0x000fe200078e020b */
[----:B------:R-:W-:Y:S01]  /*1a70*/  @P2 LEA.HI.X R9, R5, c[0x0][0x224], R6, 0x1, P3 ;  /* 0x0000890005092a11 */ /* 0x000fe200018f0c06 */
[----:B------:R-:W-:Y:S01]  /*1a80*/  IMAD.U32 R5, RZ, RZ, UR30 ;  /* 0x0000001eff057e24 */ /* 0x000fe2000f8e00ff */
[C---:B------:R-:W-:Y:S01]  /*1a90*/  @P0 LEA R6, P3, R2.reuse, c[0x0][0x220], 0x1 ;  /* 0x0000880002060a11 */ /* 0x040fe200078608ff */
[----:B------:R-:W-:Y:S01]  /*1aa0*/  IMAD.SHL.U32 R11, R137, 0x40, RZ ;  /* 0x00000040890b7824 */ /* 0x000fe200078e00ff */
[----:B------:R-:W-:Y:S01]  /*1ab0*/  LEA.HI R4, R7, R4, RZ, 0x3 ;  /* 0x0000000407047211 */ /* 0x000fe200078f18ff */
[----:B------:R1:W-:Y:S01]  /*1ac0*/  @P2 LDGSTS.E.BYPASS.LTC128B.128 [R78+0x5100], [R8.64], !P6 ;  /* 0x05100000084e2fae */ /* 0x0003e2000f101d5a */
[----:B------:R-:W-:Y:S01]  /*1ad0*/  @P0 LEA.HI.X R7, R2, c[0x0][0x224], R3, 0x1, P3 ;  /* 0x0000890002070a11 */ /* 0x000fe200018f0c03 */
[----:B------:R-:W-:Y:S01]  /*1ae0*/  IMAD.SHL.U32 R136, R136, 0x2, RZ ;  /* 0x0000000288887824 */ /* 0x000fe200078e00ff */
[----:B------:R-:W-:Y:S01]  /*1af0*/  LOP3.LUT R107, R11, 0x1c0, RZ, 0xc0, !PT ;  /* 0x000001c00b6b7812 */ /* 0x000fe200078ec0ff */
[----:B------:R-:W-:Y:S01]  /*1b00*/  IMAD.IADD R139, R135, 0x1, R139 ;  /* 0x00000001878b7824 */ /* 0x000fe200078e028b */
[----:B------:R-:W-:Y:S01]  /*1b10*/  LOP3.LUT R88, R4, 0xfffffff8, RZ, 0xc0, !PT ;  /* 0xfffffff804587812 */ /* 0x000fe200078ec0ff */
[----:B------:R4:W-:Y:S01]  /*1b20*/  @P0 LDGSTS.E.BYPASS.LTC128B.128 [R78+0x5900], [R6.64], !P6 ;  /* 0x05900000064e0fae */ /* 0x0009e2000f101d5a */
[----:B------:R-:W-:Y:S01]  /*1b30*/  ISETP.GE.AND P0, PT, R20, c[0x0][0x1d4], PT ;  /* 0x0000750014007a0c */ /* 0x000fe20003f06270 */
[----:B------:R-:W-:Y:S01]  /*1b40*/  IMAD R0, R0, 0x20, R35 ;  /* 0x0000002000007824 */ /* 0x000fe200078e0223 */
[----:B------:R-:W-:Y:S01]  /*1b50*/  SHF.R.U32.HI R140, RZ, 0x3, R107 ;  /* 0x00000003ff8c7819 */ /* 0x000fe2000001166b */
[----:B------:R-:W0:Y:S01]  /*1b60*/  LDGDEPBAR ;  /* 0x00000000000079af */ /* 0x000e220000000000 */
[----:B------:R-:W-:-:S02]  /*1b70*/  P2R R89, PR, RZ, 0x1 ;  /* 0x00000001ff597803 */ /* 0x000fc40000000000 */
[C---:B------:R-:W-:Y:S01]  /*1b80*/  SHF.L.U64.HI R131, R132.reuse, 0x5, R131 ;  /* 0x0000000584837819 */ /* 0x040fe20000010283 */
[----:B------:R-:W-:Y:S01]  /*1b90*/  IMAD.SHL.U32 R132, R132, 0x20, RZ ;  /* 0x0000002084847824 */ /* 0x000fe200078e00ff */
[----:B------:R-:W-:Y:S02]  /*1ba0*/  SHF.R.S32.HI R105, RZ, 0x3, R4 ;  /* 0x00000003ff697819 */ /* 0x000fe40000011404 */
[----:B------:R-:W-:Y:S02]  /*1bb0*/  SHF.R.S32.HI R100, RZ, 0x1f, R88 ;  /* 0x0000001fff647819 */ /* 0x000fe40000011458 */
[----:B------:R-:W-:Y:S01]  /*1bc0*/  IADD3 R87, R85, UR10, RZ ;  /* 0x0000000a55577c10 */ /* 0x000fe2000fffe0ff */
[----:B------:R-:W-:Y:S01]  /*1bd0*/  ULDC.U8 UR10, c[0x0][0x298] ;  /* 0x0000a600000a7ab9 */ /* 0x000fe20000000000 */
[----:B-1----:R-:W-:Y:S01]  /*1be0*/  IMAD.U32 R8, RZ, RZ, UR22 ;  /* 0x00000016ff087e24 */ /* 0x002fe2000f8e00ff */
[----:B----4-:R-:W-:Y:S02]  /*1bf0*/  LEA.HI R6, R29, R209, RZ, 0x5 ;  /* 0x000000d11d067211 */ /* 0x010fe400078f28ff */
[----:B------:R-:W-:-:S03]  /*1c00*/  SHF.R.S32.HI R7, RZ, 0x1f, R26 ;  /* 0x0000001fff077819 */ /* 0x000fc6000001141a */
[----:B------:R-:W-:-:S05]  /*1c10*/  IMAD.SHL.U32 R6, R6, 0x10, RZ ;  /* 0x0000001006067824 */ /* 0x000fca00078e00ff */
[----:B------:R-:W-:Y:S01]  /*1c20*/  LOP3.LUT R120, R6, 0xfffffe00, RZ, 0xc0, !PT ;  /* 0xfffffe0006787812 */ /* 0x000fe200078ec0ff */
[----:B------:R-:W-:-:S05]  /*1c30*/  IMAD.SHL.U32 R6, R138, 0x40, RZ ;  /* 0x000000408a067824 */ /* 0x000fca00078e00ff */
[----:B------:R-:W-:-:S04]  /*1c40*/  LOP3.LUT R108, R6, 0x1c0, RZ, 0xc0, !PT ;  /* 0x000001c0066c7812 */ /* 0x000fc800078ec0ff */
[----:B------:R-:W-:Y:S02]  /*1c50*/  SHF.R.U32.HI R141, RZ, 0x3, R108 ;  /* 0x00000003ff8d7819 */ /* 0x000fe4000001166c */
[----:B--2---:R-:W-:Y:S01]  /*1c60*/  @P5 SHF.R.S32.HI R3, RZ, 0x1f, R27 ;  /* 0x0000001fff035819 */ /* 0x004fe2000001141b */
[----:B------:R-:W-:Y:S01]  /*1c70*/  @!P5 IMAD.MOV.U32 R3, RZ, RZ, R5 ;  /* 0x000000ffff03d224 */ /* 0x000fe200078e0005 */
[----:B------:R-:W-:Y:S01]  /*1c80*/  SHF.R.S32.HI R5, RZ, 0x1f, R133 ;  /* 0x0000001fff057819 */ /* 0x000fe20000011485 */
[----:B------:R-:W-:Y:S02]  /*1c90*/  @P5 IMAD.MOV.U32 R2, RZ, RZ, R27 ;  /* 0x000000ffff025224 */ /* 0x000fe400078e001b */
[----:B------:R-:W-:Y:S02]  /*1ca0*/  @!P5 IMAD.MOV.U32 R2, RZ, RZ, R8 ;  /* 0x000000ffff02d224 */ /* 0x000fe400078e0008 */
[C---:B------:R-:W-:Y:S02]  /*1cb0*/  IMAD R8, R5.reuse, c[0x0][0x280], RZ ;  /* 0x0000a00005087a24 */ /* 0x040fe400078e02ff */
[----:B------:R-:W-:-:S02]  /*1cc0*/  IMAD R5, R5, c[0x0][0x290], RZ ;  /* 0x0000a40005057a24 */ /* 0x000fc400078e02ff */
[C---:B------:R-:W-:Y:S01]  /*1cd0*/  IMAD R10, R133.reuse, c[0x0][0x284], R8 ;  /* 0x0000a100850a7a24 */ /* 0x040fe200078e0208 */
[----:B------:R-:W-:Y:S01]  /*1ce0*/  SHF.R.S32.HI R8, RZ, 0x1f, R137 ;  /* 0x0000001fff087819 */ /* 0x000fe20000011489 */
[----:B------:R-:W-:Y:S01]  /*1cf0*/  IMAD R9, R133, c[0x0][0x294], R5 ;  /* 0x0000a50085097a24 */ /* 0x000fe200078e0205 */
[----:B------:R-:W-:Y:S01]  /*1d00*/  LEA.HI R5, R7, R35, RZ, 0x3 ;  /* 0x0000002307057211 */ /* 0x000fe200078f18ff */
[----:B------:R-:W-:Y:S01]  /*1d10*/  IMAD R3, R3, c[0x0][0x2b0], RZ ;  /* 0x0000ac0003037a24 */ /* 0x000fe200078e02ff */
[----:B------:R-:W-:Y:S01]  /*1d20*/  LEA.HI R6, R8, R137, RZ, 0x3 ;  /* 0x0000008908067211 */ /* 0x000fe200078f18ff */
[C---:B------:R-:W-:Y:S01]  /*1d30*/  IMAD.WIDE.U32 R114, R2.reuse, c[0x0][0x2b0], RZ ;  /* 0x0000ac0002727a25 */ /* 0x040fe200078e00ff */
[----:B------:R-:W-:Y:S02]  /*1d40*/  LOP3.LUT R5, R5, 0xfffffff8, RZ, 0xc0, !PT ;  /* 0xfffffff805057812 */ /* 0x000fe400078ec0ff */
[----:B------:R-:W-:Y:S01]  /*1d50*/  SHF.R.S32.HI R7, RZ, 0x1f, R138 ;  /* 0x0000001fff077819 */ /* 0x000fe2000001148a */
[----:B------:R-:W-:-:S02]  /*1d60*/  IMAD R3, R2, c[0x0][0x2b4], R3 ;  /* 0x0000ad0002037a24 */ /* 0x000fc400078e0203 */
[----:B------:R-:W-:Y:S01]  /*1d70*/  IMAD.IADD R5, R35, 0x1, -R5 ;  /* 0x0000000123057824 */ /* 0x000fe200078e0a05 */
[----:B------:R-:W-:Y:S01]  /*1d80*/  LEA.HI R7, R7, R138, RZ, 0x3 ;  /* 0x0000008a07077211 */ /* 0x000fe200078f18ff */
[----:B------:R-:W-:Y:S02]  /*1d90*/  IMAD.SHL.U32 R6, R6, 0x40, RZ ;  /* 0x0000004006067824 */ /* 0x000fe400078e00ff */
[C---:B------:R-:W-:Y:S01]  /*1da0*/  IMAD.SHL.U32 R8, R5.reuse, 0x40, RZ ;  /* 0x0000004005087824 */ /* 0x040fe200078e00ff */
[----:B------:R-:W-:Y:S01]  /*1db0*/  LOP3.LUT P0, RZ, R5, 0x4, RZ, 0xc0, !PT ;  /* 0x0000000405ff7812 */ /* 0x000fe2000780c0ff */
[----:B------:R-:W-:Y:S01]  /*1dc0*/  IMAD.IADD R126, R115, 0x1, R3 ;  /* 0x00000001737e7824 */ /* 0x000fe200078e0203 */
[----:B------:R-:W-:Y:S01]  /*1dd0*/  SHF.R.S32.HI R5, RZ, 0x1f, R83 ;  /* 0x0000001fff057819 */ /* 0x000fe20000011453 */
[----:B------:R-:W-:Y:S01]  /*1de0*/  IMAD.SHL.U32 R7, R7, 0x40, RZ ;  /* 0x0000004007077824 */ /* 0x000fe200078e00ff */
[----:B------:R-:W-:Y:S01]  /*1df0*/  LOP3.LUT R118, R8, 0x1c0, RZ, 0xc0, !PT ;  /* 0x000001c008767812 */ /* 0x000fe200078ec0ff */
[----:B------:R-:W-:Y:S01]  /*1e00*/  IMAD.IADD R104, R97, 0x1, R10 ;  /* 0x0000000161687824 */ /* 0x000fe200078e020a */
[----:B------:R-:W-:Y:S01]  /*1e10*/  LEA.HI R5, R5, R83, RZ, 0x3 ;  /* 0x0000005305057211 */ /* 0x000fe200078f18ff */
[----:B------:R-:W-:Y:S01]  /*1e20*/  IMAD.IADD R102, R10, 0x1, R93 ;  /* 0x000000010a667824 */ /* 0x000fe200078e025d */
[----:B------:R-:W-:Y:S01]  /*1e30*/  SHF.R.U32.HI R119, RZ, 0x3, R118 ;  /* 0x00000003ff777819 */ /* 0x000fe20000011676 */
[----:B------:R-:W-:Y:S01]  /*1e40*/  IMAD.IADD R103, R95, 0x1, R9 ;  /* 0x000000015f677824 */ /* 0x000fe200078e0209 */
[----:B------:R-:W-:Y:S01]  /*1e50*/  LOP3.LUT R2, R118, 0x18, R20, 0xf8, !PT ;  /* 0x0000001876027812 */ /* 0x000fe200078ef814 */
[----:B------:R-:W-:Y:S01]  /*1e60*/  IMAD.IADD R101, R9, 0x1, R91 ;  /* 0x0000000109657824 */ /* 0x000fe200078e025b */
[----:B------:R-:W-:-:S02]  /*1e70*/  LOP3.LUT R121, R6, 0xfffffe00, RZ, 0xc0, !PT ;  /* 0xfffffe0006797812 */ /* 0x000fc400078ec0ff */
[----:B------:R-:W-:Y:S02]  /*1e80*/  LOP3.LUT R2, R2, R119, RZ, 0x3c, !PT ;  /* 0x0000007702027212 */ /* 0x000fe400078e3cff */
[----:B------:R-:W-:Y:S02]  /*1e90*/  LOP3.LUT R6, R118, 0x38, R4, 0xf8, !PT ;  /* 0x0000003876067812 */ /* 0x000fe400078ef804 */
[----:B------:R-:W-:Y:S01]  /*1ea0*/  LOP3.LUT R73, R5, 0xfffffff8, RZ, 0xc0, !PT ;  /* 0xfffffff805497812 */ /* 0x000fe200078ec0ff */
[----:B------:R-:W-:Y:S01]  /*1eb0*/  IMAD.IADD R3, R2, 0x1, R120 ;  /* 0x0000000102037824 */ /* 0x000fe200078e0278 */
[----:B------:R-:W-:Y:S02]  /*1ec0*/  LOP3.LUT R122, R7, 0xfffffe00, RZ, 0xc0, !PT ;  /* 0xfffffe00077a7812 */ /* 0x000fe400078ec0ff */
[----:B------:R-:W-:Y:S02]  /*1ed0*/  LOP3.LUT R5, R108, 0x38, R4, 0xf8, !PT ;  /* 0x000000386c057812 */ /* 0x000fe400078ef804 */
[----:B------:R-:W-:-:S02]  /*1ee0*/  LEA R79, R3, 0x100, 0x1 ;  /* 0x00000100034f7811 */ /* 0x000fc400078e08ff */
[----:B------:R-:W-:Y:S02]  /*1ef0*/  LOP3.LUT R2, R107, 0x38, R4, 0xf8, !PT ;  /* 0x000000386b027812 */ /* 0x000fe400078ef804 */
[----:B------:R-:W-:Y:S02]  /*1f00*/  LOP3.LUT R3, R6, R119, RZ, 0x3c, !PT ;  /* 0x0000007706037212 */ /* 0x000fe400078e3cff */
[----:B------:R-:W-:Y:S02]  /*1f10*/  LOP3.LUT R5, R122, R5, R141, 0xf6, !PT ;  /* 0x000000057a057212 */ /* 0x000fe400078ef68d */
[----:B------:R-:W-:Y:S01]  /*1f20*/  LOP3.LUT R2, R121, R2, R140, 0xf6, !PT ;  /* 0x0000000279027212 */ /* 0x000fe200078ef68c */
[----:B------:R-:W-:Y:S01]  /*1f30*/  IMAD.IADD R3, R3, 0x1, R120 ;  /* 0x0000000103037824 */ /* 0x000fe200078e0278 */
[----:B------:R-:W-:Y:S01]  /*1f40*/  IADD3 R80, R79, 0x40, RZ ;  /* 0x000000404f507810 */ /* 0x000fe20007ffe0ff */
[----:B------:R-:W-:Y:S01]  /*1f50*/  IMAD.SHL.U32 R125, R5, 0x2, RZ ;  /* 0x00000002057d7824 */ /* 0x000fe200078e00ff */
[----:B------:R-:W-:Y:S01]  /*1f60*/  @P0 IADD3 R80, R79, -0x40, RZ ;  /* 0xffffffc04f500810 */ /* 0x000fe20007ffe0ff */
[----:B------:R-:W-:Y:S01]  /*1f70*/  IMAD.SHL.U32 R124, R2, 0x2, RZ ;  /* 0x00000002027c7824 */ /* 0x000fe200078e00ff */
[----:B------:R-:W-:Y:S01]  /*1f80*/  SHF.R.S32.HI R81, RZ, 0x1f, R73 ;  /* 0x0000001fff517819 */ /* 0x000fe20000011449 */
[----:B------:R-:W-:Y:S01]  /*1f90*/  IMAD.SHL.U32 R123, R3, 0x2, RZ ;  /* 0x00000002037b7824 */ /* 0x000fe200078e00ff */
[----:B------:R-:W-:Y:S01]  /*1fa0*/  BAR.SYNC.DEFER_BLOCKING 0x0 ;  /* 0x0000000000007b1d */ /* 0x000fe20000010000 */
[----:B---3--:R-:W-:-:S05]  /*1fb0*/  ISETP.GE.AND P0, PT, R144, 0x1, PT ;  /* 0x000000019000780c */ /* 0x008fca0003f06270 */
.L_x_376:
        /* <DEDUP_REMOVED lines=13> */
[C---:B------:R-:W-:Y:S04]  /*2090*/  @!P0 IADD3 R3, P1, R5.reuse, R114, RZ ;  /* 0x0000007205038210 */ /* 0x040fe80007f3e0ff */
[----:B------:R-:W-:Y:S02]  /*20a0*/  @!P0 LEA.HI.X.SX32 R6, R5, R126, 0x1, P1 ;  /* 0x0000007e05068211 */ /* 0x000fe400008f0eff */
[C---:B------:R-:W-:Y:S04]  /*20b0*/  @!P0 LEA R2, P1, R3.reuse, c[0x0][0x2a0], 0x2 ;  /* 0x0000a80003028a11 */ /* 0x040fe800078210ff */
[----:B------:R-:W-:Y:S05]  /*20c0*/  @!P0 LEA.HI.X R3, R3, c[0x0][0x2a4], R6, 0x2, P1 ;  /* 0x0000a90003038a11 */ /* 0x000fea00008f1406 */
[----:B------:R1:W2:Y:S04]  /*20d0*/  @!P0 LDG.E R82, [R2.64] ;  /* 0x0000001a02528981 */ /* 0x0002a8000c1e1900 */
[----:B------:R-:W-:Y:S01]  /*20e0*/  BAR.SYNC.DEFER_BLOCKING 0x0 ;  /* 0x0000000000007b1d */ /* 0x000fe20000010000 */
[----:B-1----:R-:W-:Y:S04]  /*20f0*/  IMAD.MOV R2, RZ, RZ, -R5 ;  /* 0x000000ffff027224 */ /* 0x002fe800078e0a05 */
[----:B------:R-:W-:Y:S04]  /*2100*/  IMAD R86, R2, c[0x0][0x2b8], R4 ;  /* 0x0000ae0002567a24 */ /* 0x000fe800078e0204 */
[----:B------:R-:W-:Y:S01]  /*2110*/  IMAD.WIDE.U32 R2, R86, c[0x0][0x1e0], RZ ;  /* 0x0000780056027a25 */ /* 0x000fe200078e00ff */
[----:B------:R-:W-:Y:S05]  /*2120*/  SHF.R.S32.HI R98, RZ, 0x1f, R86 ;  /* 0x0000001fff627819 */ /* 0x000fea0000011456 */
        /* <DEDUP_REMOVED lines=11> */
[----:B------:R-:W-:-:S05]  /*21e0*/  @!P2 BRA `(.L_x_343) ;  /* 0x00003b400000a947 */ /* 0x000fca0003800000 */
[----:B------:R-:W-:Y:S01]  /*21f0*/  USHF.R.S32.HI UR28, URZ, 0x1f, UR6 ;  /* 0x0000001f3f1c7899 */ /* 0x000fe20008011406 */
[----:B------:R-:W-:Y:S01]  /*2200*/  ISETP.NE.AND P0, PT, RZ, UR10, PT ;  /* 0x0000000aff007c0c */ /* 0x000fe2000bf05270 */
[----:B------:R-:W-:Y:S01]  /*2210*/  UIMAD UR11, UR8, UR6, URZ ;  /* 0x00000006080b72a4 */ /* 0x000fe2000f8e023f */
[----:B------:R-:W-:Y:S01]  /*2220*/  IMAD R2, R139, UR6, RZ ;  /* 0x000000068b027c24 */ /* 0x000fe2000f8e02ff */
[----:B------:R-:W-:Y:S01]  /*2230*/  UIMAD UR5, UR6, -0x60, UR4 ;  /* 0xffffffa0060578a4 */ /* 0x000fe2000f8e0204 */
[C---:B------:R-:W-:Y:S01]  /*2240*/  IMAD.WIDE.U32 R60, R134.reuse, UR6, RZ ;  /* 0x00000006863c7c25 */ /* 0x040fe2000f8e00ff */
[----:B------:R-:W-:Y:S02]  /*2250*/  UIMAD.WIDE.U32 UR30, UR40, UR6, URZ ;  /* 0x00000006281e72a5 */ /* 0x000fe4000f8e003f */
[----:B------:R-:W-:Y:S01]  /*2260*/  UIMAD UR11, UR28, UR40, UR11 ;  /* 0x000000281c0b72a4 */ /* 0x000fe2000f8e020b */
[----:B------:R-:W-:Y:S01]  /*2270*/  IMAD R2, R134, UR28, R2 ;  /* 0x0000001c86027c24 */ /* 0x000fe2000f8e0202 */
[----:B------:R-:W-:Y:S02]  /*2280*/  UISETP.LT.AND UP0, UPT, UR5, 0x60, UPT ;  /* 0x000000600500788c */ /* 0x000fe4000bf01270 */
[----:B------:R-:W-:Y:S02]  /*2290*/  UIADD3 UR11, UR31, UR11, URZ ;  /* 0x0000000b1f0b7290 */ /* 0x000fe4000fffe03f */
[----:B------:R-:W-:Y:S01]  /*22a0*/  USEL UR28, UR5, 0x60, UP0 ;  /* 0x00000060051c7887 */ /* 0x000fe20008000000 */
        /* <DEDUP_REMOVED lines=15> */
[----:B------:R-:W-:Y:S04]  /*23a0*/  IADD3 R3, P0, R94, UR30, RZ ;  /* 0x0000001e5e037c10 */ /* 0x000fe8000ff1e0ff */
[----:B------:R-:W-:Y:S02]  /*23b0*/  IADD3.X R5, R103, UR11, RZ, P0, !PT ;  /* 0x0000000b67057c10 */ /* 0x000fe400087fe4ff */
        /* <DEDUP_REMOVED lines=13> */
.L_x_346:
[----:B------:R-:W-:Y:S05]  /*2490*/  BSYNC B0 ;  /* 0x0000000000007941 */ /* 0x000fea0003800000 */
.L_x_345:
        /* <DEDUP_REMOVED lines=19> */
[----:B------:R-:W-:Y:S01]  /*25d0*/  IADD3 R4, P1, P0, R96, UR35, R60 ;  /* 0x0000002360047c10 */ /* 0x000fe2000f83e03c */
[----:B------:R-:W-:Y:S01]  /*25e0*/  IMAD.U32 R5, RZ, RZ, UR39 ;  /* 0x00000027ff057e24 */ /* 0x000fe2000f8e00ff */
[----:B------:R-:W-:Y:S01]  /*25f0*/  CS2R R42, SRZ ;  /* 0x00000000002a7805 */ /* 0x000fe2000001ff00 */
[----:B------:R-:W-:Y:S01]  /*2600*/  IMAD.U32 R8, RZ, RZ, UR38 ;  /* 0x00000026ff087e24 */ /* 0x000fe2000f8e00ff */
[----:B------:R-:W-:Y:S01]  /*2610*/  IADD3.X R7, R104, UR34, R37, P1, P0 ;  /* 0x0000002268077c10 */ /* 0x000fe20008fe0425 */
[----:B------:R-:W-:Y:S01]  /*2620*/  CS2R R14, SRZ ;  /* 0x00000000000e7805 */ /* 0x000fe2000001ff00 */
[----:B------:R-:W-:Y:S01]  /*2630*/  IADD3 R5, P1, P0, R94, UR30, R5 ;  /* 0x0000001e5e057c10 */ /* 0x000fe2000f83e005 */
[----:B------:R-:W-:Y:S01]  /*2640*/  CS2R R44, SRZ ;  /* 0x00000000002c7805 */ /* 0x000fe2000001ff00 */
[----:B------:R-:W-:Y:S02]  /*2650*/  CS2R R16, SRZ ;  /* 0x0000000000107805 */ /* 0x000fe4000001ff00 */
[----:B------:R-:W-:Y:S02]  /*2660*/  IADD3.X R8, R103, UR11, R8, P1, P0 ;  /* 0x0000000b67087c10 */ /* 0x000fe40008fe0408 */
        /* <DEDUP_REMOVED lines=12> */
.L_x_348:
[----:B------:R-:W-:Y:S05]  /*2730*/  BSYNC B0 ;  /* 0x0000000000007941 */ /* 0x000fea0003800000 */
.L_x_347:
        /* <DEDUP_REMOVED lines=24> */
[----:B------:R-:W-:Y:S01]  /*28c0*/  IMAD.U32 R5, RZ, RZ, UR31 ;  /* 0x0000001fff057e24 */ /* 0x000fe2000f8e00ff */
[----:B------:R-:W-:Y:S01]  /*28d0*/  IADD3 R5, P1, P0, R94, UR37, R4 ;  /* 0x000000255e057c10 */ /* 0x000fe2000f83e004 */
[----:B------:R-:W-:Y:S03]  /*28e0*/  CS2R R24, SRZ ;  /* 0x0000000000187805 */ /* 0x000fe6000001ff00 */
        /* <DEDUP_REMOVED lines=13> */
.L_x_350:
[----:B------:R-:W-:Y:S05]  /*29c0*/  BSYNC B0 ;  /* 0x0000000000007941 */ /* 0x000fea0003800000 */
.L_x_349:
        /* <DEDUP_REMOVED lines=74> */
.L_x_354:
[----:B------:R-:W-:Y:S05]  /*2e70*/  BSYNC B0 ;  /* 0x0000000000007941 */ /* 0x000fea0003800000 */
.L_x_353:
        /* <DEDUP_REMOVED lines=57> */
.L_x_352:
[----:B------:R-:W-:Y:S05]  /*3210*/  BSYNC B1 ;  /* 0x0000000000017941 */ /* 0x000fea0003800000 */
.L_x_351:
[----:B--2---:R2:W4:Y:S01]  /*3220*/  SHFL.IDX PT, R38, R76, 0x1, 0x1c1f ;  /* 0x003c1f004c267f89 */ /* 0x00452200000e0000 */
[----:B------:R-:W-:Y:S03]  /*3230*/  BSSY B1, `(.L_x_355) ;  /* 0x0000077000017945 */ /* 0x000fe60003800000 */
[----:B------:R2:W1:Y:S01]  /*3240*/  SHFL.IDX PT, R37, R77, 0x1, 0x1c1f ;  /* 0x003c1f004d257f89 */ /* 0x00046200000e0000 */
[----:B------:R-:W-:-:S05]  /*3250*/  @P4 BRA `(.L_x_356) ;  /* 0x0000074000004947 */ /* 0x000fca0003800000 */
[----:B------:R-:W-:Y:S01]  /*3260*/  ISETP.NE.AND P0, PT, R89, RZ, PT ;  /* 0x000000ff5900720c */ /* 0x000fe20003f05270 */
[----:B------:R-:W-:Y:S01]  /*3270*/  @!UPT UIADD3 URZ, URZ, URZ, URZ ;  /* 0x0000003f3f3ff290 */ /* 0x000fe2000fffe03f */
[----:B------:R-:W-:Y:S11]  /*3280*/  BSSY B0, `(.L_x_357) ;  /* 0x0000038000007945 */ /* 0x000ff60003800000 */
[----:B------:R-:W-:-:S05]  /*3290*/  @P0 BRA `(.L_x_358) ;  /* 0x0000036000000947 */ /* 0x000fca0003800000 */
[C---:B-1----:R-:W-:Y:S01]  /*32a0*/  LEA R30, P0, R20.reuse, R37, 0x1 ;  /* 0x00000025141e7211 */ /* 0x042fe200078008ff */
[----:B------:R-:W1:Y:S03]  /*32b0*/  LDS.128 R8, [R79+0x4000] ;  /* 0x004000004f087984 */ /* 0x000e660000000c00 */
        /* <DEDUP_REMOVED lines=39> */
[----:B------:R-:W-:Y:S01]  /*3530*/  @!P0 FMUL.FTZ R4, R7, R4 ;  /* 0x0000000407048220 */ /* 0x000fe20000410000 */
        /* <DEDUP_REMOVED lines=12> */
.L_x_358:
[----:B------:R-:W-:Y:S05]  /*3600*/  BSYNC B0 ;  /* 0x0000000000007941 */ /* 0x000fea0003800000 */
.L_x_357:
[----:B------:R-:W-:Y:S11]  /*3610*/  ISETP.NE.AND P0, PT, R106, RZ, PT ;  /* 0x000000ff6a00720c */ /* 0x000ff60003f05270 */
[----:B------:R-:W-:Y:S02]  /*3620*/  @!UPT UIADD3 URZ, URZ, URZ, URZ ;  /* 0x0000003f3f3ff290 */ /* 0x000fe4000fffe03f */
        /* <DEDUP_REMOVED lines=55> */
.L_x_356:
[----:B------:R-:W-:Y:S05]  /*39a0*/  BSYNC B1 ;  /* 0x0000000000017941 */ /* 0x000fea0003800000 */
.L_x_355:
[----:B-1----:R1:W2:Y:S04]  /*39b0*/  SHFL.IDX PT, R31, R76, 0x2, 0x1c1f ;  /* 0x005c1f004c1f7f89 */ /* 0x0022a800000e0000 */
[----:B------:R1:W4:Y:S01]  /*39c0*/  SHFL.IDX PT, R30, R77, 0x2, 0x1c1f ;  /* 0x005c1f004d1e7f89 */ /* 0x00032200000e0000 */
[----:B------:R-:W-:-:S05]  /*39d0*/  @P2 BRA `(.L_x_359) ;  /* 0x000026e000002947 */ /* 0x000fca0003800000 */
[----:B------:R-:W-:Y:S01]  /*39e0*/  ISETP.NE.AND P0, PT, R89, RZ, PT ;  /* 0x000000ff5900720c */ /* 0x000fe20003f05270 */
[----:B------:R-:W-:Y:S01]  /*39f0*/  @!UPT UIADD3 URZ, URZ, URZ, URZ ;  /* 0x0000003f3f3ff290 */ /* 0x000fe2000fffe03f */
[----:B------:R-:W-:Y:S11]  /*3a00*/  BSSY B0, `(.L_x_360) ;  /* 0x0000038000007945 */ /* 0x000ff60003800000 */
[----:B------:R-:W-:-:S05]  /*3a10*/  @P0 BRA `(.L_x_361) ;  /* 0x0000036000000947 */ /* 0x000fca0003800000 */
[C---:B----4-:R-:W-:Y:S01]  /*3a20*/  LEA R26, P0, R20.reuse, R30, 0x1 ;  /* 0x0000001e141a7211 */ /* 0x050fe200078008ff */
[----:B------:R-:W4:Y:S03]  /*3a30*/  LDS.128 R8, [R79+0x5000] ;  /* 0x005000004f087984 */ /* 0x000f260000000c00 */
[----:B--2---:R-:W-:Y:S02]  /*3a40*/  LEA.HI.X R27, R20, R31, R21, 0x1, P0 ;  /* 0x0000001f141b7211 */ /* 0x004fe400000f0c15 */
        /* <DEDUP_REMOVED lines=13> */
[----:B----4-:R-:W-:Y:S02]  /*3b20*/  @!P0 MOV R3, R8 ;  /* 0x0000000800038202 */ /* 0x010fe40000000f00 */
        /* <DEDUP_REMOVED lines=37> */
.L_x_361:
[----:B------:R-:W-:Y:S05]  /*3d80*/  BSYNC B0 ;  /* 0x0000000000007941 */ /* 0x000fea0003800000 */
.L_x_360:
[----:B------:R-:W-:Y:S11]  /*3d90*/  ISETP.NE.AND P0, PT, R106, RZ, PT ;  /* 0x000000ff6a00720c */ /* 0x000ff60003f05270 */
[----:B------:R-:W-:Y:S02]  /*3da0*/  @!UPT UIADD3 URZ, URZ, URZ, URZ ;  /* 0x0000003f3f3ff290 */ /* 0x000fe4000fffe03f */
[----:B------:R-:W-:-:S05]  /*3db0*/  @P0 BRA `(.L_x_359) ;  /* 0x0000230000000947 */ /* 0x000fca0003800000 */
[C---:B----4-:R-:W-:Y:S01]  /*3dc0*/  LEA R22, P0, R73.reuse, R30, 0x1 ;  /* 0x0000001e49167211 */ /* 0x050fe200078008ff */
[----:B--2---:R-:W2:Y:S03]  /*3dd0*/  LDS.128 R8, [R80+0x5000] ;  /* 0x0050000050087984 */ /* 0x004ea60000000c00 */
        /* <DEDUP_REMOVED lines=53> */
.L_x_344:
[----:B------:R-:W-:Y:S01]  /*4130*/  ISETP.GE.AND P0, PT, R138, UR28, PT ;  /* 0x0000001c8a007c0c */ /* 0x000fe2000bf06270 */
[----:B------:R-:W-:Y:S01]  /*4140*/  CS2R R26, SRZ ;  /* 0x00000000001a7805 */ /* 0x000fe2000001ff00 */
[----:B------:R-:W-:Y:S01]  /*4150*/  ISETP.NE.AND P5, PT, R89, RZ, PT ;  /* 0x000000ff5900720c */ /* 0x000fe20003fa5270 */
[----:B------:R-:W-:Y:S01]  /*4160*/  CS2R R24, SRZ ;  /* 0x0000000000187805 */ /* 0x000fe2000001ff00 */
[----:B------:R-:W-:Y:S01]  /*4170*/  ISETP.GE.OR P2, PT, R20, c[0x0][0x27c], P0 ;  /* 0x00009f0014007a0c */ /* 0x000fe20000746670 */
[----:B------:R-:W-:Y:S01]  /*4180*/  IMAD.U32 R7, RZ, RZ, UR39 ;  /* 0x00000027ff077e24 */ /* 0x000fe2000f8e00ff */
[----:B------:R-:W-:Y:S01]  /*4190*/  ISETP.NE.AND P4, PT, R129, RZ, PT ;  /* 0x000000ff8100720c */ /* 0x000fe20003f85270 */
[----:B------:R-:W-:Y:S01]  /*41a0*/  IMAD.U32 R8, RZ, RZ, UR38 ;  /* 0x00000026ff087e24 */ /* 0x000fe2000f8e00ff */
        /* <DEDUP_REMOVED lines=9> */
[----:B------:R-:W-:Y:S01]  /*4240*/  @!P2 IADD3 R7, P1, P0, R90, UR30, R7 ;  /* 0x0000001e5a07ac10 */ /* 0x000fe2000f83e007 */
[----:B------:R-:W-:Y:S01]  /*4250*/  IMAD.U32 R2, RZ, RZ, UR30 ;  /* 0x0000001eff027e24 */ /* 0x000fe2000f8e00ff */
[----:B------:R1:W2:Y:S01]  /*4260*/  SHFL.IDX PT, R65, R76, RZ, 0x1c1f ;  /* 0x001c1fff4c417589 */ /* 0x0002a200000e0000 */
[----:B------:R-:W-:Y:S01]  /*4270*/  IMAD.U32 R3, RZ, RZ, UR31 ;  /* 0x0000001fff037e24 */ /* 0x000fe2000f8e00ff */
[----:B------:R-:W-:Y:S01]  /*4280*/  @!P2 IADD3.X R8, R101, UR11, R8, P1, P0 ;  /* 0x0000000b6508ac10 */ /* 0x000fe20008fe0408 */
[----:B------:R-:W-:Y:S01]  /*4290*/  IMAD.U32 R3, RZ, RZ, UR11 ;  /* 0x0000000bff037e24 */ /* 0x000fe2000f8e00ff */
[----:B------:R-:W-:Y:S01]  /*42a0*/  ISETP.GE.AND P0, PT, R137, UR28, PT ;  /* 0x0000001c89007c0c */ /* 0x000fe2000bf06270 */
[----:B------:R-:W-:Y:S03]  /*42b0*/  BSSY B0, `(.L_x_362) ;  /* 0x00000b8000007945 */ /* 0x000fe60003800000 */
[----:B------:R-:W-:Y:S01]  /*42c0*/  ISETP.GE.OR P1, PT, R20, c[0x0][0x27c], P0 ;  /* 0x00009f0014007a0c */ /* 0x000fe20000726670 */
[----:B------:R1:W3:Y:S11]  /*42d0*/  SHFL.IDX PT, R64, R77, RZ, 0x1c1f ;  /* 0x001c1fff4d407589 */ /* 0x0002f600000e0000 */
[----:B------:R-:W-:Y:S01]  /*42e0*/  @!UPT UIADD3 URZ, URZ, URZ, URZ ;  /* 0x0000003f3f3ff290 */ /* 0x000fe2000fffe03f */
[----:B------:R-:W-:Y:S04]  /*42f0*/  @!P1 IADD3 R10, P3, P0, R90, UR37, R2 ;  /* 0x000000255a0a9c10 */ /* 0x000fe8000f87e002 */
[----:B------:R-:W-:Y:S02]  /*4300*/  @!P1 IADD3.X R11, R101, UR36, R3, P3, P0 ;  /* 0x00000024650b9c10 */ /* 0x000fe40009fe0403 */
[--C-:B------:R-:W-:Y:S04]  /*4310*/  @!P2 IADD3 R2, P3, P0, R92, UR35, R60.reuse ;  /* 0x000000235c02ac10 */ /* 0x100fe8000f87e03c */
[--C-:B------:R-:W-:Y:S02]  /*4320*/  @!P2 IADD3.X R3, R102, UR34, R37.reuse, P3, P0 ;  /* 0x000000226603ac10 */ /* 0x100fe40009fe0425 */
[----:B------:R-:W-:Y:S04]  /*4330*/  @!P1 IADD3 R6, P3, P0, R92, UR33, R60 ;  /* 0x000000215c069c10 */ /* 0x000fe8000f87e03c */
[----:B------:R-:W-:Y:S02]  /*4340*/  @!P1 IADD3.X R9, R102, UR32, R37, P3, P0 ;  /* 0x0000002066099c10 */ /* 0x000fe40009fe0425 */
        /* <DEDUP_REMOVED lines=10> */
[----:B------:R-:W-:Y:S01]  /*43f0*/  ISETP.GE.AND P0, PT, R35, UR28, PT ;  /* 0x0000001c23007c0c */ /* 0x000fe2000bf06270 */
[----:B------:R4:W3:Y:S03]  /*4400*/  @!P1 LDG.E.128 R56, [R8.64] ;  /* 0x0000001a08389981 */ /* 0x0008e6000c1e1d00 */
[----:B------:R-:W-:Y:S05]  /*4410*/  ISETP.GE.OR P0, PT, R20, c[0x0][0x27c], P0 ;  /* 0x00009f0014007a0c */ /* 0x000fea0000706670 */
[----:B------:R4:W3:Y:S08]  /*4420*/  @!P1 LDG.E.128 R28, [R6.64] ;  /* 0x0000001a061c9981 */ /* 0x0008f0000c1e1d00 */
[----:B-1----:R-:W-:Y:S05]  /*4430*/  @!P0 IADD3 R2, P1, R92, R60, RZ ;  /* 0x0000003c5c028210 */ /* 0x002fea0007f3e0ff */
[----:B------:R-:W-:Y:S01]  /*4440*/  @!P0 IMAD.X R3, R102, 0x1, R37, P1 ;  /* 0x0000000166038824 */ /* 0x000fe200008e0625 */
[C---:B----4-:R-:W-:Y:S04]  /*4450*/  @!P0 LEA R8, P1, R2.reuse, c[0x0][0x270], 0x1 ;  /* 0x00009c0002088a11 */ /* 0x050fe800078208ff */
[----:B------:R-:W-:Y:S02]  /*4460*/  @!P0 LEA.HI.X R9, R2, c[0x0][0x274], R3, 0x1, P1 ;  /* 0x00009d0002098a11 */ /* 0x000fe400008f0c03 */
[----:B------:R-:W-:Y:S01]  /*4470*/  @!P0 IADD3 R3, P1, R90, UR30, RZ ;  /* 0x0000001e5a038c10 */ /* 0x000fe2000ff3e0ff */
[----:B------:R-:W-:Y:S02]  /*4480*/  CS2R R6, SRZ ;  /* 0x0000000000067805 */ /* 0x000fe4000001ff00 */
[----:B------:R2:W5:Y:S01]  /*4490*/  @!P0 LDG.E.128 R40, [R8.64] ;  /* 0x0000001a08288981 */ /* 0x000562000c1e1d00 */
[----:B------:R-:W-:Y:S02]  /*44a0*/  @!P0 IADD3.X R4, R101, UR11, RZ, P1, !PT ;  /* 0x0000000b65048c10 */ /* 0x000fe40008ffe4ff */
[C---:B------:R-:W-:Y:S04]  /*44b0*/  @!P0 LEA R2, P1, R3.reuse, c[0x0][0x288], 0x1 ;  /* 0x0000a20003028a11 */ /* 0x040fe800078208ff */
[----:B------:R-:W-:Y:S02]  /*44c0*/  @!P0 LEA.HI.X R3, R3, c[0x0][0x28c], R4, 0x1, P1 ;  /* 0x0000a30003038a11 */ /* 0x000fe400008f0c04 */
[----:B------:R-:W-:Y:S01]  /*44d0*/  CS2R R4, SRZ ;  /* 0x0000000000047805 */ /* 0x000fe2000001ff00 */
[----:B------:R-:W-:Y:S05]  /*44e0*/  ISETP.GE.AND P1, PT, R20, c[0x0][0x27c], PT ;  /* 0x00009f0014007a0c */ /* 0x000fea0003f26270 */
        /* <DEDUP_REMOVED lines=49> */
[----:B------:R-:W-:Y:S01]  /*4800*/  LEA R70, P0, R88, R64, 0x1 ;  /* 0x0000004058467211 */ /* 0x000fe200078008ff */
[----:B------:R-:W-:Y:S01]  /*4810*/  @!P1 HADD2.F32 R38, -RZ, R38.H0_H0 ;  /* 0x20000026ff269230 */ /* 0x000fe20000004100 */
[----:B------:R-:W-:Y:S01]  /*4820*/  MOV R13, R7 ;  /* 0x00000007000d7202 */ /* 0x000fe20000000f00 */
[----:B------:R-:W-:Y:S01]  /*4830*/  IMAD.SHL.U32 R48, R48, 0x2, RZ ;  /* 0x0000000230307824 */ /* 0x000fe200078e00ff */
[----:B------:R-:W-:Y:S02]  /*4840*/  @!P1 SHF.R.U32.HI R14, RZ, 0x10, R7 ;  /* 0x00000010ff0e9819 */ /* 0x000fe40000011607 */
[----:B------:R-:W-:Y:S02]  /*4850*/  @!P1 SHF.R.U32.HI R40, RZ, 0x10, R41 ;  /* 0x00000010ff289819 */ /* 0x000fe40000011629 */
[----:B------:R-:W-:Y:S01]  /*4860*/  LEA.HI.X R71, R88, R65, R100, 0x1, P0 ;  /* 0x0000004158477211 */ /* 0x000fe200000f0c64 */
[----:B------:R-:W1:Y:S01]  /*4870*/  LDS.128 R48, [R48+0x3100] ;  /* 0x0031000030307984 */ /* 0x000e620000000c00 */
[----:B------:R-:W-:Y:S01]  /*4880*/  ISETP.GE.AND P0, PT, R66, c[0x0][0x1d4], PT ;  /* 0x0000750042007a0c */ /* 0x000fe20003f06270 */
[----:B------:R-:W-:Y:S01]  /*4890*/  @!P1 HADD2.F32 R40, -RZ, R40.H0_H0 ;  /* 0x20000028ff289230 */ /* 0x000fe20000004100 */
[--C-:B------:R-:W-:Y:S02]  /*48a0*/  @!P1 SHF.R.U32.HI R47, RZ, 0x10, R43.reuse ;  /* 0x00000010ff2f9819 */ /* 0x100fe4000001162b */
[----:B------:R-:W-:Y:S01]  /*48b0*/  @!P1 SHF.R.U64 R45, R42, 0x10, R43 ;  /* 0x000000102a2d9819 */ /* 0x000fe2000000122b */
[----:B------:R-:W-:Y:S01]  /*48c0*/  @!P1 HADD2.F32 R42, -RZ, R44.H0_H0 ;  /* 0x2000002cff2a9230 */ /* 0x000fe20000004100 */
[----:B------:R-:W-:Y:S03]  /*48d0*/  MOV R46, R43 ;  /* 0x0000002b002e7202 */ /* 0x000fe60000000f00 */
[----:B------:R-:W-:Y:S04]  /*48e0*/  @!P1 HADD2.F32 R44, -RZ, R45.H0_H0 ;  /* 0x2000002dff2c9230 */ /* 0x000fe80000004100 */
        /* <DEDUP_REMOVED lines=18> */
[----:B------:R-:W-:Y:S01]  /*4a10*/  @!P1 HADD2.F32 R37, -RZ, R7.H0_H0 ;  /* 0x20000007ff259230 */ /* 0x000fe20000004100 */
[----:B------:R-:W-:Y:S01]  /*4a20*/  @!P1 IMAD.MOV.U32 R9, RZ, RZ, R50 ;  /* 0x000000ffff099224 */ /* 0x000fe200078e0032 */
[----:B------:R-:W-:Y:S02]  /*4a30*/  @!P1 HADD2.F32 R4, -RZ, R10.H0_H0 ;  /* 0x2000000aff049230 */ /* 0x000fe40000004100 */
[----:B------:R-:W-:Y:S01]  /*4a40*/  @!P1 HADD2.F32 R38, -RZ, R39.H0_H0 ;  /* 0x20000027ff269230 */ /* 0x000fe20000004100 */
[----:B------:R-:W-:Y:S01]  /*4a50*/  @!P1 F2FP.PACK_AB R2, R3, R2 ;  /* 0x000000020302923e */ /* 0x000fe200000000ff */
[----:B------:R-:W-:Y:S02]  /*4a60*/  @!P1 HADD2.F32 R39, -RZ, R7.H1_H1 ;  /* 0x30000007ff279230 */ /* 0x000fe40000004100 */
[--C-:B------:R-:W-:Y:S01]  /*4a70*/  @!P1 HADD2.F32 R7, -RZ, R5.reuse.H1_H1 ;  /* 0x30000005ff079230 */ /* 0x100fe20000004100 */
[----:B------:R-:W-:Y:S01]  /*4a80*/  @!P1 MOV R48, R2 ;  /* 0x0000000200309202 */ /* 0x000fe20000000f00 */
[----:B------:R-:W-:Y:S01]  /*4a90*/  @!P1 HADD2.F32 R8, -RZ, R5.H0_H0 ;  /* 0x20000005ff089230 */ /* 0x000fe20000004100 */
[----:B------:R-:W-:Y:S01]  /*4aa0*/  @!P1 FMUL.FTZ R5, R37, R4 ;  /* 0x0000000425059220 */ /* 0x000fe20000410000 */
[--C-:B------:R-:W-:Y:S01]  /*4ab0*/  @!P1 HADD2.F32 R41, -RZ, R9.reuse.H0_H0 ;  /* 0x20000009ff299230 */ /* 0x100fe20000004100 */
[----:B------:R-:W-:Y:S01]  /*4ac0*/  @!P1 FMUL.FTZ R10, R39, R6 ;  /* 0x00000006270a9220 */ /* 0x000fe20000410000 */
[----:B------:R-:W-:Y:S01]  /*4ad0*/  @!P1 HADD2.F32 R43, -RZ, R9.H1_H1 ;  /* 0x30000009ff2b9230 */ /* 0x000fe20000004100 */
[C---:B------:R-:W-:Y:S02]  /*4ae0*/  @!P1 FFMA.FTZ R72, R8.reuse, R38, -R5 ;  /* 0x0000002608489223 */ /* 0x040fe40000010805 */
[C---:B------:R-:W-:Y:S01]  /*4af0*/  @!P1 FMUL.FTZ R5, R7.reuse, R6 ;  /* 0x0000000607059220 */ /* 0x040fe20000410000 */
[----:B------:R-:W-:Y:S01]  /*4b00*/  @!P1 HADD2.F32 R6, -RZ, R11.H0_H0 ;  /* 0x2000000bff069230 */ /* 0x000fe20000004100 */
[----:B------:R-:W-:Y:S01]  /*4b10*/  @!P1 FFMA.FTZ R69, R7, R40, -R10 ;  /* 0x0000002807459223 */ /* 0x000fe2000001080a */
[----:B------:R-:W-:Y:S01]  /*4b20*/  @!P1 MOV R7, R18 ;  /* 0x0000001200079202 */ /* 0x000fe20000000f00 */
[----:B------:R-:W-:Y:S01]  /*4b30*/  @!P1 FMUL.FTZ R4, R8, R4 ;  /* 0x0000000408049220 */ /* 0x000fe20000410000 */
[----:B------:R-:W-:Y:S01]  /*4b40*/  @!P1 HADD2.F32 R8, -RZ, R12.H0_H0 ;  /* 0x2000000cff089230 */ /* 0x000fe20000004100 */
[----:B------:R-:W-:Y:S02]  /*4b50*/  @!P1 MOV R11, R51 ;  /* 0x00000033000b9202 */ /* 0x000fe40000000f00 */
[----:B------:R-:W-:Y:S01]  /*4b60*/  @!P1 FFMA.FTZ R4, R37, R38, R4 ;  /* 0x0000002625049223 */ /* 0x000fe20000010004 */
[--C-:B------:R-:W-:Y:S01]  /*4b70*/  @!P1 HADD2.F32 R9, -RZ, R7.reuse.H1_H1 ;  /* 0x30000007ff099230 */ /* 0x100fe20000004100 */
[----:B------:R-:W-:Y:S01]  /*4b80*/  @!P1 FMUL.FTZ R12, R43, R8 ;  /* 0x000000082b0c9220 */ /* 0x000fe20000410000 */
[----:B------:R-:W-:Y:S01]  /*4b90*/  @!P1 HADD2.F32 R10, -RZ, R7.H0_H0 ;  /* 0x20000007ff0a9230 */ /* 0x000fe20000004100 */
[----:B------:R-:W-:Y:S01]  /*4ba0*/  @!P1 FMUL.FTZ R7, R41, R6 ;  /* 0x0000000629079220 */ /* 0x000fe20000410000 */
[----:B------:R-:W-:Y:S01]  /*4bb0*/  @!P1 HADD2.F32 R45, -RZ, R11.H1_H1 ;  /* 0x3000000bff2d9230 */ /* 0x000fe20000004100 */
[C---:B------:R-:W-:Y:S02]  /*4bc0*/  @!P1 FFMA.FTZ R67, R9.reuse, R44, -R12 ;  /* 0x0000002c09439223 */ /* 0x040fe4000001080c */
[C---:B------:R-:W-:Y:S02]  /*4bd0*/  @!P1 FFMA.FTZ R68, R10.reuse, R42, -R7 ;  /* 0x0000002a0a449223 */ /* 0x040fe40000010807 */
[----:B------:R-:W-:Y:S01]  /*4be0*/  @!P1 FMUL.FTZ R7, R9, R8 ;  /* 0x0000000809079220 */ /* 0x000fe20000410000 */
[----:B------:R-:W-:Y:S01]  /*4bf0*/  @!P1 HADD2.F32 R8, -RZ, R13.H0_H0 ;  /* 0x2000000dff089230 */ /* 0x000fe20000004100 */
[----:B------:R-:W-:Y:S01]  /*4c00*/  @!P1 IMAD.MOV.U32 R9, RZ, RZ, R19 ;  /* 0x000000ffff099224 */ /* 0x000fe200078e0013 */
[----:B------:R-:W-:Y:S01]  /*4c10*/  @!P1 HADD2.F32 R13, -RZ, R11.H0_H0 ;  /* 0x2000000bff0d9230 */ /* 0x000fe20000004100 */
[----:B------:R-:W-:Y:S01]  /*4c20*/  @!P1 FMUL.FTZ R6, R10, R6 ;  /* 0x000000060a069220 */ /* 0x000fe20000410000 */
[----:B------:R-:W-:Y:S01]  /*4c30*/  @!P1 HADD2.F32 R10, -RZ, R14.H0_H0 ;  /* 0x2000000eff0a9230 */ /* 0x000fe20000004100 */
[----:B------:R-:W-:Y:S01]  /*4c40*/  @!P1 FFMA.FTZ R5, R39, R40, R5 ;  /* 0x0000002827059223 */ /* 0x000fe20000010005 */
[--C-:B------:R-:W-:Y:S01]  /*4c50*/  @!P1 HADD2.F32 R12, -RZ, R9.reuse.H0_H0 ;  /* 0x20000009ff0c9230 */ /* 0x100fe20000004100 */
[----:B------:R-:W-:Y:S01]  /*4c60*/  @!P1 FFMA.FTZ R6, R41, R42, R6 ;  /* 0x0000002a29069223 */ /* 0x000fe20000010006 */
[----:B------:R-:W-:Y:S01]  /*4c70*/  @!P1 HADD2.F32 R11, -RZ, R9.H1_H1 ;  /* 0x30000009ff0b9230 */ /* 0x000fe20000004100 */
[----:B------:R-:W-:Y:S01]  /*4c80*/  @!P1 FMUL.FTZ R9, R13, R8 ;  /* 0x000000080d099220 */ /* 0x000fe20000410000 */
[----:B------:R-:W-:Y:S01]  /*4c90*/  @!P1 F2FP.PACK_AB R4, R5, R4 ;  /* 0x000000040504923e */ /* 0x000fe200000000ff */
        /* <DEDUP_REMOVED lines=16> */
[----:B------:R-:W-:Y:S01]  /*4da0*/  @!P1 MOV R17, R11 ;  /* 0x0000000b00119202 */ /* 0x000fe20000000f00 */
[----:B------:R-:W-:Y:S01]  /*4db0*/  @!P1 IMAD.MOV.U32 R49, RZ, RZ, R4 ;  /* 0x000000ffff319224 */ /* 0x000fe200078e0004 */
[----:B------:R-:W-:Y:S02]  /*4dc0*/  @!P1 MOV R19, R37 ;  /* 0x0000002500139202 */ /* 0x000fe40000000f00 */
[----:B------:R-:W-:Y:S02]  /*4dd0*/  @!P1 F2FP.PACK_AB R6, R7, R6 ;  /* 0x000000060706923e */ /* 0x000fe400000000ff */
[----:B------:R-:W-:Y:S01]  /*4de0*/  @!P1 F2FP.PACK_AB R8, R9, R8 ;  /* 0x000000080908923e */ /* 0x000fe200000000ff */
[----:B------:R1:W-:Y:S01]  /*4df0*/  ST.E.128 [R70.64], R16 ;  /* 0x0000001046007985 */ /* 0x0003e2000c101d1a */
[----:B------:R-:W-:Y:S02]  /*4e00*/  @!P1 MOV R50, R6 ;  /* 0x0000000600329202 */ /* 0x000fe40000000f00 */
[----:B------:R-:W-:Y:S05]  /*4e10*/  @!P1 MOV R51, R8 ;  /* 0x0000000800339202 */ /* 0x000fea0000000f00 */
[----:B------:R1:W-:Y:S02]  /*4e20*/  @!P0 ST.E.128 [R64.64], R48 ;  /* 0x0000003040008985 */ /* 0x0003e4000c101d1a */
.L_x_363:
[----:B------:R-:W-:Y:S05]  /*4e30*/  BSYNC B0 ;  /* 0x0000000000007941 */ /* 0x000fea0003800000 */
.L_x_362:
        /* <DEDUP_REMOVED lines=13> */
[----:B------:R-:W-:Y:S02]  /*4f10*/  @!P1 SHF.R.U64 R3, R24, 0x10, R25 ;  /* 0x0000001018039819 */ /* 0x000fe40000001219 */
[----:B------:R-:W-:Y:S02]  /*4f20*/  LEA.HI.SX32 R6, R6, R105, 0x1c ;  /* 0x0000006906067211 */ /* 0x000fe400078fe2ff */
[----:B------:R-:W-:Y:S01]  /*4f30*/  @!P1 SHF.R.U64 R13, R52, 0x10, R53 ;  /* 0x00000010340d9819 */ /* 0x000fe20000001235 */
[----:B------:R-:W-:Y:S01]  /*4f40*/  @!P1 HADD2.F32 R3, -RZ, R3.H0_H0 ;  /* 0x20000003ff039230 */ /* 0x000fe20000004100 */
[----:B------:R-:W-:Y:S02]  /*4f50*/  SHF.L.U32 R6, R6, 0x3, RZ ;  /* 0x0000000306067819 */ /* 0x000fe400000006ff */
[----:B------:R-:W-:Y:S01]  /*4f60*/  @!P1 SHF.R.U64 R11, R26, 0x10, R27 ;  /* 0x000000101a0b9819 */ /* 0x000fe2000000121b */
[----:B------:R-:W-:Y:S01]  /*4f70*/  @!P1 HADD2.F32 R13, -RZ, R13.H0_H0 ;  /* 0x2000000dff0d9230 */ /* 0x000fe20000004100 */
[----:B------:R-:W-:Y:S02]  /*4f80*/  LOP3.LUT R44, R108, 0x38, R6, 0xf8, !PT ;  /* 0x000000386c2c7812 */ /* 0x000fe400078ef806 */
[----:B------:R-:W-:Y:S02]  /*4f90*/  ISETP.GE.AND P0, PT, R6, c[0x0][0x1d4], PT ;  /* 0x0000750006007a0c */ /* 0x000fe40003f06270 */
[----:B------:R-:W-:Y:S02]  /*4fa0*/  LOP3.LUT R44, R44, R141, RZ, 0x3c, !PT ;  /* 0x0000008d2c2c7212 */ /* 0x000fe400078e3cff */
[----:B------:R-:W-:Y:S01]  /*4fb0*/  @!P1 SHF.R.U32.HI R7, RZ, 0x10, R25 ;  /* 0x00000010ff079819 */ /* 0x000fe20000011619 */
[----:B------:R-:W-:Y:S01]  /*4fc0*/  @!P1 HADD2.F32 R25, -RZ, R61.H1_H1 ;  /* 0x3000003dff199230 */ /* 0x000fe20000004100 */
[----:B------:R-:W-:Y:S02]  /*4fd0*/  IADD3 R44, R122, R44, RZ ;  /* 0x0000002c7a2c7210 */ /* 0x000fe40007ffe0ff */
[----:B------:R-:W-:Y:S02]  /*4fe0*/  @!P1 SHF.R.U32.HI R24, RZ, 0x10, R53 ;  /* 0x00000010ff189819 */ /* 0x000fe40000011635 */
[----:B------:R-:W-:Y:S01]  /*4ff0*/  @!P1 SHF.R.U32.HI R9, RZ, 0x10, R27 ;  /* 0x00000010ff099819 */ /* 0x000fe2000001161b */
        /* <DEDUP_REMOVED lines=90> */
.L_x_365:
[----:B------:R-:W-:Y:S05]  /*55a0*/  BSYNC B0 ;  /* 0x0000000000007941 */ /* 0x000fea0003800000 */
.L_x_364:
[----:B-1----:R1:W2:Y:S01]  /*55b0*/  SHFL.IDX PT, R47, R76, 0x2, 0x1c1f ;  /* 0x005c1f004c2f7f89 */ /* 0x0022a200000e0000 */
[----:B------:R-:W-:Y:S03]  /*55c0*/  ISETP.GE.OR P0, PT, R137, UR28, P5 ;  /* 0x0000001c89007c0c */ /* 0x000fe6000af06670 */
[----:B------:R1:W4:Y:S10]  /*55d0*/  SHFL.IDX PT, R46, R77, 0x2, 0x1c1f ;  /* 0x005c1f004d2e7f89 */ /* 0x00033400000e0000 */
[----:B------:R-:W-:-:S05]  /*55e0*/  @P0 BRA `(.L_x_359) ;  /* 0x00000ad000000947 */ /* 0x000fca0003800000 */
[----:B------:R-:W-:Y:S01]  /*55f0*/  SEL R2, R136, R128, !P4 ;  /* 0x0000008088027207 */ /* 0x000fe20006000000 */
[----:B------:R-:W5:Y:S01]  /*5600*/  LDS.128 R16, [R124+0x3100] ;  /* 0x003100007c107984 */ /* 0x000f620000000c00 */
[C---:B----4-:R-:W-:Y:S01]  /*5610*/  LEA R52, P0, R88.reuse, R46, 0x1 ;  /* 0x0000002e58347211 */ /* 0x050fe200078008ff */
[--C-:B------:R-:W-:Y:S01]  /*5620*/  @!P1 HADD2.F32 R25, -RZ, R62.reuse.H0_H0 ;  /* 0x2000003eff199230 */ /* 0x100fe20000004100 */
[----:B------:R-:W-:Y:S01]  /*5630*/  SHF.R.S32.HI R3, RZ, 0x1f, R2 ;  /* 0x0000001fff037819 */ /* 0x000fe20000011402 */
[----:B------:R-:W-:Y:S01]  /*5640*/  @!P1 HADD2.F32 R15, -RZ, R62.H1_H1 ;  /* 0x3000003eff0f9230 */ /* 0x000fe20000004100 */
[----:B--2---:R-:W-:Y:S01]  /*5650*/  LEA.HI.X R53, R88, R47, R100, 0x1, P0 ;  /* 0x0000002f58357211 */ /* 0x004fe200000f0c64 */
[----:B------:R-:W-:Y:S01]  /*5660*/  @!P1 HADD2.F32 R38, -RZ, R63.H0_H0 ;  /* 0x2000003fff269230 */ /* 0x000fe20000004100 */
[----:B------:R-:W-:Y:S02]  /*5670*/  LEA.HI R2, R3, R2, RZ, 0x4 ;  /* 0x0000000203027211 */ /* 0x000fe400078f20ff */
[----:B------:R-:W-:Y:S02]  /*5680*/  @!P1 SHF.R.U32.HI R10, RZ, 0x10, R57 ;  /* 0x00000010ff0a9819 */ /* 0x000fe40000011639 */
[----:B------:R-:W-:Y:S02]  /*5690*/  LEA.HI.SX32 R2, R2, R105, 0x1c ;  /* 0x0000006902027211 */ /* 0x000fe400078fe2ff */
[--C-:B------:R-:W-:Y:S01]  /*56a0*/  @!P1 SHF.R.U64 R11, R30, 0x10, R31.reuse ;  /* 0x000000101e0b9819 */ /* 0x100fe2000000121f */
[----:B------:R-:W-:Y:S01]  /*56b0*/  @!P1 HADD2.F32 R27, -RZ, R10.H0_H0 ;  /* 0x2000000aff1b9230 */ /* 0x000fe20000004100 */
[----:B------:R-:W-:Y:S01]  /*56c0*/  SHF.L.U32 R45, R2, 0x3, RZ ;  /* 0x00000003022d7819 */ /* 0x000fe200000006ff */
[----:B------:R-:W-:Y:S01]  /*56d0*/  @!P1 HADD2.F32 R2, -RZ, R23.H0_H0 ;  /* 0x20000017ff029230 */ /* 0x000fe20000004100 */
[----:B------:R-:W-:Y:S02]  /*56e0*/  @!P1 SHF.R.U32.HI R13, RZ, 0x10, R31 ;  /* 0x00000010ff0d9819 */ /* 0x000fe4000001161f */
[----:B------:R-:W-:Y:S02]  /*56f0*/  LOP3.LUT R40, R107, 0x38, R45, 0xf8, !PT ;  /* 0x000000386b287812 */ /* 0x000fe400078ef82d */
[--C-:B------:R-:W-:Y:S01]  /*5700*/  @!P1 SHF.R.U32.HI R6, RZ, 0x10, R29.reuse ;  /* 0x00000010ff069819 */ /* 0x100fe2000001161d */
[----:B------:R-:W-:Y:S01]  /*5710*/  @!P1 HADD2.F32 R13, -RZ, R13.H0_H0 ;  /* 0x2000000dff0d9230 */ /* 0x000fe20000004100 */
[----:B------:R-:W-:Y:S02]  /*5720*/  LOP3.LUT R40, R40, R140, RZ, 0x3c, !PT ;  /* 0x0000008c28287212 */ /* 0x000fe400078e3cff */
[----:B------:R-:W-:Y:S01]  /*5730*/  @!P1 SHF.R.U64 R9, R28, 0x10, R29 ;  /* 0x000000101c099819 */ /* 0x000fe2000000121d */
[----:B------:R-:W-:Y:S01]  /*5740*/  @!P1 HADD2.F32 R29, -RZ, R63.H1_H1 ;  /* 0x3000003fff1d9230 */ /* 0x000fe20000004100 */
[----:B------:R-:W-:Y:S02]  /*5750*/  IADD3 R40, R121, R40, RZ ;  /* 0x0000002879287210 */ /* 0x000fe40007ffe0ff */
[----:B------:R-:W-:Y:S02]  /*5760*/  @!P1 SHF.R.U64 R28, R56, 0x10, R57 ;  /* 0x00000010381c9819 */ /* 0x000fe40000001239 */
[--C-:B------:R-:W-:Y:S01]  /*5770*/  @!P1 SHF.R.U64 R31, R58, 0x10, R59.reuse ;  /* 0x000000103a1f9819 */ /* 0x100fe2000000123b */
[----:B------:R-:W-:Y:S01]  /*5780*/  IMAD.SHL.U32 R40, R40, 0x2, RZ ;  /* 0x0000000228287824 */ /* 0x000fe200078e00ff */
[----:B------:R-:W-:Y:S02]  /*5790*/  @!P1 SHF.R.U32.HI R39, RZ, 0x10, R59 ;  /* 0x00000010ff279819 */ /* 0x000fe4000001163b */
[----:B------:R-:W-:Y:S01]  /*57a0*/  ISETP.GE.AND P0, PT, R45, c[0x0][0x1d4], PT ;  /* 0x000075002d007a0c */ /* 0x000fe20003f06270 */
[----:B------:R-:W-:Y:S02]  /*57b0*/  @!P1 HADD2.F32 R31, -RZ, R31.H0_H0 ;  /* 0x2000001fff1f9230 */ /* 0x000fe40000004100 */
[----:B------:R-:W2:Y:S01]  /*57c0*/  LDS.128 R40, [R40+0x3100] ;  /* 0x0031000028287984 */ /* 0x000ea20000000c00 */
[----:B------:R-:W-:Y:S01]  /*57d0*/  @!P1 HADD2.F32 R39, -RZ, R39.H0_H0 ;  /* 0x20000027ff279230 */ /* 0x000fe20000004100 */
[----:B---3-5:R-:W-:Y:S05]  /*57e0*/  @!P1 IMAD.MOV.U32 R5, RZ, RZ, R17 ;  /* 0x000000ffff059224 */ /* 0x028fea00078e0011 */
[----:B------:R-:W-:Y:S05]  /*57f0*/  @!P1 HADD2.F32 R3, -RZ, R5.H0_H0 ;  /* 0x20000005ff039230 */ /* 0x000fea0000004100 */
[C---:B------:R-:W-:Y:S02]  /*5800*/  @!P1 FMUL.FTZ R4, R3.reuse, R2 ;  /* 0x0000000203049220 */ /* 0x040fe40000410000 */
[----:B--2---:R-:W-:Y:S01]  /*5810*/  @!P1 IMAD.MOV.U32 R44, RZ, RZ, R43 ;  /* 0x000000ffff2c9224 */ /* 0x004fe200078e002b */
[----:B------:R-:W-:Y:S01]  /*5820*/  @!P1 MOV R7, R41 ;  /* 0x0000002900079202 */ /* 0x000fe20000000f00 */
[----:B------:R-:W-:Y:S01]  /*5830*/  @!P1 IMAD.MOV.U32 R30, RZ, RZ, R42 ;  /* 0x000000ffff1e9224 */ /* 0x000fe200078e002a */
[----:B------:R-:W-:Y:S02]  /*5840*/  @!P1 MOV R12, R40 ;  /* 0x00000028000c9202 */ /* 0x000fe40000000f00 */
[----:B------:R-:W-:Y:S02]  /*5850*/  @!P1 HADD2.F32 R37, -RZ, R44.H0_H0 ;  /* 0x2000002cff259230 */ /* 0x000fe40000004100 */
[--C-:B------:R-:W-:Y:S02]  /*5860*/  @!P1 HADD2.F32 R24, -RZ, R7.reuse.H0_H0 ;  /* 0x20000007ff189230 */ /* 0x100fe40000004100 */
[----:B------:R-:W-:Y:S02]  /*5870*/  @!P1 HADD2.F32 R26, -RZ, R7.H1_H1 ;  /* 0x30000007ff1a9230 */ /* 0x000fe40000004100 */
[----:B------:R-:W-:Y:S01]  /*5880*/  @!P1 HADD2.F32 R14, -RZ, R12.H0_H0 ;  /* 0x2000000cff0e9230 */ /* 0x000fe20000004100 */
        /* <DEDUP_REMOVED lines=11> */
[C---:B------:R-:W-:Y:S01]  /*5940*/  @!P1 FMUL.FTZ R22, R14.reuse, R3 ;  /* 0x000000030e169220 */ /* 0x040fe20000410000 */
[----:B------:R-:W-:Y:S01]  /*5950*/  @!P1 MOV R10, R19 ;  /* 0x00000013000a9202 */ /* 0x000fe20000000f00 */
[----:B------:R-:W-:Y:S02]  /*5960*/  @!P1 HADD2.F32 R6, -RZ, R36.H0_H0 ;  /* 0x20000024ff069230 */ /* 0x000fe40000004100 */
        /* <DEDUP_REMOVED lines=11> */
[----:B------:R-:W-:Y:S01]  /*5a20*/  @!P1 HADD2.F32 R28, -RZ, R30.H0_H0 ;  /* 0x2000001eff1c9230 */ /* 0x000fe20000004100 */
[-C--:B------:R-:W-:Y:S01]  /*5a30*/  @!P1 FFMA.FTZ R51, R7, R23.reuse, -R8 ;  /* 0x0000001707339223 */ /* 0x080fe20000010808 */
[----:B------:R-:W-:Y:S01]  /*5a40*/  @!P1 MOV R7, R18 ;  /* 0x0000001200079202 */ /* 0x000fe20000000f00 */
[C---:B------:R-:W-:Y:S01]  /*5a50*/  @!P1 FMUL.FTZ R8, R9.reuse, R6 ;  /* 0x0000000609089220 */ /* 0x040fe20000410000 */
[----:B------:R-:W-:Y:S01]  /*5a60*/  @!P1 HADD2.F32 R6, -RZ, R36.H1_H1 ;  /* 0x30000024ff069230 */ /* 0x000fe20000004100 */
[----:B------:R-:W-:Y:S01]  /*5a70*/  @!P1 FFMA.FTZ R50, R9, R38, -R12 ;  /* 0x0000002609329223 */ /* 0x000fe2000001080c */
[----:B------:R-:W-:Y:S01]  /*5a80*/  @!P1 HADD2.F32 R9, -RZ, R11.H0_H0 ;  /* 0x2000000bff099230 */ /* 0x000fe20000004100 */
[----:B------:R-:W-:Y:S01]  /*5a90*/  @!P1 FFMA.FTZ R3, R22, R23, R3 ;  /* 0x0000001716039223 */ /* 0x000fe20000010003 */
[----:B------:R-:W-:Y:S01]  /*5aa0*/  @!P1 HADD2.F32 R30, -RZ, R30.H1_H1 ;  /* 0x3000001eff1e9230 */ /* 0x000fe20000004100 */
[----:B------:R-:W-:Y:S01]  /*5ab0*/  @!P1 FFMA.FTZ R4, R24, R25, R4 ;  /* 0x0000001918049223 */ /* 0x000fe20000010004 */
[----:B------:R-:W-:Y:S01]  /*5ac0*/  @!P1 HADD2.F32 R36, -RZ, R44.H1_H1 ;  /* 0x3000002cff249230 */ /* 0x000fe20000004100 */
[----:B------:R-:W-:Y:S01]  /*5ad0*/  @!P1 FFMA.FTZ R5, R26, R27, R5 ;  /* 0x0000001b1a059223 */ /* 0x000fe20000010005 */
[--C-:B------:R-:W-:Y:S01]  /*5ae0*/  @!P1 HADD2.F32 R12, -RZ, R7.reuse.H0_H0 ;  /* 0x20000007ff0c9230 */ /* 0x100fe20000004100 */
[----:B------:R-:W-:Y:S01]  /*5af0*/  @!P1 FMUL.FTZ R48, R30, R9 ;  /* 0x000000091e309220 */ /* 0x000fe20000410000 */
[----:B------:R-:W-:Y:S01]  /*5b00*/  @!P1 F2FP.PACK_AB R2, R3, R2 ;  /* 0x000000020302923e */ /* 0x000fe200000000ff */
[----:B------:R-:W-:Y:S01]  /*5b10*/  @!P1 FMUL.FTZ R44, R36, R13 ;  /* 0x0000000d242c9220 */ /* 0x000fe20000410000 */
[----:B------:R-:W-:Y:S01]  /*5b20*/  @!P1 F2FP.PACK_AB R4, R5, R4 ;  /* 0x000000040504923e */ /* 0x000fe200000000ff */
[----:B------:R-:W-:Y:S01]  /*5b30*/  @!P1 HADD2.F32 R11, -RZ, R7.H1_H1 ;  /* 0x30000007ff0b9230 */ /* 0x000fe20000004100 */
[----:B------:R-:W-:Y:S01]  /*5b40*/  @!P1 FMUL.FTZ R7, R28, R6 ;  /* 0x000000061c079220 */ /* 0x000fe20000410000 */
[----:B------:R-:W-:Y:S01]  /*5b50*/  @!P1 MOV R40, R2 ;  /* 0x0000000200289202 */ /* 0x000fe20000000f00 */
[----:B------:R-:W-:Y:S02]  /*5b60*/  @!P1 FFMA.FTZ R44, R10, R39, -R44 ;  /* 0x000000270a2c9223 */ /* 0x000fe4000001082c */
[----:B------:R-:W-:Y:S02]  /*5b70*/  @!P1 FFMA.FTZ R49, R12, R29, -R7 ;  /* 0x0000001d0c319223 */ /* 0x000fe40000010807 */
[C---:B------:R-:W-:Y:S02]  /*5b80*/  @!P1 FFMA.FTZ R48, R11.reuse, R31, -R48 ;  /* 0x0000001f0b309223 */ /* 0x040fe40000010830 */
[----:B------:R-:W-:Y:S01]  /*5b90*/  @!P1 FMUL.FTZ R7, R11, R9 ;  /* 0x000000090b079220 */ /* 0x000fe20000410000 */
[----:B------:R-:W-:Y:S01]  /*5ba0*/  @!P1 F2FP.PACK_AB R11, R44, R50 ;  /* 0x000000322c0b923e */ /* 0x000fe200000000ff */
[----:B------:R-:W-:Y:S01]  /*5bb0*/  @!P1 FMUL.FTZ R9, R10, R13 ;  /* 0x0000000d0a099220 */ /* 0x000fe20000410000 */
[----:B------:R-:W-:Y:S01]  /*5bc0*/  @!P1 F2FP.PACK_AB R10, R48, R49 ;  /* 0x00000031300a923e */ /* 0x000fe200000000ff */
[----:B------:R-:W-:Y:S01]  /*5bd0*/  @!P1 FMUL.FTZ R6, R12, R6 ;  /* 0x000000060c069220 */ /* 0x000fe20000410000 */
[----:B------:R-:W-:Y:S01]  /*5be0*/  @!P1 F2FP.PACK_AB R13, R55, R56 ;  /* 0x00000038370d923e */ /* 0x000fe200000000ff */
[----:B------:R-:W-:Y:S01]  /*5bf0*/  @!P1 IMAD.MOV.U32 R41, RZ, RZ, R4 ;  /* 0x000000ffff299224 */ /* 0x000fe200078e0004 */
[----:B------:R-:W-:Y:S01]  /*5c00*/  @!P1 F2FP.PACK_AB R12, R51, R54 ;  /* 0x00000036330c923e */ /* 0x000fe200000000ff */
[----:B------:R-:W-:Y:S01]  /*5c10*/  @!P1 IMAD.MOV.U32 R18, RZ, RZ, R10 ;  /* 0x000000ffff129224 */ /* 0x000fe200078e000a */
[----:B------:R-:W-:Y:S01]  /*5c20*/  @!P1 MOV R17, R13 ;  /* 0x0000000d00119202 */ /* 0x000fe20000000f00 */
[----:B------:R-:W-:Y:S01]  /*5c30*/  @!P1 FFMA.FTZ R6, R28, R29, R6 ;  /* 0x0000001d1c069223 */ /* 0x000fe20000010006 */
[----:B------:R-:W-:Y:S01]  /*5c40*/  @!P1 MOV R16, R12 ;  /* 0x0000000c00109202 */ /* 0x000fe20000000f00 */
[----:B------:R-:W-:Y:S01]  /*5c50*/  @!P1 FFMA.FTZ R7, R30, R31, R7 ;  /* 0x0000001f1e079223 */ /* 0x000fe20000010007 */
[----:B------:R-:W-:Y:S01]  /*5c60*/  @!P1 MOV R19, R11 ;  /* 0x0000000b00139202 */ /* 0x000fe20000000f00 */
[----:B------:R-:W-:Y:S02]  /*5c70*/  @!P1 FFMA.FTZ R8, R37, R38, R8 ;  /* 0x0000002625089223 */ /* 0x000fe40000010008 */
[----:B------:R-:W-:Y:S01]  /*5c80*/  @!P1 FFMA.FTZ R9, R36, R39, R9 ;  /* 0x0000002724099223 */ /* 0x000fe20000010009 */
[----:B------:R-:W-:Y:S01]  /*5c90*/  @!P1 F2FP.PACK_AB R6, R7, R6 ;  /* 0x000000060706923e */ /* 0x000fe200000000ff */
[----:B------:R2:W-:Y:S03]  /*5ca0*/  ST.E.128 [R52.64], R16 ;  /* 0x0000001034007985 */ /* 0x0005e6000c101d1a */
[----:B------:R-:W-:Y:S02]  /*5cb0*/  @!P1 F2FP.PACK_AB R8, R9, R8 ;  /* 0x000000080908923e */ /* 0x000fe400000000ff */
[----:B------:R-:W-:Y:S02]  /*5cc0*/  @!P1 MOV R42, R6 ;  /* 0x00000006002a9202 */ /* 0x000fe40000000f00 */
[----:B------:R-:W-:Y:S01]  /*5cd0*/  @!P1 MOV R43, R8 ;  /* 0x00000008002b9202 */ /* 0x000fe20000000f00 */
[----:B------:R-:W-:-:S05]  /*5ce0*/  @P0 BRA `(.L_x_359) ;  /* 0x000003d000000947 */ /* 0x000fca0003800000 */
[C---:B------:R-:W-:Y:S04]  /*5cf0*/  LEA R2, P0, R45.reuse, R46, 0x1 ;  /* 0x0000002e2d027211 */ /* 0x040fe800078008ff */
[----:B------:R-:W-:Y:S05]  /*5d00*/  LEA.HI.X.SX32 R3, R45, R47, 0x1, P0 ;  /* 0x0000002f2d037211 */ /* 0x000fea00000f0eff */
[----:B------:R3:W-:Y:S01]  /*5d10*/  ST.E.128 [R2.64], R40 ;  /* 0x0000002802007985 */ /* 0x0007e2000c101d1a */
[----:B------:R-:W-:-:S05]  /*5d20*/  BRA `(.L_x_359) ;  /* 0x0000039000007947 */ /* 0x000fca0003800000 */
.L_x_343:
        /* <DEDUP_REMOVED lines=22> */
.L_x_367:
[----:B-123--:R-:W-:Y:S05]  /*5e90*/  BSYNC B0 ;  /* 0x0000000000007941 */ /* 0x00efea0003800000 */
.L_x_366:
        /* <DEDUP_REMOVED lines=17> */
.L_x_369:
[----:B------:R-:W-:Y:S05]  /*5fb0*/  BSYNC B0 ;  /* 0x0000000000007941 */ /* 0x000fea0003800000 */
.L_x_368:
[----:B--2---:R2:W4:Y:S01]  /*5fc0*/  SHFL.IDX PT, R3, R76, 0x2, 0x1c1f ;  /* 0x005c1f004c037f89 */ /* 0x00452200000e0000 */
[----:B------:R-:W-:Y:S03]  /*5fd0*/  ISETP.GE.AND P0, PT, R12, 0x41, PT ;  /* 0x000000410c00780c */ /* 0x000fe60003f06270 */
        /* <DEDUP_REMOVED lines=14> */
.L_x_359:
[----:B------:R-:W-:Y:S05]  /*60c0*/  BSYNC B2 ;  /* 0x0000000000027941 */ /* 0x000fea0003800000 */
.L_x_342:
[----:B---3--:R-:W-:Y:S01]  /*60d0*/  IMAD.U32 R2, RZ, RZ, UR6 ;  /* 0x00000006ff027e24 */ /* 0x008fe2000f8e00ff */
        /* <DEDUP_REMOVED lines=10> */
[----:B------:R-:W-:Y:S07]  /*6180*/  ISETP.GE.AND P1, PT, R4, 0x41, PT ;  /* 0x000000410400780c */ /* 0x000fee0003f26270 */
[C---:B------:R-:W-:Y:S05]  /*6190*/  @P4 IADD3 R6, P0, R2.reuse, 0x10, RZ ;  /* 0x0000001002064810 */ /* 0x040fea0007f1e0ff */
[--C-:B------:R-:W-:Y:S01]  /*61a0*/  @P4 IMAD.X R7, RZ, RZ, R3.reuse, P0 ;  /* 0x000000ffff074224 */ /* 0x100fe200000e0603 */
[C---:B--2---:R-:W-:Y:S04]  /*61b0*/  @P3 IADD3 R8, P0, R2.reuse, 0x20, RZ ;  /* 0x0000002002083810 */ /* 0x044fe80007f1e0ff */
        /* <DEDUP_REMOVED lines=9> */
[----:B------:R-:W-:Y:S11]  /*6250*/  ISETP.GE.AND P5, PT, R4, 0x1, PT ;  /* 0x000000010400780c */ /* 0x000ff60003fa6270 */
[----:B------:R-:W-:Y:S02]  /*6260*/  @!UPT UIADD3 URZ, URZ, URZ, URZ ;  /* 0x0000003f3f3ff290 */ /* 0x000fe4000fffe03f */
[----:B------:R-:W-:Y:S02]  /*6270*/  @P5 IMAD R3, R3, c[0x0][0x258], RZ ;  /* 0x0000960003035a24 */ /* 0x000fe400078e02ff */
[----:B------:R-:W-:Y:S02]  /*6280*/  @P5 IMAD.MOV.U32 R4, RZ, RZ, R84 ;  /* 0x000000ffff045224 */ /* 0x000fe400078e0054 */
[----:B------:R-:W-:Y:S04]  /*6290*/  @P5 IMAD.MOV.U32 R5, RZ, RZ, R87 ;  /* 0x000000ffff055224 */ /* 0x000fe800078e0057 */
[C---:B------:R-:W-:Y:S04]  /*62a0*/  @P5 IMAD.WIDE.U32 R4, R2.reuse, c[0x0][0x258], R4 ;  /* 0x0000960002045a25 */ /* 0x040fe800078e0004 */
[----:B------:R-:W-:Y:S01]  /*62b0*/  @P5 IMAD R2, R2, c[0x0][0x25c], R3 ;  /* 0x0000970002025a24 */ /* 0x000fe200078e0203 */
[C---:B------:R-:W-:Y:S02]  /*62c0*/  @P5 LEA R14, P6, R4.reuse, c[0x0][0x250], 0x1 ;  /* 0x00009400040e5a11 */ /* 0x040fe400078c08ff */
[-C--:B------:R-:W-:Y:S02]  /*62d0*/  @P4 MOV R3, R87.reuse ;  /* 0x0000005700034202 */ /* 0x080fe40000000f00 */
[----:B------:R-:W-:Y:S04]  /*62e0*/  @P5 IADD3 R2, R5, R2, RZ ;  /* 0x0000000205025210 */ /* 0x000fe80007ffe0ff */
[----:B------:R-:W-:Y:S01]  /*62f0*/  @P5 LEA.HI.X R15, R4, c[0x0][0x254], R2, 0x1, P6 ;  /* 0x00009500040f5a11 */ /* 0x000fe200030f0c02 */
[----:B------:R-:W-:Y:S02]  /*6300*/  @P4 IMAD R4, R7, c[0x0][0x258], RZ ;  /* 0x0000960007044a24 */ /* 0x000fe400078e02ff */
[----:B------:R-:W-:Y:S02]  /*6310*/  @P4 IMAD.MOV.U32 R2, RZ, RZ, R84 ;  /* 0x000000ffff024224 */ /* 0x000fe400078e0054 */
[C---:B------:R-:W-:Y:S02]  /*6320*/  @P4 IMAD R4, R6.reuse, c[0x0][0x25c], R4 ;  /* 0x0000970006044a24 */ /* 0x040fe400078e0204 */
[----:B------:R-:W-:Y:S04]  /*6330*/  @P4 IMAD.WIDE.U32 R2, R6, c[0x0][0x258], R2 ;  /* 0x0000960006024a25 */ /* 0x000fe800078e0002 */
[----:B------:R-:W-:Y:S01]  /*6340*/  @P4 IMAD.IADD R4, R3, 0x1, R4 ;  /* 0x0000000103044824 */ /* 0x000fe200078e0204 */
[----:B------:R-:W-:Y:S01]  /*6350*/  @P4 LEA R12, P6, R2, c[0x0][0x250], 0x1 ;  /* 0x00009400020c4a11 */ /* 0x000fe200078c08ff */
[----:B------:R-:W-:Y:S02]  /*6360*/  @P3 IMAD.MOV.U32 R3, RZ, RZ, R87 ;  /* 0x000000ffff033224 */ /* 0x000fe400078e0057 */
[----:B------:R-:W-:Y:S01]  /*6370*/  @P0 IMAD R6, R22, c[0x0][0x258], RZ ;  /* 0x0000960016060a24 */ /* 0x000fe200078e02ff */
[----:B------:R-:W-:Y:S01]  /*6380*/  @P4 LEA.HI.X R13, R2, c[0x0][0x254], R4, 0x1, P6 ;  /* 0x00009500020d4a11 */ /* 0x000fe200030f0c04 */
[----:B------:R-:W-:Y:S01]  /*6390*/  @P3 IMAD R4, R10, c[0x0][0x258], RZ ;  /* 0x000096000a043a24 */ /* 0x000fe200078e02ff */
[----:B------:R-:W-:Y:S01]  /*63a0*/  @P3 MOV R2, R84 ;  /* 0x0000005400023202 */ /* 0x000fe20000000f00 */
[----:B------:R-:W-:Y:S02]  /*63b0*/  @P0 IMAD R6, R18, c[0x0][0x25c], R6 ;  /* 0x0000970012060a24 */ /* 0x000fe400078e0206 */
[C---:B------:R-:W-:Y:S02]  /*63c0*/  @P3 IMAD R4, R8.reuse, c[0x0][0x25c], R4 ;  /* 0x0000970008043a24 */ /* 0x040fe400078e0204 */
[----:B------:R-:W-:Y:S05]  /*63d0*/  @P3 IMAD.WIDE.U32 R2, R8, c[0x0][0x258], R2 ;  /* 0x0000960008023a25 */ /* 0x000fea00078e0002 */
[C---:B------:R-:W-:Y:S02]  /*63e0*/  @P3 LEA R10, P6, R2.reuse, c[0x0][0x250], 0x1 ;  /* 0x00009400020a3a11 */ /* 0x040fe400078c08ff */
[----:B------:R-:W-:Y:S02]  /*63f0*/  @P3 IADD3 R4, R3, R4, RZ ;  /* 0x0000000403043210 */ /* 0x000fe40007ffe0ff */
[-C--:B------:R-:W-:Y:S02]  /*6400*/  @P2 MOV R3, R87.reuse ;  /* 0x0000005700032202 */ /* 0x080fe40000000f00 */
[----:B------:R-:W-:Y:S01]  /*6410*/  @P3 LEA.HI.X R11, R2, c[0x0][0x254], R4, 0x1, P6 ;  /* 0x00009500020b3a11 */ /* 0x000fe200030f0c04 */
[----:B------:R-:W-:Y:S02]  /*6420*/  @P2 IMAD R4, R17, c[0x0][0x258], RZ ;  /* 0x0000960011042a24 */ /* 0x000fe400078e02ff */
[----:B------:R-:W-:Y:S02]  /*6430*/  @P2 IMAD.MOV.U32 R2, RZ, RZ, R84 ;  /* 0x000000ffff022224 */ /* 0x000fe400078e0054 */
[C---:B------:R-:W-:Y:S02]  /*6440*/  @P2 IMAD R4, R9.reuse, c[0x0][0x25c], R4 ;  /* 0x0000970009042a24 */ /* 0x040fe400078e0204 */
[----:B------:R-:W-:Y:S04]  /*6450*/  @P2 IMAD.WIDE.U32 R2, R9, c[0x0][0x258], R2 ;  /* 0x0000960009022a25 */ /* 0x000fe800078e0002 */
[----:B------:R-:W-:Y:S01]  /*6460*/  @P2 IMAD.IADD R4, R3, 0x1, R4 ;  /* 0x0000000103042824 */ /* 0x000fe200078e0204 */
[C---:B------:R-:W-:Y:S01]  /*6470*/  @P2 LEA R8, P6, R2.reuse, c[0x0][0x250], 0x1 ;  /* 0x0000940002082a11 */ /* 0x040fe200078c08ff */
[----:B------:R-:W-:Y:S03]  /*6480*/  @P1 IMAD.MOV.U32 R3, RZ, RZ, R87 ;  /* 0x000000ffff031224 */ /* 0x000fe600078e0057 */
[----:B------:R-:W-:Y:S01]  /*6490*/  @P2 LEA.HI.X R9, R2, c[0x0][0x254], R4, 0x1, P6 ;  /* 0x0000950002092a11 */ /* 0x000fe200030f0c04 */
[----:B------:R-:W-:Y:S01]  /*64a0*/  @P1 IMAD R4, R19, c[0x0][0x258], RZ ;  /* 0x0000960013041a24 */ /* 0x000fe200078e02ff */
[----:B------:R-:W-:Y:S03]  /*64b0*/  @P1 MOV R2, R84 ;  /* 0x0000005400021202 */ /* 0x000fe60000000f00 */
[C---:B------:R-:W-:Y:S02]  /*64c0*/  @P1 IMAD R4, R16.reuse, c[0x0][0x25c], R4 ;  /* 0x0000970010041a24 */ /* 0x040fe400078e0204 */
[----:B------:R-:W-:Y:S05]  /*64d0*/  @P1 IMAD.WIDE.U32 R2, R16, c[0x0][0x258], R2 ;  /* 0x0000960010021a25 */ /* 0x000fea00078e0002 */
[----:B------:R-:W-:Y:S02]  /*64e0*/  @P1 IADD3 R3, R3, R4, RZ ;  /* 0x0000000403031210 */ /* 0x000fe40007ffe0ff */
[C---:B------:R-:W-:Y:S04]  /*64f0*/  @P1 LEA R4, P6, R2.reuse, c[0x0][0x250], 0x1 ;  /* 0x0000940002041a11 */ /* 0x040fe800078c08ff */
[----:B------:R-:W-:Y:S01]  /*6500*/  @P1 LEA.HI.X R5, R2, c[0x0][0x254], R3, 0x1, P6 ;  /* 0x0000950002051a11 */ /* 0x000fe200030f0c03 */
[----:B------:R-:W-:Y:S01]  /*6510*/  @P0 IMAD.MOV.U32 R2, RZ, RZ, R84 ;  /* 0x000000ffff020224 */ /* 0x000fe200078e0054 */
[----:B------:R-:W-:Y:S05]  /*6520*/  @P0 MOV R3, R87 ;  /* 0x0000005700030202 */ /* 0x000fea0000000f00 */
[----:B------:R-:W-:Y:S04]  /*6530*/  @P0 IMAD.WIDE.U32 R2, R18, c[0x0][0x258], R2 ;  /* 0x0000960012020a25 */ /* 0x000fe800078e0002 */
[----:B------:R-:W-:Y:S01]  /*6540*/  @P0 IMAD.IADD R3, R3, 0x1, R6 ;  /* 0x0000000103030824 */ /* 0x000fe200078e0206 */
        /* <DEDUP_REMOVED lines=16> */
[C---:B-----5:R-:W-:Y:S02]  /*6650*/  IMAD R4, R86.reuse, c[0x0][0x20c], R2 ;  /* 0x0000830056047a24 */ /* 0x060fe400078e0202 */
[----:B------:R-:W-:Y:S05]  /*6660*/  IMAD.WIDE.U32 R2, R86, c[0x0][0x208], RZ ;  /* 0x0000820056027a25 */ /* 0x000fea00078e00ff */
[----:B------:R-:W-:Y:S01]  /*6670*/  IADD3 R3, R3, R4, RZ ;  /* 0x0000000403037210 */ /* 0x000fe20007ffe0ff */
[----:B------:R-:W-:Y:S04]  /*6680*/  IMAD R4, R99, c[0x0][0x218], RZ ;  /* 0x0000860063047a24 */ /* 0x000fe800078e02ff */
        /* <DEDUP_REMOVED lines=14> */
[----:B----4-:R-:W4:Y:S01]  /*6770*/  @!P1 LDS.128 R8, [R79] ;  /* 0x000000004f089984 */ /* 0x010f220000000c00 */
[CC--:B--2---:R-:W-:Y:S04]  /*6780*/  @!P1 LEA R4, P0, R20.reuse, R2.reuse, 0x1 ;  /* 0x0000000214049211 */ /* 0x0c4fe800078008ff */
[-C--:B---3--:R-:W-:Y:S02]  /*6790*/  @!P1 LEA.HI.X R5, R20, R3.reuse, R21, 0x1, P0 ;  /* 0x0000000314059211 */ /* 0x088fe400000f0c15 */
[----:B------:R-:W-:Y:S11]  /*67a0*/  ISETP.GE.AND P0, PT, R83, c[0x0][0x1d4], PT ;  /* 0x0000750053007a0c */ /* 0x000ff60003f06270 */
[----:B------:R-:W-:Y:S02]  /*67b0*/  @!UPT UIADD3 URZ, URZ, URZ, URZ ;  /* 0x0000003f3f3ff290 */ /* 0x000fe4000fffe03f */
[C---:B------:R-:W-:Y:S04]  /*67c0*/  @!P0 LEA R2, P2, R73.reuse, R2, 0x1 ;  /* 0x0000000249028211 */ /* 0x040fe800078408ff */
[----:B------:R-:W-:Y:S01]  /*67d0*/  @!P0 LEA.HI.X R3, R73, R3, R81, 0x1, P2 ;  /* 0x0000000349038211 */ /* 0x000fe200010f0c51 */
[----:B----4-:R-:W-:Y:S04]  /*67e0*/  @!P1 ST.E.128 [R4.64], R8 ;  /* 0x0000000804009985 */ /* 0x010fe8000c101d1a */
[----:B------:R-:W2:Y:S04]  /*67f0*/  @!P0 LDS.128 R4, [R80] ;  /* 0x0000000050048984 */ /* 0x000ea80000000c00 */
[----:B--2---:R2:W-:Y:S02]  /*6800*/  @!P0 ST.E.128 [R2.64], R4 ;  /* 0x0000000402008985 */ /* 0x0045e4000c101d1a */
.L_x_371:
[----:B------:R-:W-:Y:S05]  /*6810*/  BSYNC B0 ;  /* 0x0000000000007941 */ /* 0x000fea0003800000 */
.L_x_370:
[----:B--23--:R2:W3:Y:S01]  /*6820*/  SHFL.IDX PT, R3, R12, 0x1, 0x1c1f ;  /* 0x003c1f000c037f89 */ /* 0x00c4e200000e0000 */
[----:B------:R-:W-:Y:S01]  /*6830*/  ISETP.GE.AND P0, PT, R13, 0x21, PT ;  /* 0x000000210d00780c */ /* 0x000fe20003f06270 */
[----:B------:R-:W-:Y:S02]  /*6840*/  BSSY B0, `(.L_x_372) ;  /* 0x000000f000007945 */ /* 0x000fe40003800000 */
[----:B------:R2:W1:Y:S10]  /*6850*/  SHFL.IDX PT, R2, R14, 0x1, 0x1c1f ;  /* 0x003c1f000e027f89 */ /* 0x00047400000e0000 */
[----:B------:R-:W-:-:S05]  /*6860*/  @!P0 BRA `(.L_x_373) ;  /* 0x000000c000008947 */ /* 0x000fca0003800000 */
[C---:B------:R-:W-:Y:S11]  /*6870*/  ISETP.GE.AND P1, PT, R20.reuse, c[0x0][0x1d4], PT ;  /* 0x0000750014007a0c */ /* 0x040ff60003f26270 */
[----:B------:R-:W-:Y:S02]  /*6880*/  @!UPT UIADD3 URZ, URZ, URZ, URZ ;  /* 0x0000003f3f3ff290 */ /* 0x000fe4000fffe03f */
[----:B----4-:R-:W4:Y:S01]  /*6890*/  @!P1 LDS.128 R8, [R79+0x1000] ;  /* 0x001000004f089984 */ /* 0x010f220000000c00 */
[CC--:B-1----:R-:W-:Y:S04]  /*68a0*/  @!P1 LEA R4, P0, R20.reuse, R2.reuse, 0x1 ;  /* 0x0000000214049211 */ /* 0x0c2fe800078008ff */
[-C--:B---3--:R-:W-:Y:S02]  /*68b0*/  @!P1 LEA.HI.X R5, R20, R3.reuse, R21, 0x1, P0 ;  /* 0x0000000314059211 */ /* 0x088fe400000f0c15 */
[----:B------:R-:W-:Y:S11]  /*68c0*/  ISETP.GE.AND P0, PT, R83, c[0x0][0x1d4], PT ;  /* 0x0000750053007a0c */ /* 0x000ff60003f06270 */
[----:B------:R-:W-:Y:S02]  /*68d0*/  @!UPT UIADD3 URZ, URZ, URZ, URZ ;  /* 0x0000003f3f3ff290 */ /* 0x000fe4000fffe03f */
[C---:B------:R-:W-:Y:S04]  /*68e0*/  @!P0 LEA R2, P2, R73.reuse, R2, 0x1 ;  /* 0x0000000249028211 */ /* 0x040fe800078408ff */
[----:B------:R-:W-:Y:S01]  /*68f0*/  @!P0 LEA.HI.X R3, R73, R3, R81, 0x1, P2 ;  /* 0x0000000349038211 */ /* 0x000fe200010f0c51 */
[----:B----4-:R-:W-:Y:S04]  /*6900*/  @!P1 ST.E.128 [R4.64], R8 ;  /* 0x0000000804009985 */ /* 0x010fe8000c101d1a */
[----:B------:R-:W1:Y:S04]  /*6910*/  @!P0 LDS.128 R4, [R80+0x1000] ;  /* 0x0010000050048984 */ /* 0x000e680000000c00 */
[----:B-1----:R1:W-:Y:S02]  /*6920*/  @!P0 ST.E.128 [R2.64], R4 ;  /* 0x0000000402008985 */ /* 0x0023e4000c101d1a */
.L_x_373:
[----:B------:R-:W-:Y:S05]  /*6930*/  BSYNC B0 ;  /* 0x0000000000007941 */ /* 0x000fea0003800000 */
.L_x_372:
[----:B-1-3--:R1:W3:Y:S01]  /*6940*/  SHFL.IDX PT, R3, R12, 0x2, 0x1c1f ;  /* 0x005c1f000c037f89 */ /* 0x00a2e200000e0000 */
[----:B------:R-:W-:Y:S01]  /*6950*/  ISETP.GE.AND P0, PT, R13, 0x41, PT ;  /* 0x000000410d00780c */ /* 0x000fe20003f06270 */
[----:B------:R-:W-:Y:S02]  /*6960*/  BSSY B0, `(.L_x_374) ;  /* 0x000000f000007945 */ /* 0x000fe40003800000 */
[----:B------:R1:W2:Y:S10]  /*6970*/  SHFL.IDX PT, R2, R14, 0x2, 0x1c1f ;  /* 0x005c1f000e027f89 */ /* 0x0002b400000e0000 */
[----:B------:R-:W-:-:S05]  /*6980*/  @!P0 BRA `(.L_x_375) ;  /* 0x000000c000008947 */ /* 0x000fca0003800000 */
[C---:B------:R-:W-:Y:S11]  /*6990*/  ISETP.GE.AND P1, PT, R20.reuse, c[0x0][0x1d4], PT ;  /* 0x0000750014007a0c */ /* 0x040ff60003f26270 */
[----:B------:R-:W-:Y:S02]  /*69a0*/  @!UPT UIADD3 URZ, URZ, URZ, URZ ;  /* 0x0000003f3f3ff290 */ /* 0x000fe4000fffe03f */
[----:B----4-:R-:W4:Y:S01]  /*69b0*/  @!P1 LDS.128 R8, [R79+0x2000] ;  /* 0x002000004f089984 */ /* 0x010f220000000c00 */
        /* <DEDUP_REMOVED lines=9> */
.L_x_375:
[----:B------:R-:W-:Y:S05]  /*6a50*/  BSYNC B0 ;  /* 0x0000000000007941 */ /* 0x000fea0003800000 */
.L_x_374:
[----:B------:R-:W-:Y:S02]  /*6a60*/  UISETP.GT.AND UP0, UPT, UR6, UR7, UPT ;  /* 0x000000070600728c */ /* 0x000fe4000bf04270 */
[----:B------:R-:W-:Y:S04]  /*6a70*/  UIADD3 UR6, UR6, -0x1, URZ ;  /* 0xffffffff06067890 */ /* 0x000fe8000fffe03f */
[----:B------:R-:W-:Y:S05]  /*6a80*/  PLOP3.LUT P0, PT, PT, PT, UP0, 0x80, 0x0 ;  /* 0x000000000000781c */ /* 0x000fea0003f0f008 */
[----:B------:R-:W-:Y:S02]  /*6a90*/  @UP0 UIMAD UR5, UR25, UR6, URZ ;  /* 0x00000006190502a4 */ /* 0x000fe4000f8e023f */
[----:B------:R-:W-:Y:S04]  /*6aa0*/  @UP0 USHF.R.S32.HI UR11, URZ, 0x1f, UR6 ;  /* 0x0000001f3f0b0899 */ /* 0x000fe80008011406 */
[----:B--2---:R-:W-:Y:S02]  /*6ab0*/  IMAD.U32 R4, RZ, RZ, UR5 ;  /* 0x00000005ff047e24 */ /* 0x004fe4000f8e00ff */
[----:B------:R-:W-:Y:S02]  /*6ac0*/  @P0 IMAD.MOV.U32 R2, RZ, RZ, R116 ;  /* 0x000000ffff020224 */ /* 0x000fe400078e0074 */
[----:B---3--:R-:W-:Y:S01]  /*6ad0*/  @P0 IMAD.MOV.U32 R3, RZ, RZ, R113 ;  /* 0x000000ffff030224 */ /* 0x008fe200078e0071 */
[----:B------:R-:W-:Y:S11]  /*6ae0*/  PLOP3.LUT P0, PT, PT, PT, UP0, 0x80, 0x0 ;  /* 0x000000000000781c */ /* 0x000ff60003f0f008 */
[----:B------:R-:W-:Y:S02]  /*6af0*/  @!UPT UIADD3 URZ, URZ, URZ, URZ ;  /* 0x0000003f3f3ff290 */ /* 0x000fe4000fffe03f */
[C---:B------:R-:W-:Y:S01]  /*6b00*/  @P0 IMAD.WIDE.U32 R2, R142.reuse, UR6, R2 ;  /* 0x000000068e020c25 */ /* 0x040fe2000f8e0002 */
[----:B------:R-:W-:Y:S11]  /*6b10*/  PLOP3.LUT P0, PT, PT, PT, UP0, 0x80, 0x0 ;  /* 0x000000000000781c */ /* 0x000ff60003f0f008 */
[----:B------:R-:W-:Y:S02]  /*6b20*/  @!UPT UIADD3 URZ, URZ, URZ, URZ ;  /* 0x0000003f3f3ff290 */ /* 0x000fe4000fffe03f */
[----:B------:R-:W-:Y:S01]  /*6b30*/  @P0 IMAD R4, R142, UR11, R4 ;  /* 0x0000000b8e040c24 */ /* 0x000fe2000f8e0204 */
[----:B------:R-:W-:Y:S11]  /*6b40*/  PLOP3.LUT P0, PT, PT, PT, UP0, 0x80, 0x0 ;  /* 0x000000000000781c */ /* 0x000ff60003f0f008 */
[----:B------:R-:W-:Y:S02]  /*6b50*/  @!UPT UIADD3 URZ, URZ, URZ, URZ ;  /* 0x0000003f3f3ff290 */ /* 0x000fe4000fffe03f */
[----:B------:R-:W-:Y:S01]  /*6b60*/  @P0 IMAD.IADD R4, R3, 0x1, R4 ;  /* 0x0000000103040824 */ /* 0x000fe200078e0204 */
[----:B------:R-:W-:Y:S11]  /*6b70*/  PLOP3.LUT P0, PT, PT, PT, UP0, 0x80, 0x0 ;  /* 0x000000000000781c */ /* 0x000ff60003f0f008 */
[----:B------:R-:W-:Y:S02]  /*6b80*/  @!UPT UIADD3 URZ, URZ, URZ, URZ ;  /* 0x0000003f3f3ff290 */ /* 0x000fe4000fffe03f */
[C---:B-1--4-:R-:W-:Y:S02]  /*6b90*/  @P0 LEA R12, P1, R2.reuse, c[0x0][0x220], 0x1 ;  /* 0x00008800020c0a11 */ /* 0x052fe400078208ff */
[----:B------:R-:W-:Y:S11]  /*6ba0*/  PLOP3.LUT P0, PT, PT, PT, UP0, 0x80, 0x0 ;  /* 0x000000000000781c */ /* 0x000ff60003f0f008 */
[----:B------:R-:W-:Y:S02]  /*6bb0*/  @!UPT UIADD3 URZ, URZ, URZ, URZ ;  /* 0x0000003f3f3ff290 */ /* 0x000fe4000fffe03f */
[----:B------:R-:W-:Y:S02]  /*6bc0*/  @P0 LEA.HI.X R10, R2, c[0x0][0x224], R4, 0x1, P1 ;  /* 0x00008900020a0a11 */ /* 0x000fe400008f0c04 */
[----:B------:R-:W-:Y:S11]  /*6bd0*/  PLOP3.LUT P0, PT, PT, PT, UP0, 0x80, 0x0 ;  /* 0x000000000000781c */ /* 0x000ff60003f0f008 */
[----:B------:R-:W-:Y:S02]  /*6be0*/  @!UPT UIADD3 URZ, URZ, URZ, URZ ;  /* 0x0000003f3f3ff290 */ /* 0x000fe4000fffe03f */
[-C--:B------:R-:W-:Y:S02]  /*6bf0*/  @P0 IADD3 R14, P1, R12, R132.reuse, RZ ;  /* 0x000000840c0e0210 */ /* 0x080fe40007f3e0ff */
[----:B------:R-:W-:Y:S11]  /*6c00*/  PLOP3.LUT P0, PT, PT, PT, UP0, 0x80, 0x0 ;  /* 0x000000000000781c */ /* 0x000ff60003f0f008 */
[----:B------:R-:W-:Y:S02]  /*6c10*/  @!UPT UIADD3 URZ, URZ, URZ, URZ ;  /* 0x0000003f3f3ff290 */ /* 0x000fe4000fffe03f */
[--C-:B------:R-:W-:Y:S01]  /*6c20*/  @P0 IMAD.X R11, R10, 0x1, R131.reuse, P1 ;  /* 0x000000010a0b0824 */ /* 0x100fe200008e0683 */
        /* <DEDUP_REMOVED lines=20> */
[----:B------:R-:W-:Y:S02]  /*6d70*/  @P0 IADD3 R2, P1, R4, R132, RZ ;  /* 0x0000008404020210 */ /* 0x000fe40007f3e0ff */
[----:B------:R-:W-:Y:S11]  /*6d80*/  PLOP3.LUT P0, PT, PT, PT, UP0, 0x80, 0x0 ;  /* 0x000000000000781c */ /* 0x000ff60003f0f008 */
[----:B------:R-:W-:Y:S02]  /*6d90*/  @!UPT UIADD3 URZ, URZ, URZ, URZ ;  /* 0x0000003f3f3ff290 */ /* 0x000fe4000fffe03f */
[----:B------:R-:W-:Y:S01]  /*6da0*/  @P0 IMAD.X R3, R5, 0x1, R131, P1 ;  /* 0x0000000105030824 */ /* 0x000fe200008e0683 */
[----:B------:R-:W-:Y:S11]  /*6db0*/  PLOP3.LUT P0, PT, PT, PT, UP0, 0x80, 0x0 ;  /* 0x000000000000781c */ /* 0x000ff60003f0f008 */
[----:B------:R-:W-:Y:S02]  /*6dc0*/  @!UPT UIADD3 URZ, URZ, URZ, URZ ;  /* 0x0000003f3f3ff290 */ /* 0x000fe4000fffe03f */
[----:B------:R-:W-:Y:S01]  /*6dd0*/  @P0 IMAD.MOV.U32 R13, RZ, RZ, R10 ;  /* 0x000000ffff0d0224 */ /* 0x000fe200078e000a */
[----:B------:R-:W-:Y:S11]  /*6de0*/  PLOP3.LUT P0, PT, PT, PT, UP0, 0x80, 0x0 ;  /* 0x000000000000781c */ /* 0x000ff60003f0f008 */
[----:B------:R-:W-:Y:S02]  /*6df0*/  @!UPT UIADD3 URZ, URZ, URZ, URZ ;  /* 0x0000003f3f3ff290 */ /* 0x000fe4000fffe03f */
[----:B------:R-:W-:Y:S01]  /*6e00*/  @!PT LDS RZ, [RZ] ;  /* 0x00000000fffff984 */ /* 0x000fe20000000800 */
[----:B------:R-:W-:Y:S01]  /*6e10*/  @!PT LDS RZ, [RZ] ;  /* 0x00000000fffff984 */ /* 0x000fe20000000800 */
[----:B------:R-:W-:Y:S01]  /*6e20*/  @!PT LDS RZ, [RZ] ;  /* 0x00000000fffff984 */ /* 0x000fe20000000800 */
[----:B------:R1:W-:Y:S01]  /*6e30*/  @P0 LDGSTS.E.BYPASS.LTC128B.128 [R78+0x3100], [R12.64], !P6 ;  /* 0x031000000c4e0fae */ /* 0x0003e2000f101d5a */
[----:B------:R-:W-:Y:S11]  /*6e40*/  PLOP3.LUT P0, PT, PT, PT, UP0, 0x80, 0x0 ;  /* 0x000000000000781c */ /* 0x000ff60003f0f008 */
[----:B------:R-:W-:Y:S02]  /*6e50*/  @!UPT UIADD3 URZ, URZ, URZ, URZ ;  /* 0x0000003f3f3ff290 */ /* 0x000fe4000fffe03f */
[----:B------:R-:W-:Y:S01]  /*6e60*/  @P0 IMAD.MOV.U32 R10, RZ, RZ, R14 ;  /* 0x000000ffff0a0224 */ /* 0x000fe200078e000e */
[----:B------:R-:W-:Y:S11]  /*6e70*/  PLOP3.LUT P0, PT, PT, PT, UP0, 0x80, 0x0 ;  /* 0x000000000000781c */ /* 0x000ff60003f0f008 */
[----:B------:R-:W-:Y:S02]  /*6e80*/  @!UPT UIADD3 URZ, URZ, URZ, URZ ;  /* 0x0000003f3f3ff290 */ /* 0x000fe4000fffe03f */
[----:B------:R1:W-:Y:S01]  /*6e90*/  @P0 LDGSTS.E.BYPASS.LTC128B.128 [R78+0x3900], [R10.64], !P6 ;  /* 0x039000000a4e0fae */ /* 0x0003e2000f101d5a */
[----:B------:R-:W-:Y:S02]  /*6ea0*/  PLOP3.LUT P0, PT, PT, PT, UP0, 0x80, 0x0 ;  /* 0x000000000000781c */ /* 0x000fe40003f0f008 */
        /* <DEDUP_REMOVED lines=15> */
[----:B------:R-:W-:Y:S05]  /*6fa0*/  PLOP3.LUT P0, PT, PT, PT, UP0, 0x80, 0x0 ;  /* 0x000000000000781c */ /* 0x000fea0003f0f008 */
[----:B------:R-:W0:Y:S08]  /*6fb0*/  LDGDEPBAR ;  /* 0x00000000000079af */ /* 0x000e300000000000 */
[----:B------:R-:W-:-:S05]  /*6fc0*/  @P0 BRA `(.L_x_376) ;  /* 0xffffaff000000947 */ /* 0x000fca000383ffff */
[----:B------:R-:W-:Y:S06]  /*6fd0*/  BAR.SYNC.DEFER_BLOCKING 0x0 ;  /* 0x0000000000007b1d */ /* 0x000fec0000010000 */
.L_x_341:
[----:B------:R-:W-:Y:S02]  /*6fe0*/  UISETP.NE.AND UP1, UPT, UR24, URZ, UPT ;  /* 0x0000003f1800728c */ /* 0x000fe4000bf25270 */
[----:B------:R-:W-:-:S02]  /*6ff0*/  UISETP.NE.AND UP0, UPT, UR23, URZ, UPT ;  /* 0x0000003f1700728c */ /* 0x000fc4000bf05270 */
[----:B------:R-:W-:Y:S02]  /*7000*/  UIADD3 UR6, UR18, 0x7f, URZ ;  /* 0x0000007f12067890 */ /* 0x000fe4000fffe03f */
[----:B------:R-:W-:Y:S02]  /*7010*/  ULDC.64 UR4, c[0x0][0x2c8] ;  /* 0x0000b20000047ab9 */ /* 0x000fe40000000a00 */
[----:B------:R-:W-:Y:S01]  /*7020*/  UIMAD.WIDE.U32 UR8, UR6, UR4, URZ ;  /* 0x00000004060872a5 */ /* 0x000fe2000f8e003f */
[----:B------:R-:W-:Y:S01]  /*7030*/  PLOP3.LUT P0, PT, PT, PT, UP0, 0x40, 0x0 ;  /* 0x000000000000781c */ /* 0x000fe20003f0e808 */
[----:B------:R-:W-:Y:S02]  /*7040*/  ULDC UR7, c[0x0][0x328] ;  /* 0x0000ca0000077ab9 */ /* 0x000fe40000000800 */
[----:B------:R-:W-:-:S04]  /*7050*/  @UP1 USHF.R.U32.HI UR6, URZ, UR5, UR9 ;  /* 0x000000053f061299 */ /* 0x000fc80008011609 */
[----:B------:R-:W-:-:S04]  /*7060*/  UIADD3 UR14, UR14, UR6, URZ ;  /* 0x000000060e0e7290 */ /* 0x000fc8000fffe03f */
[----:B------:R-:W-:Y:S02]  /*7070*/  UIADD3 UR7, UR14, UR7, URZ ;  /* 0x000000070e077290 */ /* 0x000fe4000fffe03f */
[----:B------:R-:W-:Y:S05]  /*7080*/  @P0 BRA `(.L_x_377) ;  /* 0x0000015000000947 */ /* 0x000fea0003800000 */
[----:B------:R-:W-:Y:S01]  /*7090*/  ISETP.LT.AND P0, PT, RZ, UR14, PT ;  /* 0x0000000eff007c0c */ /* 0x000fe2000bf01270 */
[----:B------:R-:W-:Y:S02]  /*70a0*/  UIADD3 UR8, UR14, -0x1, URZ ;  /* 0xffffffff0e087890 */ /* 0x000fe4000fffe03f */
[----:B------:R-:W-:-:S10]  /*70b0*/  ULDC UR6, c[0x0][0x32c] ;  /* 0x0000cb0000067ab9 */ /* 0x000fd40000000800 */
[----:B------:R-:W-:Y:S05]  /*70c0*/  @P0 BRA `(.L_x_378) ;  /* 0x0000008000000947 */ /* 0x000fea0003800000 */
[----:B------:R-:W-:Y:S02]  /*70d0*/  UISETP.NE.AND UP0, UPT, UR6, 0x1, UPT ;  /* 0x000000010600788c */ /* 0x000fe4000bf05270 */
[----:B------:R-:W-:Y:S02]  /*70e0*/  UIADD3 UR8, -UR14, URZ, URZ ;  /* 0x0000003f0e087290 */ /* 0x000fe4000fffe13f */
[----:B------:R-:W-:Y:S02]  /*70f0*/  ULDC.64 UR4, c[0x0][0x330] ;  /* 0x0000cc0000047ab9 */ /* 0x000fe40000000a00 */
[----:B------:R-:W-:-:S07]  /*7100*/  UIMAD.WIDE.U32 UR10, UR8, UR4, URZ ;  /* 0x00000004080a72a5 */ /* 0x000fce000f8e003f */
[----:B------:R-:W-:Y:S02]  /*7110*/  @UP0 UMOV UR9, UR11 ;  /* 0x0000000b00090c82 */ /* 0x000fe40008000000 */
[----:B------:R-:W-:-:S04]  /*7120*/  @UP0 USHF.R.U32.HI UR8, URZ, UR5, UR9 ;  /* 0x000000053f080299 */ /* 0x000fc80008011609 */
[----:B------:R-:W-:Y:S01]  /*7130*/  ULOP3.LUT UR8, URZ, UR8, URZ, 0x33, !UPT ;  /* 0x000000083f087292 */ /* 0x000fe2000f8e333f */
[----:B------:R-:W-:Y:S05]  /*7140*/  BRA `(.L_x_379) ;  /* 0x0000005000007947 */ /* 0x000fea0003800000 */
.L_x_378:
[----:B------:R-:W-:Y:S02]  /*7150*/  UISETP.NE.AND UP0, UPT, UR6, 0x1, UPT ;  /* 0x000000010600788c */ /* 0x000fe4000bf05270 */
[----:B------:R-:W-:Y:S02]  /*7160*/  ULDC.64 UR4, c[0x0][0x330] ;  /* 0x0000cc0000047ab9 */ /* 0x000fe40000000a00 */
[----:B------:R-:W-:-:S07]  /*7170*/  UIMAD.WIDE.U32 UR10, UR8, UR4, URZ ;  /* 0x00000004080a72a5 */ /* 0x000fce000f8e003f */
[----:B------:R-:W-:Y:S02]  /*7180*/  @UP0 UMOV UR9, UR11 ;  /* 0x0000000b00090c82 */ /* 0x000fe40008000000 */
[----:B------:R-:W-:Y:S02]  /*7190*/  @UP0 USHF.R.U32.HI UR8, URZ, UR5, UR9 ;  /* 0x000000053f080299 */ /* 0x000fe40008011609 */
.L_x_379:
[----:B------:R-:W-:Y:S02]  /*71a0*/  ULDC UR4, c[0x0][0x32c] ;  /* 0x0000cb0000047ab9 */ /* 0x000fe40000000800 */
[----:B------:R-:W-:-:S04]  /*71b0*/  UIMAD UR4, UR8, UR6, UR4 ;  /* 0x00000006080472a4 */ /* 0x000fc8000f8e0204 */
[----:B------:R-:W-:-:S04]  /*71c0*/  UISETP.LT.AND UP0, UPT, UR7, UR4, UPT ;  /* 0x000000040700728c */ /* 0x000fc8000bf01270 */
[----:B------:R-:W-:Y:S02]  /*71d0*/  USEL UR7, UR7, UR4, UP0 ;  /* 0x0000000407077287 */ /* 0x000fe40008000000 */
.L_x_377:
[----:B------:R-:W-:Y:S02]  /*71e0*/  UISETP.NE.AND UP0, UPT, UR24, URZ, UPT ;  /* 0x0000003f1800728c */ /* 0x000fe4000bf05270 */
[----:B------:R-:W-:Y:S02]  /*71f0*/  UIADD3 UR8, UR7, 0x5f, URZ ;  /* 0x0000005f07087890 */ /* 0x000fe4000fffe03f */
[----:B------:R-:W-:Y:S02]  /*7200*/  ULDC.64 UR4, c[0x0][0x2c8] ;  /* 0x0000b20000047ab9 */ /* 0x000fe40000000a00 */
[----:B------:R-:W-:Y:S02]  /*7210*/  UISETP.NE.AND UP1, UPT, UR23, URZ, UPT ;  /* 0x0000003f1700728c */ /* 0x000fe4000bf25270 */
[----:B------:R-:W-:Y:S02]  /*7220*/  UIMAD.WIDE.U32 UR10, UR18, UR4, URZ ;  /* 0x00000004120a72a5 */ /* 0x000fe4000f8e003f */
[----:B------:R-:W-:-:S02]  /*7230*/  UIMAD.WIDE UR8, UR8, 0x2aaaaaab, URZ ;  /* 0x2aaaaaab080878a5 */ /* 0x000fc4000f8e023f */
[----:B------:R-:W-:Y:S01]  /*7240*/  PLOP3.LUT P0, PT, PT, PT, UP1, 0x40, 0x0 ;  /* 0x000000000000781c */ /* 0x000fe20003f0e818 */
[----:B------:R-:W-:Y:S02]  /*7250*/  UMOV UR4, UR18 ;  /* 0x0000001200047c82 */ /* 0x000fe40008000000 */
[----:B------:R-:W-:Y:S02]  /*7260*/  USHF.R.U32.HI UR8, URZ, 0x1f, UR9 ;  /* 0x0000001f3f087899 */ /* 0x000fe40008011609 */
[----:B------:R-:W-:Y:S02]  /*7270*/  @UP0 UMOV UR7, UR11 ;  /* 0x0000000b00070c82 */ /* 0x000fe40008000000 */
[----:B------:R-:W-:Y:S02]  /*7280*/  @UP0 USHF.R.U32.HI UR4, URZ, UR5, UR7 ;  /* 0x000000053f040299 */ /* 0x000fe40008011607 */
        /* <DEDUP_REMOVED lines=15> */
[----:B------:R-:W-:-:S05]  /*7380*/  UIMAD.WIDE.U32 UR8, UR7, UR4, URZ ;  /* 0x00000004070872a5 */ /* 0x000fca000f8e003f */
[----:B------:R-:W-:-:S04]  /*7390*/  @UP0 USHF.R.U32.HI UR7, URZ, UR5, UR9 ;  /* 0x000000053f070299 */ /* 0x000fc80008011609 */
[----:B------:R-:W-:Y:S01]  /*73a0*/  ULOP3.LUT UR7, URZ, UR7, URZ, 0x33, !UPT ;  /* 0x000000073f077292 */ /* 0x000fe2000f8e333f */
[----:B------:R-:W-:Y:S05]  /*73b0*/  BRA `(.L_x_382) ;  /* 0x0000005000007947 */ /* 0x000fea0003800000 */
.L_x_381:
[----:B------:R-:W-:Y:S02]  /*73c0*/  ULDC UR4, c[0x0][0x32c] ;  /* 0x0000cb0000047ab9 */ /* 0x000fe40000000800 */
[----:B------:R-:W-:-:S03]  /*73d0*/  UISETP.NE.AND UP0, UPT, UR4, 0x1, UPT ;  /* 0x000000010400788c */ /* 0x000fc6000bf05270 */
[----:B------:R-:W-:Y:S02]  /*73e0*/  ULDC.64 UR4, c[0x0][0x330] ;  /* 0x0000cc0000047ab9 */ /* 0x000fe40000000a00 */
[----:B------:R-:W-:-:S06]  /*73f0*/  UIMAD.WIDE.U32 UR8, UR7, UR4, URZ ;  /* 0x00000004070872a5 */ /* 0x000fcc000f8e003f */
[----:B------:R-:W-:Y:S02]  /*7400*/  @UP0 USHF.R.U32.HI UR7, URZ, UR5, UR9 ;  /* 0x000000053f070299 */ /* 0x000fe40008011609 */
.L_x_382:
[----:B------:R-:W-:Y:S02]  /*7410*/  ULDC UR4, c[0x0][0x32c] ;  /* 0x0000cb0000047ab9 */ /* 0x000fe40000000800 */
[----:B------:R-:W-:-:S04]  /*7420*/  UIMAD UR4, UR7, UR4, URZ ;  /* 0x00000004070472a4 */ /* 0x000fc8000f8e023f */
[----:B------:R-:W-:-:S04]  /*7430*/  UISETP.LT.AND UP0, UPT, UR6, UR4, UPT ;  /* 0x000000040600728c */ /* 0x000fc8000bf01270 */
[----:B------:R-:W-:-:S04]  /*7440*/  USEL UR6, UR6, UR4, !UP0 ;  /* 0x0000000406067287 */ /* 0x000fc8000c000000 */
.L_x_380:
[----:B------:R-:W-:Y:S01]  /*7450*/  UIMAD.WIDE UR4, UR6, 0x2aaaaaab, URZ ;  /* 0x2aaaaaab060478a5 */ /* 0x000fe2000f8e023f */
[----:B------:R-:W-:Y:S01]  /*7460*/  PLOP3.LUT P4, PT, PT, PT, PT, 0x80, 0x0 ;  /* 0x000000000000781c */ /* 0x000fe20003f8f070 */
[----:B------:R-:W-:Y:S01]  /*7470*/  CS2R R162, SRZ ;  /* 0x0000000000a27805 */ /* 0x000fe2000001ff00 */
[----:B------:R-:W-:Y:S01]  /*7480*/  CS2R R160, SRZ ;  /* 0x0000000000a07805 */ /* 0x000fe2000001ff00 */
[----:B------:R-:W-:Y:S01]  /*7490*/  USHF.R.U32.HI UR4, URZ, 0x1f, UR5 ;  /* 0x0000001f3f047899 */ /* 0x000fe20008011605 */
[----:B------:R-:W-:Y:S01]  /*74a0*/  CS2R R166, SRZ ;  /* 0x0000000000a67805 */ /* 0x000fe2000001ff00 */
[----:B------:R-:W-:Y:S01]  /*74b0*/  CS2R R164, SRZ ;  /* 0x0000000000a47805 */ /* 0x000fe2000001ff00 */
[----:B-1----:R-:W-:Y:S01]  /*74c0*/  CS2R R12, SRZ ;  /* 0x00000000000c7805 */ /* 0x002fe2000001ff00 */
[----:B------:R-:W-:Y:S01]  /*74d0*/  ULEA.HI.SX32 UR4, UR5, UR4, 0x1c ;  /* 0x0000000405047291 */ /* 0x000fe2000f8fe23f */
[----:B------:R-:W-:Y:S01]  /*74e0*/  IMAD.MOV.U32 R158, RZ, RZ, RZ ;  /* 0x000000ffff9e7224 */ /* 0x000fe200078e00ff */
[----:B------:R-:W-:Y:S01]  /*74f0*/  MOV R16, RZ ;  /* 0x000000ff00107202 */ /* 0x000fe20000000f00 */
[----:B------:R-:W-:Y:S01]  /*7500*/  IMAD.MOV.U32 R156, RZ, RZ, RZ ;  /* 0x000000ffff9c7224 */ /* 0x000fe200078e00ff */
[----:B------:R-:W-:Y:S01]  /*7510*/  UISETP.LT.AND UP0, UPT, URZ, UR4, UPT ;  /* 0x000000043f00728c */ /* 0x000fe2000bf01270 */
[----:B------:R-:W-:Y:S01]  /*7520*/  IMAD.MOV.U32 R154, RZ, RZ, RZ ;  /* 0x000000ffff9a7224 */ /* 0x000fe200078e00ff */
[----:B------:R-:W-:Y:S01]  /*7530*/  CS2R R18, SRZ ;  /* 0x0000000000127805 */ /* 0x000fe2000001ff00 */
[----:B------:R-:W-:Y:S01]  /*7540*/  MOV R152, RZ ;  /* 0x000000ff00987202 */ /* 0x000fe20000000f00 */
[----:B------:R-:W-:Y:S01]  /*7550*/  USEL UR4, URZ, UR4, !UP0 ;  /* 0x000000043f047287 */ /* 0x000fe2000c000000 */
[----:B------:R-:W-:Y:S01]  /*7560*/  CS2R R20, SRZ ;  /* 0x0000000000147805 */ /* 0x000fe2000001ff00 */
[----:B------:R-:W-:Y:S01]  /*7570*/  IMAD.MOV.U32 R146, RZ, RZ, RZ ;  /* 0x000000ffff927224 */ /* 0x000fe200078e00ff */
[----:B------:R-:W-:Y:S01]  /*7580*/  CS2R R14, SRZ ;  /* 0x00000000000e7805 */ /* 0x000fe2000001ff00 */
[----:B------:R-:W-:Y:S01]  /*7590*/  UISETP.GT.AND UP0, UPT, UR12, UR4, UPT ;  /* 0x000000040c00728c */ /* 0x000fe2000bf04270 */
[----:B------:R-:W-:Y:S01]  /*75a0*/  MOV R144, RZ ;  /* 0x000000ff00907202 */ /* 0x000fe20000000f00 */
[----:B------:R-:W-:Y:S01]  /*75b0*/  IMAD.MOV.U32 R150, RZ, RZ, RZ ;  /* 0x000000ffff967224 */ /* 0x000fe200078e00ff */
[----:B------:R-:W-:Y:S01]  /*75c0*/  MOV R148, RZ ;  /* 0x000000ff00947202 */ /* 0x000fe20000000f00 */
[----:B------:R-:W-:Y:S01]  /*75d0*/  CS2R R142, SRZ ;  /* 0x00000000008e7805 */ /* 0x000fe2000001ff00 */
[----:B------:R-:W-:Y:S01]  /*75e0*/  CS2R R22, SRZ ;  /* 0x0000000000167805 */ /* 0x000fe2000001ff00 */
[----:B------:R-:W-:Y:S01]  /*75f0*/  PLOP3.LUT P0, PT, PT, PT, UP0, 0x80, 0x0 ;  /* 0x000000000000781c */ /* 0x000fe20003f0f008 */
        /* <DEDUP_REMOVED lines=8> */
[----:B------:R-:W-:Y:S01]  /*7680*/  MOV R132, RZ ;  /* 0x000000ff00847202 */ /* 0x000fe20000000f00 */
[----:B------:R-:W-:Y:S01]  /*7690*/  CS2R R126, SRZ ;  /* 0x00000000007e7805 */ /* 0x000fe2000001ff00 */
[----:B------:R-:W-:Y:S01]  /*76a0*/  IMAD.MOV.U32 R124, RZ, RZ, RZ ;  /* 0x000000ffff7c7224 */ /* 0x000fe200078e00ff */
[----:B------:R-:W-:Y:S01]  /*76b0*/  CS2R R26, SRZ ;  /* 0x00000000001a7805 */ /* 0x000fe2000001ff00 */
[----:B------:R-:W-:Y:S01]  /*76c0*/  MOV R122, RZ ;  /* 0x000000ff007a7202 */ /* 0x000fe20000000f00 */
[----:B-----5:R-:W-:Y:S01]  /*76d0*/  CS2R R28, SRZ ;  /* 0x00000000001c7805 */ /* 0x020fe2000001ff00 */
[----:B------:R-:W-:Y:S01]  /*76e0*/  IMAD.MOV.U32 R120, RZ, RZ, RZ ;  /* 0x000000ffff787224 */ /* 0x000fe200078e00ff */
[----:B------:R-:W-:Y:S01]  /*76f0*/  CS2R R114, SRZ ;  /* 0x0000000000727805 */ /* 0x000fe2000001ff00 */
        /* <DEDUP_REMOVED lines=14> */
[----:B------:R-:W-:Y:S02]  /*77e0*/  UISETP.NE.AND.EX UP0, UPT, URZ, UR7, UPT, UP0 ;  /* 0x000000073f00728c */ /* 0x000fe4000bf05300 */
[----:B------:R-:W-:Y:S02]  /*77f0*/  ULDC.64 UR8, c[0x0][0x348] ;  /* 0x0000d20000087ab9 */ /* 0x000fe40000000a00 */
[----:B------:R-:W-:Y:S02]  /*7800*/  ULDC.64 UR6, c[0x0][0x340] ;  /* 0x0000d00000067ab9 */ /* 0x000fe40000000a00 */
[----:B------:R-:W-:-:S05]  /*7810*/  PLOP3.LUT P3, PT, PT, PT, UP0, 0x80, 0x0 ;  /* 0x000000000000781c */ /* 0x000fca0003f6f008 */
[----:B------:R-:W-:Y:S02]  /*7820*/  @UP0 UMOV UR5, 0x4 ;  /* 0x0000000400050882 */ /* 0x000fe40000000000 */
[----:B------:R-:W-:-:S06]  /*7830*/  @UP0 UIMAD.WIDE UR6, UR22, UR5, UR6 ;  /* 0x00000005160602a5 */ /* 0x000fcc000f8e0206 */
[----:B------:R-:W-:Y:S02]  /*7840*/  IMAD.U32 R2, RZ, RZ, UR6 ;  /* 0x00000006ff027e24 */ /* 0x000fe4000f8e00ff */
[----:B------:R-:W-:Y:S01]  /*7850*/  IMAD.U32 R3, RZ, RZ, UR7 ;  /* 0x00000007ff037e24 */ /* 0x000fe2000f8e00ff */
[----:B------:R-:W-:Y:S01]  /*7860*/  SHF.R.S32.HI R210, RZ, 0x1f, R209 ;  /* 0x0000001fffd27819 */ /* 0x000fe200000114d1 */
[----:B------:R-:W-:Y:S02]  /*7870*/  USHF.R.S32.HI UR5, URZ, 0x1f, UR20 ;  /* 0x0000001f3f057899 */ /* 0x000fe40008011414 */
[----:B------:R-:W-:Y:S01]  /*7880*/  ULDC.64 UR6, c[0x0][0x178] ;  /* 0x00005e0000067ab9 */ /* 0x000fe20000000a00 */
[----:B------:R1:W5:Y:S01]  /*7890*/  @P3 LDG.E R13, [R2.64] ;  /* 0x0000001a020d3981 */ /* 0x000362000c1e1900 */
[----:B------:R-:W-:Y:S01]  /*78a0*/  UIMAD UR5, UR5, UR6, URZ ;  /* 0x00000006050572a4 */ /* 0x000fe2000f8e023f */
[----:B------:R-:W-:Y:S01]  /*78b0*/  PLOP3.LUT P1, PT, PT, PT, UP1, 0x80, 0x0 ;  /* 0x000000000000781c */ /* 0x000fe20003f2f018 */
[----:B------:R-:W-:Y:S01]  /*78c0*/  UIMAD.WIDE.U32 UR10, UR20, UR6, URZ ;  /* 0x00000006140a72a5 */ /* 0x000fe2000f8e003f */
[----:B------:R-:W-:Y:S01]  /*78d0*/  PLOP3.LUT P0, PT, PT, PT, UP1, 0x80, 0x0 ;  /* 0x000000000000781c */ /* 0x000fe20003f0f018 */
[----:B------:R-:W-:Y:S01]  /*78e0*/  UIMAD UR20, UR20, UR7, UR5 ;  /* 0x00000007141472a4 */ /* 0x000fe2000f8e0205 */
[----:B------:R-:W-:Y:S01]  /*78f0*/  LEA.HI R83, R210, R209, RZ, 0x4 ;  /* 0x000000d1d2537211 */ /* 0x000fe200078f20ff */
[----:B------:R-:W-:Y:S01]  /*7900*/  UISETP.NE.U32.AND UP0, UPT, URZ, UR8, UPT ;  /* 0x000000083f00728c */ /* 0x000fe2000bf05070 */
[----:B------:R-:W-:Y:S01]  /*7910*/  BSSY B0, `(.L_x_384) ;  /* 0x0000053000007945 */ /* 0x000fe20003800000 */
[----:B------:R-:W-:-:S02]  /*7920*/  ULDC.64 UR6, c[0x0][0x1b8] ;  /* 0x00006e0000067ab9 */ /* 0x000fc40000000a00 */
[----:B------:R-:W-:Y:S02]  /*7930*/  UIADD3 UR11, UR11, UR20, URZ ;  /* 0x000000140b0b7290 */ /* 0x000fe4000fffe03f */
[----:B------:R-:W-:Y:S02]  /*7940*/  UIMAD UR5, UR16, UR6, URZ ;  /* 0x00000006100572a4 */ /* 0x000fe4000f8e023f */
[----:B------:R-:W-:Y:S02]  /*7950*/  UISETP.NE.AND.EX UP0, UPT, URZ, UR9, UPT, UP0 ;  /* 0x000000093f00728c */ /* 0x000fe4000bf05300 */
[----:B------:R-:W-:Y:S02]  /*7960*/  USHF.R.S32.HI UR8, URZ, 0x1f, UR22 ;  /* 0x0000001f3f087899 */ /* 0x000fe40008011416 */
[----:B------:R-:W-:Y:S02]  /*7970*/  UIMAD UR5, UR17, UR7, UR5 ;  /* 0x00000007110572a4 */ /* 0x000fe4000f8e0205 */
[----:B------:R-:W-:-:S02]  /*7980*/  UIMAD.WIDE.U32 UR10, UR17, UR6, UR10 ;  /* 0x00000006110a72a5 */ /* 0x000fc4000f8e000a */
[----:B------:R-:W-:Y:S01]  /*7990*/  USEL UR8, UR8, URZ, !UP0 ;  /* 0x0000003f08087287 */ /* 0x000fe2000c000000 */
[----:B-1----:R-:W-:Y:S01]  /*79a0*/  LEA.HI R2, R210, R209, RZ, 0x3 ;  /* 0x000000d1d2027211 */ /* 0x002fe200078f18ff */
[----:B------:R-:W-:Y:S02]  /*79b0*/  ULDC.64 UR6, c[0x0][0x1c0] ;  /* 0x0000700000067ab9 */ /* 0x000fe40000000a00 */
[----:B------:R-:W-:Y:S01]  /*79c0*/  USEL UR9, UR22, URZ, !UP0 ;  /* 0x0000003f16097287 */ /* 0x000fe2000c000000 */
[----:B------:R-:W-:Y:S01]  /*79d0*/  LOP3.LUT R0, R2, 0xfffffff8, RZ, 0xc0, !PT ;  /* 0xfffffff802007812 */ /* 0x000fe200078ec0ff */
[----:B------:R-:W-:Y:S01]  /*79e0*/  UIMAD UR8, UR8, UR6, URZ ;  /* 0x00000006080872a4 */ /* 0x000fe2000f8e023f */
[----:B------:R-:W-:Y:S01]  /*79f0*/  SHF.R.S32.HI R76, RZ, 0x3, R2 ;  /* 0x00000003ff4c7819 */ /* 0x000fe20000011402 */
[----:B------:R-:W-:Y:S02]  /*7a00*/  UIADD3 UR11, UR11, UR5, URZ ;  /* 0x000000050b0b7290 */ /* 0x000fe4000fffe03f */
[----:B------:R-:W-:Y:S01]  /*7a10*/  IMAD.IADD R6, R209, 0x1, -R0 ;  /* 0x00000001d1067824 */ /* 0x000fe200078e0a00 */
[----:B------:R-:W-:-:S02]  /*7a20*/  UIMAD UR7, UR9, UR7, UR8 ;  /* 0x00000007090772a4 */ /* 0x000fc4000f8e0208 */
[----:B------:R-:W-:Y:S01]  /*7a30*/  UIMAD.WIDE.U32 UR10, UR9, UR6, UR10 ;  /* 0x00000006090a72a5 */ /* 0x000fe2000f8e000a */
[C---:B------:R-:W-:Y:S02]  /*7a40*/  IMAD R227, R6.reuse, 0x10, R76 ;  /* 0x0000001006e37824 */ /* 0x040fe400078e024c */
[----:B------:R-:W-:Y:S01]  /*7a50*/  IMAD.SHL.U32 R6, R6, 0x8, RZ ;  /* 0x0000000806067824 */ /* 0x000fe200078e00ff */
[----:B------:R-:W-:Y:S02]  /*7a60*/  UIADD3 UR7, UR11, UR7, URZ ;  /* 0x000000070b077290 */ /* 0x000fe4000fffe03f */
[----:B------:R-:W-:Y:S01]  /*7a70*/  IADD3 R4, R227, UR18, RZ ;  /* 0x00000012e3047c10 */ /* 0x000fe2000fffe0ff */
[----:B------:R-:W-:Y:S01]  /*7a80*/  IMAD.U32 R3, RZ, RZ, UR11 ;  /* 0x0000000bff037e24 */ /* 0x000fe2000f8e00ff */
[----:B------:R-:W-:Y:S01]  /*7a90*/  ULDC UR11, c[0x0][0x2c4] ;  /* 0x0000b100000b7ab9 */ /* 0x000fe20000000800 */
[----:B------:R1:W-:Y:S01]  /*7aa0*/  STL [R1+0x24], R227 ;  /* 0x000024e301007387 */ /* 0x0003e20000100800 */
[----:B------:R-:W-:Y:S01]  /*7ab0*/  IMAD.U32 R3, RZ, RZ, UR7 ;  /* 0x00000007ff037e24 */ /* 0x000fe2000f8e00ff */
[----:B------:R-:W-:Y:S01]  /*7ac0*/  UIMAD UR11, UR21, UR11, URZ ;  /* 0x0000000b150b72a4 */ /* 0x000fe2000f8e023f */
[----:B------:R-:W-:Y:S01]  /*7ad0*/  @P1 IMAD.HI.U32 R2, R4, c[0x0][0x2c8], RZ ;  /* 0x0000b20004021a27 */ /* 0x000fe200078e00ff */
[----:B------:R-:W-:-:S03]  /*7ae0*/  ISETP.GE.AND P4, PT, R6, c[0x0][0x198], PT ;  /* 0x0000660006007a0c */ /* 0x000fc60003f86270 */
[----:B------:R-:W-:Y:S01]  /*7af0*/  IMAD.MOV.U32 R0, RZ, RZ, R4 ;  /* 0x000000ffff007224 */ /* 0x000fe200078e0004 */
[----:B------:R-:W-:Y:S01]  /*7b00*/  @P0 SHF.R.U32.HI R0, RZ, c[0x0][0x2cc], R2 ;  /* 0x0000b300ff000a19 */ /* 0x000fe20000011602 */
[----:B------:R-:W-:-:S03]  /*7b10*/  IMAD.U32 R2, RZ, RZ, UR10 ;  /* 0x0000000aff027e24 */ /* 0x000fc6000f8e00ff */
        /* <DEDUP_REMOVED lines=19> */
[----:B------:R1:W2:Y:S02]  /*7c50*/  SHFL.IDX PT, R6, R9, RZ, 0x181f ;  /* 0x00181fff09067589 */ /* 0x0002a400000e0000 */
[----:B------:R-:W-:Y:S02]  /*7c60*/  LEA.HI.X R8, R2, c[0x0][0x164], R3, 0x1, P0 ;  /* 0x0000590002087a11 */ /* 0x000fe400000f0c03 */
[----:B------:R-:W-:-:S02]  /*7c70*/  LEA.HI R2, R210, R209, RZ, 0x3 ;  /* 0x000000d1d2027211 */ /* 0x000fc400078f18ff */
[----:B------:R-:W-:Y:S01]  /*7c80*/  LOP3.LUT R10, R5, R4, RZ, 0x3c, !PT ;  /* 0x00000004050a7212 */ /* 0x000fe200078e3cff */
[----:B------:R1:W3:Y:S01]  /*7c90*/  SHFL.IDX PT, R7, R8, RZ, 0x181f ;  /* 0x00181fff08077589 */ /* 0x0002e200000e0000 */
[----:B------:R-:W-:Y:S02]  /*7ca0*/  LOP3.LUT R2, R2, 0xfffffff8, RZ, 0xc0, !PT ;  /* 0xfffffff802027812 */ /* 0x000fe400078ec0ff */
[----:B------:R-:W-:Y:S02]  /*7cb0*/  SHF.R.S32.HI R3, RZ, 0x1f, R0 ;  /* 0x0000001fff037819 */ /* 0x000fe40000011400 */
[----:B------:R-:W-:Y:S01]  /*7cc0*/  LEA.HI R5, R210, R209, RZ, 0x6 ;  /* 0x000000d1d2057211 */ /* 0x000fe200078f30ff */
[----:B------:R-:W-:Y:S01]  /*7cd0*/  IMAD.IADD R69, R209, 0x1, -R2 ;  /* 0x00000001d1457824 */ /* 0x000fe200078e0a02 */
[----:B------:R-:W-:Y:S01]  /*7ce0*/  LEA.HI R82, R3, R0, RZ, 0x3 ;  /* 0x0000000003527211 */ /* 0x000fe200078f18ff */
[----:B------:R-:W-:Y:S02]  /*7cf0*/  IMAD.MOV.U32 R2, RZ, RZ, 0x10 ;  /* 0x00000010ff027424 */ /* 0x000fe400078e00ff */
[----:B------:R-:W-:Y:S01]  /*7d00*/  IMAD.SHL.U32 R90, R69, 0x8, RZ ;  /* 0x00000008455a7824 */ /* 0x000fe200078e00ff */
[----:B------:R-:W-:Y:S01]  /*7d10*/  LOP3.LUT R4, R82, 0xfffffff8, RZ, 0xc0, !PT ;  /* 0xfffffff852047812 */ /* 0x000fe200078ec0ff */
[----:B------:R-:W-:Y:S01]  /*7d20*/  IMAD.SHL.U32 R3, R5, 0x8, RZ ;  /* 0x0000000805037824 */ /* 0x000fe200078e00ff */
[----:B------:R-:W-:-:S02]  /*7d30*/  IADD3 R5, R76, UR18, RZ ;  /* 0x000000124c057c10 */ /* 0x000fc4000fffe0ff */
[----:B------:R1:W-:Y:S01]  /*7d40*/  STL [R1+0xc], R90 ;  /* 0x00000c5a01007387 */ /* 0x0003e20000100800 */
[----:B------:R-:W-:Y:S01]  /*7d50*/  IMAD.IADD R81, R0, 0x1, -R4 ;  /* 0x0000000100517824 */ /* 0x000fe200078e0a04 */
[----:B------:R-:W-:Y:S01]  /*7d60*/  ISETP.GE.AND P0, PT, R5, UR11, PT ;  /* 0x0000000b05007c0c */ /* 0x000fe2000bf06270 */
[----:B------:R-:W-:Y:S01]  /*7d70*/  IMAD.MOV.U32 R4, RZ, RZ, 0x20 ;  /* 0x00000020ff047424 */ /* 0x000fe200078e00ff */
[----:B------:R-:W-:Y:S02]  /*7d80*/  LOP3.LUT R58, R10, 0xfffffe00, R3, 0xf8, !PT ;  /* 0xfffffe000a3a7812 */ /* 0x000fe400078ef803 */
[----:B------:R-:W-:Y:S02]  /*7d90*/  R2P PR, R81, 0x6 ;  /* 0x0000000651007804 */ /* 0x000fe40000000000 */
[----:B------:R-:W-:-:S03]  /*7da0*/  SHF.R.S32.HI R225, RZ, 0x1f, R90 ;  /* 0x0000001fffe17819 */ /* 0x000fc6000001145a */
[----:B------:R-:W-:Y:S02]  /*7db0*/  SEL R2, R2, 0xfffffff0, !P1 ;  /* 0xfffffff002027807 */ /* 0x000fe40004800000 */
[----:B------:R-:W-:Y:S01]  /*7dc0*/  SEL R4, R4, 0xffffffe0, !P2 ;  /* 0xffffffe004047807 */ /* 0x000fe20005000000 */
[----:B------:R-:W-:Y:S01]  /*7dd0*/  @!P3 IMAD.U32 R13, RZ, RZ, UR22 ;  /* 0x00000016ff0dbe24 */ /* 0x000fe2000f8e00ff */
[----:B------:R-:W-:Y:S05]  /*7de0*/  @P0 BRA `(.L_x_385) ;  /* 0x0000005000000947 */ /* 0x000fea0003800000 */
[----:B-123--:R-:W-:Y:S01]  /*7df0*/  LEA R6, P0, R90, R6, 0x1 ;  /* 0x000000065a067211 */ /* 0x00efe200078008ff */
[----:B------:R-:W-:-:S03]  /*7e00*/  IMAD.SHL.U32 R0, R58, 0x2, RZ ;  /* 0x000000023a007824 */ /* 0x000fc600078e00ff */
[----:B------:R-:W-:-:S05]  /*7e10*/  LEA.HI.X R7, R90, R7, R225, 0x1, P0 ;  /* 0x000000075a077211 */ /* 0x000fca00000f0ce1 */
[----:B------:R-:W-:Y:S01]  /*7e20*/  @!PT LDS RZ, [RZ] ;  /* 0x00000000fffff984 */ /* 0x000fe20000000800 */
[----:B------:R1:W-:Y:S04]  /*7e30*/  LDGSTS.E.BYPASS.LTC128B.128 [R0+0x6100], [R6.64], !P4 ;  /* 0x0610000006007fae */ /* 0x0003e8000e101d5a */
.L_x_385:
[----:B-123--:R-:W-:Y:S05]  /*7e40*/  BSYNC B0 ;  /* 0x0000000000007941 */ /* 0x00efea0003800000 */
.L_x_384:
        /* <DEDUP_REMOVED lines=11> */
.L_x_387:
[----:B------:R-:W-:Y:S05]  /*7f00*/  BSYNC B0 ;  /* 0x0000000000007941 */ /* 0x000fea0003800000 */
.L_x_386:
        /* <DEDUP_REMOVED lines=11> */
.L_x_389:
[----:B------:R-:W-:Y:S05]  /*7fc0*/  BSYNC B0 ;  /* 0x0000000000007941 */ /* 0x000fea0003800000 */
.L_x_388:
        /* <DEDUP_REMOVED lines=11> */
.L_x_391:
[----:B------:R-:W-:Y:S05]  /*8080*/  BSYNC B0 ;  /* 0x0000000000007941 */ /* 0x000fea0003800000 */
.L_x_390:
        /* <DEDUP_REMOVED lines=11> */
.L_x_393:
[----:B------:R-:W-:Y:S05]  /*8140*/  BSYNC B0 ;  /* 0x0000000000007941 */ /* 0x000fea0003800000 */
.L_x_392:
        /* <DEDUP_REMOVED lines=11> */
.L_x_395:
[----:B------:R-:W-:Y:S05]  /*8200*/  BSYNC B0 ;  /* 0x0000000000007941 */ /* 0x000fea0003800000 */
.L_x_394:
        /* <DEDUP_REMOVED lines=11> */
.L_x_397:
[----:B------:R-:W-:Y:S05]  /*82c0*/  BSYNC B0 ;  /* 0x0000000000007941 */ /* 0x000fea0003800000 */
.L_x_396:
[----:B-123--:R-:W1:Y:S01]  /*82d0*/  SHFL.IDX PT, R9, R9, 0x7, 0x181f ;  /* 0x00f81f0009097f89 */ /* 0x00ee6200000e0000 */
[----:B------:R-:W-:Y:S01]  /*82e0*/  IMAD.MOV.U32 R230, RZ, RZ, c[0x0][0x2b8] ;  /* 0x0000ae00ffe67624 */ /* 0x000fe200078e00ff */
[----:B------:R-:W-:Y:S01]  /*82f0*/  UMOV UR38, 0x60 ;  /* 0x0000006000267882 */ /* 0x000fe20000000000 */
[----:B------:R-:W-:Y:S01]  /*8300*/  IADD3 R5, R5, 0x70, RZ ;  /* 0x0000007005057810 */ /* 0x000fe20007ffe0ff */
[----:B------:R1:W2:Y:S01]  /*8310*/  SHFL.IDX PT, R11, R8, 0x7, 0x181f ;  /* 0x00f81f00080b7f89 */ /* 0x0002a200000e0000 */
[----:B------:R-:W-:Y:S01]  /*8320*/  UIMAD UR10, UR12, UR38, -0x60 ;  /* 0xffffffa00c0a74a4 */ /* 0x000fe2000f8e0226 */
[----:B------:R-:W-:Y:S01]  /*8330*/  ISETP.NE.AND P2, PT, R230, 0x1, PT ;  /* 0x00000001e600780c */ /* 0x000fe20003f45270 */
[----:B-----5:R-:W-:Y:S01]  /*8340*/  IMAD.WIDE.U32 R228, R13, c[0x0][0x2b0], RZ ;  /* 0x0000ac000de47a25 */ /* 0x020fe200078e00ff */
[----:B------:R-:W-:Y:S01]  /*8350*/  ISETP.GE.AND P1, PT, R5, UR11, PT ;  /* 0x0000000b05007c0c */ /* 0x000fe2000bf26270 */
[----:B------:R-:W-:Y:S01]  /*8360*/  ULDC.64 UR6, c[0x0][0x1e8] ;  /* 0x00007a0000067ab9 */ /* 0x000fe20000000a00 */
[----:B----4-:R-:W-:Y:S01]  /*8370*/  SHF.R.S32.HI R3, RZ, 0x1f, R13 ;  /* 0x0000001fff037819 */ /* 0x010fe2000001140d */
[----:B------:R-:W-:Y:S01]  /*8380*/  IMAD.MOV.U32 R240, RZ, RZ, RZ ;  /* 0x000000fffff07224 */ /* 0x000fe200078e00ff */
[----:B------:R-:W-:Y:S01]  /*8390*/  IADD3 R0, R227, UR10, RZ ;  /* 0x0000000ae3007c10 */ /* 0x000fe2000fffe0ff */
[----:B------:R-:W-:Y:S01]  /*83a0*/  UIMAD UR38, UR12, -0x60, UR38 ;  /* 0xffffffa00c2678a4 */ /* 0x000fe2000f8e0226 */
[----:B------:R-:W-:Y:S01]  /*83b0*/  ISETP.GE.AND P6, PT, R90, c[0x0][0x1d4], PT ;  /* 0x000075005a007a0c */ /* 0x000fe20003fc6270 */
[----:B------:R-:W-:Y:S01]  /*83c0*/  IMAD R3, R3, c[0x0][0x2b0], RZ ;  /* 0x0000ac0003037a24 */ /* 0x000fe200078e02ff */
[C---:B------:R-:W-:Y:S01]  /*83d0*/  IADD3 R10, R0.reuse, UR19, RZ ;  /* 0x00000013000a7c10 */ /* 0x040fe2000fffe0ff */
[----:B------:R-:W-:Y:S01]  /*83e0*/  STL.64 [R1+0x30], R228 ;  /* 0x000030e401007387 */ /* 0x000fe20000100a00 */
[----:B------:R-:W-:Y:S01]  /*83f0*/  ISETP.GE.AND P0, PT, R0, UR15, PT ;  /* 0x0000000f00007c0c */ /* 0x000fe2000bf06270 */
[----:B------:R-:W-:-:S02]  /*8400*/  IMAD R3, R13, c[0x0][0x2b4], R3 ;  /* 0x0000ad000d037a24 */ /* 0x000fc400078e0203 */
[----:B------:R-:W-:Y:S01]  /*8410*/  @P2 IMAD.HI.U32 R5, R10, c[0x0][0x2bc], RZ ;  /* 0x0000af000a052a27 */ /* 0x000fe200078e00ff */
[----:B------:R-:W-:-:S03]  /*8420*/  ISETP.GT.OR P0, PT, R227, 0x5f, P0 ;  /* 0x0000005fe300780c */ /* 0x000fc60000704670 */
[----:B------:R-:W-:Y:S01]  /*8430*/  IMAD.MOV.U32 R0, RZ, RZ, R10 ;  /* 0x000000ffff007224 */ /* 0x000fe200078e000a */
[----:B------:R-:W-:Y:S01]  /*8440*/  @P2 SHF.R.U32.HI R0, RZ, c[0x0][0x2c0], R5 ;  /* 0x0000b000ff002a19 */ /* 0x000fe20000011605 */
[----:B------:R-:W-:Y:S01]  /*8450*/  @!P1 IMAD.SHL.U32 R5, R58, 0x2, RZ ;  /* 0x000000023a059824 */ /* 0x000fe200078e00ff */
[----:B-1----:R-:W-:Y:S01]  /*8460*/  @!P1 LEA R8, P3, R90, R9, 0x1 ;  /* 0x000000095a089211 */ /* 0x002fe200078608ff */
[----:B------:R-:W-:-:S03]  /*8470*/  IMAD.IADD R226, R229, 0x1, R3 ;  /* 0x00000001e5e27824 */ /* 0x000fc600078e0203 */
[----:B--2---:R-:W-:Y:S01]  /*8480*/  @!P1 LEA.HI.X R9, R90, R11, R225, 0x1, P3 ;  /* 0x0000000b5a099211 */ /* 0x004fe200018f0ce1 */
[----:B------:R-:W-:Y:S01]  /*8490*/  UIMAD UR5, UR16, UR6, URZ ;  /* 0x00000006100572a4 */ /* 0x000fe2000f8e023f */
[----:B------:R-:W-:Y:S01]  /*84a0*/  STL [R1+0x2c], R226 ;  /* 0x00002ce201007387 */ /* 0x000fe20000100800 */
[----:B------:R-:W-:-:S03]  /*84b0*/  @!P0 IADD3 R3, P2, R0, R228, RZ ;  /* 0x000000e400038210 */ /* 0x000fc60007f5e0ff */
[----:B------:R-:W-:Y:S01]  /*84c0*/  @!PT LDS RZ, [RZ] ;  /* 0x00000000fffff984 */ /* 0x000fe20000000800 */
[----:B------:R1:W-:Y:S01]  /*84d0*/  @!P1 LDGSTS.E.BYPASS.LTC128B.128 [R5+0x9900], [R8.64], !P4 ;  /* 0x0990000008059fae */ /* 0x0003e2000e101d5a */
[----:B------:R-:W-:Y:S02]  /*84e0*/  @!P0 LEA.HI.X.SX32 R7, R0, R226, 0x1, P2 ;  /* 0x000000e200078211 */ /* 0x000fe400010f0eff */
[C---:B------:R-:W-:Y:S01]  /*84f0*/  @!P0 LEA R6, P2, R3.reuse, c[0x0][0x2a0], 0x2 ;  /* 0x0000a80003068a11 */ /* 0x040fe200078410ff */
[----:B------:R-:W0:Y:S03]  /*8500*/  LDGDEPBAR ;  /* 0x00000000000079af */ /* 0x000e260000000000 */
[----:B------:R-:W-:Y:S01]  /*8510*/  @!P0 LEA.HI.X R7, R3, c[0x0][0x2a4], R7, 0x2, P2 ;  /* 0x0000a90003078a11 */ /* 0x000fe200010f1407 */
[----:B------:R-:W-:Y:S06]  /*8520*/  BAR.SYNC.DEFER_BLOCKING 0x0 ;  /* 0x0000000000007b1d */ /* 0x000fec0000010000 */
[----:B------:R2:W3:Y:S01]  /*8530*/  @!P0 LDG.E R240, [R6.64] ;  /* 0x0000001a06f08981 */ /* 0x0004e2000c1e1900 */
[----:B------:R-:W-:Y:S01]  /*8540*/  IMAD.MOV R0, RZ, RZ, -R0 ;  /* 0x000000ffff007224 */ /* 0x000fe200078e0a00 */
[----:B------:R-:W-:Y:S01]  /*8550*/  UIMAD.WIDE.U32 UR8, UR17, UR6, URZ ;  /* 0x00000006110872a5 */ /* 0x000fe2000f8e003f */
[----:B------:R-:W-:Y:S01]  /*8560*/  LEA.HI R206, R210, R209, RZ, 0x5 ;  /* 0x000000d1d2ce7211 */ /* 0x000fe200078f28ff */
[----:B------:R-:W-:Y:S01]  /*8570*/  UIMAD UR5, UR17, UR7, UR5 ;  /* 0x00000007110572a4 */ /* 0x000fe2000f8e0205 */
[----:B------:R-:W-:Y:S01]  /*8580*/  IMAD R91, R0, c[0x0][0x2b8], R10 ;  /* 0x0000ae00005b7a24 */ /* 0x000fe200078e020a */
[----:B------:R-:W-:Y:S01]  /*8590*/  UIADD3 UR14, UR15, UR38, URZ ;  /* 0x000000260f0e7290 */ /* 0x000fe2000fffe03f */
[----:B------:R-:W-:Y:S01]  /*85a0*/  SHF.R.S32.HI R207, RZ, 0x5, R206 ;  /* 0x00000005ffcf7819 */ /* 0x000fe200000114ce */
[----:B------:R-:W-:-:S02]  /*85b0*/  UIADD3 UR5, UR9, UR5, URZ ;  /* 0x0000000509057290 */ /* 0x000fc4000fffe03f */
[----:B------:R-:W-:Y:S01]  /*85c0*/  SHF.R.S32.HI R88, RZ, 0x1f, R91 ;  /* 0x0000001fff587819 */ /* 0x000fe2000001145b */
[----:B------:R-:W-:Y:S01]  /*85d0*/  STL [R1], R91 ;  /* 0x0000005b01007387 */ /* 0x000fe20000100800 */
[----:B------:R-:W-:Y:S01]  /*85e0*/  IADD3 R68, -R76, UR14, RZ ;  /* 0x0000000e4c447c10 */ /* 0x000fe2000fffe1ff */
[----:B------:R-:W-:Y:S02]  /*85f0*/  ULDC.64 UR6, c[0x0][0x210] ;  /* 0x0000840000067ab9 */ /* 0x000fe40000000a00 */
[----:B------:R-:W-:Y:S01]  /*8600*/  IMAD R0, R88, c[0x0][0x1e0], RZ ;  /* 0x0000780058007a24 */ /* 0x000fe200078e02ff */
[C---:B------:R-:W-:Y:S01]  /*8610*/  ISETP.GE.AND P1, PT, R68.reuse, 0x1, PT ;  /* 0x000000014400780c */ /* 0x040fe20003f26270 */
[----:B------:R-:W-:Y:S01]  /*8620*/  UIMAD UR16, UR16, UR6, URZ ;  /* 0x00000006101072a4 */ /* 0x000fe2000f8e023f */
[----:B------:R-:W-:Y:S01]  /*8630*/  ISETP.GE.AND P3, PT, R68, 0x21, PT ;  /* 0x000000214400780c */ /* 0x000fe20003f66270 */
[----:B------:R-:W-:Y:S01]  /*8640*/  IMAD R0, R91, c[0x0][0x1e4], R0 ;  /* 0x000079005b007a24 */ /* 0x000fe200078e0200 */
[----:B------:R-:W-:-:S02]  /*8650*/  UIMAD.WIDE.U32 UR44, UR17, UR6, URZ ;  /* 0x00000006112c72a5 */ /* 0x000fc4000f8e003f */
[----:B------:R-:W-:Y:S02]  /*8660*/  UIMAD UR6, UR17, UR7, UR16 ;  /* 0x00000007110672a4 */ /* 0x000fe4000f8e0210 */
[----:B------:R-:W-:Y:S01]  /*8670*/  UIADD3 UR16, UR12, -0x1, URZ ;  /* 0xffffffff0c107890 */ /* 0x000fe2000fffe03f */
[----:B--2---:R-:W-:Y:S01]  /*8680*/  IMAD.WIDE.U32 R6, R91, c[0x0][0x1e0], RZ ;  /* 0x000078005b067a25 */ /* 0x004fe200078e00ff */
[----:B------:R-:W-:-:S03]  /*8690*/  UIADD3 UR6, UR45, UR6, URZ ;  /* 0x000000062d067290 */ /* 0x000fc6000fffe03f */
[----:B------:R-:W-:Y:S02]  /*86a0*/  IMAD.IADD R7, R7, 0x1, R0 ;  /* 0x0000000107077824 */ /* 0x000fe400078e0200 */
[----:B------:R-:W-:Y:S01]  /*86b0*/  @P1 IMAD.SHL.U32 R10, R58, 0x2, RZ ;  /* 0x000000023a0a1824 */ /* 0x000fe200078e00ff */
[----:B---3--:R-:W-:Y:S01]  /*86c0*/  SHF.R.S32.HI R89, RZ, 0x1f, R240 ;  /* 0x0000001fff597819 */ /* 0x008fe200000114f0 */
[----:B------:R-:W-:-:S04]  /*86d0*/  IMAD.WIDE.U32 R6, R240, c[0x0][0x1f0], R6 ;  /* 0x00007c00f0067a25 */ /* 0x000fc800078e0006 */
[----:B------:R-:W-:Y:S01]  /*86e0*/  IMAD R3, R89, c[0x0][0x1f0], RZ ;  /* 0x00007c0059037a24 */ /* 0x000fe200078e02ff */
[----:B------:R-:W-:-:S03]  /*86f0*/  IADD3 R0, P0, R6, UR8, RZ ;  /* 0x0000000806007c10 */ /* 0x000fc6000ff1e0ff */
[----:B------:R-:W-:-:S05]  /*8700*/  IMAD R3, R240, c[0x0][0x1f4], R3 ;  /* 0x00007d00f0037a24 */ /* 0x000fca00078e0203 */
[----:B------:R-:W-:Y:S02]  /*8710*/  IADD3.X R6, R7, UR5, R3, P0, !PT ;  /* 0x0000000507067c10 */ /* 0x000fe400087fe403 */
[----:B------:R-:W-:-:S04]  /*8720*/  LEA R3, P0, R0, c[0x0][0x1c8], 0x1 ;  /* 0x0000720000037a11 */ /* 0x000fc800078008ff */
[----:B------:R-:W-:Y:S01]  /*8730*/  LEA.HI.X R0, R0, c[0x0][0x1cc], R6, 0x1, P0 ;  /* 0x0000730000007a11 */ /* 0x000fe200000f0c06 */
[----:B-1----:R-:W1:Y:S01]  /*8740*/  SHFL.IDX PT, R8, R3, RZ, 0x181f ;  /* 0x00181fff03087589 */ /* 0x002e6200000e0000 */
[----:B------:R-:W-:-:S03]  /*8750*/  ISETP.GE.AND P0, PT, R68, 0x11, PT ;  /* 0x000000114400780c */ /* 0x000fc60003f06270 */
[----:B------:R-:W2:Y:S04]  /*8760*/  SHFL.IDX PT, R6, R3, 0x1, 0x181f ;  /* 0x00381f0003067f89 */ /* 0x000ea800000e0000 */
[----:B------:R-:W3:Y:S04]  /*8770*/  SHFL.IDX PT, R9, R0, RZ, 0x181f ;  /* 0x00181fff00097589 */ /* 0x000ee800000e0000 */
[----:B------:R-:W4:Y:S02]  /*8780*/  SHFL.IDX PT, R7, R0, 0x1, 0x181f ;  /* 0x00381f0000077f89 */ /* 0x000f2400000e0000 */
[----:B------:R-:W-:-:S02]  /*8790*/  @P0 IMAD.SHL.U32 R5, R58, 0x2, RZ ;  /* 0x000000023a050824 */ /* 0x000fc400078e00ff */
[----:B------:R-:W-:Y:S04]  /*87a0*/  SHFL.IDX PT, R11, R3, 0x2, 0x181f ;  /* 0x00581f00030b7f89 */ /* 0x000fe800000e0000 */
[----:B------:R-:W-:Y:S04]  /*87b0*/  SHFL.IDX PT, R13, R0, 0x2, 0x181f ;  /* 0x00581f00000d7f89 */ /* 0x000fe800000e0000 */
[----:B------:R-:W4:Y:S01]  /*87c0*/  SHFL.IDX PT, R14, R3, 0x3, 0x181f ;  /* 0x00781f00030e7f89 */ /* 0x000f2200000e0000 */
[----:B-1----:R-:W-:-:S03]  /*87d0*/  @P1 LEA R8, P4, R90, R8, 0x1 ;  /* 0x000000085a081211 */ /* 0x002fc600078808ff */
[----:B------:R-:W-:Y:S01]  /*87e0*/  SHFL.IDX PT, R15, R3, 0x4, 0x181f ;  /* 0x00981f00030f7f89 */ /* 0x000fe200000e0000 */
[----:B--2---:R-:W-:-:S03]  /*87f0*/  @P0 LEA R6, P2, R90, R6, 0x1 ;  /* 0x000000065a060211 */ /* 0x004fc600078408ff */
[----:B------:R-:W-:Y:S01]  /*8800*/  SHFL.IDX PT, R3, R3, 0x5, 0x181f ;  /* 0x00b81f0003037f89 */ /* 0x000fe200000e0000 */
[----:B---3--:R-:W-:-:S03]  /*8810*/  @P1 LEA.HI.X R9, R90, R9, R225, 0x1, P4 ;  /* 0x000000095a091211 */ /* 0x008fc600020f0ce1 */
[----:B------:R-:W1:Y:S01]  /*8820*/  SHFL.IDX PT, R17, R0, 0x3, 0x181f ;  /* 0x00781f0000117f89 */ /* 0x000e6200000e0000 */
[----:B----4-:R-:W-:Y:S02]  /*8830*/  @P0 LEA.HI.X R7, R90, R7, R225, 0x1, P2 ;  /* 0x000000075a070211 */ /* 0x010fe400010f0ce1 */
[C---:B------:R-:W-:Y:S01]  /*8840*/  ISETP.GE.AND P2, PT, R68.reuse, 0x31, PT ;  /* 0x000000314400780c */ /* 0x040fe20003f46270 */
[----:B------:R-:W2:Y:S04]  /*8850*/  SHFL.IDX PT, R18, R0, 0x4, 0x181f ;  /* 0x00981f0000127f89 */ /* 0x000ea800000e0000 */
[----:B------:R3:W4:Y:S04]  /*8860*/  SHFL.IDX PT, R16, R0, 0x5, 0x181f ;  /* 0x00b81f0000107f89 */ /* 0x00072800000e0000 */
[----:B------:R1:W-:Y:S01]  /*8870*/  @P1 LDGSTS.E.BYPASS.LTC128B.128 [R10+0x3100], [R8.64], !P6 ;  /* 0x03100000080a1fae */ /* 0x0003e2000f101d5a */
[----:B------:R-:W-:-:S03]  /*8880*/  ISETP.GE.AND P1, PT, R68, 0x41, PT ;  /* 0x000000414400780c */ /* 0x000fc60003f26270 */
[----:B------:R2:W-:Y:S01]  /*8890*/  @P0 LDGSTS.E.BYPASS.LTC128B.128 [R5+0x3900], [R6.64], !P6 ;  /* 0x0390000006050fae */ /* 0x0005e2000f101d5a */
[----:B------:R-:W-:Y:S01]  /*88a0*/  ISETP.GE.AND P0, PT, R68, 0x51, PT ;  /* 0x000000514400780c */ /* 0x000fe20003f06270 */
[----:B---3--:R-:W-:Y:S01]  /*88b0*/  @P3 IMAD.SHL.U32 R0, R58, 0x2, RZ ;  /* 0x000000023a003824 */ /* 0x008fe200078e00ff */
[C---:B-1----:R-:W-:Y:S02]  /*88c0*/  @P2 LEA R10, P5, R90.reuse, R14, 0x1 ;  /* 0x0000000e5a0a2211 */ /* 0x042fe400078a08ff */
[----:B--2---:R-:W-:Y:S01]  /*88d0*/  @P3 LEA R6, P4, R90, R11, 0x1 ;  /* 0x0000000b5a063211 */ /* 0x004fe200078808ff */
[----:B------:R-:W-:Y:S01]  /*88e0*/  @P2 IMAD.SHL.U32 R5, R58, 0x2, RZ ;  /* 0x000000023a052824 */ /* 0x000fe200078e00ff */
[C-C-:B------:R-:W-:Y:S02]  /*88f0*/  @P2 LEA.HI.X R11, R90.reuse, R17, R225.reuse, 0x1, P5 ;  /* 0x000000115a0b2211 */ /* 0x140fe400028f0ce1 */
[C---:B------:R-:W-:Y:S02]  /*8900*/  @P3 LEA.HI.X R7, R90.reuse, R13, R225, 0x1, P4 ;  /* 0x0000000d5a073211 */ /* 0x040fe400020f0ce1 */
[----:B------:R-:W-:-:S02]  /*8910*/  @P1 LEA R8, P4, R90, R15, 0x1 ;  /* 0x0000000f5a081211 */ /* 0x000fc400078808ff */
[----:B------:R-:W-:Y:S01]  /*8920*/  ISETP.GT.AND P5, PT, R227, 0x5f, PT ;  /* 0x0000005fe300780c */ /* 0x000fe20003fa4270 */
[----:B------:R1:W-:Y:S01]  /*8930*/  @P3 LDGSTS.E.BYPASS.LTC128B.128 [R0+0x4100], [R6.64], !P6 ;  /* 0x0410000006003fae */ /* 0x0003e2000f101d5a */
[----:B------:R-:W-:-:S03]  /*8940*/  @P1 LEA.HI.X R9, R90, R18, R225, 0x1, P4 ;  /* 0x000000125a091211 */ /* 0x000fc600020f0ce1 */
[----:B------:R2:W-:Y:S01]  /*8950*/  @P2 LDGSTS.E.BYPASS.LTC128B.128 [R5+0x4900], [R10.64], !P6 ;  /* 0x049000000a052fae */ /* 0x0005e2000f101d5a */
[----:B-1----:R-:W-:Y:S01]  /*8960*/  @P0 LEA R6, P3, R90, R3, 0x1 ;  /* 0x000000035a060211 */ /* 0x002fe200078608ff */
[C---:B------:R-:W-:Y:S02]  /*8970*/  @P1 IMAD.SHL.U32 R3, R58.reuse, 0x2, RZ ;  /* 0x000000023a031824 */ /* 0x040fe400078e00ff */
[----:B------:R-:W-:Y:S01]  /*8980*/  @P0 IMAD.SHL.U32 R0, R58, 0x2, RZ ;  /* 0x000000023a000824 */ /* 0x000fe200078e00ff */
[----:B----4-:R-:W-:Y:S02]  /*8990*/  @P0 LEA.HI.X R7, R90, R16, R225, 0x1, P3 ;  /* 0x000000105a070211 */ /* 0x010fe400018f0ce1 */
[----:B------:R2:W-:Y:S04]  /*89a0*/  @P1 LDGSTS.E.BYPASS.LTC128B.128 [R3+0x5100], [R8.64], !P6 ;  /* 0x0510000008031fae */ /* 0x0005e8000f101d5a */
[----:B------:R2:W-:Y:S01]  /*89b0*/  @P0 LDGSTS.E.BYPASS.LTC128B.128 [R0+0x5900], [R6.64], !P6 ;  /* 0x0590000006000fae */ /* 0x0005e2000f101d5a */
[----:B------:R-:W-:-:S03]  /*89c0*/  ISETP.LT.AND P0, PT, RZ, c[0x0][0x27c], PT ;  /* 0x00009f00ff007a0c */ /* 0x000fc60003f01270 */
[----:B------:R-:W0:Y:S10]  /*89d0*/  LDGDEPBAR ;  /* 0x00000000000079af */ /* 0x000e340000000000 */
[----:B------:R-:W-:Y:S05]  /*89e0*/  @P0 BRA `(.L_x_398) ;  /* 0x0000002000000947 */ /* 0x000fea0003800000 */
[----:B------:R-:W-:-:S04]  /*89f0*/  DEPBAR.LE SB0, 0x1 ;  /* 0x000080400000791a */ /* 0x000fc80000000000 */
[----:B------:R-:W-:Y:S05]  /*8a00*/  BRA `(.L_x_399) ;  /* 0x00004ba000007947 */ /* 0x000fea0003800000 */
.L_x_398:
[----:B------:R-:W-:Y:S01]  /*8a10*/  ULDC.U8 UR7, c[0x0][0x298] ;  /* 0x0000a60000077ab9 */ /* 0x000fe20000000000 */
[----:B--2---:R-:W-:Y:S01]  /*8a20*/  SHF.R.S32.HI R0, RZ, 0x1f, R133 ;  /* 0x0000001fff007819 */ /* 0x004fe20000011485 */
[C---:B------:R-:W-:Y:S01]  /*8a30*/  IMAD.WIDE.U32 R12, R133.reuse, c[0x0][0x280], RZ ;  /* 0x0000a000850c7a25 */ /* 0x040fe200078e00ff */
[----:B------:R-:W-:Y:S01]  /*8a40*/  ISETP.NE.AND P0, PT, RZ, UR7, PT ;  /* 0x00000007ff007c0c */ /* 0x000fe2000bf05270 */
[----:B------:R-:W-:Y:S01]  /*8a50*/  BSSY B2, `(.L_x_399) ;  /* 0x00004b5000027945 */ /* 0x000fe20003800000 */
[-C--:B------:R-:W-:Y:S01]  /*8a60*/  LEA.HI R6, R210, R209.reuse, RZ, 0x2 ;  /* 0x000000d1d2067211 */ /* 0x080fe200078f10ff */
[C---:B------:R-:W-:Y:S02]  /*8a70*/  IMAD R3, R0.reuse, c[0x0][0x280], RZ ;  /* 0x0000a00000037a24 */ /* 0x040fe400078e02ff */
[----:B------:R-:W-:Y:S01]  /*8a80*/  IMAD R0, R0, c[0x0][0x290], RZ ;  /* 0x0000a40000007a24 */ /* 0x000fe200078e02ff */
[----:B------:R-:W-:Y:S01]  /*8a90*/  LOP3.LUT R5, R6, 0xfffffffc, RZ, 0xc0, !PT ;  /* 0xfffffffc06057812 */ /* 0x000fe200078ec0ff */
[C---:B------:R-:W-:Y:S01]  /*8aa0*/  IMAD R3, R133.reuse, c[0x0][0x284], R3 ;  /* 0x0000a10085037a24 */ /* 0x040fe200078e0203 */
[----:B------:R-:W-:Y:S01]  /*8ab0*/  SHF.R.S32.HI R56, RZ, 0x2, R6 ;  /* 0x00000002ff387819 */ /* 0x000fe20000011406 */
[----:B------:R-:W-:Y:S01]  /*8ac0*/  IMAD R0, R133, c[0x0][0x294], R0 ;  /* 0x0000a50085007a24 */ /* 0x000fe200078e0200 */
[----:B------:R-:W-:Y:S01]  /*8ad0*/  IADD3 R14, -R5, R209, RZ ;  /* 0x000000d1050e7210 */ /* 0x000fe20007ffe1ff */
[----:B------:R-:W-:Y:S01]  /*8ae0*/  IMAD.WIDE.U32 R10, R133, c[0x0][0x290], RZ ;  /* 0x0000a400850a7a25 */ /* 0x000fe200078e00ff */
[----:B------:R-:W-:-:S02]  /*8af0*/  IADD3 R24, R56, UR18, RZ ;  /* 0x0000001238187c10 */ /* 0x000fc4000fffe0ff */
[----:B------:R-:W-:Y:S01]  /*8b00*/  IADD3 R9, R3, R13, RZ ;  /* 0x0000000d03097210 */ /* 0x000fe20007ffe0ff */
[----:B------:R-:W-:Y:S01]  /*8b10*/  IMAD.IADD R7, R0, 0x1, R11 ;  /* 0x0000000100077824 */ /* 0x000fe200078e020b */
[C---:B------:R-:W-:Y:S01]  /*8b20*/  SHF.L.U32 R25, R14.reuse, 0x3, RZ ;  /* 0x000000030e197819 */ /* 0x040fe200000006ff */
[----:B------:R-:W-:Y:S01]  /*8b30*/  IMAD R0, R14, 0x20, R24 ;  /* 0x000000200e007824 */ /* 0x000fe200078e0218 */
[----:B------:R-:W-:Y:S05]  /*8b40*/  @!P0 BRA `(.L_x_400) ;  /* 0x0000260000008947 */ /* 0x000fea0003800000 */
[----:B------:R-:W-:Y:S01]  /*8b50*/  UISETP.NE.AND UP0, UPT, UR24, URZ, UPT ;  /* 0x0000003f1800728c */ /* 0x000fe2000bf05270 */
[----:B------:R-:W-:Y:S01]  /*8b60*/  MOV R6, R10 ;  /* 0x0000000a00067202 */ /* 0x000fe20000000f00 */
[----:B------:R-:W-:Y:S01]  /*8b70*/  IMAD.MOV.U32 R8, RZ, RZ, R12 ;  /* 0x000000ffff087224 */ /* 0x000fe200078e000c */
[----:B------:R-:W-:Y:S01]  /*8b80*/  BSSY B0, `(.L_x_401) ;  /* 0x0000030000007945 */ /* 0x000fe20003800000 */
[----:B------:R-:W-:Y:S01]  /*8b90*/  IMAD.SHL.U32 R16, R14, 0x4, RZ ;  /* 0x000000040e107824 */ /* 0x000fe200078e00ff */
[----:B------:R-:W-:Y:S01]  /*8ba0*/  CS2R R36, SRZ ;  /* 0x0000000000247805 */ /* 0x000fe2000001ff00 */
[----:B------:R-:W-:Y:S01]  /*8bb0*/  PLOP3.LUT P1, PT, PT, PT, UP0, 0x80, 0x0 ;  /* 0x000000000000781c */ /* 0x000fe20003f2f008 */
[----:B------:R-:W-:Y:S01]  /*8bc0*/  CS2R R26, SRZ ;  /* 0x00000000001a7805 */ /* 0x000fe2000001ff00 */
[----:B------:R-:W-:Y:S01]  /*8bd0*/  PLOP3.LUT P0, PT, PT, PT, UP0, 0x80, 0x0 ;  /* 0x000000000000781c */ /* 0x000fe20003f0f008 */
[----:B------:R-:W-:Y:S01]  /*8be0*/  CS2R R14, SRZ ;  /* 0x00000000000e7805 */ /* 0x000fe2000001ff00 */
[----:B------:R-:W-:Y:S01]  /*8bf0*/  CS2R R28, SRZ ;  /* 0x00000000001c7805 */ /* 0x000fe2000001ff00 */
[----:B------:R-:W-:-:S08]  /*8c00*/  CS2R R18, SRZ ;  /* 0x0000000000127805 */ /* 0x000fd0000001ff00 */
[----:B------:R-:W-:-:S05]  /*8c10*/  @P1 IMAD.HI.U32 R3, R0, c[0x0][0x2c8], RZ ;  /* 0x0000b20000031a27 */ /* 0x000fca00078e00ff */
[----:B------:R-:W-:-:S04]  /*8c20*/  @P0 SHF.R.U32.HI R0, RZ, c[0x0][0x2cc], R3 ;  /* 0x0000b300ff000a19 */ /* 0x000fc80000011603 */
[----:B------:R-:W-:Y:S01]  /*8c30*/  SHF.R.S32.HI R3, RZ, 0x1f, R0 ;  /* 0x0000001fff037819 */ /* 0x000fe20000011400 */
[----:B------:R-:W-:-:S04]  /*8c40*/  IMAD.WIDE.U32 R8, R0, c[0x0][0x280], R8 ;  /* 0x0000a00000087a25 */ /* 0x000fc800078e0008 */
[C---:B------:R-:W-:Y:S01]  /*8c50*/  IMAD R10, R3.reuse, c[0x0][0x280], RZ ;  /* 0x0000a000030a7a24 */ /* 0x040fe200078e02ff */
[----:B------:R-:W-:Y:S01]  /*8c60*/  LEA R21, P1, R8, c[0x0][0x270], 0x1 ;  /* 0x00009c0008157a11 */ /* 0x000fe200078208ff */
[----:B------:R-:W-:Y:S02]  /*8c70*/  IMAD R5, R3, c[0x0][0x290], RZ ;  /* 0x0000a40003057a24 */ /* 0x000fe400078e02ff */
[----:B------:R-:W-:-:S04]  /*8c80*/  IMAD.WIDE.U32 R6, R0, c[0x0][0x290], R6 ;  /* 0x0000a40000067a25 */ /* 0x000fc800078e0006 */
[----:B------:R-:W-:Y:S01]  /*8c90*/  IMAD R3, R0, c[0x0][0x284], R10 ;  /* 0x0000a10000037a24 */ /* 0x000fe200078e020a */
[----:B------:R-:W-:Y:S01]  /*8ca0*/  LEA R22, P0, R6, c[0x0][0x288], 0x1 ;  /* 0x0000a20006167a11 */ /* 0x000fe200078008ff */
[----:B------:R-:W-:Y:S02]  /*8cb0*/  IMAD R0, R0, c[0x0][0x294], R5 ;  /* 0x0000a50000007a24 */ /* 0x000fe400078e0205 */
[----:B------:R-:W-:-:S03]  /*8cc0*/  IMAD.IADD R3, R9, 0x1, R3 ;  /* 0x0000000109037824 */ /* 0x000fc600078e0203 */
[----:B------:R-:W-:Y:S02]  /*8cd0*/  IADD3 R0, R7, R0, RZ ;  /* 0x0000000007007210 */ /* 0x000fe40007ffe0ff */
[----:B------:R-:W-:Y:S02]  /*8ce0*/  LEA.HI.X R20, R8, c[0x0][0x274], R3, 0x1, P1 ;  /* 0x00009d0008147a11 */ /* 0x000fe400008f0c03 */
[----:B------:R-:W-:Y:S01]  /*8cf0*/  LEA.HI.X R17, R6, c[0x0][0x28c], R0, 0x1, P0 ;  /* 0x0000a30006117a11 */ /* 0x000fe200000f0c00 */
[----:B------:R1:W2:Y:S01]  /*8d00*/  SHFL.IDX PT, R8, R21, RZ, 0x1c1f ;  /* 0x001c1fff15087589 */ /* 0x0002a200000e0000 */
[----:B------:R-:W-:-:S03]  /*8d10*/  ISETP.GE.AND P0, PT, R24, UR11, PT ;  /* 0x0000000b18007c0c */ /* 0x000fc6000bf06270 */
[----:B------:R1:W3:Y:S04]  /*8d20*/  SHFL.IDX PT, R6, R22, RZ, 0x1c1f ;  /* 0x001c1fff16067589 */ /* 0x0002e800000e0000 */
[----:B------:R1:W4:Y:S04]  /*8d30*/  SHFL.IDX PT, R9, R20, RZ, 0x1c1f ;  /* 0x001c1fff14097589 */ /* 0x00032800000e0000 */
[----:B------:R1:W1:Y:S02]  /*8d40*/  SHFL.IDX PT, R7, R17, RZ, 0x1c1f ;  /* 0x001c1fff11077589 */ /* 0x00026400000e0000 */
[----:B------:R-:W-:Y:S05]  /*8d50*/  @P0 BRA `(.L_x_402) ;  /* 0x0000012000000947 */ /* 0x000fea0003800000 */
[C---:B------:R-:W-:Y:S01]  /*8d60*/  IADD3 R3, R16.reuse, 0x10, RZ ;  /* 0x0000001010037810 */ /* 0x040fe20007ffe0ff */
[----:B------:R-:W-:Y:S01]  /*8d70*/  CS2R R14, SRZ ;  /* 0x00000000000e7805 */ /* 0x000fe2000001ff00 */
[----:B------:R-:W-:Y:S01]  /*8d80*/  ISETP.GE.AND P1, PT, R16, c[0x0][0x27c], PT ;  /* 0x00009f0010007a0c */ /* 0x000fe20003f26270 */
[----:B------:R-:W-:Y:S01]  /*8d90*/  CS2R R18, SRZ ;  /* 0x0000000000127805 */ /* 0x000fe2000001ff00 */
[----:B------:R-:W-:Y:S01]  /*8da0*/  ISETP.GE.AND P0, PT, R3, c[0x0][0x27c], PT ;  /* 0x00009f0003007a0c */ /* 0x000fe20003f06270 */
[----:B------:R-:W-:Y:S01]  /*8db0*/  CS2R R26, SRZ ;  /* 0x00000000001a7805 */ /* 0x000fe2000001ff00 */
[----:B------:R-:W-:-:S09]  /*8dc0*/  CS2R R28, SRZ ;  /* 0x00000000001c7805 */ /* 0x000fd2000001ff00 */
[----:B--2-4-:R-:W-:Y:S02]  /*8dd0*/  @!P1 IMAD.WIDE R12, R16, 0x2, R8 ;  /* 0x00000002100c9825 */ /* 0x014fe400078e0208 */
[----:B------:R-:W-:-:S03]  /*8de0*/  @!P0 SHF.R.S32.HI R0, RZ, 0x1f, R3 ;  /* 0x0000001fff008819 */ /* 0x000fc60000011403 */
[----:B------:R2:W5:Y:S01]  /*8df0*/  @!P1 LD.E.64 R14, [R12.64] ;  /* 0x0000001a0c0e9980 */ /* 0x000562000c101b00 */
[----:B------:R-:W-:-:S04]  /*8e00*/  @!P0 LEA.HI R0, R0, R3, RZ, 0x2 ;  /* 0x0000000300008211 */ /* 0x000fc800078f10ff */
[----:B------:R-:W-:-:S05]  /*8e10*/  @!P0 LOP3.LUT R0, R0, 0xfffffffc, RZ, 0xc0, !PT ;  /* 0xfffffffc00008812 */ /* 0x000fca00078ec0ff */
[----:B------:R-:W-:-:S04]  /*8e20*/  @!P0 IMAD.WIDE R10, R0, 0x2, R8 ;  /* 0x00000002000a8825 */ /* 0x000fc800078e0208 */
[--C-:B-1-3--:R-:W-:Y:S01]  /*8e30*/  @!P0 IMAD.WIDE R8, R0, 0x2, R6.reuse ;  /* 0x0000000200088825 */ /* 0x10afe200078e0206 */
[----:B------:R2:W5:Y:S03]  /*8e40*/  @!P0 LD.E.64 R26, [R10.64] ;  /* 0x0000001a0a1a8980 */ /* 0x000566000c101b00 */
[----:B------:R-:W-:Y:S01]  /*8e50*/  @!P1 IMAD.WIDE R6, R16, 0x2, R6 ;  /* 0x0000000210069825 */ /* 0x000fe200078e0206 */
[----:B------:R2:W5:Y:S04]  /*8e60*/  @!P0 LD.E.64 R28, [R8.64] ;  /* 0x0000001a081c8980 */ /* 0x000568000c101b00 */
[----:B------:R2:W5:Y:S02]  /*8e70*/  @!P1 LD.E.64 R18, [R6.64] ;  /* 0x0000001a06129980 */ /* 0x000564000c101b00 */
.L_x_402:
[----:B------:R-:W-:Y:S05]  /*8e80*/  BSYNC B0 ;  /* 0x0000000000007941 */ /* 0x000fea0003800000 */
.L_x_401:
[----:B------:R-:W-:Y:S01]  /*8e90*/  IADD3 R0, R24, 0x20, RZ ;  /* 0x0000002018007810 */ /* 0x000fe20007ffe0ff */
[----:B--2--5:R-:W-:Y:S01]  /*8ea0*/  IMAD.MOV.U32 R10, RZ, RZ, R26 ;  /* 0x000000ffff0a7224 */ /* 0x024fe200078e001a */
[----:B----4-:R2:W4:Y:S01]  /*8eb0*/  SHFL.IDX PT, R9, R20, 0x1, 0x1c1f ;  /* 0x003c1f0014097f89 */ /* 0x01052200000e0000 */
[----:B------:R-:W-:Y:S01]  /*8ec0*/  IMAD.MOV.U32 R5, RZ, RZ, R27 ;  /* 0x000000ffff057224 */ /* 0x000fe200078e001b */
[----:B------:R-:W-:Y:S01]  /*8ed0*/  ISETP.GE.AND P0, PT, R0, UR11, PT ;  /* 0x0000000b00007c0c */ /* 0x000fe2000bf06270 */
[----:B------:R-:W-:Y:S01]  /*8ee0*/  IMAD.MOV.U32 R3, RZ, RZ, R14 ;  /* 0x000000ffff037224 */ /* 0x000fe200078e000e */
[----:B------:R-:W-:Y:S01]  /*8ef0*/  PRMT R55, R55, 0x5410, R10 ;  /* 0x0000541037377816 */ /* 0x000fe2000000000a */
[----:B------:R-:W-:Y:S01]  /*8f00*/  IMAD.MOV.U32 R0, RZ, RZ, R15 ;  /* 0x000000ffff007224 */ /* 0x000fe200078e000f */
[----:B------:R-:W-:Y:S01]  /*8f10*/  PRMT R57, R57, 0x5410, R5 ;  /* 0x0000541039397816 */ /* 0x000fe20000000005 */
[----:B------:R-:W-:Y:S01]  /*8f20*/  IMAD.MOV.U32 R10, RZ, RZ, R28 ;  /* 0x000000ffff0a7224 */ /* 0x000fe200078e001c */
[----:B------:R-:W-:Y:S01]  /*8f30*/  PRMT R23, R23, 0x5410, R3 ;  /* 0x0000541017177816 */ /* 0x000fe20000000003 */
[----:B------:R-:W-:Y:S01]  /*8f40*/  IMAD.MOV.U32 R5, RZ, RZ, R29 ;  /* 0x000000ffff057224 */ /* 0x000fe200078e001d */
[----:B------:R-:W-:Y:S01]  /*8f50*/  PRMT R54, R54, 0x5410, R0 ;  /* 0x0000541036367816 */ /* 0x000fe20000000000 */
[----:B------:R-:W-:Y:S01]  /*8f60*/  IMAD.MOV.U32 R3, RZ, RZ, R18 ;  /* 0x000000ffff037224 */ /* 0x000fe200078e0012 */
[----:B------:R2:W3:Y:S01]  /*8f70*/  SHFL.IDX PT, R8, R21, 0x1, 0x1c1f ;  /* 0x003c1f0015087f89 */ /* 0x0004e200000e0000 */
[----:B------:R-:W-:Y:S01]  /*8f80*/  IMAD.MOV.U32 R0, RZ, RZ, R19 ;  /* 0x000000ffff007224 */ /* 0x000fe200078e0013 */
[----:B------:R-:W-:Y:S01]  /*8f90*/  BSSY B0, `(.L_x_403) ;  /* 0x000001d000007945 */ /* 0x000fe20003800000 */
[----:B------:R-:W-:Y:S01]  /*8fa0*/  PRMT R55, R10, 0x7610, R55 ;  /* 0x000076100a377816 */ /* 0x000fe20000000037 */
[----:B-1----:R2:W1:Y:S01]  /*8fb0*/  SHFL.IDX PT, R7, R17, 0x1, 0x1c1f ;  /* 0x003c1f0011077f89 */ /* 0x00246200000e0000 */
[----:B------:R-:W-:Y:S01]  /*8fc0*/  PRMT R57, R5, 0x7610, R57 ;  /* 0x0000761005397816 */ /* 0x000fe20000000039 */
[----:B------:R-:W-:Y:S01]  /*8fd0*/  CS2R R30, SRZ ;  /* 0x00000000001e7805 */ /* 0x000fe2000001ff00 */
[----:B------:R-:W-:Y:S01]  /*8fe0*/  PRMT R23, R3, 0x7610, R23 ;  /* 0x0000761003177816 */ /* 0x000fe20000000017 */
[----:B---3--:R2:W3:Y:S01]  /*8ff0*/  SHFL.IDX PT, R6, R22, 0x1, 0x1c1f ;  /* 0x003c1f0016067f89 */ /* 0x0084e200000e0000 */
[----:B------:R-:W-:Y:S01]  /*9000*/  PRMT R54, R0, 0x7610, R54 ;  /* 0x0000761000367816 */ /* 0x000fe20000000036 */
[----:B------:R-:W-:Y:S01]  /*9010*/  CS2R R34, SRZ ;  /* 0x0000000000227805 */ /* 0x000fe2000001ff00 */
[----:B------:R-:W-:Y:S01]  /*9020*/  CS2R R32, SRZ ;  /* 0x0000000000207805 */ /* 0x000fe2000001ff00 */
[----:B------:R-:W-:Y:S05]  /*9030*/  @P0 BRA `(.L_x_404) ;  /* 0x0000012000000947 */ /* 0x000fea0003800000 */
[C---:B----4-:R-:W-:Y:S01]  /*9040*/  IADD3 R3, R16.reuse, 0x10, RZ ;  /* 0x0000001010037810 */ /* 0x050fe20007ffe0ff */
[----:B------:R-:W-:Y:S01]  /*9050*/  CS2R R30, SRZ ;  /* 0x00000000001e7805 */ /* 0x000fe2000001ff00 */
[----:B------:R-:W-:Y:S01]  /*9060*/  ISETP.GE.AND P1, PT, R16, c[0x0][0x27c], PT ;  /* 0x00009f0010007a0c */ /* 0x000fe20003f26270 */
[----:B------:R-:W-:Y:S01]  /*9070*/  CS2R R32, SRZ ;  /* 0x0000000000207805 */ /* 0x000fe2000001ff00 */
[----:B------:R-:W-:Y:S01]  /*9080*/  ISETP.GE.AND P0, PT, R3, c[0x0][0x27c], PT ;  /* 0x00009f0003007a0c */ /* 0x000fe20003f06270 */
[----:B------:R-:W-:Y:S01]  /*9090*/  CS2R R36, SRZ ;  /* 0x0000000000247805 */ /* 0x000fe2000001ff00 */
[----:B------:R-:W-:-:S09]  /*90a0*/  CS2R R34, SRZ ;  /* 0x0000000000227805 */ /* 0x000fd2000001ff00 */
[----:B------:R-:W-:Y:S02]  /*90b0*/  @!P1 IMAD.WIDE R12, R16, 0x2, R8 ;  /* 0x00000002100c9825 */ /* 0x000fe400078e0208 */
        /* <DEDUP_REMOVED lines=10> */
.L_x_404:
[----:B----4-:R-:W-:Y:S05]  /*9160*/  BSYNC B0 ;  /* 0x0000000000007941 */ /* 0x010fea0003800000 */
.L_x_403:
[----:B------:R-:W-:Y:S01]  /*9170*/  IADD3 R0, R24, 0x40, RZ ;  /* 0x0000004018007810 */ /* 0x000fe20007ffe0ff */
[----:B-----5:R-:W-:Y:S01]  /*9180*/  IMAD.MOV.U32 R10, RZ, RZ, R36 ;  /* 0x000000ffff0a7224 */ /* 0x020fe200078e0024 */
[----:B------:R4:W2:Y:S01]  /*9190*/  SHFL.IDX PT, R9, R20, 0x2, 0x1c1f ;  /* 0x005c1f0014097f89 */ /* 0x0008a200000e0000 */
        /* <DEDUP_REMOVED lines=23> */
[----:B------:R-:W-:Y:S01]  /*9310*/  CS2R R44, SRZ ;  /* 0x00000000002c7805 */ /* 0x000fe2000001ff00 */
[----:B------:R-:W-:Y:S01]  /*9320*/  CS2R R40, SRZ ;  /* 0x0000000000287805 */ /* 0x000fe2000001ff00 */
[----:B------:R-:W-:Y:S05]  /*9330*/  @P0 BRA `(.L_x_406) ;  /* 0x0000012000000947 */ /* 0x000fea0003800000 */
[C---:B--2---:R-:W-:Y:S01]  /*9340*/  IADD3 R3, R16.reuse, 0x10, RZ ;  /* 0x0000001010037810 */ /* 0x044fe20007ffe0ff */
        /* <DEDUP_REMOVED lines=17> */
.L_x_406:
[----:B--2---:R-:W-:Y:S05]  /*9460*/  BSYNC B0 ;  /* 0x0000000000007941 */ /* 0x004fea0003800000 */
.L_x_405:
[----:B------:R-:W-:Y:S01]  /*9470*/  IADD3 R0, R24, 0x60, RZ ;  /* 0x0000006018007810 */ /* 0x000fe20007ffe0ff */
[----:B-----5:R-:W-:Y:S01]  /*9480*/  IMAD.MOV.U32 R10, RZ, RZ, R42 ;  /* 0x000000ffff0a7224 */ /* 0x020fe200078e002a */
[----:B------:R2:W4:Y:S01]  /*9490*/  SHFL.IDX PT, R9, R20, 0x3, 0x1c1f ;  /* 0x007c1f0014097f89 */ /* 0x00052200000e0000 */
        /* <DEDUP_REMOVED lines=42> */
.L_x_408:
[----:B----4-:R-:W-:Y:S05]  /*9740*/  BSYNC B0 ;  /* 0x0000000000007941 */ /* 0x010fea0003800000 */
.L_x_407:
[----:B------:R-:W-:Y:S01]  /*9750*/  SHF.R.S32.HI R0, RZ, 0x1f, R56 ;  /* 0x0000001fff007819 */ /* 0x000fe20000011438 */
[----:B---3-5:R-:W-:Y:S01]  /*9760*/  IMAD.MOV.U32 R6, RZ, RZ, R52 ;  /* 0x000000ffff067224 */ /* 0x028fe200078e0034 */
[----:B------:R-:W-:Y:S01]  /*9770*/  UIADD3 UR7, -UR18, UR11, URZ ;  /* 0x0000000b12077290 */ /* 0x000fe2000fffe13f */
[----:B------:R-:W-:Y:S01]  /*9780*/  IMAD.MOV.U32 R5, RZ, RZ, R53 ;  /* 0x000000ffff057224 */ /* 0x000fe200078e0035 */
[----:B------:R-:W-:Y:S01]  /*9790*/  LEA.HI R0, R0, R56, RZ, 0x3 ;  /* 0x0000003800007211 */ /* 0x000fe200078f18ff */
[----:B------:R-:W-:Y:S01]  /*97a0*/  IMAD.MOV.U32 R3, RZ, RZ, R46 ;  /* 0x000000ffff037224 */ /* 0x000fe200078e002e */
[----:B------:R-:W-:Y:S01]  /*97b0*/  UISETP.LT.AND UP0, UPT, UR7, 0x80, UPT ;  /* 0x000000800700788c */ /* 0x000fe2000bf01270 */
[----:B-1----:R-:W-:Y:S01]  /*97c0*/  IMAD.MOV.U32 R7, RZ, RZ, R51 ;  /* 0x000000ffff077224 */ /* 0x002fe200078e0033 */
[----:B------:R-:W-:Y:S01]  /*97d0*/  LOP3.LUT R0, R0, 0xfffffff8, RZ, 0xc0, !PT ;  /* 0xfffffff800007812 */ /* 0x000fe200078ec0ff */
[----:B------:R-:W-:-:S04]  /*97e0*/  DEPBAR.LE SB0, 0x1 ;  /* 0x000080400000791a */ /* 0x000fc80000000000 */
[----:B------:R-:W-:Y:S01]  /*97f0*/  IMAD.IADD R0, R56, 0x1, -R0 ;  /* 0x0000000138007824 */ /* 0x000fe200078e0a00 */
[----:B------:R-:W-:Y:S01]  /*9800*/  PRMT R70, R6, 0x5410, R5 ;  /* 0x0000541006467816 */ /* 0x000fe20000000005 */
[----:B------:R-:W-:Y:S01]  /*9810*/  USEL UR7, UR7, 0x80, UP0 ;  /* 0x0000008007077887 */ /* 0x000fe20008000000 */
[----:B------:R-:W-:Y:S01]  /*9820*/  PRMT R66, R3, 0x7610, R66 ;  /* 0x0000761003427816 */ /* 0x000fe20000000042 */
[C---:B------:R-:W-:Y:S01]  /*9830*/  IMAD.SHL.U32 R6, R0.reuse, 0x40, RZ ;  /* 0x0000004000067824 */ /* 0x040fe200078e00ff */
[----:B------:R-:W-:Y:S01]  /*9840*/  BAR.SYNC.DEFER_BLOCKING 0x0 ;  /* 0x0000000000007b1d */ /* 0x000fe20000010000 */
[----:B------:R-:W-:Y:S01]  /*9850*/  LOP3.LUT P1, RZ, R0, 0x4, RZ, 0xc0, !PT ;  /* 0x0000000400ff7812 */ /* 0x000fe2000782c0ff */
[----:B------:R-:W-:Y:S01]  /*9860*/  IMAD.MOV.U32 R5, RZ, RZ, R47 ;  /* 0x000000ffff057224 */ /* 0x000fe200078e002f */
[----:B------:R-:W-:Y:S02]  /*9870*/  ISETP.GE.AND P0, PT, R56, UR7, PT ;  /* 0x0000000738007c0c */ /* 0x000fe4000bf06270 */
[----:B------:R-:W-:Y:S01]  /*9880*/  LOP3.LUT R0, R6, 0x1c0, RZ, 0xc0, !PT ;  /* 0x000001c006007812 */ /* 0x000fe200078ec0ff */
[----:B------:R-:W-:Y:S01]  /*9890*/  IMAD.MOV.U32 R6, RZ, RZ, R48 ;  /* 0x000000ffff067224 */ /* 0x000fe200078e0030 */
[----:B------:R-:W-:Y:S01]  /*98a0*/  PRMT R66, R66, 0x5410, R5 ;  /* 0x0000541042427816 */ /* 0x000fe20000000005 */
[----:B------:R-:W-:Y:S01]  /*98b0*/  IMAD.MOV.U32 R5, RZ, RZ, R49 ;  /* 0x000000ffff057224 */ /* 0x000fe200078e0031 */
[----:B------:R-:W-:Y:S01]  /*98c0*/  LOP3.LUT R3, R0, 0x18, R25, 0xf8, !PT ;  /* 0x0000001800037812 */ /* 0x000fe200078ef819 */
[----:B------:R-:W-:Y:S01]  /*98d0*/  BSSY B1, `(.L_x_409) ;  /* 0x0000068000017945 */ /* 0x000fe20003800000 */
[----:B------:R-:W-:-:S02]  /*98e0*/  SHF.R.U32.HI R0, RZ, 0x3, R0 ;  /* 0x00000003ff007819 */ /* 0x000fc40000011600 */
[----:B------:R-:W-:Y:S02]  /*98f0*/  PRMT R25, R6, 0x5410, R5 ;  /* 0x0000541006197816 */ /* 0x000fe40000000005 */
[----:B------:R-:W-:Y:S01]  /*9900*/  LOP3.LUT R0, R3, R0, RZ, 0x3c, !PT ;  /* 0x0000000003007212 */ /* 0x000fe200078e3cff */
[----:B------:R-:W-:-:S04]  /*9910*/  IMAD.MOV.U32 R3, RZ, RZ, R50 ;  /* 0x000000ffff037224 */ /* 0x000fc800078e0032 */
[----:B------:R-:W-:Y:S01]  /*9920*/  IMAD R0, R207, 0x200, R0 ;  /* 0x00000200cf007824 */ /* 0x000fe200078e0200 */
[----:B------:R-:W-:-:S04]  /*9930*/  PRMT R67, R3, 0x7610, R67 ;  /* 0x0000761003437816 */ /* 0x000fc80000000043 */
[C---:B------:R-:W-:Y:S02]  /*9940*/  IADD3 R3, R0.reuse, 0x20, RZ ;  /* 0x0000002000037810 */ /* 0x040fe40007ffe0ff */
[C---:B------:R-:W-:Y:S02]  /*9950*/  @P1 IADD3 R3, R0.reuse, -0x20, RZ ;  /* 0xffffffe000031810 */ /* 0x040fe40007ffe0ff */
[----:B------:R-:W-:Y:S02]  /*9960*/  PRMT R67, R67, 0x5410, R7 ;  /* 0x0000541043437816 */ /* 0x000fe40000000007 */
[----:B--2---:R-:W-:Y:S02]  /*9970*/  LEA R21, R0, 0x6100, 0x1 ;  /* 0x0000610000157811 */ /* 0x004fe400078e08ff */
[----:B------:R-:W-:Y:S01]  /*9980*/  LEA R22, R3, 0x6100, 0x1 ;  /* 0x0000610003167811 */ /* 0x000fe200078e08ff */
[----:B------:R-:W-:Y:S05]  /*9990*/  @P0 BRA `(.L_x_410) ;  /* 0x000005b000000947 */ /* 0x000fea0003800000 */
[----:B------:R-:W-:Y:S01]  /*99a0*/  ISETP.GE.AND P0, PT, R16, c[0x0][0x27c], PT ;  /* 0x00009f0010007a0c */ /* 0x000fe20003f06270 */
[----:B------:R-:W-:-:S12]  /*99b0*/  BSSY B0, `(.L_x_411) ;  /* 0x000002c000007945 */ /* 0x000fd80003800000 */
[----:B------:R-:W-:Y:S05]  /*99c0*/  @P0 BRA `(.L_x_412) ;  /* 0x000002a000000947 */ /* 0x000fea0003800000 */
[----:B------:R-:W1:Y:S01]  /*99d0*/  LDS.128 R8, [R21] ;  /* 0x0000000015087984 */ /* 0x000e620000000c00 */
[----:B------:R-:W-:Y:S02]  /*99e0*/  SHF.R.U32.HI R0, RZ, 0x10, R19 ;  /* 0x00000010ff007819 */ /* 0x000fe40000011613 */
[----:B------:R-:W-:Y:S02]  /*99f0*/  SHF.R.U32.HI R3, RZ, 0x10, R15 ;  /* 0x00000010ff037819 */ /* 0x000fe4000001160f */
[----:B------:R-:W-:Y:S02]  /*9a00*/  SHF.R.U64 R18, R18, 0x10, R19 ;  /* 0x0000001012127819 */ /* 0x000fe40000001213 */
[----:B------:R-:W-:Y:S01]  /*9a10*/  SHF.R.U64 R20, R14, 0x10, R15 ;  /* 0x000000100e147819 */ /* 0x000fe2000000120f */
[----:B------:R-:W-:Y:S02]  /*9a20*/  HADD2.F32 R19, -RZ, R3.H0_H0 ;  /* 0x20000003ff137230 */ /* 0x000fe40000004100 */
[----:B------:R-:W-:-:S02]  /*9a30*/  HADD2.F32 R3, -RZ, R23.H1_H1 ;  /* 0x30000017ff037230 */ /* 0x000fc40000004100 */
[----:B------:R-:W-:Y:S02]  /*9a40*/  HADD2.F32 R20, -RZ, R20.H0_H0 ;  /* 0x20000014ff147230 */ /* 0x000fe40000004100 */
[--C-:B-1----:R-:W-:Y:S02]  /*9a50*/  HADD2.F32 R5, -RZ, R11.reuse.H0_H0 ;  /* 0x2000000bff057230 */ /* 0x102fe40000004100 */
[--C-:B------:R-:W-:Y:S02]  /*9a60*/  HADD2.F32 R13, -RZ, R10.reuse.H0_H0 ;  /* 0x2000000aff0d7230 */ /* 0x100fe40000004100 */
[----:B------:R-:W-:Y:S02]  /*9a70*/  HADD2.F32 R12, -RZ, R10.H1_H1 ;  /* 0x3000000aff0c7230 */ /* 0x000fe40000004100 */
[----:B------:R-:W-:Y:S02]  /*9a80*/  HADD2.F32 R11, -RZ, R11.H1_H1 ;  /* 0x3000000bff0b7230 */ /* 0x000fe40000004100 */
[----:B------:R-:W-:-:S02]  /*9a90*/  HADD2.F32 R10, -RZ, R0.H0_H0 ;  /* 0x20000000ff0a7230 */ /* 0x000fc40000004100 */
[--C-:B------:R-:W-:Y:S02]  /*9aa0*/  HADD2.F32 R6, -RZ, R8.reuse.H0_H0 ;  /* 0x20000008ff067230 */ /* 0x100fe40000004100 */
[----:B------:R-:W-:Y:S01]  /*9ab0*/  HADD2.F32 R8, -RZ, R8.H1_H1 ;  /* 0x30000008ff087230 */ /* 0x000fe20000004100 */
[-C--:B------:R-:W-:Y:S01]  /*9ac0*/  FMUL.FTZ R7, R11, R10.reuse ;  /* 0x0000000a0b077220 */ /* 0x080fe20000410000 */
[--C-:B------:R-:W-:Y:S02]  /*9ad0*/  HADD2.F32 R15, -RZ, R9.reuse.H0_H0 ;  /* 0x20000009ff0f7230 */ /* 0x100fe40000004100 */
[----:B------:R-:W-:Y:S01]  /*9ae0*/  HADD2.F32 R14, -RZ, R9.H1_H1 ;  /* 0x30000009ff0e7230 */ /* 0x000fe20000004100 */
[C---:B------:R-:W-:Y:S01]  /*9af0*/  FMUL.FTZ R9, R5.reuse, R10 ;  /* 0x0000000a05097220 */ /* 0x040fe20000410000 */
[----:B------:R-:W-:Y:S01]  /*9b00*/  HADD2.F32 R0, -RZ, R23.H0_H0 ;  /* 0x20000017ff007230 */ /* 0x000fe20000004100 */
[-C--:B------:R-:W-:Y:S02]  /*9b10*/  FFMA.FTZ R17, R5, R19.reuse, -R7 ;  /* 0x0000001305117223 */ /* 0x080fe40000010807 */
[----:B------:R-:W-:Y:S01]  /*9b20*/  FFMA.FTZ R11, R11, R19, R9 ;  /* 0x000000130b0b7223 */ /* 0x000fe20000010009 */
[----:B------:R-:W-:Y:S01]  /*9b30*/  HADD2.F32 R9, -RZ, R18.H0_H0 ;  /* 0x20000012ff097230 */ /* 0x000fe20000004100 */
[----:B------:R-:W-:-:S02]  /*9b40*/  FMUL.FTZ R10, R8, R0 ;  /* 0x00000000080a7220 */ /* 0x000fc40000410000 */
[C---:B------:R-:W-:Y:S01]  /*9b50*/  FMUL.FTZ R5, R6.reuse, R0 ;  /* 0x0000000006057220 */ /* 0x040fe20000410000 */
[--C-:B------:R-:W-:Y:S01]  /*9b60*/  HADD2.F32 R0, -RZ, R54.reuse.H0_H0 ;  /* 0x20000036ff007230 */ /* 0x100fe20000004100 */
[----:B------:R-:W-:Y:S01]  /*9b70*/  FFMA.FTZ R7, R6, R3, -R10 ;  /* 0x0000000306077223 */ /* 0x000fe2000001080a */
[----:B------:R-:W-:Y:S01]  /*9b80*/  F2FP.PACK_AB R11, R11, R17 ;  /* 0x000000110b0b723e */ /* 0x000fe200000000ff */
[----:B------:R-:W-:Y:S01]  /*9b90*/  FFMA.FTZ R8, R8, R3, R5 ;  /* 0x0000000308087223 */ /* 0x000fe20000010005 */
[----:B------:R-:W-:Y:S01]  /*9ba0*/  HADD2.F32 R3, -RZ, R54.H1_H1 ;  /* 0x30000036ff037230 */ /* 0x000fe20000004100 */
[-C--:B------:R-:W-:Y:S02]  /*9bb0*/  FMUL.FTZ R5, R12, R0.reuse ;  /* 0x000000000c057220 */ /* 0x080fe40000410000 */
[----:B------:R-:W-:Y:S01]  /*9bc0*/  FMUL.FTZ R6, R14, R9 ;  /* 0x000000090e067220 */ /* 0x000fe20000410000 */
[----:B------:R-:W-:Y:S01]  /*9bd0*/  F2FP.PACK_AB R8, R8, R7 ;  /* 0x000000070808723e */ /* 0x000fe200000000ff */
[----:B------:R-:W-:-:S02]  /*9be0*/  FMUL.FTZ R0, R13, R0 ;  /* 0x000000000d007220 */ /* 0x000fc40000410000 */
[----:B------:R-:W-:Y:S02]  /*9bf0*/  FMUL.FTZ R9, R15, R9 ;  /* 0x000000090f097220 */ /* 0x000fe40000410000 */
[-C--:B------:R-:W-:Y:S02]  /*9c00*/  FFMA.FTZ R5, R13, R3.reuse, -R5 ;  /* 0x000000030d057223 */ /* 0x080fe40000010805 */
[----:B------:R-:W-:Y:S02]  /*9c10*/  FFMA.FTZ R3, R12, R3, R0 ;  /* 0x000000030c037223 */ /* 0x000fe40000010000 */
[-C--:B------:R-:W-:Y:S02]  /*9c20*/  FFMA.FTZ R6, R15, R20.reuse, -R6 ;  /* 0x000000140f067223 */ /* 0x080fe40000010806 */
[----:B------:R-:W-:Y:S01]  /*9c30*/  FFMA.FTZ R9, R14, R20, R9 ;  /* 0x000000140e097223 */ /* 0x000fe20000010009 */
[----:B------:R-:W-:-:S04]  /*9c40*/  F2FP.PACK_AB R10, R3, R5 ;  /* 0x00000005030a723e */ /* 0x000fc800000000ff */
[----:B------:R-:W-:-:S05]  /*9c50*/  F2FP.PACK_AB R9, R9, R6 ;  /* 0x000000060909723e */ /* 0x000fca00000000ff */
[----:B------:R1:W-:Y:S02]  /*9c60*/  STS.128 [R21], R8 ;  /* 0x0000000815007388 */ /* 0x0003e40000000c00 */
.L_x_412:
[----:B------:R-:W-:Y:S05]  /*9c70*/  BSYNC B0 ;  /* 0x0000000000007941 */ /* 0x000fea0003800000 */
.L_x_411:
[----:B------:R-:W-:-:S04]  /*9c80*/  IADD3 R0, R16, 0x10, RZ ;  /* 0x0000001010007810 */ /* 0x000fc80007ffe0ff */
[----:B------:R-:W-:-:S13]  /*9c90*/  ISETP.GE.AND P0, PT, R0, c[0x0][0x27c], PT ;  /* 0x00009f0000007a0c */ /* 0x000fda0003f06270 */
[----:B------:R-:W-:Y:S05]  /*9ca0*/  @P0 BRA `(.L_x_410) ;  /* 0x000002a000000947 */ /* 0x000fea0003800000 */
[----:B-1----:R-:W1:Y:S01]  /*9cb0*/  LDS.128 R8, [R22] ;  /* 0x0000000016087984 */ /* 0x002e620000000c00 */
        /* <DEDUP_REMOVED lines=25> */
[-C--:B------:R-:W-:Y:S01]  /*9e50*/  FFMA.FTZ R7, R6, R3.reuse, -R10 ;  /* 0x0000000306077223 */ /* 0x080fe2000001080a */
        /* <DEDUP_REMOVED lines=15> */
.L_x_410:
[----:B------:R-:W-:Y:S05]  /*9f50*/  BSYNC B1 ;  /* 0x0000000000017941 */ /* 0x000fea0003800000 */
.L_x_409:
        /* <DEDUP_REMOVED lines=48> */
[----:B------:R1:W-:Y:S02]  /*a260*/  STS.128 [R21+0x1000], R8 ;  /* 0x0010000815007388 */ /* 0x0003e40000000c00 */
.L_x_416:
[----:B------:R-:W-:Y:S05]  /*a270*/  BSYNC B0 ;  /* 0x0000000000007941 */ /* 0x000fea0003800000 */
.L_x_415:
[----:B------:R-:W-:-:S04]  /*a280*/  IADD3 R0, R16, 0x10, RZ ;  /* 0x0000001010007810 */ /* 0x000fc80007ffe0ff */
[----:B------:R-:W-:-:S13]  /*a290*/  ISETP.GE.AND P0, PT, R0, c[0x0][0x27c], PT ;  /* 0x00009f0000007a0c */ /* 0x000fda0003f06270 */
        /* <DEDUP_REMOVED lines=43> */
.L_x_414:
[----:B------:R-:W-:Y:S05]  /*a550*/  BSYNC B1 ;  /* 0x0000000000017941 */ /* 0x000fea0003800000 */
.L_x_413:
        /* <DEDUP_REMOVED lines=49> */
.L_x_420:
[----:B------:R-:W-:Y:S05]  /*a870*/  BSYNC B0 ;  /* 0x0000000000007941 */ /* 0x000fea0003800000 */
.L_x_419:
        /* <DEDUP_REMOVED lines=45> */
.L_x_418:
[----:B------:R-:W-:Y:S05]  /*ab50*/  BSYNC B1 ;  /* 0x0000000000017941 */ /* 0x000fea0003800000 */
.L_x_417:
[----:B------:R-:W-:-:S04]  /*ab60*/  IADD3 R0, R56, 0x60, RZ ;  /* 0x0000006038007810 */ /* 0x000fc80007ffe0ff */
        /* <DEDUP_REMOVED lines=11> */
[----:B------:R-:W-:-:S02]  /*ac20*/  HADD2.F32 R3, -RZ, R66.H0_H0 ;  /* 0x20000042ff037230 */ /* 0x000fc40000004100 */
        /* <DEDUP_REMOVED lines=18> */
[----:B------:R-:W-:Y:S01]  /*ad50*/  HADD2.F32 R0, -RZ, R25.H1_H1 ;  /* 0x30000019ff007230 */ /* 0x000fe20000004100 */
        /* <DEDUP_REMOVED lines=16> */
.L_x_423:
[----:B------:R-:W-:Y:S05]  /*ae60*/  BSYNC B0 ;  /* 0x0000000000007941 */ /* 0x000fea0003800000 */
.L_x_422:
        /* <DEDUP_REMOVED lines=44> */
[----:B------:R1:W-:Y:S01]  /*b130*/  STS.128 [R22+0x3000], R8 ;  /* 0x0030000816007388 */ /* 0x0003e20000000c00 */
[----:B------:R-:W-:Y:S05]  /*b140*/  BRA `(.L_x_421) ;  /* 0x0000245000007947 */ /* 0x000fea0003800000 */
.L_x_400:
[----:B------:R-:W-:Y:S01]  /*b150*/  UISETP.NE.AND UP0, UPT, UR24, URZ, UPT ;  /* 0x0000003f1800728c */ /* 0x000fe2000bf05270 */
[----:B------:R-:W-:Y:S01]  /*b160*/  IMAD.MOV.U32 R8, RZ, RZ, R12 ;  /* 0x000000ffff087224 */ /* 0x000fe200078e000c */
[----:B------:R-:W-:Y:S01]  /*b170*/  ISETP.GE.AND P2, PT, R25, c[0x0][0x27c], PT ;  /* 0x00009f0019007a0c */ /* 0x000fe20003f46270 */
[----:B------:R-:W-:Y:S01]  /*b180*/  IMAD.MOV.U32 R6, RZ, RZ, R10 ;  /* 0x000000ffff067224 */ /* 0x000fe200078e000a */
[----:B------:R-:W-:Y:S01]  /*b190*/  SHF.R.S32.HI R26, RZ, 0x1f, R25 ;  /* 0x0000001fff1a7819 */ /* 0x000fe20000011419 */
[----:B------:R-:W-:Y:S01]  /*b1a0*/  CS2R R22, SRZ ;  /* 0x0000000000167805 */ /* 0x000fe2000001ff00 */
[----:B------:R-:W-:Y:S01]  /*b1b0*/  PLOP3.LUT P1, PT, PT, PT, UP0, 0x80, 0x0 ;  /* 0x000000000000781c */ /* 0x000fe20003f2f008 */
[----:B------:R-:W-:Y:S01]  /*b1c0*/  CS2R R20, SRZ ;  /* 0x0000000000147805 */ /* 0x000fe2000001ff00 */
[----:B------:R-:W-:-:S11]  /*b1d0*/  PLOP3.LUT P0, PT, PT, PT, UP0, 0x80, 0x0 ;  /* 0x000000000000781c */ /* 0x000fd60003f0f008 */
[----:B------:R-:W-:-:S05]  /*b1e0*/  @P1 IMAD.HI.U32 R3, R0, c[0x0][0x2c8], RZ ;  /* 0x0000b20000031a27 */ /* 0x000fca00078e00ff */
[----:B------:R-:W-:-:S04]  /*b1f0*/  @P0 SHF.R.U32.HI R0, RZ, c[0x0][0x2cc], R3 ;  /* 0x0000b300ff000a19 */ /* 0x000fc80000011603 */
[----:B------:R-:W-:Y:S01]  /*b200*/  SHF.R.S32.HI R3, RZ, 0x1f, R0 ;  /* 0x0000001fff037819 */ /* 0x000fe20000011400 */
[----:B------:R-:W-:-:S04]  /*b210*/  IMAD.WIDE.U32 R8, R0, c[0x0][0x280], R8 ;  /* 0x0000a00000087a25 */ /* 0x000fc800078e0008 */
[C---:B------:R-:W-:Y:S01]  /*b220*/  IMAD R5, R3.reuse, c[0x0][0x280], RZ ;  /* 0x0000a00003057a24 */ /* 0x040fe200078e02ff */
[----:B------:R-:W-:Y:S01]  /*b230*/  LEA R14, P0, R8, c[0x0][0x270], 0x1 ;  /* 0x00009c00080e7a11 */ /* 0x000fe200078008ff */
[----:B------:R-:W-:Y:S02]  /*b240*/  IMAD R3, R3, c[0x0][0x290], RZ ;  /* 0x0000a40003037a24 */ /* 0x000fe400078e02ff */
[C---:B------:R-:W-:Y:S02]  /*b250*/  IMAD R5, R0.reuse, c[0x0][0x284], R5 ;  /* 0x0000a10000057a24 */ /* 0x040fe400078e0205 */
[----:B------:R-:W-:-:S04]  /*b260*/  IMAD.WIDE.U32 R6, R0, c[0x0][0x290], R6 ;  /* 0x0000a40000067a25 */ /* 0x000fc800078e0006 */
[----:B------:R-:W-:Y:S02]  /*b270*/  IMAD.IADD R5, R9, 0x1, R5 ;  /* 0x0000000109057824 */ /* 0x000fe400078e0205 */
[----:B------:R-:W-:-:S03]  /*b280*/  IMAD R0, R0, c[0x0][0x294], R3 ;  /* 0x0000a50000007a24 */ /* 0x000fc600078e0203 */
[----:B------:R-:W-:Y:S01]  /*b290*/  LEA.HI.X R12, R8, c[0x0][0x274], R5, 0x1, P0 ;  /* 0x00009d00080c7a11 */ /* 0x000fe200000f0c05 */
[----:B------:R-:W-:Y:S01]  /*b2a0*/  IMAD.IADD R0, R7, 0x1, R0 ;  /* 0x0000000107007824 */ /* 0x000fe200078e0200 */
[----:B------:R-:W1:Y:S01]  /*b2b0*/  SHFL.IDX PT, R8, R14, RZ, 0x1c1f ;  /* 0x001c1fff0e087589 */ /* 0x000e6200000e0000 */
[----:B------:R-:W-:-:S03]  /*b2c0*/  LEA R13, P0, R6, c[0x0][0x288], 0x1 ;  /* 0x0000a200060d7a11 */ /* 0x000fc600078008ff */
[----:B------:R-:W2:Y:S01]  /*b2d0*/  SHFL.IDX PT, R7, R12, RZ, 0x1c1f ;  /* 0x001c1fff0c077589 */ /* 0x000ea200000e0000 */
[----:B------:R-:W-:Y:S02]  /*b2e0*/  LEA.HI.X R11, R6, c[0x0][0x28c], R0, 0x1, P0 ;  /* 0x0000a300060b7a11 */ /* 0x000fe400000f0c00 */
[----:B------:R-:W-:Y:S01]  /*b2f0*/  ISETP.GE.OR P0, PT, R24, UR11, P2 ;  /* 0x0000000b18007c0c */ /* 0x000fe20009706670 */
[----:B------:R-:W3:Y:S04]  /*b300*/  SHFL.IDX PT, R6, R13, RZ, 0x1c1f ;  /* 0x001c1fff0d067589 */ /* 0x000ee800000e0000 */
[----:B------:R-:W4:Y:S08]  /*b310*/  SHFL.IDX PT, R5, R11, RZ, 0x1c1f ;  /* 0x001c1fff0b057589 */ /* 0x000f3000000e0000 */
[C---:B------:R-:W-:Y:S01]  /*b320*/  @!P0 IMAD.SHL.U32 R0, R25.reuse, 0x2, RZ ;  /* 0x0000000219008824 */ /* 0x040fe200078e00ff */
[----:B------:R-:W-:-:S04]  /*b330*/  @!P0 SHF.L.U64.HI R3, R25, 0x1, R26 ;  /* 0x0000000119038819 */ /* 0x000fc8000001021a */
[----:B-1----:R-:W-:-:S05]  /*b340*/  @!P0 IADD3 R8, P1, R8, R0, RZ ;  /* 0x0000000008088210 */ /* 0x002fca0007f3e0ff */
[--C-:B--2---:R-:W-:Y:S01]  /*b350*/  @!P0 IMAD.X R9, R7, 0x1, R3.reuse, P1 ;  /* 0x0000000107098824 */ /* 0x104fe200008e0603 */
[----:B---3--:R-:W-:Y:S01]  /*b360*/  @!P0 IADD3 R6, P1, R6, R0, RZ ;  /* 0x0000000006068210 */ /* 0x008fe20007f3e0ff */
[----:B------:R-:W-:Y:S01]  /*b370*/  CS2R R18, SRZ ;  /* 0x0000000000127805 */ /* 0x000fe2000001ff00 */
[----:B------:R-:W-:Y:S02]  /*b380*/  CS2R R16, SRZ ;  /* 0x0000000000107805 */ /* 0x000fe4000001ff00 */
[----:B------:R1:W2:Y:S01]  /*b390*/  @!P0 LD.E.128 R20, [R8.64] ;  /* 0x0000001a08148980 */ /* 0x0002a2000c101d00 */
[----:B----4-:R-:W-:-:S05]  /*b3a0*/  @!P0 IMAD.X R7, R5, 0x1, R3, P1 ;  /* 0x0000000105078824 */ /* 0x010fca00008e0603 */
[----:B------:R3:W4:Y:S01]  /*b3b0*/  @!P0 LD.E.128 R16, [R6.64] ;  /* 0x0000001a06108980 */ /* 0x000722000c101d00 */
[----:B------:R-:W-:Y:S01]  /*b3c0*/  IADD3 R0, R24, 0x20, RZ ;  /* 0x0000002018007810 */ /* 0x000fe20007ffe0ff */
[----:B------:R-:W-:Y:S01]  /*b3d0*/  BSSY B0, `(.L_x_424) ;  /* 0x0000027000007945 */ /* 0x000fe20003800000 */
[----:B------:R-:W-:Y:S01]  /*b3e0*/  CS2R R34, SRZ ;  /* 0x0000000000227805 */ /* 0x000fe2000001ff00 */
[----:B------:R2:W2:Y:S01]  /*b3f0*/  SHFL.IDX PT, R15, R12, 0x1, 0x1c1f ;  /* 0x003c1f000c0f7f89 */ /* 0x0004a200000e0000 */
[----:B------:R-:W-:Y:S01]  /*b400*/  ISETP.GE.AND P0, PT, R0, UR11, PT ;  /* 0x0000000b00007c0c */ /* 0x000fe2000bf06270 */
[----:B------:R-:W-:Y:S01]  /*b410*/  CS2R R32, SRZ ;  /* 0x0000000000207805 */ /* 0x000fe2000001ff00 */
[----:B------:R-:W-:Y:S01]  /*b420*/  CS2R R30, SRZ ;  /* 0x00000000001e7805 */ /* 0x000fe2000001ff00 */
[----:B------:R2:W2:Y:S01]  /*b430*/  SHFL.IDX PT, R10, R11, 0x1, 0x1c1f ;  /* 0x003c1f000b0a7f89 */ /* 0x0004a200000e0000 */
[----:B------:R-:W-:-:S03]  /*b440*/  CS2R R28, SRZ ;  /* 0x00000000001c7805 */ /* 0x000fc6000001ff00 */
[----:B-1----:R1:W1:Y:S04]  /*b450*/  SHFL.IDX PT, R9, R13, 0x1, 0x1c1f ;  /* 0x003c1f000d097f89 */ /* 0x00226800000e0000 */
[----:B---3--:R3:W1:Y:S01]  /*b460*/  SHFL.IDX PT, R7, R14, 0x1, 0x1c1f ;  /* 0x003c1f000e077f89 */ /* 0x00866200000e0000 */
[----:B--2---:R-:W-:Y:S02]  /*b470*/  IMAD.MOV.U32 R6, RZ, RZ, R22 ;  /* 0x000000ffff067224 */ /* 0x004fe400078e0016 */
[----:B------:R-:W-:Y:S02]  /*b480*/  IMAD.MOV.U32 R5, RZ, RZ, R23 ;  /* 0x000000ffff057224 */ /* 0x000fe400078e0017 */
[----:B------:R-:W-:Y:S01]  /*b490*/  IMAD.MOV.U32 R3, RZ, RZ, R20 ;  /* 0x000000ffff037224 */ /* 0x000fe200078e0014 */
[----:B------:R-:W-:Y:S01]  /*b4a0*/  PRMT R65, R6, 0x7610, R65 ;  /* 0x0000761006417816 */ /* 0x000fe20000000041 */
[----:B------:R-:W-:Y:S01]  /*b4b0*/  IMAD.MOV.U32 R0, RZ, RZ, R21 ;  /* 0x000000ffff007224 */ /* 0x000fe200078e0015 */
[----:B------:R-:W-:Y:S01]  /*b4c0*/  PRMT R59, R5, 0x7610, R59 ;  /* 0x00007610053b7816 */ /* 0x000fe2000000003b */
[----:B----4-:R-:W-:Y:S01]  /*b4d0*/  IMAD.MOV.U32 R6, RZ, RZ, R18 ;  /* 0x000000ffff067224 */ /* 0x010fe200078e0012 */
[----:B------:R-:W-:Y:S01]  /*b4e0*/  PRMT R64, R64, 0x5410, R3 ;  /* 0x0000541040407816 */ /* 0x000fe20000000003 */
[----:B------:R-:W-:Y:S01]  /*b4f0*/  IMAD.MOV.U32 R5, RZ, RZ, R19 ;  /* 0x000000ffff057224 */ /* 0x000fe200078e0013 */
[----:B------:R-:W-:Y:S01]  /*b500*/  PRMT R37, R37, 0x5410, R0 ;  /* 0x0000541025257816 */ /* 0x000fe20000000000 */
[----:B------:R-:W-:Y:S01]  /*b510*/  IMAD.MOV.U32 R3, RZ, RZ, R16 ;  /* 0x000000ffff037224 */ /* 0x000fe200078e0010 */
[----:B------:R-:W-:Y:S01]  /*b520*/  PRMT R64, R6, 0x7610, R64 ;  /* 0x0000761006407816 */ /* 0x000fe20000000040 */
[----:B------:R-:W-:Y:S01]  /*b530*/  IMAD.MOV.U32 R0, RZ, RZ, R17 ;  /* 0x000000ffff007224 */ /* 0x000fe200078e0011 */
[----:B------:R-:W-:-:S02]  /*b540*/  PRMT R39, R5, 0x7610, R39 ;  /* 0x0000761005277816 */ /* 0x000fc40000000027 */
[----:B------:R-:W-:Y:S02]  /*b550*/  PRMT R59, R59, 0x5410, R3 ;  /* 0x000054103b3b7816 */ /* 0x000fe40000000003 */
[----:B------:R-:W-:Y:S01]  /*b560*/  PRMT R37, R0, 0x7610, R37 ;  /* 0x0000761000257816 */ /* 0x000fe20000000025 */
[----:B------:R-:W-:Y:S05]  /*b570*/  @P0 BRA `(.L_x_425) ;  /* 0x000000c000000947 */ /* 0x000fea0003800000 */
[----:B-1-3--:R-:W-:Y:S01]  /*b580*/  CS2R R32, SRZ ;  /* 0x0000000000207805 */ /* 0x00afe2000001ff00 */
[----:B------:R-:W-:Y:S01]  /*b590*/  CS2R R30, SRZ ;  /* 0x00000000001e7805 */ /* 0x000fe2000001ff00 */
[----:B------:R-:W-:Y:S01]  /*b5a0*/  CS2R R28, SRZ ;  /* 0x00000000001c7805 */ /* 0x000fe2000001ff00 */
[----:B------:R-:W-:Y:S05]  /*b5b0*/  @P2 BRA `(.L_x_425) ;  /* 0x0000008000002947 */ /* 0x000fea0003800000 */
[C---:B------:R-:W-:Y:S01]  /*b5c0*/  IMAD.SHL.U32 R6, R25.reuse, 0x2, RZ ;  /* 0x0000000219067824 */ /* 0x040fe200078e00ff */
[----:B------:R-:W-:-:S04]  /*b5d0*/  SHF.L.U64.HI R0, R25, 0x1, R26 ;  /* 0x0000000119007819 */ /* 0x000fc8000001021a */
[-C--:B------:R-:W-:Y:S02]  /*b5e0*/  IADD3 R8, P1, R7, R6.reuse, RZ ;  /* 0x0000000607087210 */ /* 0x080fe40007f3e0ff */
[----:B------:R-:W-:-:S03]  /*b5f0*/  IADD3 R6, P0, R9, R6, RZ ;  /* 0x0000000609067210 */ /* 0x000fc60007f1e0ff */
[--C-:B------:R-:W-:Y:S02]  /*b600*/  IMAD.X R9, R15, 0x1, R0.reuse, P1 ;  /* 0x000000010f097824 */ /* 0x100fe400008e0600 */
[----:B------:R-:W-:-:S03]  /*b610*/  IMAD.X R7, R10, 0x1, R0, P0 ;  /* 0x000000010a077824 */ /* 0x000fc600000e0600 */
[----:B------:R1:W5:Y:S04]  /*b620*/  LD.E.128 R32, [R8.64] ;  /* 0x0000001a08207980 */ /* 0x000368000c101d00 */
[----:B------:R1:W5:Y:S02]  /*b630*/  LD.E.128 R28, [R6.64] ;  /* 0x0000001a061c7980 */ /* 0x000364000c101d00 */
.L_x_425:
[----:B-1-3--:R-:W-:Y:S05]  /*b640*/  BSYNC B0 ;  /* 0x0000000000007941 */ /* 0x00afea0003800000 */
.L_x_424:
[----:B------:R-:W1:Y:S01]  /*b650*/  SHFL.IDX PT, R5, R14, 0x2, 0x1c1f ;  /* 0x005c1f000e057f89 */ /* 0x000e6200000e0000 */
[----:B------:R-:W-:Y:S01]  /*b660*/  IADD3 R0, R24, 0x40, RZ ;  /* 0x0000004018007810 */ /* 0x000fe20007ffe0ff */
[----:B------:R-:W-:Y:S01]  /*b670*/  CS2R R50, SRZ ;  /* 0x0000000000327805 */ /* 0x000fe2000001ff00 */
[----:B------:R-:W-:Y:S01]  /*b680*/  CS2R R48, SRZ ;  /* 0x0000000000307805 */ /* 0x000fe2000001ff00 */
[----:B------:R-:W2:Y:S01]  /*b690*/  SHFL.IDX PT, R7, R12, 0x2, 0x1c1f ;  /* 0x005c1f000c077f89 */ /* 0x000ea200000e0000 */
[----:B------:R-:W-:-:S03]  /*b6a0*/  ISETP.GE.OR P0, PT, R0, UR11, P2 ;  /* 0x0000000b00007c0c */ /* 0x000fc60009706670 */
[----:B------:R-:W3:Y:S04]  /*b6b0*/  SHFL.IDX PT, R6, R13, 0x2, 0x1c1f ;  /* 0x005c1f000d067f89 */ /* 0x000ee800000e0000 */
[----:B------:R-:W4:Y:S06]  /*b6c0*/  SHFL.IDX PT, R10, R11, 0x2, 0x1c1f ;  /* 0x005c1f000b0a7f89 */ /* 0x000f2c00000e0000 */
[C---:B------:R-:W-:Y:S01]  /*b6d0*/  @!P0 IMAD.SHL.U32 R0, R25.reuse, 0x2, RZ ;  /* 0x0000000219008824 */ /* 0x040fe200078e00ff */
[----:B------:R-:W-:-:S04]  /*b6e0*/  @!P0 SHF.L.U64.HI R3, R25, 0x1, R26 ;  /* 0x0000000119038819 */ /* 0x000fc8000001021a */
[----:B-1----:R-:W-:-:S05]  /*b6f0*/  @!P0 IADD3 R8, P1, R5, R0, RZ ;  /* 0x0000000005088210 */ /* 0x002fca0007f3e0ff */
[----:B--2---:R-:W-:Y:S01]  /*b700*/  @!P0 IMAD.X R9, R7, 0x1, R3, P1 ;  /* 0x0000000107098824 */ /* 0x004fe200008e0603 */
[----:B---3--:R-:W-:Y:S01]  /*b710*/  @!P0 IADD3 R6, P1, R6, R0, RZ ;  /* 0x0000000006068210 */ /* 0x008fe20007f3e0ff */
[----:B------:R-:W-:-:S03]  /*b720*/  CS2R R46, SRZ ;  /* 0x00000000002e7805 */ /* 0x000fc6000001ff00 */
[----:B------:R1:W2:Y:S01]  /*b730*/  @!P0 LD.E.128 R48, [R8.64] ;  /* 0x0000001a08308980 */ /* 0x0002a2000c101d00 */
[----:B------:R-:W-:Y:S01]  /*b740*/  CS2R R44, SRZ ;  /* 0x00000000002c7805 */ /* 0x000fe2000001ff00 */
[----:B----4-:R-:W-:-:S05]  /*b750*/  @!P0 IMAD.X R7, R10, 0x1, R3, P1 ;  /* 0x000000010a078824 */ /* 0x010fca00008e0603 */
[----:B------:R3:W4:Y:S01]  /*b760*/  @!P0 LD.E.128 R44, [R6.64] ;  /* 0x0000001a062c8980 */ /* 0x000722000c101d00 */
[----:B------:R-:W-:Y:S01]  /*b770*/  IADD3 R0, R24, 0x60, RZ ;  /* 0x0000006018007810 */ /* 0x000fe20007ffe0ff */
[----:B-----5:R-:W-:Y:S01]  /*b780*/  IMAD.MOV.U32 R5, RZ, RZ, R35 ;  /* 0x000000ffff057224 */ /* 0x020fe200078e0023 */
[----:B------:R-:W-:Y:S01]  /*b790*/  BSSY B0, `(.L_x_426) ;  /* 0x0000035000007945 */ /* 0x000fe20003800000 */
        /* <DEDUP_REMOVED lines=10> */
[----:B------:R-:W2:Y:S01]  /*b840*/  SHFL.IDX PT, R12, R12, 0x3, 0x1c1f ;  /* 0x007c1f000c0c7f89 */ /* 0x000ea200000e0000 */
[----:B------:R-:W-:Y:S01]  /*b850*/  PRMT R67, R67, 0x5410, R3 ;  /* 0x0000541043437816 */ /* 0x000fe20000000003 */
[----:B------:R-:W-:Y:S01]  /*b860*/  CS2R R62, SRZ ;  /* 0x00000000003e7805 */ /* 0x000fe2000001ff00 */
[----:B------:R-:W-:Y:S01]  /*b870*/  PRMT R66, R66, 0x5410, R0 ;  /* 0x0000541042427816 */ /* 0x000fe20000000000 */
[----:B-1----:R1:W1:Y:S01]  /*b880*/  SHFL.IDX PT, R9, R13, 0x3, 0x1c1f ;  /* 0x007c1f000d097f89 */ /* 0x00226200000e0000 */
[----:B------:R-:W-:Y:S01]  /*b890*/  CS2R R60, SRZ ;  /* 0x00000000003c7805 */ /* 0x000fe2000001ff00 */
[----:B------:R-:W-:Y:S01]  /*b8a0*/  CS2R R54, SRZ ;  /* 0x0000000000367805 */ /* 0x000fe2000001ff00 */
[----:B------:R-:W-:Y:S01]  /*b8b0*/  CS2R R52, SRZ ;  /* 0x0000000000347805 */ /* 0x000fe2000001ff00 */
[----:B------:R1:W1:Y:S01]  /*b8c0*/  SHFL.IDX PT, R10, R11, 0x3, 0x1c1f ;  /* 0x007c1f000b0a7f89 */ /* 0x00026200000e0000 */
[----:B---3--:R-:W-:-:S03]  /*b8d0*/  IMAD.MOV.U32 R6, RZ, RZ, R34 ;  /* 0x000000ffff067224 */ /* 0x008fc600078e0022 */
[----:B------:R3:W1:Y:S02]  /*b8e0*/  SHFL.IDX PT, R7, R14, 0x3, 0x1c1f ;  /* 0x007c1f000e077f89 */ /* 0x00066400000e0000 */
[----:B------:R-:W-:Y:S01]  /*b8f0*/  PRMT R71, R6, 0x7610, R71 ;  /* 0x0000761006477816 */ /* 0x000fe20000000047 */
[----:B------:R-:W-:-:S05]  /*b900*/  IMAD.MOV.U32 R6, RZ, RZ, R30 ;  /* 0x000000ffff067224 */ /* 0x000fca00078e001e */
[----:B------:R-:W-:Y:S01]  /*b910*/  PRMT R70, R6, 0x7610, R70 ;  /* 0x0000761006467816 */ /* 0x000fe20000000046 */
        /* <DEDUP_REMOVED lines=17> */
[C---:B-1-3--:R-:W-:Y:S01]  /*ba30*/  IMAD.SHL.U32 R3, R25.reuse, 0x2, RZ ;  /* 0x0000000219037824 */ /* 0x04afe200078e00ff */
[----:B------:R-:W-:Y:S01]  /*ba40*/  SHF.L.U64.HI R0, R25, 0x1, R26 ;  /* 0x0000000119007819 */ /* 0x000fe2000001021a */
[----:B------:R-:W-:Y:S01]  /*ba50*/  CS2R R60, SRZ ;  /* 0x00000000003c7805 */ /* 0x000fe2000001ff00 */
[----:B------:R-:W-:Y:S01]  /*ba60*/  CS2R R54, SRZ ;  /* 0x0000000000367805 */ /* 0x000fe2000001ff00 */
[----:B------:R-:W-:Y:S01]  /*ba70*/  CS2R R52, SRZ ;  /* 0x0000000000347805 */ /* 0x000fe2000001ff00 */
[-C--:B------:R-:W-:Y:S02]  /*ba80*/  IADD3 R8, P1, R7, R3.reuse, RZ ;  /* 0x0000000307087210 */ /* 0x080fe40007f3e0ff */
[----:B------:R-:W-:-:S03]  /*ba90*/  IADD3 R6, P0, R9, R3, RZ ;  /* 0x0000000309067210 */ /* 0x000fc60007f1e0ff */
[--C-:B------:R-:W-:Y:S02]  /*baa0*/  IMAD.X R9, R12, 0x1, R0.reuse, P1 ;  /* 0x000000010c097824 */ /* 0x100fe400008e0600 */
[----:B------:R-:W-:-:S03]  /*bab0*/  IMAD.X R7, R10, 0x1, R0, P0 ;  /* 0x000000010a077824 */ /* 0x000fc600000e0600 */
[----:B------:R1:W5:Y:S04]  /*bac0*/  @!P2 LD.E.128 R60, [R8.64] ;  /* 0x0000001a083ca980 */ /* 0x000368000c101d00 */
[----:B------:R1:W5:Y:S02]  /*bad0*/  @!P2 LD.E.128 R52, [R6.64] ;  /* 0x0000001a0634a980 */ /* 0x000364000c101d00 */
.L_x_427:
[----:B-1-3--:R-:W-:Y:S05]  /*bae0*/  BSYNC B0 ;  /* 0x0000000000007941 */ /* 0x00afea0003800000 */
.L_x_426:
[----:B------:R-:W-:Y:S01]  /*baf0*/  UIADD3 UR7, -UR18, UR11, URZ ;  /* 0x0000000b12077290 */ /* 0x000fe2000fffe13f */
[----:B-----5:R-:W-:Y:S01]  /*bb00*/  IMAD.MOV.U32 R0, RZ, RZ, R62 ;  /* 0x000000ffff007224 */ /* 0x020fe200078e003e */
[----:B------:R-:W-:-:S04]  /*bb10*/  DEPBAR.LE SB0, 0x1 ;  /* 0x000080400000791a */ /* 0x000fc80000000000 */
[----:B------:R-:W-:Y:S01]  /*bb20*/  UISETP.LT.AND UP0, UPT, UR7, 0x80, UPT ;  /* 0x000000800700788c */ /* 0x000fe2000bf01270 */
[----:B------:R-:W-:Y:S01]  /*bb30*/  PRMT R80, R0, 0x7610, R80 ;  /* 0x0000761000507816 */ /* 0x000fe20000000050 */
[----:B------:R-:W-:Y:S01]  /*bb40*/  IMAD.MOV.U32 R5, RZ, RZ, R63 ;  /* 0x000000ffff057224 */ /* 0x000fe200078e003f */
[----:B------:R-:W-:Y:S01]  /*bb50*/  BSSY B0, `(.L_x_428) ;  /* 0x0000071000007945 */ /* 0x000fe20003800000 */
[----:B------:R-:W-:Y:S01]  /*bb60*/  USEL UR7, UR7, 0x80, UP0 ;  /* 0x0000008007077887 */ /* 0x000fe20008000000 */
[----:B------:R-:W-:Y:S02]  /*bb70*/  IMAD.MOV.U32 R3, RZ, RZ, R60 ;  /* 0x000000ffff037224 */ /* 0x000fe400078e003c */
[----:B------:R-:W-:Y:S01]  /*bb80*/  IMAD.MOV.U32 R0, RZ, RZ, R61 ;  /* 0x000000ffff007224 */ /* 0x000fe200078e003d */
[----:B------:R-:W-:Y:S01]  /*bb90*/  PRMT R77, R5, 0x7610, R77 ;  /* 0x00007610054d7816 */ /* 0x000fe2000000004d */
[----:B------:R-:W-:Y:S01]  /*bba0*/  IMAD.MOV.U32 R6, RZ, RZ, R54 ;  /* 0x000000ffff067224 */ /* 0x000fe200078e0036 */
[----:B------:R-:W-:Y:S01]  /*bbb0*/  BAR.SYNC.DEFER_BLOCKING 0x0 ;  /* 0x0000000000007b1d */ /* 0x000fe20000010000 */
[----:B------:R-:W-:Y:S01]  /*bbc0*/  ISETP.GE.OR P0, PT, R56, UR7, P2 ;  /* 0x0000000738007c0c */ /* 0x000fe20009706670 */
[----:B------:R-:W-:Y:S01]  /*bbd0*/  IMAD.MOV.U32 R5, RZ, RZ, R55 ;  /* 0x000000ffff057224 */ /* 0x000fe200078e0037 */
[----:B------:R-:W-:Y:S01]  /*bbe0*/  PRMT R79, R79, 0x5410, R3 ;  /* 0x000054104f4f7816 */ /* 0x000fe20000000003 */
[----:B------:R-:W-:Y:S01]  /*bbf0*/  IMAD.MOV.U32 R3, RZ, RZ, R52 ;  /* 0x000000ffff037224 */ /* 0x000fe200078e0034 */
[----:B------:R-:W-:Y:S01]  /*bc00*/  PRMT R78, R0, 0x7610, R78 ;  /* 0x00007610004e7816 */ /* 0x000fe2000000004e */
[----:B------:R-:W-:Y:S01]  /*bc10*/  IMAD.MOV.U32 R0, RZ, RZ, R53 ;  /* 0x000000ffff007224 */ /* 0x000fe200078e0035 */
[----:B------:R-:W-:-:S02]  /*bc20*/  PRMT R79, R6, 0x7610, R79 ;  /* 0x00007610064f7816 */ /* 0x000fc4000000004f */
[----:B------:R-:W-:Y:S02]  /*bc30*/  PRMT R75, R75, 0x5410, R5 ;  /* 0x000054104b4b7816 */ /* 0x000fe40000000005 */
[----:B------:R-:W-:Y:S02]  /*bc40*/  PRMT R78, R78, 0x5410, R3 ;  /* 0x000054104e4e7816 */ /* 0x000fe40000000003 */
[----:B------:R-:W-:Y:S01]  /*bc50*/  PRMT R77, R77, 0x5410, R0 ;  /* 0x000054104d4d7816 */ /* 0x000fe20000000000 */
[----:B------:R-:W-:Y:S05]  /*bc60*/  @P0 BRA `(.L_x_429) ;  /* 0x000005f000000947 */ /* 0x000fea0003800000 */
[----:B------:R-:W-:Y:S02]  /*bc70*/  SHF.L.U32 R0, R56, 0x6, RZ ;  /* 0x0000000638007819 */ /* 0x000fe400000006ff */
[----:B------:R-:W-:Y:S02]  /*bc80*/  IADD3 R5, R25, c[0x0][0x27c], RZ ;  /* 0x00009f0019057a10 */ /* 0x000fe40007ffe0ff */
[----:B------:R-:W-:Y:S02]  /*bc90*/  LOP3.LUT R0, R0, 0x1c0, RZ, 0xc0, !PT ;  /* 0x000001c000007812 */ /* 0x000fe400078ec0ff */
[----:B------:R-:W-:-:S02]  /*bca0*/  SHF.L.U32 R7, R207, 0x9, RZ ;  /* 0x00000009cf077819 */ /* 0x000fc400000006ff */
[C---:B------:R-:W-:Y:S02]  /*bcb0*/  LOP3.LUT R3, R0.reuse, 0x38, R25, 0xf8, !PT ;  /* 0x0000003800037812 */ /* 0x040fe400078ef819 */
[----:B------:R-:W-:Y:S02]  /*bcc0*/  SHF.R.U32.HI R6, RZ, 0x3, R0 ;  /* 0x00000003ff067819 */ /* 0x000fe40000011600 */
[----:B------:R-:W-:Y:S02]  /*bcd0*/  LOP3.LUT R0, R0, 0x38, R5, 0xf8, !PT ;  /* 0x0000003800007812 */ /* 0x000fe400078ef805 */
[C-C-:B------:R-:W-:Y:S02]  /*bce0*/  LOP3.LUT R3, R7.reuse, R3, R6.reuse, 0xf6, !PT ;  /* 0x0000000307037212 */ /* 0x140fe400078ef606 */
[----:B------:R-:W-:Y:S02]  /*bcf0*/  LOP3.LUT R0, R7, R0, R6, 0xf6, !PT ;  /* 0x0000000007007212 */ /* 0x000fe400078ef606 */
[----:B------:R-:W-:Y:S01]  /*bd00*/  SHF.L.U32 R38, R3, 0x1, RZ ;  /* 0x0000000103267819 */ /* 0x000fe200000006ff */
[--C-:B------:R-:W-:Y:S01]  /*bd10*/  HADD2.F32 R3, -RZ, R37.reuse.H1_H1 ;  /* 0x30000025ff037230 */ /* 0x100fe20000004100 */
[----:B------:R-:W-:Y:S01]  /*bd20*/  SHF.L.U32 R36, R0, 0x1, RZ ;  /* 0x0000000100247819 */ /* 0x000fe200000006ff */
[----:B------:R-:W-:Y:S01]  /*bd30*/  HADD2.F32 R0, -RZ, R37.H0_H0 ;  /* 0x20000025ff007230 */ /* 0x000fe20000004100 */
[----:B------:R-:W-:Y:S01]  /*bd40*/  SHF.R.U32.HI R5, RZ, 0x10, R17 ;  /* 0x00000010ff057819 */ /* 0x000fe20000011611 */
[----:B------:R-:W1:Y:S01]  /*bd50*/  LDS.128 R8, [R38+0x6100] ;  /* 0x0061000026087984 */ /* 0x000e620000000c00 */
[----:B------:R-:W-:-:S02]  /*bd60*/  SHF.R.U64 R57, R20, 0x10, R21 ;  /* 0x0000001014397819 */ /* 0x000fc40000001215 */
[----:B------:R-:W-:Y:S01]  /*bd70*/  SHF.R.U32.HI R26, RZ, 0x10, R21 ;  /* 0x00000010ff1a7819 */ /* 0x000fe20000011615 */
[----:B------:R-:W2:Y:S01]  /*bd80*/  LDS.128 R12, [R36+0x6100] ;  /* 0x00610000240c7984 */ /* 0x000ea20000000c00 */
[----:B------:R-:W-:Y:S01]  /*bd90*/  HADD2.F32 R37, -RZ, R5.H0_H0 ;  /* 0x20000005ff257230 */ /* 0x000fe20000004100 */
[----:B------:R-:W-:Y:S02]  /*bda0*/  SHF.R.U64 R42, R16, 0x10, R17 ;  /* 0x00000010102a7819 */ /* 0x000fe40000001211 */
[--C-:B------:R-:W-:Y:S02]  /*bdb0*/  SHF.R.U64 R43, R22, 0x10, R23.reuse ;  /* 0x00000010162b7819 */ /* 0x100fe40000001217 */
[----:B------:R-:W-:Y:S02]  /*bdc0*/  SHF.R.U32.HI R27, RZ, 0x10, R23 ;  /* 0x00000010ff1b7819 */ /* 0x000fe40000011617 */
[--C-:B------:R-:W-:Y:S02]  /*bdd0*/  SHF.R.U64 R41, R18, 0x10, R19.reuse ;  /* 0x0000001012297819 */ /* 0x100fe40000001213 */
[----:B------:R-:W-:Y:S01]  /*bde0*/  SHF.R.U32.HI R21, RZ, 0x10, R19 ;  /* 0x00000010ff157819 */ /* 0x000fe20000011613 */
[----:B-1----:R-:W-:-:S02]  /*bdf0*/  HADD2.F32 R16, -RZ, R9.H0_H0 ;  /* 0x20000009ff107230 */ /* 0x002fc40000004100 */
[--C-:B------:R-:W-:Y:S02]  /*be00*/  HADD2.F32 R19, -RZ, R8.reuse.H0_H0 ;  /* 0x20000008ff137230 */ /* 0x100fe40000004100 */
[----:B--2---:R-:W-:Y:S01]  /*be10*/  HADD2.F32 R5, -RZ, R13.H0_H0 ;  /* 0x2000000dff057230 */ /* 0x004fe20000004100 */
[CC--:B------:R-:W-:Y:S01]  /*be20*/  FMUL.FTZ R7, R16.reuse, R0.reuse ;  /* 0x0000000010077220 */ /* 0x0c0fe20000410000 */
[----:B------:R-:W-:Y:S02]  /*be30*/  HADD2.F32 R23, -RZ, R8.H1_H1 ;  /* 0x30000008ff177230 */ /* 0x000fe40000004100 */
[--C-:B------:R-:W-:Y:S01]  /*be40*/  HADD2.F32 R17, -RZ, R11.reuse.H0_H0 ;  /* 0x2000000bff117230 */ /* 0x100fe20000004100 */
[----:B------:R-:W-:Y:S01]  /*be50*/  FMUL.FTZ R6, R5, R0 ;  /* 0x0000000005067220 */ /* 0x000fe20000410000 */
[----:B------:R-:W-:Y:S02]  /*be60*/  HADD2.F32 R18, -RZ, R11.H1_H1 ;  /* 0x3000000bff127230 */ /* 0x000fe40000004100 */
[--C-:B------:R-:W-:Y:S01]  /*be70*/  HADD2.F32 R20, -RZ, R10.reuse.H0_H0 ;  /* 0x2000000aff147230 */ /* 0x100fe20000004100 */
[----:B------:R-:W-:Y:S01]  /*be80*/  FFMA.FTZ R40, R16, R3, -R6 ;  /* 0x0000000310287223 */ /* 0x000fe20000010806 */
[----:B------:R-:W-:-:S02]  /*be90*/  HADD2.F32 R24, -RZ, R10.H1_H1 ;  /* 0x3000000aff187230 */ /* 0x000fc40000004100 */
[----:B------:R-:W-:Y:S02]  /*bea0*/  HADD2.F32 R8, -RZ, R13.H1_H1 ;  /* 0x3000000dff087230 */ /* 0x000fe40000004100 */
[--C-:B------:R-:W-:Y:S02]  /*beb0*/  HADD2.F32 R11, -RZ, R15.reuse.H0_H0 ;  /* 0x2000000fff0b7230 */ /* 0x100fe40000004100 */
[----:B------:R-:W-:Y:S01]  /*bec0*/  HADD2.F32 R10, -RZ, R15.H1_H1 ;  /* 0x3000000fff0a7230 */ /* 0x000fe20000004100 */
[----:B------:R-:W-:Y:S01]  /*bed0*/  FMUL.FTZ R6, R8, R37 ;  /* 0x0000002508067220 */ /* 0x000fe20000410000 */
[--C-:B------:R-:W-:Y:S02]  /*bee0*/  HADD2.F32 R13, -RZ, R12.reuse.H0_H0 ;  /* 0x2000000cff0d7230 */ /* 0x100fe40000004100 */
[----:B------:R-:W-:Y:S02]  /*bef0*/  HADD2.F32 R15, -RZ, R12.H1_H1 ;  /* 0x3000000cff0f7230 */ /* 0x000fe40000004100 */
[----:B------:R-:W-:-:S02]  /*bf00*/  HADD2.F32 R12, -RZ, R14.H0_H0 ;  /* 0x2000000eff0c7230 */ /* 0x000fc40000004100 */
[----:B------:R-:W-:Y:S02]  /*bf10*/  HADD2.F32 R22, -RZ, R14.H1_H1 ;  /* 0x3000000eff167230 */ /* 0x000fe40000004100 */
[----:B------:R-:W-:Y:S02]  /*bf20*/  HADD2.F32 R9, -RZ, R9.H1_H1 ;  /* 0x30000009ff097230 */ /* 0x000fe40000004100 */
[----:B------:R-:W-:Y:S02]  /*bf30*/  HADD2.F32 R14, -RZ, R26.H0_H0 ;  /* 0x2000001aff0e7230 */ /* 0x000fe40000004100 */
[----:B------:R-:W-:Y:S01]  /*bf40*/  HADD2.F32 R0, -RZ, R39.H0_H0 ;  /* 0x20000027ff007230 */ /* 0x000fe20000004100 */
[----:B------:R-:W-:Y:S01]  /*bf50*/  FFMA.FTZ R39, R5, R3, R7 ;  /* 0x0000000305277223 */ /* 0x000fe20000010007 */
[----:B------:R-:W-:Y:S01]  /*bf60*/  HADD2.F32 R3, -RZ, R59.H0_H0 ;  /* 0x2000003bff037230 */ /* 0x000fe20000004100 */
[C---:B------:R-:W-:Y:S01]  /*bf70*/  FFMA.FTZ R26, R9.reuse, R14, -R6 ;  /* 0x0000000e091a7223 */ /* 0x040fe20000010806 */
[----:B------:R-:W-:Y:S01]  /*bf80*/  HADD2.F32 R7, -RZ, R27.H0_H0 ;  /* 0x2000001bff077230 */ /* 0x000fe20000004100 */
[----:B------:R-:W-:Y:S01]  /*bf90*/  FMUL.FTZ R5, R9, R37 ;  /* 0x0000002509057220 */ /* 0x000fe20000410000 */
[----:B------:R-:W-:Y:S01]  /*bfa0*/  HADD2.F32 R9, -RZ, R21.H0_H0 ;  /* 0x20000015ff097230 */ /* 0x000fe20000004100 */
[----:B------:R-:W-:-:S02]  /*bfb0*/  FMUL.FTZ R6, R11, R0 ;  /* 0x000000000b067220 */ /* 0x000fc40000410000 */
[C---:B------:R-:W-:Y:S02]  /*bfc0*/  FMUL.FTZ R0, R17.reuse, R0 ;  /* 0x0000000011007220 */ /* 0x040fe40000410000 */
[----:B------:R-:W-:Y:S02]  /*bfd0*/  FFMA.FTZ R21, R8, R14, R5 ;  /* 0x0000000e08157223 */ /* 0x000fe40000010005 */
[-C--:B------:R-:W-:Y:S02]  /*bfe0*/  FFMA.FTZ R17, R17, R3.reuse, -R6 ;  /* 0x0000000311117223 */ /* 0x080fe40000010806 */
[----:B------:R-:W-:Y:S01]  /*bff0*/  FFMA.FTZ R16, R11, R3, R0 ;  /* 0x000000030b107223 */ /* 0x000fe20000010000 */
[----:B------:R-:W-:Y:S01]  /*c000*/  HADD2.F32 R3, -RZ, R59.H1_H1 ;  /* 0x3000003bff037230 */ /* 0x000fe20000004100 */
[-C--:B------:R-:W-:Y:S01]  /*c010*/  FMUL.FTZ R6, R10, R9.reuse ;  /* 0x000000090a067220 */ /* 0x080fe20000410000 */
[--C-:B------:R-:W-:Y:S01]  /*c020*/  HADD2.F32 R0, -RZ, R64.reuse.H0_H0 ;  /* 0x20000040ff007230 */ /* 0x100fe20000004100 */
[C---:B------:R-:W-:Y:S01]  /*c030*/  FMUL.FTZ R5, R18.reuse, R9 ;  /* 0x0000000912057220 */ /* 0x040fe20000410000 */
[----:B------:R-:W-:Y:S01]  /*c040*/  HADD2.F32 R9, -RZ, R43.H0_H0 ;  /* 0x2000002bff097230 */ /* 0x000fe20000004100 */
[-C--:B------:R-:W-:Y:S01]  /*c050*/  FFMA.FTZ R18, R18, R7.reuse, -R6 ;  /* 0x0000000712127223 */ /* 0x080fe20000010806 */
[----:B------:R-:W-:Y:S01]  /*c060*/  HADD2.F32 R6, -RZ, R64.H1_H1 ;  /* 0x30000040ff067230 */ /* 0x000fe20000004100 */
[----:B------:R-:W-:Y:S01]  /*c070*/  FFMA.FTZ R11, R10, R7, R5 ;  /* 0x000000070a0b7223 */ /* 0x000fe20000010005 */
[----:B------:R-:W-:Y:S01]  /*c080*/  HADD2.F32 R5, -RZ, R65.H0_H0 ;  /* 0x20000041ff057230 */ /* 0x000fe20000004100 */
[----:B------:R-:W-:-:S02]  /*c090*/  FMUL.FTZ R8, R13, R3 ;  /* 0x000000030d087220 */ /* 0x000fc40000410000 */
[----:B------:R-:W-:Y:S01]  /*c0a0*/  FMUL.FTZ R7, R19, R3 ;  /* 0x0000000313077220 */ /* 0x000fe20000410000 */
[----:B------:R-:W-:Y:S01]  /*c0b0*/  F2FP.PACK_AB R11, R11, R16 ;  /* 0x000000100b0b723e */ /* 0x000fe200000000ff */
[-C--:B------:R-:W-:Y:S02]  /*c0c0*/  FMUL.FTZ R3, R12, R0.reuse ;  /* 0x000000000c037220 */ /* 0x080fe40000410000 */
[C---:B------:R-:W-:Y:S02]  /*c0d0*/  FMUL.FTZ R0, R20.reuse, R0 ;  /* 0x0000000014007220 */ /* 0x040fe40000410000 */
[-C--:B------:R-:W-:Y:S01]  /*c0e0*/  FFMA.FTZ R14, R20, R5.reuse, -R3 ;  /* 0x00000005140e7223 */ /* 0x080fe20000010803 */
[----:B------:R-:W-:Y:S01]  /*c0f0*/  HADD2.F32 R3, -RZ, R42.H0_H0 ;  /* 0x2000002aff037230 */ /* 0x000fe20000004100 */
[----:B------:R-:W-:Y:S01]  /*c100*/  FFMA.FTZ R10, R12, R5, R0 ;  /* 0x000000050c0a7223 */ /* 0x000fe20000010000 */
[----:B------:R-:W-:Y:S01]  /*c110*/  HADD2.F32 R0, -RZ, R41.H0_H0 ;  /* 0x20000029ff007230 */ /* 0x000fe20000004100 */
[----:B------:R-:W-:-:S02]  /*c120*/  FFMA.FTZ R19, R19, R6, -R8 ;  /* 0x0000000613137223 */ /* 0x000fc40000010808 */
[----:B------:R-:W-:Y:S01]  /*c130*/  FFMA.FTZ R8, R13, R6, R7 ;  /* 0x000000060d087223 */ /* 0x000fe20000010007 */
[----:B------:R-:W-:Y:S01]  /*c140*/  HADD2.F32 R7, -RZ, R57.H0_H0 ;  /* 0x20000039ff077230 */ /* 0x000fe20000004100 */
[-C--:B------:R-:W-:Y:S01]  /*c150*/  FMUL.FTZ R6, R15, R3.reuse ;  /* 0x000000030f067220 */ /* 0x080fe20000410000 */
[----:B------:R-:W-:Y:S01]  /*c160*/  F2FP.PACK_AB R13, R26, R40 ;  /* 0x000000281a0d723e */ /* 0x000fe200000000ff */
[C---:B------:R-:W-:Y:S02]  /*c170*/  FMUL.FTZ R5, R23.reuse, R3 ;  /* 0x0000000317057220 */ /* 0x040fe40000410000 */
[-C--:B------:R-:W-:Y:S02]  /*c180*/  FMUL.FTZ R3, R22, R0.reuse ;  /* 0x0000000016037220 */ /* 0x080fe40000410000 */
[----:B------:R-:W-:Y:S02]  /*c190*/  FMUL.FTZ R0, R24, R0 ;  /* 0x0000000018007220 */ /* 0x000fe40000410000 */
[----:B------:R-:W-:-:S02]  /*c1a0*/  FFMA.FTZ R6, R23, R7, -R6 ;  /* 0x0000000717067223 */ /* 0x000fc40000010806 */
[----:B------:R-:W-:Y:S02]  /*c1b0*/  FFMA.FTZ R3, R24, R9, -R3 ;  /* 0x0000000918037223 */ /* 0x000fe40000010803 */
[----:B------:R-:W-:Y:S01]  /*c1c0*/  FFMA.FTZ R5, R15, R7, R5 ;  /* 0x000000070f057223 */ /* 0x000fe20000010005 */
[----:B------:R-:W-:Y:S01]  /*c1d0*/  F2FP.PACK_AB R15, R18, R17 ;  /* 0x00000011120f723e */ /* 0x000fe200000000ff */
[----:B------:R-:W-:Y:S01]  /*c1e0*/  FFMA.FTZ R0, R22, R9, R0 ;  /* 0x0000000916007223 */ /* 0x000fe20000010000 */
[----:B------:R-:W-:Y:S02]  /*c1f0*/  F2FP.PACK_AB R12, R6, R19 ;  /* 0x00000013060c723e */ /* 0x000fe400000000ff */
[----:B------:R-:W-:Y:S02]  /*c200*/  F2FP.PACK_AB R14, R3, R14 ;  /* 0x0000000e030e723e */ /* 0x000fe400000000ff */
[----:B------:R-:W-:Y:S02]  /*c210*/  F2FP.PACK_AB R9, R21, R39 ;  /* 0x000000271509723e */ /* 0x000fe400000000ff */
[----:B------:R-:W-:Y:S01]  /*c220*/  F2FP.PACK_AB R8, R5, R8 ;  /* 0x000000080508723e */ /* 0x000fe200000000ff */
[----:B------:R1:W-:Y:S01]  /*c230*/  STS.128 [R38+0x6100], R12 ;  /* 0x0061000c26007388 */ /* 0x0003e20000000c00 */
[----:B------:R-:W-:-:S05]  /*c240*/  F2FP.PACK_AB R10, R0, R10 ;  /* 0x0000000a000a723e */ /* 0x000fca00000000ff */
[----:B------:R1:W-:Y:S02]  /*c250*/  STS.128 [R36+0x6100], R8 ;  /* 0x0061000824007388 */ /* 0x0003e40000000c00 */
.L_x_429:
[----:B------:R-:W-:Y:S05]  /*c260*/  BSYNC B0 ;  /* 0x0000000000007941 */ /* 0x000fea0003800000 */
.L_x_428:
        /* <DEDUP_REMOVED lines=9> */
[----:B------:R-:W-:-:S02]  /*c300*/  LOP3.LUT R5, R0, 0x38, R25, 0xf8, !PT ;  /* 0x0000003800057812 */ /* 0x000fc400078ef819 */
[----:B------:R-:W-:Y:S02]  /*c310*/  SHF.R.U32.HI R7, RZ, 0x3, R0 ;  /* 0x00000003ff077819 */ /* 0x000fe40000011600 */
[----:B------:R-:W-:Y:S02]  /*c320*/  LOP3.LUT R6, R3, 0xfffffe00, RZ, 0xc0, !PT ;  /* 0xfffffe0003067812 */ /* 0x000fe400078ec0ff */
[----:B-1----:R-:W-:Y:S02]  /*c330*/  SHF.R.U64 R38, R34, 0x10, R35 ;  /* 0x0000001022267819 */ /* 0x002fe40000001223 */
[----:B------:R-:W-:Y:S02]  /*c340*/  LOP3.LUT R3, R6, R5, R7, 0xf6, !PT ;  /* 0x0000000506037212 */ /* 0x000fe400078ef607 */
[----:B------:R-:W-:Y:S02]  /*c350*/  IADD3 R5, R25, c[0x0][0x27c], RZ ;  /* 0x00009f0019057a10 */ /* 0x000fe40007ffe0ff */
[----:B------:R-:W-:Y:S01]  /*c360*/  SHF.L.U32 R37, R3, 0x1, RZ ;  /* 0x0000000103257819 */ /* 0x000fe200000006ff */
[----:B------:R-:W-:Y:S01]  /*c370*/  HADD2.F32 R3, -RZ, R66.H0_H0 ;  /* 0x20000042ff037230 */ /* 0x000fe20000004100 */
[----:B------:R-:W-:-:S02]  /*c380*/  LOP3.LUT R0, R0, 0x38, R5, 0xf8, !PT ;  /* 0x0000003800007812 */ /* 0x000fc400078ef805 */
[----:B------:R-:W-:Y:S01]  /*c390*/  SHF.R.U32.HI R5, RZ, 0x10, R31 ;  /* 0x00000010ff057819 */ /* 0x000fe2000001161f */
[----:B------:R-:W1:Y:S01]  /*c3a0*/  LDS.128 R8, [R37+0x6100] ;  /* 0x0061000025087984 */ /* 0x000e620000000c00 */
[----:B------:R-:W-:Y:S02]  /*c3b0*/  LOP3.LUT R0, R6, R0, R7, 0xf6, !PT ;  /* 0x0000000006007212 */ /* 0x000fe400078ef607 */
[----:B------:R-:W-:Y:S02]  /*c3c0*/  SHF.R.U64 R34, R32, 0x10, R33 ;  /* 0x0000001020227819 */ /* 0x000fe40000001221 */
[----:B------:R-:W-:Y:S01]  /*c3d0*/  SHF.L.U32 R36, R0, 0x1, RZ ;  /* 0x0000000100247819 */ /* 0x000fe200000006ff */
[----:B------:R-:W-:Y:S01]  /*c3e0*/  HADD2.F32 R0, -RZ, R65.H1_H1 ;  /* 0x30000041ff007230 */ /* 0x000fe20000004100 */
[----:B------:R-:W-:Y:S01]  /*c3f0*/  SHF.R.U64 R32, R28, 0x10, R29 ;  /* 0x000000101c207819 */ /* 0x000fe2000000121d */
[----:B------:R-:W-:Y:S01]  /*c400*/  HADD2.F32 R28, -RZ, R5.H0_H0 ;  /* 0x20000005ff1c7230 */ /* 0x000fe20000004100 */
[----:B------:R-:W-:Y:S01]  /*c410*/  SHF.R.U32.HI R19, RZ, 0x10, R35 ;  /* 0x00000010ff137819 */ /* 0x000fe20000011623 */
[----:B------:R-:W2:Y:S01]  /*c420*/  LDS.128 R12, [R36+0x6100] ;  /* 0x00610000240c7984 */ /* 0x000ea20000000c00 */
[----:B------:R-:W-:-:S02]  /*c430*/  SHF.R.U64 R35, R30, 0x10, R31 ;  /* 0x000000101e237819 */ /* 0x000fc4000000121f */
[----:B------:R-:W-:Y:S02]  /*c440*/  SHF.R.U32.HI R22, RZ, 0x10, R29 ;  /* 0x00000010ff167819 */ /* 0x000fe4000001161d */
[----:B------:R-:W-:Y:S01]  /*c450*/  SHF.R.U32.HI R27, RZ, 0x10, R33 ;  /* 0x00000010ff1b7819 */ /* 0x000fe20000011621 */
[----:B-1----:R-:W-:Y:S02]  /*c460*/  HADD2.F32 R16, -RZ, R11.H0_H0 ;  /* 0x2000000bff107230 */ /* 0x002fe40000004100 */
[--C-:B------:R-:W-:Y:S02]  /*c470*/  HADD2.F32 R20, -RZ, R8.reuse.H0_H0 ;  /* 0x20000008ff147230 */ /* 0x100fe40000004100 */
[----:B------:R-:W-:Y:S01]  /*c480*/  HADD2.F32 R24, -RZ, R8.H1_H1 ;  /* 0x30000008ff187230 */ /* 0x000fe20000004100 */
[----:B------:R-:W-:Y:S01]  /*c490*/  FMUL.FTZ R7, R16, R0 ;  /* 0x0000000010077220 */ /* 0x000fe20000410000 */
[--C-:B------:R-:W-:Y:S02]  /*c4a0*/  HADD2.F32 R17, -RZ, R9.reuse.H0_H0 ;  /* 0x20000009ff117230 */ /* 0x100fe40000004100 */
[----:B------:R-:W-:-:S02]  /*c4b0*/  HADD2.F32 R18, -RZ, R9.H1_H1 ;  /* 0x30000009ff127230 */ /* 0x000fc40000004100 */
[--C-:B--2---:R-:W-:Y:S02]  /*c4c0*/  HADD2.F32 R5, -RZ, R15.reuse.H0_H0 ;  /* 0x2000000fff057230 */ /* 0x104fe40000004100 */
[--C-:B------:R-:W-:Y:S02]  /*c4d0*/  HADD2.F32 R21, -RZ, R10.reuse.H0_H0 ;  /* 0x2000000aff157230 */ /* 0x100fe40000004100 */
[----:B------:R-:W-:Y:S01]  /*c4e0*/  HADD2.F32 R26, -RZ, R10.H1_H1 ;  /* 0x3000000aff1a7230 */ /* 0x000fe20000004100 */
[C---:B------:R-:W-:Y:S01]  /*c4f0*/  FMUL.FTZ R6, R5.reuse, R0 ;  /* 0x0000000005067220 */ /* 0x040fe20000410000 */
[----:B------:R-:W-:Y:S01]  /*c500*/  HADD2.F32 R8, -RZ, R15.H1_H1 ;  /* 0x3000000fff087230 */ /* 0x000fe20000004100 */
[-C--:B------:R-:W-:Y:S01]  /*c510*/  FFMA.FTZ R30, R5, R3.reuse, R7 ;  /* 0x00000003051e7223 */ /* 0x080fe20000010007 */
[--C-:B------:R-:W-:Y:S01]  /*c520*/  HADD2.F32 R10, -RZ, R13.reuse.H0_H0 ;  /* 0x2000000dff0a7230 */ /* 0x100fe20000004100 */
[----:B------:R-:W-:Y:S01]  /*c530*/  FFMA.FTZ R31, R16, R3, -R6 ;  /* 0x00000003101f7223 */ /* 0x000fe20000010806 */
[----:B------:R-:W-:Y:S01]  /*c540*/  HADD2.F32 R9, -RZ, R13.H1_H1 ;  /* 0x3000000dff097230 */ /* 0x000fe20000004100 */
[----:B------:R-:W-:Y:S01]  /*c550*/  FMUL.FTZ R6, R8, R28 ;  /* 0x0000001c08067220 */ /* 0x000fe20000410000 */
[----:B------:R-:W-:-:S02]  /*c560*/  HADD2.F32 R13, -RZ, R12.H0_H0 ;  /* 0x2000000cff0d7230 */ /* 0x000fc40000004100 */
[----:B------:R-:W-:Y:S02]  /*c570*/  HADD2.F32 R15, -RZ, R12.H1_H1 ;  /* 0x3000000cff0f7230 */ /* 0x000fe40000004100 */
[--C-:B------:R-:W-:Y:S02]  /*c580*/  HADD2.F32 R12, -RZ, R14.reuse.H0_H0 ;  /* 0x2000000eff0c7230 */ /* 0x100fe40000004100 */
[----:B------:R-:W-:Y:S02]  /*c590*/  HADD2.F32 R23, -RZ, R14.H1_H1 ;  /* 0x3000000eff177230 */ /* 0x000fe40000004100 */
[----:B------:R-:W-:Y:S02]  /*c5a0*/  HADD2.F32 R11, -RZ, R11.H1_H1 ;  /* 0x3000000bff0b7230 */ /* 0x000fe40000004100 */
[----:B------:R-:W-:Y:S02]  /*c5b0*/  HADD2.F32 R14, -RZ, R19.H0_H0 ;  /* 0x20000013ff0e7230 */ /* 0x000fe40000004100 */
[----:B------:R-:W-:Y:S01]  /*c5c0*/  HADD2.F32 R0, -RZ, R66.H1_H1 ;  /* 0x30000042ff007230 */ /* 0x000fe20000004100 */
[C---:B------:R-:W-:Y:S01]  /*c5d0*/  FMUL.FTZ R5, R11.reuse, R28 ;  /* 0x0000001c0b057220 */ /* 0x040fe20000410000 */
[----:B------:R-:W-:Y:S01]  /*c5e0*/  HADD2.F32 R3, -RZ, R67.H0_H0 ;  /* 0x20000043ff037230 */ /* 0x000fe20000004100 */
[----:B------:R-:W-:Y:S01]  /*c5f0*/  FFMA.FTZ R29, R11, R14, -R6 ;  /* 0x0000000e0b1d7223 */ /* 0x000fe20000010806 */
[----:B------:R-:W-:Y:S01]  /*c600*/  HADD2.F32 R11, -RZ, R22.H0_H0 ;  /* 0x20000016ff0b7230 */ /* 0x000fe20000004100 */
[-C--:B------:R-:W-:Y:S01]  /*c610*/  FMUL.FTZ R6, R10, R0.reuse ;  /* 0x000000000a067220 */ /* 0x080fe20000410000 */
[----:B------:R-:W-:Y:S01]  /*c620*/  HADD2.F32 R7, -RZ, R27.H0_H0 ;  /* 0x2000001bff077230 */ /* 0x000fe20000004100 */
[----:B------:R-:W-:-:S02]  /*c630*/  FMUL.FTZ R0, R17, R0 ;  /* 0x0000000011007220 */ /* 0x000fc40000410000 */
[----:B------:R-:W-:Y:S02]  /*c640*/  FFMA.FTZ R28, R8, R14, R5 ;  /* 0x0000000e081c7223 */ /* 0x000fe40000010005 */
[-C--:B------:R-:W-:Y:S02]  /*c650*/  FFMA.FTZ R22, R17, R3.reuse, -R6 ;  /* 0x0000000311167223 */ /* 0x080fe40000010806 */
[----:B------:R-:W-:Y:S01]  /*c660*/  FFMA.FTZ R19, R10, R3, R0 ;  /* 0x000000030a137223 */ /* 0x000fe20000010000 */
[----:B------:R-:W-:Y:S01]  /*c670*/  HADD2.F32 R3, -RZ, R67.H1_H1 ;  /* 0x30000043ff037230 */ /* 0x000fe20000004100 */
[CC--:B------:R-:W-:Y:S01]  /*c680*/  FMUL.FTZ R6, R9.reuse, R11.reuse ;  /* 0x0000000b09067220 */ /* 0x0c0fe20000410000 */
[--C-:B------:R-:W-:Y:S01]  /*c690*/  HADD2.F32 R0, -RZ, R70.reuse.H0_H0 ;  /* 0x20000046ff007230 */ /* 0x100fe20000004100 */
[----:B------:R-:W-:Y:S01]  /*c6a0*/  FMUL.FTZ R5, R18, R11 ;  /* 0x0000000b12057220 */ /* 0x000fe20000410000 */
[----:B------:R-:W-:Y:S01]  /*c6b0*/  F2FP.PACK_AB R11, R28, R30 ;  /* 0x0000001e1c0b723e */ /* 0x000fe200000000ff */
[-C--:B------:R-:W-:Y:S01]  /*c6c0*/  FFMA.FTZ R18, R18, R7.reuse, -R6 ;  /* 0x0000000712127223 */ /* 0x080fe20000010806 */
[----:B------:R-:W-:Y:S01]  /*c6d0*/  HADD2.F32 R6, -RZ, R70.H1_H1 ;  /* 0x30000046ff067230 */ /* 0x000fe20000004100 */
[----:B------:R-:W-:Y:S01]  /*c6e0*/  FFMA.FTZ R9, R9, R7, R5 ;  /* 0x0000000709097223 */ /* 0x000fe20000010005 */
[----:B------:R-:W-:Y:S01]  /*c6f0*/  HADD2.F32 R5, -RZ, R71.H0_H0 ;  /* 0x20000047ff057230 */ /* 0x000fe20000004100 */
[----:B------:R-:W-:-:S02]  /*c700*/  FMUL.FTZ R8, R13, R3 ;  /* 0x000000030d087220 */ /* 0x000fc40000410000 */
[----:B------:R-:W-:Y:S01]  /*c710*/  FMUL.FTZ R7, R20, R3 ;  /* 0x0000000314077220 */ /* 0x000fe20000410000 */
[----:B------:R-:W-:Y:S01]  /*c720*/  F2FP.PACK_AB R9, R9, R19 ;  /* 0x000000130909723e */ /* 0x000fe200000000ff */
[CC--:B------:R-:W-:Y:S02]  /*c730*/  FMUL.FTZ R3, R12.reuse, R0.reuse ;  /* 0x000000000c037220 */ /* 0x0c0fe40000410000 */
[C---:B------:R-:W-:Y:S02]  /*c740*/  FMUL.FTZ R0, R21.reuse, R0 ;  /* 0x0000000015007220 */ /* 0x040fe40000410000 */
[-C--:B------:R-:W-:Y:S01]  /*c750*/  FFMA.FTZ R14, R21, R5.reuse, -R3 ;  /* 0x00000005150e7223 */ /* 0x080fe20000010803 */
[----:B------:R-:W-:Y:S01]  /*c760*/  HADD2.F32 R3, -RZ, R32.H0_H0 ;  /* 0x20000020ff037230 */ /* 0x000fe20000004100 */
[----:B------:R-:W-:Y:S01]  /*c770*/  FFMA.FTZ R10, R12, R5, R0 ;  /* 0x000000050c0a7223 */ /* 0x000fe20000010000 */
[----:B------:R-:W-:Y:S01]  /*c780*/  HADD2.F32 R0, -RZ, R35.H0_H0 ;  /* 0x20000023ff007230 */ /* 0x000fe20000004100 */
[-C--:B------:R-:W-:Y:S01]  /*c790*/  FFMA.FTZ R17, R20, R6.reuse, -R8 ;  /* 0x0000000614117223 */ /* 0x080fe20000010808 */
[----:B------:R-:W-:Y:S01]  /*c7a0*/  HADD2.F32 R8, -RZ, R38.H0_H0 ;  /* 0x20000026ff087230 */ /* 0x000fe20000004100 */
[----:B------:R-:W-:Y:S01]  /*c7b0*/  FFMA.FTZ R16, R13, R6, R7 ;  /* 0x000000060d107223 */ /* 0x000fe20000010007 */
[----:B------:R-:W-:Y:S01]  /*c7c0*/  HADD2.F32 R7, -RZ, R34.H0_H0 ;  /* 0x20000022ff077230 */ /* 0x000fe20000004100 */
[-C--:B------:R-:W-:Y:S01]  /*c7d0*/  FMUL.FTZ R6, R15, R3.reuse ;  /* 0x000000030f067220 */ /* 0x080fe20000410000 */
[----:B------:R-:W-:Y:S01]  /*c7e0*/  F2FP.PACK_AB R13, R18, R22 ;  /* 0x00000016120d723e */ /* 0x000fe200000000ff */
[----:B------:R-:W-:-:S02]  /*c7f0*/  FMUL.FTZ R5, R24, R3 ;  /* 0x0000000318057220 */ /* 0x000fc40000410000 */
[-C--:B------:R-:W-:Y:S02]  /*c800*/  FMUL.FTZ R3, R23, R0.reuse ;  /* 0x0000000017037220 */ /* 0x080fe40000410000 */
[----:B------:R-:W-:Y:S02]  /*c810*/  FMUL.FTZ R0, R26, R0 ;  /* 0x000000001a007220 */ /* 0x000fe40000410000 */
[-C--:B------:R-:W-:Y:S02]  /*c820*/  FFMA.FTZ R6, R24, R7.reuse, -R6 ;  /* 0x0000000718067223 */ /* 0x080fe40000010806 */
[-C--:B------:R-:W-:Y:S02]  /*c830*/  FFMA.FTZ R3, R26, R8.reuse, -R3 ;  /* 0x000000081a037223 */ /* 0x080fe40000010803 */
[----:B------:R-:W-:Y:S01]  /*c840*/  FFMA.FTZ R5, R15, R7, R5 ;  /* 0x000000070f057223 */ /* 0x000fe20000010005 */
[----:B------:R-:W-:Y:S01]  /*c850*/  F2FP.PACK_AB R15, R29, R31 ;  /* 0x0000001f1d0f723e */ /* 0x000fe200000000ff */
[----:B------:R-:W-:Y:S01]  /*c860*/  FFMA.FTZ R0, R23, R8, R0 ;  /* 0x0000000817007223 */ /* 0x000fe20000010000 */
[----:B------:R-:W-:-:S02]  /*c870*/  F2FP.PACK_AB R12, R6, R17 ;  /* 0x00000011060c723e */ /* 0x000fc400000000ff */
[----:B------:R-:W-:Y:S02]  /*c880*/  F2FP.PACK_AB R14, R3, R14 ;  /* 0x0000000e030e723e */ /* 0x000fe400000000ff */
[----:B------:R-:W-:Y:S02]  /*c890*/  F2FP.PACK_AB R8, R5, R16 ;  /* 0x000000100508723e */ /* 0x000fe400000000ff */
[----:B------:R-:W-:Y:S01]  /*c8a0*/  F2FP.PACK_AB R10, R0, R10 ;  /* 0x0000000a000a723e */ /* 0x000fe200000000ff */
[----:B------:R1:W-:Y:S04]  /*c8b0*/  STS.128 [R37+0x6100], R12 ;  /* 0x0061000c25007388 */ /* 0x0003e80000000c00 */
[----:B------:R1:W-:Y:S02]  /*c8c0*/  STS.128 [R36+0x6100], R8 ;  /* 0x0061000824007388 */ /* 0x0003e40000000c00 */
.L_x_431:
[----:B------:R-:W-:Y:S05]  /*c8d0*/  BSYNC B0 ;  /* 0x0000000000007941 */ /* 0x000fea0003800000 */
.L_x_430:
        /* <DEDUP_REMOVED lines=12> */
[----:B------:R-:W-:Y:S02]  /*c9a0*/  SHF.R.U32.HI R19, RZ, 0x10, R51 ;  /* 0x00000010ff137819 */ /* 0x000fe40000011633 */
[----:B------:R-:W-:Y:S02]  /*c9b0*/  LOP3.LUT R3, R6, R5, R7, 0xf6, !PT ;  /* 0x0000000506037212 */ /* 0x000fe400078ef607 */
[----:B------:R-:W-:Y:S02]  /*c9c0*/  IADD3 R5, R25, c[0x0][0x27c], RZ ;  /* 0x00009f0019057a10 */ /* 0x000fe40007ffe0ff */
[----:B------:R-:W-:Y:S01]  /*c9d0*/  SHF.L.U32 R31, R3, 0x1, RZ ;  /* 0x00000001031f7819 */ /* 0x000fe200000006ff */
[----:B------:R-:W-:Y:S01]  /*c9e0*/  HADD2.F32 R3, -RZ, R72.H0_H0 ;  /* 0x20000048ff037230 */ /* 0x000fe20000004100 */
[----:B------:R-:W-:-:S02]  /*c9f0*/  LOP3.LUT R0, R0, 0x38, R5, 0xf8, !PT ;  /* 0x0000003800007812 */ /* 0x000fc400078ef805 */
[----:B------:R-:W-:Y:S01]  /*ca00*/  SHF.R.U32.HI R5, RZ, 0x10, R47 ;  /* 0x00000010ff057819 */ /* 0x000fe2000001162f */
[----:B-1----:R-:W1:Y:S01]  /*ca10*/  LDS.128 R8, [R31+0x6100] ;  /* 0x006100001f087984 */ /* 0x002e620000000c00 */
[----:B------:R-:W-:Y:S02]  /*ca20*/  LOP3.LUT R0, R6, R0, R7, 0xf6, !PT ;  /* 0x0000000006007212 */ /* 0x000fe400078ef607 */
[----:B------:R-:W-:Y:S01]  /*ca30*/  SHF.R.U32.HI R22, RZ, 0x10, R45 ;  /* 0x00000010ff167819 */ /* 0x000fe2000001162d */
[----:B------:R-:W-:Y:S01]  /*ca40*/  HADD2.F32 R28, -RZ, R5.H0_H0 ;  /* 0x20000005ff1c7230 */ /* 0x000fe20000004100 */
[----:B------:R-:W-:Y:S01]  /*ca50*/  SHF.L.U32 R29, R0, 0x1, RZ ;  /* 0x00000001001d7819 */ /* 0x000fe200000006ff */
[----:B------:R-:W-:Y:S01]  /*ca60*/  HADD2.F32 R0, -RZ, R71.H1_H1 ;  /* 0x30000047ff007230 */ /* 0x000fe20000004100 */
[----:B------:R-:W-:Y:S02]  /*ca70*/  SHF.R.U32.HI R24, RZ, 0x10, R49 ;  /* 0x00000010ff187819 */ /* 0x000fe40000011631 */
[----:B------:R-:W-:Y:S01]  /*ca80*/  SHF.R.U64 R33, R44, 0x10, R45 ;  /* 0x000000102c217819 */ /* 0x000fe2000000122d */
[----:B------:R-:W2:Y:S01]  /*ca90*/  LDS.128 R12, [R29+0x6100] ;  /* 0x006100001d0c7984 */ /* 0x000ea20000000c00 */
[----:B------:R-:W-:-:S02]  /*caa0*/  SHF.R.U64 R35, R46, 0x10, R47 ;  /* 0x000000102e237819 */ /* 0x000fc4000000122f */
[----:B------:R-:W-:Y:S02]  /*cab0*/  SHF.R.U64 R36, R50, 0x10, R51 ;  /* 0x0000001032247819 */ /* 0x000fe40000001233 */
[----:B------:R-:W-:Y:S01]  /*cac0*/  SHF.R.U64 R37, R48, 0x10, R49 ;  /* 0x0000001030257819 */ /* 0x000fe20000001231 */
        /* <DEDUP_REMOVED lines=59> */
[C---:B------:R-:W-:Y:S02]  /*ce80*/  FMUL.FTZ R0, R27.reuse, R0 ;  /* 0x000000001b007220 */ /* 0x040fe40000410000 */
[-C--:B------:R-:W-:Y:S02]  /*ce90*/  FFMA.FTZ R6, R26, R7.reuse, -R6 ;  /* 0x000000071a067223 */ /* 0x080fe40000010806 */
[----:B------:R-:W-:Y:S02]  /*cea0*/  FFMA.FTZ R3, R27, R8, -R3 ;  /* 0x000000081b037223 */ /* 0x000fe40000010803 */
        /* <DEDUP_REMOVED lines=9> */
.L_x_433:
[----:B------:R-:W-:Y:S05]  /*cf40*/  BSYNC B0 ;  /* 0x0000000000007941 */ /* 0x000fea0003800000 */
.L_x_432:
        /* <DEDUP_REMOVED lines=13> */
[----:B------:R-:W-:Y:S01]  /*d020*/  IADD3 R5, R25, c[0x0][0x27c], RZ ;  /* 0x00009f0019057a10 */ /* 0x000fe20007ffe0ff */
[----:B------:R-:W-:Y:S01]  /*d030*/  HADD2.F32 R19, -RZ, R19.H0_H0 ;  /* 0x20000013ff137230 */ /* 0x000fe20000004100 */
        /* <DEDUP_REMOVED lines=16> */
[--C-:B-1----:R-:W-:Y:S02]  /*d140*/  HADD2.F32 R16, -RZ, R11.reuse.H0_H0 ;  /* 0x2000000bff107230 */ /* 0x102fe40000004100 */
[----:B------:R-:W-:Y:S02]  /*d150*/  HADD2.F32 R11, -RZ, R11.H1_H1 ;  /* 0x3000000bff0b7230 */ /* 0x000fe40000004100 */
[--C-:B------:R-:W-:Y:S01]  /*d160*/  HADD2.F32 R20, -RZ, R8.reuse.H0_H0 ;  /* 0x20000008ff147230 */ /* 0x100fe20000004100 */
[----:B------:R-:W-:Y:S01]  /*d170*/  FMUL.FTZ R7, R16, R0 ;  /* 0x0000000010077220 */ /* 0x000fe20000410000 */
[----:B------:R-:W-:Y:S02]  /*d180*/  HADD2.F32 R26, -RZ, R8.H1_H1 ;  /* 0x30000008ff1a7230 */ /* 0x000fe40000004100 */
[----:B------:R-:W-:-:S02]  /*d190*/  HADD2.F32 R17, -RZ, R9.H0_H0 ;  /* 0x20000009ff117230 */ /* 0x000fc40000004100 */
[--C-:B--2---:R-:W-:Y:S02]  /*d1a0*/  HADD2.F32 R5, -RZ, R15.reuse.H0_H0 ;  /* 0x2000000fff057230 */ /* 0x104fe40000004100 */
[----:B------:R-:W-:Y:S02]  /*d1b0*/  HADD2.F32 R15, -RZ, R15.H1_H1 ;  /* 0x3000000fff0f7230 */ /* 0x000fe40000004100 */
[----:B------:R-:W-:Y:S01]  /*d1c0*/  HADD2.F32 R8, -RZ, R13.H0_H0 ;  /* 0x2000000dff087230 */ /* 0x000fe20000004100 */
[C---:B------:R-:W-:Y:S01]  /*d1d0*/  FMUL.FTZ R6, R5.reuse, R0 ;  /* 0x0000000005067220 */ /* 0x040fe20000410000 */
[----:B------:R-:W-:Y:S01]  /*d1e0*/  HADD2.F32 R0, -RZ, R77.H1_H1 ;  /* 0x3000004dff007230 */ /* 0x000fe20000004100 */
[-C--:B------:R-:W-:Y:S01]  /*d1f0*/  FFMA.FTZ R31, R5, R3.reuse, R7 ;  /* 0x00000003051f7223 */ /* 0x080fe20000010007 */
[----:B------:R-:W-:Y:S01]  /*d200*/  HADD2.F32 R13, -RZ, R13.H1_H1 ;  /* 0x3000000dff0d7230 */ /* 0x000fe20000004100 */
[----:B------:R-:W-:Y:S01]  /*d210*/  FFMA.FTZ R33, R16, R3, -R6 ;  /* 0x0000000310217223 */ /* 0x000fe20000010806 */
[----:B------:R-:W-:Y:S01]  /*d220*/  HADD2.F32 R3, -RZ, R78.H0_H0 ;  /* 0x2000004eff037230 */ /* 0x000fe20000004100 */
[-C--:B------:R-:W-:Y:S01]  /*d230*/  FMUL.FTZ R6, R15, R28.reuse ;  /* 0x0000001c0f067220 */ /* 0x080fe20000410000 */
[----:B------:R-:W-:Y:S01]  /*d240*/  HADD2.F32 R9, -RZ, R9.H1_H1 ;  /* 0x30000009ff097230 */ /* 0x000fe20000004100 */
[C---:B------:R-:W-:Y:S01]  /*d250*/  FMUL.FTZ R5, R11.reuse, R28 ;  /* 0x0000001c0b057220 */ /* 0x040fe20000410000 */
[----:B------:R-:W-:Y:S01]  /*d260*/  HADD2.F32 R7, -RZ, R25.H0_H0 ;  /* 0x20000019ff077230 */ /* 0x000fe20000004100 */
[-C--:B------:R-:W-:Y:S01]  /*d270*/  FFMA.FTZ R28, R11, R19.reuse, -R6 ;  /* 0x000000130b1c7223 */ /* 0x080fe20000010806 */
[----:B------:R-:W-:Y:S01]  /*d280*/  HADD2.F32 R11, -RZ, R22.H0_H0 ;  /* 0x20000016ff0b7230 */ /* 0x000fe20000004100 */
[CC--:B------:R-:W-:Y:S01]  /*d290*/  FMUL.FTZ R6, R8.reuse, R0.reuse ;  /* 0x0000000008067220 */ /* 0x0c0fe20000410000 */
[--C-:B------:R-:W-:Y:S01]  /*d2a0*/  HADD2.F32 R21, -RZ, R10.reuse.H0_H0 ;  /* 0x2000000aff157230 */ /* 0x100fe20000004100 */
[----:B------:R-:W-:Y:S01]  /*d2b0*/  FMUL.FTZ R0, R17, R0 ;  /* 0x0000000011007220 */ /* 0x000fe20000410000 */
[----:B------:R-:W-:Y:S01]  /*d2c0*/  HADD2.F32 R27, -RZ, R10.H1_H1 ;  /* 0x3000000aff1b7230 */ /* 0x000fe20000004100 */
[----:B------:R-:W-:Y:S01]  /*d2d0*/  FFMA.FTZ R22, R15, R19, R5 ;  /* 0x000000130f167223 */ /* 0x000fe20000010005 */
[----:B------:R-:W-:Y:S01]  /*d2e0*/  HADD2.F32 R18, -RZ, R12.H0_H0 ;  /* 0x2000000cff127230 */ /* 0x000fe20000004100 */
[----:B------:R-:W-:Y:S01]  /*d2f0*/  FFMA.FTZ R19, R17, R3, -R6 ;  /* 0x0000000311137223 */ /* 0x000fe20000010806 */
[--C-:B------:R-:W-:Y:S01]  /*d300*/  HADD2.F32 R10, -RZ, R14.reuse.H0_H0 ;  /* 0x2000000eff0a7230 */ /* 0x100fe20000004100 */
[----:B------:R-:W-:Y:S01]  /*d310*/  FMUL.FTZ R6, R13, R11 ;  /* 0x0000000b0d067220 */ /* 0x000fe20000410000 */
[----:B------:R-:W-:Y:S01]  /*d320*/  HADD2.F32 R24, -RZ, R14.H1_H1 ;  /* 0x3000000eff187230 */ /* 0x000fe20000004100 */
[----:B------:R-:W-:Y:S01]  /*d330*/  FFMA.FTZ R17, R8, R3, R0 ;  /* 0x0000000308117223 */ /* 0x000fe20000010000 */
[----:B------:R-:W-:Y:S01]  /*d340*/  HADD2.F32 R3, -RZ, R78.H1_H1 ;  /* 0x3000004eff037230 */ /* 0x000fe20000004100 */
[C---:B------:R-:W-:Y:S01]  /*d350*/  FMUL.FTZ R5, R9.reuse, R11 ;  /* 0x0000000b09057220 */ /* 0x040fe20000410000 */
[--C-:B------:R-:W-:Y:S01]  /*d360*/  HADD2.F32 R0, -RZ, R79.reuse.H0_H0 ;  /* 0x2000004fff007230 */ /* 0x100fe20000004100 */
[-C--:B------:R-:W-:Y:S01]  /*d370*/  FFMA.FTZ R16, R9, R7.reuse, -R6 ;  /* 0x0000000709107223 */ /* 0x080fe20000010806 */
[----:B------:R-:W-:Y:S01]  /*d380*/  HADD2.F32 R6, -RZ, R79.H1_H1 ;  /* 0x3000004fff067230 */ /* 0x000fe20000004100 */
[----:B------:R-:W-:Y:S01]  /*d390*/  FFMA.FTZ R9, R13, R7, R5 ;  /* 0x000000070d097223 */ /* 0x000fe20000010005 */
[----:B------:R-:W-:Y:S01]  /*d3a0*/  HADD2.F32 R5, -RZ, R80.H0_H0 ;  /* 0x20000050ff057230 */ /* 0x000fe20000004100 */
[-C--:B------:R-:W-:Y:S01]  /*d3b0*/  FMUL.FTZ R8, R18, R3.reuse ;  /* 0x0000000312087220 */ /* 0x080fe20000410000 */
[----:B------:R-:W-:Y:S01]  /*d3c0*/  HADD2.F32 R23, -RZ, R12.H1_H1 ;  /* 0x3000000cff177230 */ /* 0x000fe20000004100 */
[----:B------:R-:W-:Y:S01]  /*d3d0*/  FMUL.FTZ R7, R20, R3 ;  /* 0x0000000314077220 */ /* 0x000fe20000410000 */
[----:B------:R-:W-:Y:S01]  /*d3e0*/  F2FP.PACK_AB R15, R28, R33 ;  /* 0x000000211c0f723e */ /* 0x000fe200000000ff */
[-C--:B------:R-:W-:Y:S01]  /*d3f0*/  FMUL.FTZ R3, R10, R0.reuse ;  /* 0x000000000a037220 */ /* 0x080fe20000410000 */
[----:B------:R-:W-:Y:S01]  /*d400*/  F2FP.PACK_AB R13, R16, R19 ;  /* 0x00000013100d723e */ /* 0x000fe200000000ff */
[C---:B------:R-:W-:Y:S01]  /*d410*/  FMUL.FTZ R0, R21.reuse, R0 ;  /* 0x0000000015007220 */ /* 0x040fe20000410000 */
[----:B------:R-:W-:Y:S01]  /*d420*/  F2FP.PACK_AB R11, R22, R31 ;  /* 0x0000001f160b723e */ /* 0x000fe200000000ff */
        /* <DEDUP_REMOVED lines=8> */
[----:B------:R-:W-:Y:S01]  /*d4b0*/  FMUL.FTZ R6, R23, R3 ;  /* 0x0000000317067220 */ /* 0x000fe20000410000 */
        /* <DEDUP_REMOVED lines=11> */
[----:B------:R-:W-:Y:S01]  /*d570*/  F2FP.PACK_AB R10, R0, R10 ;  /* 0x0000000a000a723e */ /* 0x000fe200000000ff */
[----:B------:R1:W-:Y:S04]  /*d580*/  STS.128 [R30+0x6100], R12 ;  /* 0x0061000c1e007388 */ /* 0x0003e80000000c00 */
[----:B------:R1:W-:Y:S02]  /*d590*/  STS.128 [R29+0x6100], R8 ;  /* 0x006100081d007388 */ /* 0x0003e40000000c00 */
.L_x_421:
[----:B------:R-:W-:Y:S05]  /*d5a0*/  BSYNC B2 ;  /* 0x0000000000027941 */ /* 0x000fea0003800000 */
.L_x_399:
[----:B--2---:R-:W-:Y:S01]  /*d5b0*/  SHF.R.S32.HI R7, RZ, 0x4, R83 ;  /* 0x00000004ff077819 */ /* 0x004fe20000011453 */
[----:B------:R-:W-:Y:S01]  /*d5c0*/  IMAD.SHL.U32 R6, R69, 0x40, RZ ;  /* 0x0000004045067824 */ /* 0x000fe200078e00ff */
[----:B------:R-:W-:-:S04]  /*d5d0*/  DEPBAR.LE SB0, 0x0 ;  /* 0x000080000000791a */ /* 0x000fc80000000000 */
[----:B------:R-:W-:Y:S01]  /*d5e0*/  LEA.HI R0, R83, R7, RZ, 0x1 ;  /* 0x0000000753007211 */ /* 0x000fe200078f08ff */
[----:B------:R-:W-:Y:S01]  /*d5f0*/  IMAD.SHL.U32 R3, R81, 0x40, RZ ;  /* 0x0000004051037824 */ /* 0x000fe200078e00ff */
[----:B------:R-:W-:Y:S01]  /*d600*/  LOP3.LUT P1, RZ, R69, 0x2, RZ, 0xc0, !PT ;  /* 0x0000000245ff7812 */ /* 0x000fe2000782c0ff */
[----:B------:R-:W-:Y:S01]  /*d610*/  IMAD.SHL.U32 R5, R82, 0x40, RZ ;  /* 0x0000004052057824 */ /* 0x000fe200078e00ff */
[----:B------:R-:W-:Y:S01]  /*d620*/  LOP3.LUT R0, R0, 0xfffffffe, RZ, 0xc0, !PT ;  /* 0xfffffffe00007812 */ /* 0x000fe200078ec0ff */
[----:B-1----:R-:W-:Y:S01]  /*d630*/  IMAD.SHL.U32 R8, R76, 0x8, RZ ;  /* 0x000000084c087824 */ /* 0x002fe200078e00ff */
[----:B------:R-:W-:Y:S01]  /*d640*/  LOP3.LUT R3, R3, 0x1c0, RZ, 0xc0, !PT ;  /* 0x000001c003037812 */ /* 0x000fe200078ec0ff */
[----:B------:R-:W-:Y:S01]  /*d650*/  IMAD.SHL.U32 R212, R90, 0x2, RZ ;  /* 0x000000025ad47824 */ /* 0x000fe200078e00ff */
[----:B------:R-:W-:Y:S01]  /*d660*/  LOP3.LUT R205, R5, 0xfffffe00, RZ, 0xc0, !PT ;  /* 0xfffffe0005cd7812 */ /* 0x000fe200078ec0ff */
[----:B------:R-:W-:Y:S01]  /*d670*/  IMAD.IADD R7, R7, 0x1, -R0 ;  /* 0x0000000107077824 */ /* 0x000fe200078e0a00 */
[----:B------:R-:W-:Y:S01]  /*d680*/  LOP3.LUT R0, R6, 0x1c0, RZ, 0xc0, !PT ;  /* 0x000001c006007812 */ /* 0x000fe200078ec0ff */
[----:B------:R-:W-:Y:S01]  /*d690*/  IMAD.SHL.U32 R211, R58, 0x2, RZ ;  /* 0x000000023ad37824 */ /* 0x000fe200078e00ff */
[----:B------:R-:W-:Y:S01]  /*d6a0*/  SHF.L.U64.HI R225, R90, 0x1, R225 ;  /* 0x000000015ae17819 */ /* 0x000fe200000102e1 */
[----:B------:R-:W-:Y:S01]  /*d6b0*/  IMAD.SHL.U32 R6, R7, 0x8, RZ ;  /* 0x0000000807067824 */ /* 0x000fe200078e00ff */
[----:B------:R-:W-:Y:S01]  /*d6c0*/  LOP3.LUT R5, R0, 0x8, R8, 0xf8, !PT ;  /* 0x0000000800057812 */ /* 0x000fe200078ef808 */
[----:B------:R-:W-:Y:S01]  /*d6d0*/  STL [R1+0x38], R212 ;  /* 0x000038d401007387 */ /* 0x000fe20000100800 */
[----:B------:R-:W-:Y:S01]  /*d6e0*/  SHF.R.U32.HI R0, RZ, 0x3, R0 ;  /* 0x00000003ff007819 */ /* 0x000fe20000011600 */
[----:B------:R-:W-:Y:S01]  /*d6f0*/  UISETP.GT.AND UP0, UPT, UR16, UR4, UPT ;  /* 0x000000041000728c */ /* 0x000fe2000bf04270 */
[----:B------:R-:W-:Y:S01]  /*d700*/  LOP3.LUT R8, R3, 0x8, R6, 0xf8, !PT ;  /* 0x0000000803087812 */ /* 0x000fe200078ef806 */
[----:B------:R-:W-:Y:S01]  /*d710*/  STL [R1+0x4], R211 ;  /* 0x000004d301007387 */ /* 0x000fe20000100800 */
[----:B------:R-:W-:Y:S01]  /*d720*/  SHF.R.U32.HI R6, RZ, 0x3, R3 ;  /* 0x00000003ff067819 */ /* 0x000fe20000011603 */
[----:B------:R-:W-:Y:S01]  /*d730*/  IMAD R3, R207, 0x400, R205 ;  /* 0x00000400cf037824 */ /* 0x000fe200078e02cd */
[----:B------:R-:W-:-:S02]  /*d740*/  LOP3.LUT R0, R5, R0, RZ, 0x3c, !PT ;  /* 0x0000000005007212 */ /* 0x000fc400078e3cff */
[----:B------:R-:W-:-:S03]  /*d750*/  LOP3.LUT R204, R8, R6, RZ, 0x3c, !PT ;  /* 0x0000000608cc7212 */ /* 0x000fc600078e3cff */
[----:B------:R-:W-:Y:S02]  /*d760*/  IMAD R0, R7, 0x200, R0 ;  /* 0x0000020007007824 */ /* 0x000fe400078e0200 */
[----:B------:R-:W-:Y:S02]  /*d770*/  IMAD.IADD R3, R204, 0x1, R3 ;  /* 0x00000001cc037824 */ /* 0x000fe400078e0203 */
[----:B------:R-:W-:Y:S01]  /*d780*/  IMAD.SHL.U32 R208, R0, 0x2, RZ ;  /* 0x0000000200d07824 */ /* 0x000fe200078e00ff */
[----:B------:R-:W-:Y:S01]  /*d790*/  BAR.SYNC.DEFER_BLOCKING 0x0 ;  /* 0x0000000000007b1d */ /* 0x000fe20000010000 */
[----:B------:R-:W-:Y:S02]  /*d7a0*/  IMAD.SHL.U32 R215, R3, 0x2, RZ ;  /* 0x0000000203d77824 */ /* 0x000fe400078e00ff */
[----:B------:R-:W-:Y:S01]  /*d7b0*/  IMAD R0, R88, c[0x0][0x208], RZ ;  /* 0x0000820058007a24 */ /* 0x000fe200078e02ff */
[C---:B------:R-:W-:Y:S01]  /*d7c0*/  IADD3 R5, R208.reuse, 0x3100, RZ ;  /* 0x00003100d0057810 */ /* 0x040fe20007ffe0ff */
[----:B------:R-:W-:Y:S01]  /*d7d0*/  IMAD.WIDE.U32 R6, R91, c[0x0][0x208], RZ ;  /* 0x000082005b067a25 */ /* 0x000fe200078e00ff */
[----:B------:R-:W-:-:S02]  /*d7e0*/  IADD3 R219, R208, 0x3120, RZ ;  /* 0x00003120d0db7810 */ /* 0x000fc40007ffe0ff */
[----:B------:R-:W-:Y:S01]  /*d7f0*/  @P1 IADD3 R219, R5, -0x20, RZ ;  /* 0xffffffe005db1810 */ /* 0x000fe20007ffe0ff */
[----:B------:R-:W-:Y:S01]  /*d800*/  IMAD R0, R91, c[0x0][0x20c], R0 ;  /* 0x000083005b007a24 */ /* 0x000fe200078e0200 */
[----:B------:R-:W-:Y:S01]  /*d810*/  ISETP.GE.AND P1, PT, R90, c[0x0][0x1d4], PT ;  /* 0x000075005a007a0c */ /* 0x000fe20003f26270 */
[----:B------:R-:W-:Y:S01]  /*d820*/  IMAD R3, R89, c[0x0][0x218], RZ ;  /* 0x0000860059037a24 */ /* 0x000fe200078e02ff */
[----:B------:R-:W-:Y:S01]  /*d830*/  IADD3 R224, R219, 0x800, RZ ;  /* 0x00000800dbe07810 */ /* 0x000fe20007ffe0ff */
[----:B------:R-:W-:Y:S01]  /*d840*/  IMAD.IADD R7, R7, 0x1, R0 ;  /* 0x0000000107077824 */ /* 0x000fe200078e0200 */
[----:B------:R-:W-:Y:S01]  /*d850*/  ISETP.LT.OR P3, PT, R68, 0x1, P1 ;  /* 0x000000014400780c */ /* 0x000fe20000f61670 */
[----:B------:R-:W-:Y:S01]  /*d860*/  IMAD R3, R240, c[0x0][0x21c], R3 ;  /* 0x00008700f0037a24 */ /* 0x000fe200078e0203 */
[----:B------:R-:W-:Y:S01]  /*d870*/  ISETP.LT.OR P4, PT, R68, 0x11, P1 ;  /* 0x000000114400780c */ /* 0x000fe20000f81670 */
[----:B------:R-:W-:Y:S01]  /*d880*/  IMAD.WIDE.U32 R6, R240, c[0x0][0x218], R6 ;  /* 0x00008600f0067a25 */ /* 0x000fe200078e0006 */
[----:B------:R-:W-:-:S02]  /*d890*/  IADD3 R223, R219, 0x1000, RZ ;  /* 0x00001000dbdf7810 */ /* 0x000fc40007ffe0ff */
[C---:B------:R-:W-:Y:S01]  /*d8a0*/  IADD3 R222, R219.reuse, 0x1800, RZ ;  /* 0x00001800dbde7810 */ /* 0x040fe20007ffe0ff */
[--C-:B------:R-:W-:Y:S01]  /*d8b0*/  IMAD R218, R2, 0x2, R215.reuse ;  /* 0x0000000202da7824 */ /* 0x100fe200078e02d7 */
[----:B------:R-:W-:Y:S01]  /*d8c0*/  IADD3 R0, P0, R6, UR44, RZ ;  /* 0x0000002c06007c10 */ /* 0x000fe2000ff1e0ff */
[----:B------:R-:W-:Y:S01]  /*d8d0*/  IMAD R216, R4, 0x2, R215 ;  /* 0x0000000204d87824 */ /* 0x000fe200078e02d7 */
[----:B------:R-:W-:Y:S01]  /*d8e0*/  LDSM.16.M88.4 R20, [R208+0x3100] ;  /* 0x00310000d014783b */ /* 0x000fe20000000200 */
[----:B------:R-:W-:Y:S02]  /*d8f0*/  IADD3 R221, R219, 0x2000, RZ ;  /* 0x00002000dbdd7810 */ /* 0x000fe40007ffe0ff */
[----:B------:R-:W-:Y:S01]  /*d900*/  IADD3.X R6, R7, UR6, R3, P0, !PT ;  /* 0x0000000607067c10 */ /* 0x000fe200087fe403 */
[----:B------:R-:W1:Y:S01]  /*d910*/  LDSM.16.M88.4 R8, [R215+0x8100] ;  /* 0x00810000d708783b */ /* 0x000e620000000200 */
[----:B------:R-:W-:Y:S01]  /*d920*/  LEA R3, P0, R0, c[0x0][0x1f8], 0x1 ;  /* 0x00007e0000037a11 */ /* 0x000fe200078008ff */
[----:B------:R-:W-:Y:S01]  /*d930*/  IMAD R217, R2, 0x2, R216 ;  /* 0x0000000202d97824 */ /* 0x000fe200078e02d8 */
[----:B------:R-:W-:Y:S01]  /*d940*/  IADD3 R220, R219, 0x2800, RZ ;  /* 0x00002800dbdc7810 */ /* 0x000fe20007ffe0ff */
[----:B------:R-:W2:Y:S01]  /*d950*/  LDSM.16.M88.4 R16, [R208+0x3900] ;  /* 0x00390000d010783b */ /* 0x000ea20000000200 */
[----:B------:R-:W-:-:S03]  /*d960*/  LEA.HI.X R0, R0, c[0x0][0x1fc], R6, 0x1, P0 ;  /* 0x00007f0000007a11 */ /* 0x000fc600000f0c06 */
[----:B------:R-:W-:Y:S04]  /*d970*/  LDSM.16.M88.4 R24, [R208+0x4100] ;  /* 0x00410000d018783b */ /* 0x000fe80000000200 */
[----:B------:R-:W-:Y:S04]  /*d980*/  LDSM.16.M88.4 R28, [R208+0x4900] ;  /* 0x00490000d01c783b */ /* 0x000fe80000000200 */
[----:B------:R-:W-:Y:S04]  /*d990*/  LDSM.16.M88.4 R32, [R208+0x5100] ;  /* 0x00510000d020783b */ /* 0x000fe80000000200 */
[----:B------:R-:W-:Y:S04]  /*d9a0*/  LDSM.16.M88.4 R36, [R208+0x5900] ;  /* 0x00590000d024783b */ /* 0x000fe80000000200 */
[----:B------:R-:W-:Y:S04]  /*d9b0*/  LDSM.16.M88.4 R12, [R215+0x6100] ;  /* 0x00610000d70c783b */ /* 0x000fe80000000200 */
[----:B------:R-:W3:Y:S04]  /*d9c0*/  SHFL.IDX PT, R6, R3, RZ, 0x181f ;  /* 0x00181fff03067589 */ /* 0x000ee800000e0000 */
[----:B------:R-:W-:Y:S04]  /*d9d0*/  SHFL.IDX PT, R5, R3, 0x1, 0x181f ;  /* 0x00381f0003057f89 */ /* 0x000fe800000e0000 */
[----:B------:R-:W4:Y:S01]  /*d9e0*/  SHFL.IDX PT, R7, R0, RZ, 0x181f ;  /* 0x00181fff00077589 */ /* 0x000f2200000e0000 */
[C---:B-1----:R-:W-:Y:S03]  /*d9f0*/  HMMA.16816.F32 R84, R8.reuse, R20, RZ ;  /* 0x000000140854723c */ /* 0x042fe600000018ff */
[----:B------:R-:W-:Y:S04]  /*da00*/  LDSM.16.M88.4 R44, [R219] ;  /* 0x00000000db2c783b */ /* 0x000fe80000000200 */
[----:B------:R-:W-:Y:S01]  /*da10*/  LDSM.16.M88.4 R40, [R219+0x800] ;  /* 0x00080000db28783b */ /* 0x000fe20000000200 */
[----:B--2---:R-:W-:Y:S01]  /*da20*/  HMMA.16816.F32 R80, R8, R16, RZ ;  /* 0x000000100850723c */ /* 0x004fe200000018ff */
[----:B---3--:R-:W-:-:S07]  /*da30*/  IADD3 R6, P2, R6, R212, RZ ;  /* 0x000000d406067210 */ /* 0x008fce0007f5e0ff */
[----:B------:R-:W-:Y:S01]  /*da40*/  HMMA.16816.F32 R72, R8, R24, RZ ;  /* 0x000000180848723c */ /* 0x000fe200000018ff */
[----:B----4-:R-:W-:Y:S01]  /*da50*/  IMAD.X R7, R7, 0x1, R225, P2 ;  /* 0x0000000107077824 */ /* 0x010fe200010e06e1 */
[----:B------:R-:W-:-:S06]  /*da60*/  ISETP.LT.OR P2, PT, R68, 0x21, P1 ;  /* 0x000000214400780c */ /* 0x000fcc0000f41670 */
[C---:B------:R-:W-:Y:S08]  /*da70*/  HMMA.16816.F32 R64, R8.reuse, R28, RZ ;  /* 0x0000001c0840723c */ /* 0x040ff000000018ff */
[C---:B------:R-:W-:Y:S08]  /*da80*/  HMMA.16816.F32 R48, R8.reuse, R32, RZ ;  /* 0x000000200830723c */ /* 0x040ff000000018ff */
[C---:B------:R-:W-:Y:S08]  /*da90*/  HMMA.16816.F32 R76, R8.reuse, R36, RZ ;  /* 0x00000024084c723c */ /* 0x040ff000000018ff */
[C---:B------:R-:W-:Y:S08]  /*daa0*/  HMMA.16816.F32 R92, R8.reuse, R22, RZ ;  /* 0x00000016085c723c */ /* 0x040ff000000018ff */
[C---:B------:R-:W-:Y:S08]  /*dab0*/  HMMA.16816.F32 R100, R8.reuse, R18, RZ ;  /* 0x000000120864723c */ /* 0x040ff000000018ff */
[C---:B------:R-:W-:Y:S08]  /*dac0*/  HMMA.16816.F32 R96, R8.reuse, R26, RZ ;  /* 0x0000001a0860723c */ /* 0x040ff000000018ff */
[C---:B------:R-:W-:Y:S08]  /*dad0*/  HMMA.16816.F32 R128, R8.reuse, R30, RZ ;  /* 0x0000001e0880723c */ /* 0x040ff000000018ff */
[C---:B------:R-:W-:Y:S08]  /*dae0*/  HMMA.16816.F32 R136, R8.reuse, R34, RZ ;  /* 0x000000220888723c */ /* 0x040ff000000018ff */
[----:B------:R-:W-:Y:S01]  /*daf0*/  HMMA.16816.F32 R172, R8, R38, RZ ;  /* 0x0000002608ac723c */ /* 0x000fe200000018ff */
[----:B------:R-:W-:Y:S04]  /*db00*/  SHFL.IDX PT, R9, R0, 0x1, 0x181f ;  /* 0x00381f0000097f89 */ /* 0x000fe800000e0000 */
[----:B------:R-:W-:Y:S03]  /*db10*/  SHFL.IDX PT, R8, R3, 0x2, 0x181f ;  /* 0x00581f0003087f89 */ /* 0x000fe600000e0000 */
[C---:B------:R-:W-:Y:S01]  /*db20*/  HMMA.16816.F32 R176, R12.reuse, R20, RZ ;  /* 0x000000140cb0723c */ /* 0x040fe200000018ff */
[----:B------:R-:W-:Y:S04]  /*db30*/  SHFL.IDX PT, R20, R3, 0x3, 0x181f ;  /* 0x00781f0003147f89 */ /* 0x000fe800000e0000 */
[----:B------:R-:W-:Y:S03]  /*db40*/  SHFL.IDX PT, R21, R3, 0x4, 0x181f ;  /* 0x00981f0003157f89 */ /* 0x000fe600000e0000 */
[C---:B------:R-:W-:Y:S01]  /*db50*/  HMMA.16816.F32 R144, R12.reuse, R22, RZ ;  /* 0x000000160c90723c */ /* 0x040fe200000018ff */
[----:B------:R-:W-:Y:S04]  /*db60*/  SHFL.IDX PT, R23, R0, 0x3, 0x181f ;  /* 0x00781f0000177f89 */ /* 0x000fe800000e0000 */
[----:B------:R-:W-:Y:S03]  /*db70*/  SHFL.IDX PT, R22, R0, 0x4, 0x181f ;  /* 0x00981f0000167f89 */ /* 0x000fe600000e0000 */
[C---:B------:R-:W-:Y:S01]  /*db80*/  HMMA.16816.F32 R132, R12.reuse, R16, RZ ;  /* 0x000000100c84723c */ /* 0x040fe200000018ff */
[----:B------:R-:W-:Y:S07]  /*db90*/  SHFL.IDX PT, R3, R3, 0x5, 0x181f ;  /* 0x00b81f0003037f89 */ /* 0x000fee00000e0000 */
[C---:B------:R-:W-:Y:S01]  /*dba0*/  HMMA.16816.F32 R140, R12.reuse, R18, RZ ;  /* 0x000000120c8c723c */ /* 0x040fe200000018ff */
[----:B------:R-:W1:Y:S07]  /*dbb0*/  LDSM.16.M88.4 R16, [R218+0x8100] ;  /* 0x00810000da10783b */ /* 0x000e6e0000000200 */
[C---:B------:R-:W-:Y:S08]  /*dbc0*/  HMMA.16816.F32 R124, R12.reuse, R24, RZ ;  /* 0x000000180c7c723c */ /* 0x040ff000000018ff */
[C---:B------:R-:W-:Y:S01]  /*dbd0*/  HMMA.16816.F32 R148, R12.reuse, R26, RZ ;  /* 0x0000001a0c94723c */ /* 0x040fe200000018ff */
[----:B------:R-:W-:Y:S07]  /*dbe0*/  LDSM.16.M88.4 R24, [R219+0x2800] ;  /* 0x00280000db18783b */ /* 0x000fee0000000200 */
[C---:B------:R-:W-:Y:S08]  /*dbf0*/  HMMA.16816.F32 R120, R12.reuse, R28, RZ ;  /* 0x0000001c0c78723c */ /* 0x040ff000000018ff */
[C---:B------:R-:W-:Y:S01]  /*dc00*/  HMMA.16816.F32 R164, R12.reuse, R30, RZ ;  /* 0x0000001e0ca4723c */ /* 0x040fe200000018ff */
[----:B------:R-:W-:Y:S07]  /*dc10*/  LDSM.16.M88.4 R28, [R219+0x2000] ;  /* 0x00200000db1c783b */ /* 0x000fee0000000200 */
[C---:B------:R-:W-:Y:S08]  /*dc20*/  HMMA.16816.F32 R116, R12.reuse, R32, RZ ;  /* 0x000000200c74723c */ /* 0x040ff000000018ff */
[C---:B------:R-:W-:Y:S01]  /*dc30*/  HMMA.16816.F32 R112, R12.reuse, R34, RZ ;  /* 0x000000220c70723c */ /* 0x040fe200000018ff */
[----:B------:R-:W-:Y:S07]  /*dc40*/  LDSM.16.M88.4 R32, [R219+0x1800] ;  /* 0x00180000db20783b */ /* 0x000fee0000000200 */
[C---:B------:R-:W-:Y:S08]  /*dc50*/  HMMA.16816.F32 R108, R12.reuse, R36, RZ ;  /* 0x000000240c6c723c */ /* 0x040ff000000018ff */
[----:B------:R-:W-:Y:S01]  /*dc60*/  HMMA.16816.F32 R104, R12, R38, RZ ;  /* 0x000000260c68723c */ /* 0x000fe200000018ff */
[----:B------:R-:W2:Y:S04]  /*dc70*/  SHFL.IDX PT, R15, R0, 0x2, 0x181f ;  /* 0x00581f00000f7f89 */ /* 0x000ea800000e0000 */
[----:B------:R-:W3:Y:S02]  /*dc80*/  LDSM.16.M88.4 R36, [R219+0x1000] ;  /* 0x00100000db24783b */ /* 0x000ee40000000200 */
[-C--:B------:R-:W-:Y:S01]  /*dc90*/  IADD3 R12, P0, R5, R212.reuse, RZ ;  /* 0x000000d4050c7210 */ /* 0x080fe20007f1e0ff */
[----:B-1----:R-:W-:Y:S01]  /*dca0*/  HMMA.16816.F32 R84, R16, R44, R84 ;  /* 0x0000002c1054723c */ /* 0x002fe20000001854 */
[----:B------:R1:W4:Y:S03]  /*dcb0*/  SHFL.IDX PT, R5, R0, 0x5, 0x181f ;  /* 0x00b81f0000057f89 */ /* 0x00032600000e0000 */
[----:B------:R-:W-:Y:S01]  /*dcc0*/  IMAD.X R13, R9, 0x1, R225, P0 ;  /* 0x00000001090d7824 */ /* 0x000fe200000e06e1 */
[----:B------:R-:W-:-:S02]  /*dcd0*/  IADD3 R14, P0, R8, R212, RZ ;  /* 0x000000d4080e7210 */ /* 0x000fc40007f1e0ff */
[----:B------:R-:W5:Y:S01]  /*dce0*/  LDSM.16.M88.4 R8, [R218+0x6100] ;  /* 0x00610000da08783b */ /* 0x000f620000000200 */
[----:B------:R-:W-:Y:S03]  /*dcf0*/  HMMA.16816.F32 R80, R16, R40, R80 ;  /* 0x000000281050723c */ /* 0x000fe60000001850 */
[----:B------:R-:W-:Y:S01]  /*dd00*/  @!PT LDS RZ, [RZ] ;  /* 0x00000000fffff984 */ /* 0x000fe20000000800 */
[----:B------:R-:W-:Y:S01]  /*dd10*/  @!PT LDS RZ, [RZ] ;  /* 0x00000000fffff984 */ /* 0x000fe20000000800 */
[----:B------:R-:W-:Y:S01]  /*dd20*/  @!PT LDS RZ, [RZ] ;  /* 0x00000000fffff984 */ /* 0x000fe20000000800 */
[----:B------:R3:W-:Y:S01]  /*dd30*/  LDGSTS.E.BYPASS.LTC128B.128 [R211+0x100], [R6.64], !P3 ;  /* 0x0010000006d37fae */ /* 0x0007e2000d901d5a */
[----:B------:R-:W-:-:S03]  /*dd40*/  ISETP.LT.OR P3, PT, R68, 0x41, P1 ;  /* 0x000000414400780c */ /* 0x000fc60000f61670 */
[----:B------:R4:W-:Y:S01]  /*dd50*/  LDGSTS.E.BYPASS.LTC128B.128 [R211+0x900], [R12.64], !P4 ;  /* 0x009000000cd37fae */ /* 0x0009e2000e101d5a */
[C---:B------:R-:W-:Y:S01]  /*dd60*/  ISETP.LT.OR P4, PT, R68.reuse, 0x31, P1 ;  /* 0x000000314400780c */ /* 0x040fe20000f81670 */
[----:B--2---:R-:W-:Y:S01]  /*dd70*/  IMAD.X R15, R15, 0x1, R225, P0 ;  /* 0x000000010f0f7824 */ /* 0x004fe200000e06e1 */
[----:B------:R-:W-:Y:S01]  /*dd80*/  ISETP.LT.OR P1, PT, R68, 0x51, P1 ;  /* 0x000000514400780c */ /* 0x000fe20000f21670 */
[----:B------:R-:W-:Y:S03]  /*dd90*/  HMMA.16816.F32 R64, R16, R32, R64 ;  /* 0x000000201040723c */ /* 0x000fe60000001840 */
[----:B------:R2:W-:Y:S01]  /*dda0*/  LDGSTS.E.BYPASS.LTC128B.128 [R211+0x1100], [R14.64], !P2 ;  /* 0x011000000ed37fae */ /* 0x0005e2000d101d5a */
[----:B------:R-:W-:Y:S01]  /*ddb0*/  LOP3.LUT P2, RZ, R69, 0x4, RZ, 0xc0, !PT ;  /* 0x0000000445ff7812 */ /* 0x000fe2000784c0ff */
[----:B-1----:R-:W-:-:S03]  /*ddc0*/  IMAD.MOV.U32 R0, RZ, RZ, 0x40 ;  /* 0x00000040ff007424 */ /* 0x002fc600078e00ff */
[----:B------:R-:W-:Y:S02]  /*ddd0*/  HMMA.16816.F32 R76, R16, R24, R76 ;  /* 0x00000018104c723c */ /* 0x000fe4000000184c */
[----:B------:R-:W-:-:S05]  /*dde0*/  SEL R0, R0, 0xffffffc0, !P2 ;  /* 0xffffffc000007807 */ /* 0x000fca0005000000 */
[----:B------:R-:W-:Y:S01]  /*ddf0*/  IMAD.IADD R214, R208, 0x1, R0 ;  /* 0x00000001d0d67824 */ /* 0x000fe200078e0200 */
[----:B------:R-:W-:Y:S01]  /*de00*/  HMMA.16816.F32 R92, R16, R46, R92 ;  /* 0x0000002e105c723c */ /* 0x000fe2000000185c */
[----:B------:R-:W-:Y:S01]  /*de10*/  IMAD.IADD R213, R0, 0x1, R219 ;  /* 0x0000000100d57824 */ /* 0x000fe200078e02db */
[----:B------:R-:W-:Y:S02]  /*de20*/  LOP3.LUT R0, R204, R205, RZ, 0xfc, !PT ;  /* 0x000000cdcc007212 */ /* 0x000fe400078efcff */
[----:B---3--:R-:W-:-:S04]  /*de30*/  IADD3 R6, P0, R20, R212, RZ ;  /* 0x000000d414067210 */ /* 0x008fc80007f1e0ff */
[----:B------:R-:W-:Y:S01]  /*de40*/  HMMA.16816.F32 R72, R16, R36, R72 ;  /* 0x000000241048723c */ /* 0x000fe20000001848 */
[----:B------:R-:W-:Y:S01]  /*de50*/  IMAD.X R7, R23, 0x1, R225, P0 ;  /* 0x0000000117077824 */ /* 0x000fe200000e06e1 */
[----:B----4-:R-:W-:-:S04]  /*de60*/  IADD3 R12, P0, R21, R212, RZ ;  /* 0x000000d4150c7210 */ /* 0x010fc80007f1e0ff */
[----:B------:R1:W-:Y:S01]  /*de70*/  LDGSTS.E.BYPASS.LTC128B.128 [R211+0x1900], [R6.64], !P4 ;  /* 0x0190000006d37fae */ /* 0x0003e2000e101d5a */
[----:B------:R-:W-:Y:S01]  /*de80*/  IMAD.X R13, R22, 0x1, R225, P0 ;  /* 0x00000001160d7824 */ /* 0x000fe200000e06e1 */
[C---:B------:R-:W-:Y:S04]  /*de90*/  HMMA.16816.F32 R100, R16.reuse, R42, R100 ;  /* 0x0000002a1064723c */ /* 0x040fe80000001864 */
[----:B------:R2:W-:Y:S04]  /*dea0*/  LDGSTS.E.BYPASS.LTC128B.128 [R211+0x2100], [R12.64], !P3 ;  /* 0x021000000cd37fae */ /* 0x0005e8000d901d5a */
[C---:B------:R-:W-:Y:S08]  /*deb0*/  HMMA.16816.F32 R96, R16.reuse, R38, R96 ;  /* 0x000000261060723c */ /* 0x040ff00000001860 */
[C---:B------:R-:W-:Y:S08]  /*dec0*/  HMMA.16816.F32 R128, R16.reuse, R34, R128 ;  /* 0x000000221080723c */ /* 0x040ff00000001880 */
[----:B------:R-:W-:Y:S01]  /*ded0*/  HMMA.16816.F32 R188, R16, R30, R136 ;  /* 0x0000001e10bc723c */ /* 0x000fe20000001888 */
[----:B-1----:R-:W-:-:S02]  /*dee0*/  IADD3 R6, P0, R3, R212, RZ ;  /* 0x000000d403067210 */ /* 0x002fc40007f1e0ff */
[----:B------:R-:W-:-:S03]  /*def0*/  IADD3 R3, R211, 0x100, RZ ;  /* 0x00000100d3037810 */ /* 0x000fc60007ffe0ff */
[----:B------:R-:W-:Y:S01]  /*df00*/  IMAD.X R7, R5, 0x1, R225, P0 ;  /* 0x0000000105077824 */ /* 0x000fe200000e06e1 */
[----:B------:R-:W-:Y:S01]  /*df10*/  PLOP3.LUT P0, PT, PT, PT, UP0, 0x80, 0x0 ;  /* 0x000000000000781c */ /* 0x000fe20003f0f008 */
[C---:B--2---:R-:W-:Y:S01]  /*df20*/  HMMA.16816.F32 R12, R16.reuse, R28, R48 ;  /* 0x0000001c100c723c */ /* 0x044fe20000001830 */
[----:B------:R-:W-:Y:S04]  /*df30*/  STL [R1+0x8], R3 ;  /* 0x0000080301007387 */ /* 0x000fe80000100800 */
[----:B------:R1:W-:Y:S03]  /*df40*/  LDGSTS.E.BYPASS.LTC128B.128 [R211+0x2900], [R6.64], !P1 ;  /* 0x0290000006d37fae */ /* 0x0003e6000c901d5a */
[----:B------:R-:W-:Y:S01]  /*df50*/  HMMA.16816.F32 R172, R16, R26, R172 ;  /* 0x0000001a10ac723c */ /* 0x000fe200000018ac */
[----:B------:R-:W-:Y:S04]  /*df60*/  LDSM.16.M88.4 R20, [R216+0x8100] ;  /* 0x00810000d814783b */ /* 0x000fe80000000200 */
[----:B------:R-:W2:Y:S03]  /*df70*/  LDSM.16.M88.4 R68, [R214+0x5100] ;  /* 0x00510000d644783b */ /* 0x000ea60000000200 */
[C---:B-----5:R-:W-:Y:S01]  /*df80*/  HMMA.16816.F32 R192, R8.reuse, R32, R120 ;  /* 0x0000002008c0723c */ /* 0x060fe20000001878 */
[----:B------:R-:W3:Y:S04]  /*df90*/  LDSM.16.M88.4 R60, [R214+0x3100] ;  /* 0x00310000d63c783b */ /* 0x000ee80000000200 */
[----:B------:R-:W4:Y:S03]  /*dfa0*/  LDSM.16.M88.4 R56, [R214+0x3900] ;  /* 0x00390000d638783b */ /* 0x000f260000000200 */
[C---:B------:R-:W-:Y:S01]  /*dfb0*/  HMMA.16816.F32 R176, R8.reuse, R44, R176 ;  /* 0x0000002c08b0723c */ /* 0x040fe200000018b0 */
[----:B------:R-:W-:Y:S04]  /*dfc0*/  LDSM.16.M88.4 R52, [R214+0x4100] ;  /* 0x00410000d634783b */ /* 0x000fe80000000200 */
[----:B------:R-:W5:Y:S03]  /*dfd0*/  LDSM.16.M88.4 R88, [R214+0x5900] ;  /* 0x00590000d658783b */ /* 0x000f660000000200 */
[C---:B------:R-:W-:Y:S01]  /*dfe0*/  HMMA.16816.F32 R180, R8.reuse, R40, R132 ;  /* 0x0000002808b4723c */ /* 0x040fe20000001884 */
[----:B------:R-:W1:Y:S04]  /*dff0*/  LDSM.16.M88.4 R48, [R214+0x4900] ;  /* 0x00490000d630783b */ /* 0x000e680000000200 */
[----:B------:R-:W1:Y:S03]  /*e000*/  LDSM.16.M88.4 R16, [R216+0x6100] ;  /* 0x00610000d810783b */ /* 0x000e660000000200 */
[C---:B------:R-:W-:Y:S01]  /*e010*/  HMMA.16816.F32 R120, R8.reuse, R46, R144 ;  /* 0x0000002e0878723c */ /* 0x040fe20000001890 */
[----:B------:R-:W-:Y:S04]  /*e020*/  LDSM.16.M88.4 R44, [R213] ;  /* 0x00000000d52c783b */ /* 0x000fe80000000200 */
[----:B------:R-:W0:Y:S03]  /*e030*/  LDGDEPBAR ;  /* 0x00000000000079af */ /* 0x000e260000000000 */
[C---:B------:R-:W-:Y:S01]  /*e040*/  HMMA.16816.F32 R140, R8.reuse, R42, R140 ;  /* 0x0000002a088c723c */ /* 0x040fe2000000188c */
[----:B------:R-:W-:Y:S07]  /*e050*/  LDSM.16.M88.4 R40, [R213+0x800] ;  /* 0x00080000d528783b */ /* 0x000fee0000000200 */
        /* <DEDUP_REMOVED lines=11> */
[----:B------:R-:W1:Y:S03]  /*e110*/  LDSM.16.M88.4 R24, [R213+0x2800] ;  /* 0x00280000d518783b */ /* 0x000e660000000200 */
[----:B--2---:R-:W-:Y:S01]  /*e120*/  HMMA.16816.F32 R132, R20, R68, R12 ;  /* 0x000000441484723c */ /* 0x004fe2000000180c */
[----:B------:R-:W2:Y:S01]  /*e130*/  LDSM.16.M88.4 R12, [R217+0x6100] ;  /* 0x00610000d90c783b */ /* 0x000ea20000000200 */
[----:B------:R-:W-:-:S06]  /*e140*/  DEPBAR.LE SB0, 0x0 ;  /* 0x000080000000791a */ /* 0x000fcc0000000000 */
[C---:B---3--:R-:W-:Y:S08]  /*e150*/  HMMA.16816.F32 R156, R20.reuse, R60, R84 ;  /* 0x0000003c149c723c */ /* 0x048ff00000001854 */
[C---:B----4-:R-:W-:Y:S08]  /*e160*/  HMMA.16816.F32 R152, R20.reuse, R56, R80 ;  /* 0x000000381498723c */ /* 0x050ff00000001850 */
[C---:B-----5:R-:W-:Y:S08]  /*e170*/  HMMA.16816.F32 R124, R20.reuse, R88, R76 ;  /* 0x00000058147c723c */ /* 0x060ff0000000184c */
[C---:B------:R-:W-:Y:S08]  /*e180*/  HMMA.16816.F32 R116, R20.reuse, R62, R92 ;  /* 0x0000003e1474723c */ /* 0x040ff0000000185c */
[C---:B------:R-:W-:Y:S08]  /*e190*/  HMMA.16816.F32 R108, R20.reuse, R54, R96 ;  /* 0x00000036146c723c */ /* 0x040ff00000001860 */
[C---:B------:R-:W-:Y:S08]  /*e1a0*/  HMMA.16816.F32 R144, R20.reuse, R52, R72 ;  /* 0x000000341490723c */ /* 0x040ff00000001848 */
[C---:B-1----:R-:W-:Y:S08]  /*e1b0*/  HMMA.16816.F32 R136, R20.reuse, R48, R64 ;  /* 0x000000301488723c */ /* 0x042ff00000001840 */
[C---:B------:R-:W-:Y:S08]  /*e1c0*/  HMMA.16816.F32 R112, R20.reuse, R58, R100 ;  /* 0x0000003a1470723c */ /* 0x040ff00000001864 */
[----:B------:R-:W-:Y:S08]  /*e1d0*/  HMMA.16816.F32 R96, R20, R90, R172 ;  /* 0x0000005a1460723c */ /* 0x000ff000000018ac */
[C---:B------:R-:W-:Y:S08]  /*e1e0*/  HMMA.16816.F32 R92, R16.reuse, R60, R176 ;  /* 0x0000003c105c723c */ /* 0x040ff000000018b0 */
[C---:B------:R-:W-:Y:S08]  /*e1f0*/  HMMA.16816.F32 R84, R16.reuse, R62, R120 ;  /* 0x0000003e1054723c */ /* 0x040ff00000001878 */
[C---:B------:R-:W-:Y:S08]  /*e200*/  HMMA.16816.F32 R80, R16.reuse, R56, R180 ;  /* 0x000000381050723c */ /* 0x040ff000000018b4 */
[----:B------:R-:W-:Y:S08]  /*e210*/  HMMA.16816.F32 R76, R16, R58, R140 ;  /* 0x0000003a104c723c */ /* 0x000ff0000000188c */
[C---:B------:R-:W-:Y:S08]  /*e220*/  HMMA.16816.F32 R104, R20.reuse, R50, R128 ;  /* 0x000000321468723c */ /* 0x040ff00000001880 */
        /* <DEDUP_REMOVED lines=15> */
[C---:B--2---:R-:W-:Y:S08]  /*e320*/  HMMA.16816.F32 R108, R12.reuse, R44, R92 ;  /* 0x0000002c0c6c723c */ /* 0x044ff0000000185c */
[----:B------:R-:W-:Y:S08]  /*e330*/  HMMA.16816.F32 R96, R12, R40, R80 ;  /* 0x000000280c60723c */ /* 0x000ff00000001850 */
[----:B------:R-:W-:Y:S08]  /*e340*/  HMMA.16816.F32 R184, R8, R44, R156 ;  /* 0x0000002c08b8723c */ /* 0x000ff0000000189c */
        /* <DEDUP_REMOVED lines=17> */
[----:B------:R-:W-:Y:S01]  /*e460*/  IMAD.U32 R3, RZ, RZ, UR19 ;  /* 0x00000013ff037e24 */ /* 0x000fe2000f8e00ff */
[----:B------:R-:W-:Y:S01]  /*e470*/  ISETP.NE.AND P4, PT, R230, 0x1, PT ;  /* 0x00000001e600780c */ /* 0x000fe20003f85270 */
[----:B------:R-:W-:-:S03]  /*e480*/  IMAD.MOV.U32 R240, RZ, RZ, RZ ;  /* 0x000000fffff07224 */ /* 0x000fc600078e00ff */
[----:B------:R-:W-:-:S04]  /*e490*/  IADD3 R3, R227, UR10, R3 ;  /* 0x0000000ae3037c10 */ /* 0x000fc8000fffe003 */
[----:B------:R-:W-:-:S05]  /*e4a0*/  IADD3 R5, R3, -0x60, RZ ;  /* 0xffffffa003057810 */ /* 0x000fca0007ffe0ff */
[----:B------:R-:W-:-:S04]  /*e4b0*/  @P4 IMAD.HI.U32 R6, R5, c[0x0][0x2bc], RZ ;  /* 0x0000af0005064a27 */ /* 0x000fc800078e00ff */
[----:B------:R-:W-:Y:S01]  /*e4c0*/  IMAD.MOV.U32 R3, RZ, RZ, R5 ;  /* 0x000000ffff037224 */ /* 0x000fe200078e0005 */
[----:B------:R-:W-:-:S04]  /*e4d0*/  @P4 SHF.R.U32.HI R3, RZ, c[0x0][0x2c0], R6 ;  /* 0x0000b000ff034a19 */ /* 0x000fc80000011606 */
[----:B------:R-:W-:-:S04]  /*e4e0*/  @!P5 IADD3 R7, P0, R3, R228, RZ ;  /* 0x000000e40307d210 */ /* 0x000fc80007f1e0ff */
[----:B------:R-:W-:Y:S02]  /*e4f0*/  @!P5 LEA.HI.X.SX32 R8, R3, R226, 0x1, P0 ;  /* 0x000000e20308d211 */ /* 0x000fe400000f0eff */
[----:B------:R-:W-:-:S04]  /*e500*/  @!P5 LEA R6, P0, R7, c[0x0][0x2a0], 0x2 ;  /* 0x0000a8000706da11 */ /* 0x000fc800078010ff */
[----:B------:R-:W-:-:S05]  /*e510*/  @!P5 LEA.HI.X R7, R7, c[0x0][0x2a4], R8, 0x2, P0 ;  /* 0x0000a9000707da11 */ /* 0x000fca00000f1408 */
[----:B------:R1:W2:Y:S01]  /*e520*/  @!P5 LDG.E R240, [R6.64] ;  /* 0x0000001a06f0d981 */ /* 0x0002a2000c1e1900 */
[----:B------:R-:W-:-:S04]  /*e530*/  IMAD.MOV R3, RZ, RZ, -R3 ;  /* 0x000000ffff037224 */ /* 0x000fc800078e0a03 */
[----:B------:R-:W-:-:S05]  /*e540*/  IMAD R5, R3, c[0x0][0x2b8], R5 ;  /* 0x0000ae0003057a24 */ /* 0x000fca00078e0205 */
[----:B------:R-:W-:Y:S01]  /*e550*/  SHF.R.S32.HI R3, RZ, 0x1f, R5 ;  /* 0x0000001fff037819 */ /* 0x000fe20000011405 */
[----:B------:R3:W-:Y:S04]  /*e560*/  STL [R1], R5 ;  /* 0x0000000501007387 */ /* 0x0007e80000100800 */
[----:B------:R-:W-:-:S04]  /*e570*/  IMAD R3, R3, c[0x0][0x1e0], RZ ;  /* 0x0000780003037a24 */ /* 0x000fc800078e02ff */
[C---:B------:R-:W-:Y:S02]  /*e580*/  IMAD R3, R5.reuse, c[0x0][0x1e4], R3 ;  /* 0x0000790005037a24 */ /* 0x040fe400078e0203 */
[----:B-1----:R-:W-:-:S04]  /*e590*/  IMAD.WIDE.U32 R6, R5, c[0x0][0x1e0], RZ ;  /* 0x0000780005067a25 */ /* 0x002fc800078e00ff */
[----:B------:R-:W-:Y:S01]  /*e5a0*/  IMAD.IADD R7, R7, 0x1, R3 ;  /* 0x0000000107077824 */ /* 0x000fe200078e0203 */
[----:B--2---:R-:W-:-:S03]  /*e5b0*/  SHF.R.S32.HI R3, RZ, 0x1f, R240 ;  /* 0x0000001fff037819 */ /* 0x004fc600000114f0 */
[----:B------:R-:W-:-:S04]  /*e5c0*/  IMAD.WIDE.U32 R6, R240, c[0x0][0x1f0], R6 ;  /* 0x00007c00f0067a25 */ /* 0x000fc800078e0006 */
[----:B------:R-:W-:-:S04]  /*e5d0*/  IMAD R3, R3, c[0x0][0x1f0], RZ ;  /* 0x00007c0003037a24 */ /* 0x000fc800078e02ff */
[----:B---3--:R-:W-:Y:S01]  /*e5e0*/  IMAD R5, R240, c[0x0][0x1f4], R3 ;  /* 0x00007d00f0057a24 */ /* 0x008fe200078e0203 */
        /* <DEDUP_REMOVED lines=34> */
.L_x_434:
[----:B------:R-:W-:Y:S01]  /*e810*/  FMUL.FTZ R3, R104, c[0x0][0x320] ;  /* 0x0000c80068037a20 */ /* 0x000fe20000410000 */
[----:B-1----:R-:W-:Y:S01]  /*e820*/  SHF.R.S32.HI R7, RZ, 0x1f, R207 ;  /* 0x0000001fff077819 */ /* 0x002fe200000114cf */
[----:B------:R-:W-:Y:S01]  /*e830*/  FMUL.FTZ R5, R68, c[0x0][0x320] ;  /* 0x0000c80044057a20 */ /* 0x000fe20000410000 */
[----:B------:R-:W-:Y:S01]  /*e840*/  LEA.HI R6, R210, R209, RZ, 0x2 ;  /* 0x000000d1d2067211 */ /* 0x000fe200078f10ff */
[----:B------:R1:W2:Y:S01]  /*e850*/  MUFU.TANH R55, R3 ;  /* 0x0000000300377308 */ /* 0x0002a20000002400 */
[----:B------:R-:W-:Y:S01]  /*e860*/  FMUL.FTZ R9, R69, c[0x0][0x320] ;  /* 0x0000c80045097a20 */ /* 0x000fe20000410000 */
[----:B------:R-:W-:Y:S01]  /*e870*/  UISETP.NE.AND UP1, UPT, UR24, URZ, UPT ;  /* 0x0000003f1800728c */ /* 0x000fe2000bf25270 */
[----:B------:R-:W-:Y:S01]  /*e880*/  LOP3.LUT R6, R6, 0xfffffffc, RZ, 0xc0, !PT ;  /* 0xfffffffc06067812 */ /* 0x000fe200078ec0ff */
[----:B------:R-:W-:Y:S01]  /*e890*/  FMUL.FTZ R10, R84, c[0x0][0x320] ;  /* 0x0000c800540a7a20 */ /* 0x000fe20000410000 */
[----:B------:R-:W-:Y:S01]  /*e8a0*/  UISETP.NE.AND UP0, UPT, UR23, URZ, UPT ;  /* 0x0000003f1700728c */ /* 0x000fe2000bf05270 */
[----:B------:R-:W0:Y:S01]  /*e8b0*/  LDGDEPBAR ;  /* 0x00000000000079af */ /* 0x000e220000000000 */
[----:B------:R-:W-:Y:S01]  /*e8c0*/  ULDC UR7, c[0x0][0x324] ;  /* 0x0000c90000077ab9 */ /* 0x000fe20000000800 */
[----:B------:R3:W4:Y:S01]  /*e8d0*/  MUFU.TANH R17, R5 ;  /* 0x0000000500117308 */ /* 0x0007220000002400 */
[----:B------:R-:W-:Y:S01]  /*e8e0*/  PLOP3.LUT P1, PT, PT, PT, UP1, 0x80, 0x0 ;  /* 0x000000000000781c */ /* 0x000fe20003f2f018 */
[----:B------:R-:W-:Y:S01]  /*e8f0*/  ULOP3.LUT UR7, URZ, UR7, URZ, 0x33, !UPT ;  /* 0x000000073f077292 */ /* 0x000fe2000f8e333f */
[----:B------:R-:W-:Y:S01]  /*e900*/  PLOP3.LUT P0, PT, PT, PT, UP1, 0x80, 0x0 ;  /* 0x000000000000781c */ /* 0x000fe20003f0f018 */
[----:B-1----:R-:W-:-:S04]  /*e910*/  FMUL.FTZ R3, R105, c[0x0][0x320] ;  /* 0x0000c80069037a20 */ /* 0x002fc80000410000 */
[----:B------:R1:W1:Y:S01]  /*e920*/  MUFU.TANH R16, R9 ;  /* 0x0000000900107308 */ /* 0x0002620000002400 */
[----:B---3--:R-:W-:-:S07]  /*e930*/  LEA.HI R5, R7, R207, RZ, 0x2 ;  /* 0x000000cf07057211 */ /* 0x008fce00078f10ff */
[----:B------:R3:W2:Y:S01]  /*e940*/  MUFU.TANH R54, R3 ;  /* 0x0000000300367308 */ /* 0x0006a20000002400 */
[----:B------:R-:W-:Y:S02]  /*e950*/  LOP3.LUT R8, R5, 0xffffffc, RZ, 0xc0, !PT ;  /* 0x0ffffffc05087812 */ /* 0x000fe400078ec0ff */
[----:B------:R-:W-:-:S03]  /*e960*/  IADD3 R5, -R6, R209, RZ ;  /* 0x000000d106057210 */ /* 0x000fc60007ffe1ff */
[----:B-1----:R-:W-:Y:S01]  /*e970*/  IMAD.IADD R9, R207, 0x1, -R8 ;  /* 0x00000001cf097824 */ /* 0x002fe200078e0a08 */
[----:B------:R-:W-:Y:S01]  /*e980*/  LEA.HI R6, R5, R5, RZ, 0x1 ;  /* 0x0000000505067211 */ /* 0x000fe200078f08ff */
[----:B------:R1:W1:Y:S01]  /*e990*/  MUFU.TANH R15, R10 ;  /* 0x0000000a000f7308 */ /* 0x0002620000002400 */
[----:B---3--:R-:W-:-:S07]  /*e9a0*/  FMUL.FTZ R3, R96, c[0x0][0x320] ;  /* 0x0000c80060037a20 */ /* 0x008fce0000410000 */
[----:B------:R3:W2:Y:S01]  /*e9b0*/  MUFU.TANH R53, R3 ;  /* 0x0000000300357308 */ /* 0x0006a20000002400 */
[----:B-1----:R-:W-:-:S07]  /*e9c0*/  FMUL.FTZ R10, R85, c[0x0][0x320] ;  /* 0x0000c800550a7a20 */ /* 0x002fce0000410000 */
        /* <DEDUP_REMOVED lines=37> */
[----:B------:R-:W-:-:S03]  /*ec20*/  IADD3 R8, R5, -R9, RZ ;  /* 0x8000000905087210 */ /* 0x000fc60007ffe0ff */
[----:B------:R-:W-:-:S05]  /*ec30*/  IMAD.IADD R5, R6, 0x1, R11 ;  /* 0x0000000106057824 */ /* 0x000fca00078e020b */
[----:B------:R-:W-:Y:S01]  /*ec40*/  LEA R12, R8, R5, 0x3 ;  /* 0x00000005080c7211 */ /* 0x000fe200078e18ff */
[----:B------:R-:W-:Y:S01]  /*ec50*/  FMUL.FTZ R5, R76, c[0x0][0x320] ;  /* 0x0000c8004c057a20 */ /* 0x000fe20000410000 */
[----:B------:R-:W-:Y:S01]  /*ec60*/  SHF.L.U32 R8, R7, 0x1, RZ ;  /* 0x0000000107087819 */ /* 0x000fe200000006ff */
[----:B------:R-:W-:Y:S02]  /*ec70*/  FMUL.FTZ R7, R88, c[0x0][0x320] ;  /* 0x0000c80058077a20 */ /* 0x000fe40000410000 */
[----:B------:R-:W-:Y:S01]  /*ec80*/  @P1 IMAD.HI.U32 R6, R12, c[0x0][0x2c8], RZ ;  /* 0x0000b2000c061a27 */ /* 0x000fe200078e00ff */
[----:B------:R3:W1:Y:S01]  /*ec90*/  MUFU.TANH R13, R5 ;  /* 0x00000005000d7308 */ /* 0x0006620000002400 */
[----:B------:R5:W-:Y:S01]  /*eca0*/  STL [R1+0x28], R12 ;  /* 0x0000280c01007387 */ /* 0x000be20000100800 */
[----:B------:R-:W-:Y:S01]  /*ecb0*/  IADD3 R3, -R8, 0x1, R3 ;  /* 0x0000000108037810 */ /* 0x000fe20007ffe103 */
[----:B------:R-:W-:Y:S01]  /*ecc0*/  IMAD.MOV.U32 R19, RZ, RZ, R12 ;  /* 0x000000ffff137224 */ /* 0x000fe200078e000c */
[----:B------:R-:W-:Y:S01]  /*ecd0*/  @P0 SHF.R.U32.HI R19, RZ, c[0x0][0x2cc], R6 ;  /* 0x0000b300ff130a19 */ /* 0x000fe20000011606 */
[----:B------:R-:W-:Y:S01]  /*ece0*/  STL [R1+0x10], R8 ;  /* 0x0000100801007387 */ /* 0x000fe20000100800 */
[----:B------:R-:W-:-:S02]  /*ecf0*/  PLOP3.LUT P0, PT, PT, PT, UP0, 0x40, 0x0 ;  /* 0x000000000000781c */ /* 0x000fc40003f0e808 */
[----:B------:R-:W-:Y:S01]  /*ed00*/  IADD3 R3, R3, -UR21, RZ ;  /* 0x8000001503037c10 */ /* 0x000fe2000fffe0ff */
[----:B------:R-:W1:Y:S01]  /*ed10*/  SHFL.IDX PT, R6, R19, RZ, 0x1c1f ;  /* 0x001c1fff13067589 */ /* 0x000e6200000e0000 */
[----:B------:R-:W1:Y:S01]  /*ed20*/  MUFU.TANH R9, R7 ;  /* 0x0000000700097308 */ /* 0x000e620000002400 */
[----:B------:R-:W-:Y:S02]  /*ed30*/  IADD3 R23, -R8, UR38, RZ ;  /* 0x0000002608177c10 */ /* 0x000fe4000fffe1ff */
[C---:B------:R-:W-:Y:S02]  /*ed40*/  IADD3 R20, R3.reuse, c[0x0][0x328], RZ ;  /* 0x0000ca0003147a10 */ /* 0x040fe40007ffe0ff */
[----:B------:R-:W-:Y:S01]  /*ed50*/  IADD3 R22, R3, UR7, RZ ;  /* 0x0000000703167c10 */ /* 0x000fe2000fffe0ff */
[----:B---3--:R-:W-:-:S04]  /*ed60*/  FMUL.FTZ R5, R77, c[0x0][0x320] ;  /* 0x0000c8004d057a20 */ /* 0x008fc80000410000 */
[----:B-----5:R3:W2:Y:S01]  /*ed70*/  MUFU.TANH R12, R5 ;  /* 0x00000005000c7308 */ /* 0x0206a20000002400 */
[----:B-1----:R-:W-:Y:S02]  /*ed80*/  IMAD.IADD R3, R22, 0x1, R6 ;  /* 0x0000000116037824 */ /* 0x002fe400078e0206 */
[----:B---3--:R-:W-:-:S05]  /*ed90*/  FMUL.FTZ R5, R108, c[0x0][0x320] ;  /* 0x0000c8006c057a20 */ /* 0x008fca0000410000 */
[----:B------:R1:W3:Y:S02]  /*eda0*/  MUFU.TANH R11, R5 ;  /* 0x00000005000b7308 */ /* 0x0002e40000002400 */
        /* <DEDUP_REMOVED lines=19> */
.L_x_437:
[----:B------:R-:W-:-:S04]  /*eee0*/  MOV R7, c[0x0][0x32c] ;  /* 0x0000cb0000077a02 */ /* 0x000fc80000000f00 */
[----:B------:R-:W-:-:S13]  /*eef0*/  ISETP.NE.AND P0, PT, R7, 0x1, PT ;  /* 0x000000010700780c */ /* 0x000fda0003f05270 */
[----:B------:R-:W-:-:S05]  /*ef00*/  @P0 IMAD.HI.U32 R7, R6, c[0x0][0x330], RZ ;  /* 0x0000cc0006070a27 */ /* 0x000fca00078e00ff */
[----:B------:R-:W-:Y:S02]  /*ef10*/  @P0 SHF.R.U32.HI R6, RZ, c[0x0][0x334], R7 ;  /* 0x0000cd00ff060a19 */ /* 0x000fe40000011607 */
.L_x_438:
[----:B------:R-:W-:Y:S05]  /*ef20*/  BSYNC B0 ;  /* 0x0000000000007941 */ /* 0x000fea0003800000 */
.L_x_436:
[----:B------:R-:W-:-:S05]  /*ef30*/  IMAD R6, R6, c[0x0][0x32c], R23 ;  /* 0x0000cb0006067a24 */ /* 0x000fca00078e0217 */
[----:B------:R-:W-:Y:S02]  /*ef40*/  IADD3 R7, R6, c[0x0][0x32c], RZ ;  /* 0x0000cb0006077a10 */ /* 0x000fe40007ffe0ff */
[----:B------:R-:W-:Y:S02]  /*ef50*/  IMNMX R3, R3, R6, !PT ;  /* 0x0000000603037217 */ /* 0x000fe40007800200 */
[----:B------:R-:W-:Y:S02]  /*ef60*/  IMNMX R5, R5, R7, PT ;  /* 0x0000000705057217 */ /* 0x000fe40003800200 */
.L_x_435:
[----:B--234-:R-:W-:Y:S01]  /*ef70*/  FMUL.FTZ R6, R95, c[0x0][0x320] ;  /* 0x0000c8005f067a20 */ /* 0x01cfe20000410000 */
[----:B------:R-:W-:Y:S01]  /*ef80*/  UISETP.GE.AND UP0, UPT, UR38, 0x1, UPT ;  /* 0x000000012600788c */ /* 0x000fe2000bf06270 */
[----:B------:R-:W-:Y:S01]  /*ef90*/  FMUL.FTZ R8, R107, c[0x0][0x320] ;  /* 0x0000c8006b087a20 */ /* 0x000fe20000410000 */
[----:B------:R-:W-:Y:S01]  /*efa0*/  UISETP.GE.AND UP3, UPT, UR38, 0x2, UPT ;  /* 0x000000022600788c */ /* 0x000fe2000bf66270 */
[----:B------:R1:W2:Y:S01]  /*efb0*/  MUFU.TANH R64, R6 ;  /* 0x0000000600407308 */ /* 0x0002a20000002400 */
[----:B------:R-:W-:Y:S01]  /*efc0*/  UISETP.GE.AND UP2, UPT, UR38, 0x9, UPT ;  /* 0x000000092600788c */ /* 0x000fe2000bf46270 */
[----:B------:R-:W-:Y:S01]  /*efd0*/  FMUL.FTZ R7, R94, c[0x0][0x320] ;  /* 0x0000c8005e077a20 */ /* 0x000fe20000410000 */
[----:B------:R-:W-:Y:S01]  /*efe0*/  UP2UR UR37, UPR, URZ, 0x1 ;  /* 0x000000013f257883 */ /* 0x000fe20008000000 */
[----:B------:R-:W-:Y:S01]  /*eff0*/  PLOP3.LUT P0, PT, PT, PT, UP0, 0x40, 0x0 ;  /* 0x000000000000781c */ /* 0x000fe20003f0e808 */
[----:B------:R-:W-:Y:S01]  /*f000*/  UISETP.GE.AND UP0, UPT, UR38, 0x11, UPT ;  /* 0x000000112600788c */ /* 0x000fe2000bf06270 */
[----:B------:R-:W-:Y:S01]  /*f010*/  PLOP3.LUT P1, PT, PT, PT, UP3, 0x40, 0x0 ;  /* 0x000000000000781c */ /* 0x000fe20003f2e838 */
[----:B------:R-:W-:Y:S01]  /*f020*/  UISETP.GE.AND UP1, UPT, UR38, 0xa, UPT ;  /* 0x0000000a2600788c */ /* 0x000fe2000bf26270 */
[----:B------:R-:W-:Y:S01]  /*f030*/  PLOP3.LUT P3, PT, PT, PT, UP2, 0x40, 0x0 ;  /* 0x000000000000781c */ /* 0x000fe20003f6e828 */
[----:B------:R-:W-:Y:S01]  /*f040*/  UP2UR UR33, UPR, URZ, 0x1 ;  /* 0x000000013f217883 */ /* 0x000fe20008000000 */
[C---:B------:R-:W-:Y:S01]  /*f050*/  ISETP.GT.AND P0, PT, R3.reuse, RZ, P0 ;  /* 0x000000ff0300720c */ /* 0x040fe20000704270 */
[----:B------:R-:W-:Y:S01]  /*f060*/  UISETP.GE.AND UP6, UPT, UR38, 0x42, UPT ;  /* 0x000000422600788c */ /* 0x000fe2000bfc6270 */
[C---:B------:R-:W-:Y:S01]  /*f070*/  ISETP.GT.AND P4, PT, R3.reuse, 0x1, P1 ;  /* 0x000000010300780c */ /* 0x040fe20000f84270 */
[----:B------:R-:W-:Y:S01]  /*f080*/  UISETP.GE.AND UP5, UPT, UR38, 0x49, UPT ;  /* 0x000000492600788c */ /* 0x000fe2000bfa6270 */
[----:B------:R-:W-:Y:S01]  /*f090*/  ISETP.GT.AND P1, PT, R3, 0x8, P3 ;  /* 0x000000080300780c */ /* 0x000fe20001f24270 */
[----:B------:R-:W-:Y:S01]  /*f0a0*/  UISETP.GE.AND UP4, UPT, UR38, 0x4a, UPT ;  /* 0x0000004a2600788c */ /* 0x000fe2000bf86270 */
[----:B-1----:R-:W-:Y:S01]  /*f0b0*/  FMUL.FTZ R6, R82, c[0x0][0x320] ;  /* 0x0000c80052067a20 */ /* 0x002fe20000410000 */
[----:B------:R-:W-:Y:S01]  /*f0c0*/  PLOP3.LUT P3, PT, PT, PT, UP0, 0x40, 0x0 ;  /* 0x000000000000781c */ /* 0x000fe20003f6e808 */
[----:B------:R-:W-:Y:S01]  /*f0d0*/  UISETP.GE.AND UP0, UPT, UR38, 0x12, UPT ;  /* 0x000000122600788c */ /* 0x000fe2000bf06270 */
[C---:B------:R-:W-:Y:S01]  /*f0e0*/  ISETP.LT.OR P2, PT, R5.reuse, 0x1, P0 ;  /* 0x000000010500780c */ /* 0x040fe20000741670 */
[----:B------:R1:W3:Y:S01]  /*f0f0*/  MUFU.TANH R63, R6 ;  /* 0x00000006003f7308 */ /* 0x0002e20000002400 */
[----:B------:R-:W-:Y:S01]  /*f100*/  PLOP3.LUT P0, PT, PT, PT, UP1, 0x40, 0x0 ;  /* 0x000000000000781c */ /* 0x000fe20003f0e818 */
[----:B------:R-:W-:Y:S01]  /*f110*/  UP2UR UR32, UPR, URZ, 0x1 ;  /* 0x000000013f207883 */ /* 0x000fe20008000000 */
[----:B------:R-:W-:Y:S01]  /*f120*/  ISETP.LT.OR P5, PT, R5, 0x2, P4 ;  /* 0x000000020500780c */ /* 0x000fe200027a1670 */
[----:B------:R-:W-:Y:S01]  /*f130*/  UP2UR UR35, UPR, URZ, 0x4 ;  /* 0x000000043f237883 */ /* 0x000fe20008000000 */
[----:B------:R-:W-:Y:S01]  /*f140*/  ISETP.GT.AND P4, PT, R3, 0x9, P0 ;  /* 0x000000090300780c */ /* 0x000fe20000784270 */
[----:B------:R-:W-:Y:S01]  /*f150*/  UP2UR UR34, UPR, URZ, 0x2 ;  /* 0x000000023f227883 */ /* 0x000fe20008000000 */
[----:B------:R-:W-:Y:S01]  /*f160*/  PLOP3.LUT P0, PT, PT, PT, UP0, 0x40, 0x0 ;  /* 0x000000000000781c */ /* 0x000fe20003f0e808 */
[----:B------:R-:W-:Y:S01]  /*f170*/  UISETP.GE.AND UP0, UPT, UR38, 0x19, UPT ;  /* 0x000000192600788c */ /* 0x000fe2000bf06270 */
[----:B------:R-:W4:Y:S01]  /*f180*/  MUFU.TANH R18, R8 ;  /* 0x0000000800127308 */ /* 0x000f220000002400 */
[----:B------:R-:W-:-:S02]  /*f190*/  UISETP.GE.AND UP2, UPT, UR38, 0x52, UPT ;  /* 0x000000522600788c */ /* 0x000fc4000bf46270 */
[----:B------:R-:W-:Y:S02]  /*f1a0*/  UP2UR UR31, UPR, URZ, 0x1 ;  /* 0x000000013f1f7883 */ /* 0x000fe40008000000 */
[----:B------:R-:W-:Y:S01]  /*f1b0*/  UISETP.GE.AND UP1, UPT, UR38, 0x59, UPT ;  /* 0x000000592600788c */ /* 0x000fe2000bf26270 */
[----:B-1----:R-:W-:Y:S01]  /*f1c0*/  FMUL.FTZ R6, R83, c[0x0][0x320] ;  /* 0x0000c80053067a20 */ /* 0x002fe20000410000 */
[----:B------:R-:W-:Y:S02]  /*f1d0*/  UP2UR UR39, UPR, URZ, 0x40 ;  /* 0x000000403f277883 */ /* 0x000fe40008000000 */
[----:B------:R-:W-:Y:S01]  /*f1e0*/  UP2UR UR36, UPR, URZ, 0x8 ;  /* 0x000000083f247883 */ /* 0x000fe20008000000 */
[----:B------:R1:W1:Y:S01]  /*f1f0*/  MUFU.TANH R61, R6 ;  /* 0x00000006003d7308 */ /* 0x0002620000002400 */
[----:B------:R-:W-:Y:S01]  /*f200*/  UISETP.GE.AND UP3, UPT, UR38, 0x51, UPT ;  /* 0x000000512600788c */ /* 0x000fe2000bf66270 */
        /* <DEDUP_REMOVED lines=16> */
[----:B------:R-:W-:-:S03]  /*f310*/  ISETP.LT.OR P5, PT, R5, 0xa, P4 ;  /* 0x0000000a0500780c */ /* 0x000fc600027a1670 */
[----:B------:R1:W1:Y:S01]  /*f320*/  MUFU.TANH R47, R6 ;  /* 0x00000006002f7308 */ /* 0x0002620000002400 */
[----:B------:R-:W-:Y:S02]  /*f330*/  ISETP.GT.AND P4, PT, R3, 0x11, P0 ;  /* 0x000000110300780c */ /* 0x000fe40000784270 */
[----:B------:R-:W-:Y:S02]  /*f340*/  FSEL R76, R54, -INF , !P5 ;  /* 0xff800000364c7808 */ /* 0x000fe40006800000 */
[----:B------:R-:W-:-:S04]  /*f350*/  ISETP.LT.OR P5, PT, R5, 0x12, P4 ;  /* 0x000000120500780c */ /* 0x000fc800027a1670 */
[----:B------:R-:W-:Y:S01]  /*f360*/  FSEL R83, R52, -INF , !P5 ;  /* 0xff80000034537808 */ /* 0x000fe20006800000 */
[----:B-1----:R-:W-:-:S04]  /*f370*/  FMUL.FTZ R6, R110, c[0x0][0x320] ;  /* 0x0000c8006e067a20 */ /* 0x002fc80000410000 */
[----:B------:R1:W1:Y:S02]  /*f380*/  MUFU.TANH R28, R6 ;  /* 0x00000006001c7308 */ /* 0x0002640000002400 */
[----:B-1----:R-:W-:Y:S01]  /*f390*/  FMUL.FTZ R6, R70, c[0x0][0x320] ;  /* 0x0000c80046067a20 */ /* 0x002fe20000410000 */
[----:B------:R-:W-:Y:S02]  /*f3a0*/  FSEL R70, R11, -INF , !P2 ;  /* 0xff8000000b467808 */ /* 0x000fe40005000000 */
[----:B------:R-:W-:-:S03]  /*f3b0*/  ISETP.LT.OR P2, PT, R5, 0x9, P1 ;  /* 0x000000090500780c */ /* 0x000fc60000f41670 */
[----:B------:R1:W1:Y:S01]  /*f3c0*/  MUFU.TANH R41, R6 ;  /* 0x0000000600297308 */ /* 0x0002620000002400 */
[----:B------:R-:W-:Y:S02]  /*f3d0*/  ISETP.GT.AND P1, PT, R3, 0x10, P3 ;  /* 0x000000100300780c */ /* 0x000fe40001f24270 */
[----:B------:R-:W-:Y:S01]  /*f3e0*/  PLOP3.LUT P3, PT, PT, PT, UP0, 0x40, 0x0 ;  /* 0x000000000000781c */ /* 0x000fe20003f6e808 */
[----:B------:R-:W-:Y:S01]  /*f3f0*/  UISETP.GE.AND UP0, UPT, UR38, 0x1a, UPT ;  /* 0x0000001a2600788c */ /* 0x000fe2000bf06270 */
[----:B------:R-:W-:Y:S02]  /*f400*/  FSEL R75, R55, -INF , !P2 ;  /* 0xff800000374b7808 */ /* 0x000fe40005000000 */
[----:B------:R-:W-:Y:S01]  /*f410*/  ISETP.LT.OR P2, PT, R5, 0x11, P1 ;  /* 0x000000110500780c */ /* 0x000fe20000f41670 */
[----:B------:R-:W-:Y:S01]  /*f420*/  UP2UR UR30, UPR, URZ, 0x1 ;  /* 0x000000013f1e7883 */ /* 0x000fe20008000000 */
[----:B------:R-:W-:Y:S02]  /*f430*/  ISETP.GT.AND P1, PT, R3, 0x18, P3 ;  /* 0x000000180300780c */ /* 0x000fe40001f24270 */
[----:B------:R-:W-:Y:S01]  /*f440*/  PLOP3.LUT P0, PT, PT, PT, UP0, 0x40, 0x0 ;  /* 0x000000000000781c */ /* 0x000fe20003f0e808 */
[----:B------:R-:W-:Y:S01]  /*f450*/  UISETP.GE.AND UP0, UPT, UR38, 0x21, UPT ;  /* 0x000000212600788c */ /* 0x000fe2000bf06270 */
[----:B------:R-:W-:-:S02]  /*f460*/  FSEL R82, R53, -INF , !P2 ;  /* 0xff80000035527808 */ /* 0x000fc40005000000 */
[----:B------:R-:W-:Y:S01]  /*f470*/  ISETP.GT.AND P4, PT, R3, 0x19, P0 ;  /* 0x000000190300780c */ /* 0x000fe20000784270 */
[----:B------:R-:W-:Y:S01]  /*f480*/  UP2UR UR29, UPR, URZ, 0x1 ;  /* 0x000000013f1d7883 */ /* 0x000fe20008000000 */
[----:B------:R-:W-:Y:S01]  /*f490*/  ISETP.LT.OR P2, PT, R5, 0x19, P1 ;  /* 0x000000190500780c */ /* 0x000fe20000f41670 */
[----:B-1----:R-:W-:Y:S01]  /*f4a0*/  FMUL.FTZ R6, R71, c[0x0][0x320] ;  /* 0x0000c80047067a20 */ /* 0x002fe20000410000 */
        /* <DEDUP_REMOVED lines=32> */
[----:B------:R-:W-:Y:S01]  /*f6b0*/  FSEL R110, R42, -INF , !P2 ;  /* 0xff8000002a6e7808 */ /* 0x000fe20005000000 */
        /* <DEDUP_REMOVED lines=16> */
[----:B------:R-:W-:Y:S01]  /*f7c0*/  PLOP3.LUT P2, PT, PT, PT, UP6, 0x40, 0x0 ;  /* 0x000000000000781c */ /* 0x000fe20003f4e868 */
[----:B-1----:R-:W-:Y:S01]  /*f7d0*/  FMUL.FTZ R6, R86, c[0x0][0x320] ;  /* 0x0000c80056067a20 */ /* 0x002fe20000410000 */
[----:B------:R-:W-:Y:S01]  /*f7e0*/  ISETP.GT.AND P4, PT, R3, 0x39, P0 ;  /* 0x000000390300780c */ /* 0x000fe20000784270 */
[----:B------:R-:W-:Y:S01]  /*f7f0*/  UP2UR UR7, UPR, URZ, 0x1 ;  /* 0x000000013f077883 */ /* 0x000fe20008000000 */
[----:B------:R-:W-:Y:S01]  /*f800*/  ISETP.LT.OR P0, PT, R5, 0x39, P1 ;  /* 0x000000390500780c */ /* 0x000fe20000f01670 */
[----:B------:R1:W1:Y:S01]  /*f810*/  MUFU.TANH R40, R6 ;  /* 0x0000000600287308 */ /* 0x0002620000002400 */
[----:B------:R-:W-:Y:S01]  /*f820*/  PLOP3.LUT P1, PT, PT, PT, UP5, 0x40, 0x0 ;  /* 0x000000000000781c */ /* 0x000fe20003f2e858 */
[----:B------:R-:W-:Y:S01]  /*f830*/  UISETP.NE.AND UP6, UPT, UR23, URZ, UPT ;  /* 0x0000003f1700728c */ /* 0x000fe2000bfc5270 */
[----:B------:R-:W-:-:S02]  /*f840*/  FSEL R144, R34, -INF , !P0 ;  /* 0xff80000022907808 */ /* 0x000fc40004000000 */
[----:B------:R-:W-:Y:S02]  /*f850*/  PLOP3.LUT P0, PT, PT, PT, UP4, 0x40, 0x0 ;  /* 0x000000000000781c */ /* 0x000fe40003f0e848 */
[C---:B------:R-:W-:Y:S02]  /*f860*/  ISETP.GT.AND P2, PT, R3.reuse, 0x41, P2 ;  /* 0x000000410300780c */ /* 0x040fe40001744270 */
[C---:B------:R-:W-:Y:S02]  /*f870*/  ISETP.GT.AND P1, PT, R3.reuse, 0x48, P1 ;  /* 0x000000480300780c */ /* 0x040fe40000f24270 */
[----:B------:R-:W-:Y:S02]  /*f880*/  ISETP.GT.AND P0, PT, R3, 0x49, P0 ;  /* 0x000000490300780c */ /* 0x000fe40000704270 */
[----:B------:R-:W-:Y:S01]  /*f890*/  PLOP3.LUT P3, PT, PT, PT, UP0, 0x40, 0x0 ;  /* 0x000000000000781c */ /* 0x000fe20003f6e808 */
[----:B------:R-:W-:Y:S01]  /*f8a0*/  UISETP.GE.AND UP0, UPT, UR38, 0x5a, UPT ;  /* 0x0000005a2600788c */ /* 0x000fe2000bf06270 */
[----:B------:R-:W-:Y:S01]  /*f8b0*/  ISETP.LT.OR P2, PT, R5, 0x42, P2 ;  /* 0x000000420500780c */ /* 0x000fe20001741670 */
[----:B-1----:R-:W-:Y:S01]  /*f8c0*/  FMUL.FTZ R6, R87, c[0x0][0x320] ;  /* 0x0000c80057067a20 */ /* 0x002fe20000410000 */
[----:B------:R-:W-:-:S02]  /*f8d0*/  ISETP.LT.OR P1, PT, R5, 0x49, P1 ;  /* 0x000000490500780c */ /* 0x000fc40000f21670 */
[----:B------:R-:W-:Y:S01]  /*f8e0*/  ISETP.LT.OR P0, PT, R5, 0x4a, P0 ;  /* 0x0000004a0500780c */ /* 0x000fe20000701670 */
[----:B------:R1:W1:Y:S01]  /*f8f0*/  MUFU.TANH R44, R6 ;  /* 0x00000006002c7308 */ /* 0x0002620000002400 */
[----:B------:R-:W-:Y:S02]  /*f900*/  ISETP.GT.AND P3, PT, R3, 0x40, P3 ;  /* 0x000000400300780c */ /* 0x000fe40001f64270 */
[----:B------:R-:W-:Y:S02]  /*f910*/  FSEL R192, R31, -INF , !P2 ;  /* 0xff8000001fc07808 */ /* 0x000fe40005000000 */
[----:B------:R-:W-:Y:S02]  /*f920*/  PLOP3.LUT P2, PT, PT, PT, UP2, 0x40, 0x0 ;  /* 0x000000000000781c */ /* 0x000fe40003f4e828 */
[----:B------:R-:W-:Y:S02]  /*f930*/  FSEL R191, R17, -INF , !P1 ;  /* 0xff80000011bf7808 */ /* 0x000fe40004800000 */
[----:B------:R-:W-:Y:S01]  /*f940*/  PLOP3.LUT P1, PT, PT, PT, UP1, 0x40, 0x0 ;  /* 0x000000000000781c */ /* 0x000fe20003f2e818 */
[----:B------:R-:W2:Y:S01]  /*f950*/  MUFU.TANH R17, R7 ;  /* 0x0000000700117308 */ /* 0x000ea20000002400 */
[----:B------:R-:W-:-:S02]  /*f960*/  FSEL R193, R16, -INF , !P0 ;  /* 0xff80000010c17808 */ /* 0x000fc40004000000 */
[----:B------:R-:W-:Y:S02]  /*f970*/  PLOP3.LUT P0, PT, PT, PT, UP0, 0x40, 0x0 ;  /* 0x000000000000781c */ /* 0x000fe40003f0e808 */
[----:B------:R-:W-:Y:S01]  /*f980*/  ISETP.LT.OR P3, PT, R5, 0x41, P3 ;  /* 0x000000410500780c */ /* 0x000fe20001f61670 */
[----:B-1----:R-:W-:Y:S01]  /*f990*/  FMUL.FTZ R6, R103, c[0x0][0x320] ;  /* 0x0000c80067067a20 */ /* 0x002fe20000410000 */
[C---:B------:R-:W-:Y:S02]  /*f9a0*/  ISETP.GT.AND P2, PT, R3.reuse, 0x51, P2 ;  /* 0x000000510300780c */ /* 0x040fe40001744270 */
[C---:B------:R-:W-:Y:S01]  /*f9b0*/  ISETP.GT.AND P1, PT, R3.reuse, 0x58, P1 ;  /* 0x000000580300780c */ /* 0x040fe20000f24270 */
[----:B------:R1:W1:Y:S01]  /*f9c0*/  MUFU.TANH R25, R6 ;  /* 0x0000000600197308 */ /* 0x0002620000002400 */
[----:B------:R-:W-:Y:S02]  /*f9d0*/  ISETP.GT.AND P0, PT, R3, 0x59, P0 ;  /* 0x000000590300780c */ /* 0x000fe40000704270 */
[----:B------:R-:W-:-:S02]  /*f9e0*/  ISETP.LT.OR P4, PT, R5, 0x3a, P4 ;  /* 0x0000003a0500780c */ /* 0x000fc40002781670 */
[----:B------:R-:W-:Y:S02]  /*f9f0*/  FSEL R152, R32, -INF , !P3 ;  /* 0xff80000020987808 */ /* 0x000fe40005800000 */
[C---:B------:R-:W-:Y:S02]  /*fa00*/  ISETP.LT.OR P3, PT, R5.reuse, 0x52, P2 ;  /* 0x000000520500780c */ /* 0x040fe40001761670 */
[C---:B------:R-:W-:Y:S02]  /*fa10*/  ISETP.LT.OR P2, PT, R5.reuse, 0x59, P1 ;  /* 0x000000590500780c */ /* 0x040fe40000f41670 */
[----:B------:R-:W-:Y:S02]  /*fa20*/  ISETP.LT.OR P1, PT, R5, 0x5a, P0 ;  /* 0x0000005a0500780c */ /* 0x000fe40000721670 */
[----:B------:R-:W-:Y:S02]  /*fa30*/  FSEL R148, R33, -INF , !P4 ;  /* 0xff80000021947808 */ /* 0x000fe40006000000 */
[----:B------:R-:W-:Y:S01]  /*fa40*/  PLOP3.LUT P0, PT, PT, PT, UP6, 0x40, 0x0 ;  /* 0x000000000000781c */ /* 0x000fe20003f0e868 */
[----:B-1----:R-:W-:Y:S01]  /*fa50*/  FMUL.FTZ R6, R78, c[0x0][0x320] ;  /* 0x0000c8004e067a20 */ /* 0x002fe20000410000 */
[----:B------:R-:W-:Y:S01]  /*fa60*/  PLOP3.LUT P4, PT, PT, PT, UP3, 0x40, 0x0 ;  /* 0x000000000000781c */ /* 0x000fe20003f8e838 */
[----:B------:R-:W-:Y:S01]  /*fa70*/  UISETP.NE.AND UP6, UPT, UR39, URZ, UPT ;  /* 0x0000003f2700728c */ /* 0x000fe2000bfc5270 */
[----:B------:R-:W-:Y:S01]  /*fa80*/  FSEL R141, R36, -INF , !P5 ;  /* 0xff800000248d7808 */ /* 0x000fe20006800000 */
[----:B------:R1:W1:Y:S01]  /*fa90*/  MUFU.TANH R37, R6 ;  /* 0x0000000600257308 */ /* 0x0002620000002400 */
[----:B------:R-:W-:-:S02]  /*faa0*/  ISETP.GT.AND P4, PT, R3, 0x50, P4 ;  /* 0x000000500300780c */ /* 0x000fc40002784270 */
[----:B------:R-:W-:Y:S02]  /*fab0*/  FSEL R234, R14, -INF , !P3 ;  /* 0xff8000000eea7808 */ /* 0x000fe40005800000 */
[----:B------:R-:W-:Y:S02]  /*fac0*/  ISETP.LT.OR P4, PT, R5, 0x51, P4 ;  /* 0x000000510500780c */ /* 0x000fe40002781670 */
[----:B------:R-:W-:Y:S02]  /*fad0*/  FSEL R233, R13, -INF , !P2 ;  /* 0xff8000000de97808 */ /* 0x000fe40005000000 */
[----:B------:R-:W-:Y:S02]  /*fae0*/  FSEL R235, R15, -INF , !P4 ;  /* 0xff8000000feb7808 */ /* 0x000fe40006000000 */
[----:B------:R-:W-:Y:S01]  /*faf0*/  FSEL R232, R12, -INF , !P1 ;  /* 0xff8000000ce87808 */ /* 0x000fe20004800000 */
[----:B-1----:R-:W-:-:S04]  /*fb00*/  FMUL.FTZ R6, R79, c[0x0][0x320] ;  /* 0x0000c8004f067a20 */ /* 0x002fc80000410000 */
[----:B------:R1:W1:Y:S02]  /*fb10*/  MUFU.TANH R35, R6 ;  /* 0x0000000600237308 */ /* 0x0002640000002400 */
[----:B-1----:R-:W-:-:S06]  /*fb20*/  FMUL.FTZ R6, R106, c[0x0][0x320] ;  /* 0x0000c8006a067a20 */ /* 0x002fcc0000410000 */
[----:B------:R1:W1:Y:S02]  /*fb30*/  MUFU.TANH R24, R6 ;  /* 0x0000000600187308 */ /* 0x0002640000002400 */
[----:B-1----:R-:W1:Y:S02]  /*fb40*/  SHFL.IDX PT, R6, R19, 0x1, 0x1c1f ;  /* 0x003c1f0013067f89 */ /* 0x002e6400000e0000 */
[--C-:B-1----:R-:W-:Y:S02]  /*fb50*/  IMAD.IADD R5, R20, 0x1, R6.reuse ;  /* 0x0000000114057824 */ /* 0x102fe400078e0206 */
        /* <DEDUP_REMOVED lines=15> */
.L_x_441:
[----:B------:R-:W-:-:S04]  /*fc50*/  MOV R7, c[0x0][0x32c] ;  /* 0x0000cb0000077a02 */ /* 0x000fc80000000f00 */
[----:B------:R-:W-:-:S13]  /*fc60*/  ISETP.NE.AND P0, PT, R7, 0x1, PT ;  /* 0x000000010700780c */ /* 0x000fda0003f05270 */
[----:B------:R-:W-:-:S05]  /*fc70*/  @P0 IMAD.HI.U32 R7, R6, c[0x0][0x330], RZ ;  /* 0x0000cc0006070a27 */ /* 0x000fca00078e00ff */
[----:B------:R-:W-:Y:S02]  /*fc80*/  @P0 SHF.R.U32.HI R6, RZ, c[0x0][0x334], R7 ;  /* 0x0000cd00ff060a19 */ /* 0x000fe40000011607 */
.L_x_442:
[----:B------:R-:W-:Y:S05]  /*fc90*/  BSYNC B0 ;  /* 0x0000000000007941 */ /* 0x000fea0003800000 */
.L_x_440:
[----:B------:R-:W-:-:S05]  /*fca0*/  IMAD R6, R6, c[0x0][0x32c], R23 ;  /* 0x0000cb0006067a24 */ /* 0x000fca00078e0217 */
[----:B------:R-:W-:Y:S02]  /*fcb0*/  IADD3 R7, R6, c[0x0][0x32c], RZ ;  /* 0x0000cb0006077a10 */ /* 0x000fe40007ffe0ff */
[----:B------:R-:W-:Y:S02]  /*fcc0*/  IMNMX R3, R3, R6, !PT ;  /* 0x0000000603037217 */ /* 0x000fe40007800200 */
[----:B------:R-:W-:Y:S02]  /*fcd0*/  IMNMX R5, R5, R7, PT ;  /* 0x0000000705057217 */ /* 0x000fe40003800200 */
.L_x_439:
        /* <DEDUP_REMOVED lines=12> */
[----:B------:R-:W-:Y:S01]  /*fda0*/  PLOP3.LUT P0, PT, PT, PT, UP4, 0x40, 0x0 ;  /* 0x000000000000781c */ /* 0x000fe20003f0e848 */
[----:B------:R-:W-:Y:S01]  /*fdb0*/  UP2UR UR41, UPR, URZ, 0x8 ;  /* 0x000000083f297883 */ /* 0x000fe20008000000 */
[C---:B------:R-:W-:Y:S01]  /*fdc0*/  ISETP.GT.AND P1, PT, R3.reuse, RZ, P1 ;  /* 0x000000ff0300720c */ /* 0x040fe20000f24270 */
[----:B------:R-:W-:Y:S01]  /*fdd0*/  UISETP.NE.AND UP3, UPT, UR34, URZ, UPT ;  /* 0x0000003f2200728c */ /* 0x000fe2000bf65270 */
[----:B------:R-:W-:Y:S01]  /*fde0*/  ISETP.GT.AND P0, PT, R3, 0x1, P0 ;  /* 0x000000010300780c */ /* 0x000fe20000704270 */
[----:B------:R-:W-:Y:S01]  /*fdf0*/  UP2UR UR39, UPR, URZ, 0x2 ;  /* 0x000000023f277883 */ /* 0x000fe20008000000 */
[C---:B------:R-:W-:Y:S01]  /*fe00*/  ISETP.LT.OR P1, PT, R5.reuse, 0x1, P1 ;  /* 0x000000010500780c */ /* 0x040fe20000f21670 */
[----:B------:R-:W-:Y:S01]  /*fe10*/  UISETP.NE.AND UP1, UPT, UR33, URZ, UPT ;  /* 0x0000003f2100728c */ /* 0x000fe2000bf25270 */
[----:B------:R-:W-:Y:S01]  /*fe20*/  PLOP3.LUT P4, PT, PT, PT, UP2, 0x40, 0x0 ;  /* 0x000000000000781c */ /* 0x000fe20003f8e828 */
[----:B------:R-:W-:Y:S01]  /*fe30*/  UISETP.NE.AND UP0, UPT, UR32, URZ, UPT ;  /* 0x0000003f2000728c */ /* 0x000fe2000bf05270 */
[----:B------:R-:W-:Y:S01]  /*fe40*/  ISETP.LT.OR P2, PT, R5, 0x2, P0 ;  /* 0x000000020500780c */ /* 0x000fe20000741670 */
[----:B-1----:R-:W-:Y:S01]  /*fe50*/  FMUL.FTZ R6, R173, c[0x0][0x320] ;  /* 0x0000c800ad067a20 */ /* 0x002fe20000410000 */
[----:B------:R-:W-:Y:S01]  /*fe60*/  FSEL R57, R28, -INF , !P1 ;  /* 0xff8000001c397808 */ /* 0x000fe20004800000 */
[----:B------:R-:W-:Y:S01]  /*fe70*/  UISETP.NE.AND UP2, UPT, UR30, URZ, UPT ;  /* 0x0000003f1e00728c */ /* 0x000fe2000bf45270 */
[----:B------:R-:W-:Y:S01]  /*fe80*/  PLOP3.LUT P3, PT, PT, PT, UP3, 0x40, 0x0 ;  /* 0x000000000000781c */ /* 0x000fe20003f6e838 */
[----:B------:R-:W-:Y:S01]  /*fe90*/  UISETP.NE.AND UP3, UPT, UR31, URZ, UPT ;  /* 0x0000003f1f00728c */ /* 0x000fe2000bf65270 */
[----:B------:R-:W-:Y:S01]  /*fea0*/  ISETP.GT.AND P1, PT, R3, 0x8, P4 ;  /* 0x000000080300780c */ /* 0x000fe20002724270 */
[----:B------:R1:W3:Y:S01]  /*feb0*/  MUFU.TANH R56, R6 ;  /* 0x0000000600387308 */ /* 0x0002e20000002400 */
[----:B------:R-:W-:Y:S01]  /*fec0*/  FSEL R59, R27, -INF , !P2 ;  /* 0xff8000001b3b7808 */ /* 0x000fe20005000000 */
[----:B------:R-:W-:Y:S01]  /*fed0*/  UISETP.NE.AND UP4, UPT, UR42, URZ, UPT ;  /* 0x0000003f2a00728c */ /* 0x000fe2000bf85270 */
[----:B------:R-:W-:Y:S01]  /*fee0*/  PLOP3.LUT P0, PT, PT, PT, UP1, 0x40, 0x0 ;  /* 0x000000000000781c */ /* 0x000fe20003f0e818 */
[----:B------:R-:W-:Y:S01]  /*fef0*/  UISETP.NE.AND UP1, UPT, UR29, URZ, UPT ;  /* 0x0000003f1d00728c */ /* 0x000fe2000bf25270 */
[----:B------:R-:W-:Y:S01]  /*ff00*/  ISETP.GT.AND P2, PT, R3, 0x9, P3 ;  /* 0x000000090300780c */ /* 0x000fe20001f44270 */
[----:B------:R-:W-:Y:S01]  /*ff10*/  FMUL.FTZ R16, R125, c[0x0][0x320] ;  /* 0x0000c8007d107a20 */ /* 0x000fe20000410000 */
[----:B------:R-:W-:Y:S01]  /*ff20*/  ISETP.LT.OR P1, PT, R5, 0x9, P1 ;  /* 0x000000090500780c */ /* 0x000fe20000f21670 */
[----:B------:R4:W2:Y:S01]  /*ff30*/  MUFU.TANH R46, R11 ;  /* 0x0000000b002e7308 */ /* 0x0008a20000002400 */
[----:B------:R-:W-:Y:S01]  /*ff40*/  PLOP3.LUT P5, PT, PT, PT, UP0, 0x40, 0x0 ;  /* 0x000000000000781c */ /* 0x000fe20003fae808 */
[----:B------:R-:W-:Y:S01]  /*ff50*/  UISETP.NE.AND UP0, UPT, UR28, URZ, UPT ;  /* 0x0000003f1c00728c */ /* 0x000fe2000bf05270 */
[----:B------:R-:W-:Y:S01]  /*ff60*/  ISETP.GT.AND P0, PT, R3, 0x10, P0 ;  /* 0x000000100300780c */ /* 0x000fe20000704270 */
[----:B------:R-:W-:Y:S01]  /*ff70*/  FMUL.FTZ R15, R121, c[0x0][0x320] ;  /* 0x0000c800790f7a20 */ /* 0x000fe20000410000 */
[----:B------:R-:W-:Y:S01]  /*ff80*/  ISETP.LT.OR P2, PT, R5, 0xa, P2 ;  /* 0x0000000a0500780c */ /* 0x000fe20001741670 */
[----:B------:R-:W-:Y:S01]  /*ff90*/  FMUL.FTZ R13, R129, c[0x0][0x320] ;  /* 0x0000c800810d7a20 */ /* 0x000fe20000410000 */
[----:B------:R-:W-:Y:S01]  /*ffa0*/  FSEL R65, R24, -INF , !P1 ;  /* 0xff80000018417808 */ /* 0x000fe20004800000 */
[----:B-1----:R-:W-:Y:S01]  /*ffb0*/  FMUL.FTZ R6, R161, c[0x0][0x320] ;  /* 0x0000c800a1067a20 */ /* 0x002fe20000410000 */
[----:B------:R-:W-:Y:S01]  /*ffc0*/  ISETP.GT.AND P1, PT, R3, 0x11, P5 ;  /* 0x000000110300780c */ /* 0x000fe20002f24270 */
[----:B------:R-:W-:Y:S01]  /*ffd0*/  FMUL.FTZ R10, R172, c[0x0][0x320] ;  /* 0x0000c800ac0a7a20 */ /* 0x000fe20000410000 */
[----:B------:R-:W-:Y:S01]  /*ffe0*/  PLOP3.LUT P4, PT, PT, PT, UP3, 0x40, 0x0 ;  /* 0x000000000000781c */ /* 0x000fe20003f8e838 */
[----:B------:R1:W1:Y:S01]  /*fff0*/  MUFU.TANH R53, R6 ;  /* 0x0000000600357308 */ /* 0x0002620000002400 */
[C---:B------:R-:W-:Y:S01]  /*10000*/  ISETP.LT.OR P0, PT, R5.reuse, 0x11, P0 ;  /* 0x000000110500780c */ /* 0x040fe20000701670 */
[----:B------:R-:W-:Y:S01]  /*10010*/  UISETP.NE.AND UP3, UPT, UR14, URZ, UPT ;  /* 0x0000003f0e00728c */ /* 0x000fe2000bf65270 */
[----:B------:R-:W-:Y:S01]  /*10020*/  FSEL R66, R18, -INF , !P2 ;  /* 0xff80000012427808 */ /* 0x000fe20005000000 */
[----:B------:R-:W-:Y:S01]  /*10030*/  FMUL.FTZ R9, R116, c[0x0][0x320] ;  /* 0x0000c80074097a20 */ /* 0x000fe20000410000 */
[----:B------:R-:W-:Y:S01]  /*10040*/  ISETP.LT.OR P2, PT, R5, 0x12, P1 ;  /* 0x000000120500780c */ /* 0x000fe20000f41670 */
[----:B------:R-:W-:Y:S01]  /*10050*/  FMUL.FTZ R8, R117, c[0x0][0x320] ;  /* 0x0000c80075087a20 */ /* 0x000fe20000410000 */
[----:B------:R-:W-:Y:S01]  /*10060*/  PLOP3.LUT P3, PT, PT, PT, UP2, 0x40, 0x0 ;  /* 0x000000000000781c */ /* 0x000fe20003f6e828 */
[----:B------:R-:W-:Y:S01]  /*10070*/  UISETP.NE.AND UP2, UPT, UR25, URZ, UPT ;  /* 0x0000003f1900728c */ /* 0x000fe2000bf45270 */
[----:B------:R-:W-:Y:S01]  /*10080*/  ISETP.GT.AND P1, PT, R3, 0x18, P4 ;  /* 0x000000180300780c */ /* 0x000fe20002724270 */
[----:B------:R-:W-:Y:S01]  /*10090*/  FMUL.FTZ R7, R169, c[0x0][0x320] ;  /* 0x0000c800a9077a20 */ /* 0x000fe20000410000 */
[----:B------:R-:W-:Y:S01]  /*100a0*/  FSEL R80, R30, -INF , !P0 ;  /* 0xff8000001e507808 */ /* 0x000fe20004000000 */
[----:B----4-:R-:W-:Y:S01]  /*100b0*/  FMUL.FTZ R11, R132, c[0x0][0x320] ;  /* 0x0000c800840b7a20 */ /* 0x010fe20000410000 */
[----:B------:R-:W-:Y:S01]  /*100c0*/  PLOP3.LUT P0, PT, PT, PT, UP1, 0x40, 0x0 ;  /* 0x000000000000781c */ /* 0x000fe20003f0e818 */
[----:B------:R-:W-:Y:S01]  /*100d0*/  UISETP.NE.AND UP1, UPT, UR20, URZ, UPT ;  /* 0x0000003f1400728c */ /* 0x000fe2000bf25270 */
[----:B------:R-:W-:Y:S01]  /*100e0*/  FSEL R81, R29, -INF , !P2 ;  /* 0xff8000001d517808 */ /* 0x000fe20005000000 */
[----:B-1----:R-:W-:Y:S01]  /*100f0*/  FMUL.FTZ R6, R137, c[0x0][0x320] ;  /* 0x0000c80089067a20 */ /* 0x002fe20000410000 */
[----:B------:R-:W-:Y:S01]  /*10100*/  ISETP.GT.AND P2, PT, R3, 0x19, P3 ;  /* 0x000000190300780c */ /* 0x000fe20001f44270 */
[----:B------:R-:W1:Y:S01]  /*10110*/  MUFU.TANH R49, R16 ;  /* 0x0000001000317308 */ /* 0x000e620000002400 */
[----:B------:R-:W-:-:S02]  /*10120*/  ISETP.LT.OR P1, PT, R5, 0x19, P1 ;  /* 0x000000190500780c */ /* 0x000fc40000f21670 */
[----:B------:R-:W-:Y:S01]  /*10130*/  PLOP3.LUT P5, PT, PT, PT, UP0, 0x40, 0x0 ;  /* 0x000000000000781c */ /* 0x000fe20003fae808 */
[----:B------:R-:W-:Y:S01]  /*10140*/  UISETP.NE.AND UP0, UPT, UR16, URZ, UPT ;  /* 0x0000003f1000728c */ /* 0x000fe2000bf05270 */
[----:B------:R-:W-:Y:S02]  /*10150*/  ISETP.GT.AND P0, PT, R3, 0x20, P0 ;  /* 0x000000200300780c */ /* 0x000fe40000704270 */
[----:B------:R-:W-:Y:S01]  /*10160*/  ISETP.LT.OR P2, PT, R5, 0x1a, P2 ;  /* 0x0000001a0500780c */ /* 0x000fe20001741670 */
[----:B------:R4:W1:Y:S01]  /*10170*/  MUFU.TANH R55, R6 ;  /* 0x0000000600377308 */ /* 0x0008620000002400 */
[----:B------:R-:W-:Y:S02]  /*10180*/  FSEL R96, R26, -INF , !P1 ;  /* 0xff8000001a607808 */ /* 0x000fe40004800000 */
[----:B------:R-:W-:Y:S02]  /*10190*/  ISETP.GT.AND P1, PT, R3, 0x21, P5 ;  /* 0x000000210300780c */ /* 0x000fe40002f24270 */
[----:B------:R-:W-:Y:S01]  /*101a0*/  PLOP3.LUT P4, PT, PT, PT, UP2, 0x40, 0x0 ;  /* 0x000000000000781c */ /* 0x000fe20003f8e828 */
[----:B------:R-:W-:Y:S01]  /*101b0*/  UISETP.NE.AND UP2, UPT, UR11, URZ, UPT ;  /* 0x0000003f0b00728c */ /* 0x000fe2000bf45270 */
[----:B------:R-:W-:Y:S01]  /*101c0*/  ISETP.LT.OR P0, PT, R5, 0x21, P0 ;  /* 0x000000210500780c */ /* 0x000fe20000701670 */
[----:B------:R-:W1:Y:S01]  /*101d0*/  MUFU.TANH R34, R15 ;  /* 0x0000000f00227308 */ /* 0x000e620000002400 */
[----:B------:R-:W-:-:S02]  /*101e0*/  FSEL R97, R25, -INF , !P2 ;  /* 0xff80000019617808 */ /* 0x000fc40005000000 */
[----:B------:R-:W-:Y:S02]  /*101f0*/  ISETP.LT.OR P2, PT, R5, 0x22, P1 ;  /* 0x000000220500780c */ /* 0x000fe40000f41670 */
[----:B------:R-:W-:Y:S01]  /*10200*/  PLOP3.LUT P3, PT, PT, PT, UP1, 0x40, 0x0 ;  /* 0x000000000000781c */ /* 0x000fe20003f6e818 */
[----:B------:R-:W-:Y:S01]  /*10210*/  UISETP.NE.AND UP1, UPT, UR10, URZ, UPT ;  /* 0x0000003f0a00728c */ /* 0x000fe2000bf25270 */
[----:B------:R-:W-:Y:S01]  /*10220*/  ISETP.GT.AND P1, PT, R3, 0x28, P4 ;  /* 0x000000280300780c */ /* 0x000fe20002724270 */
[----:B----4-:R-:W-:Y:S01]  /*10230*/  FMUL.FTZ R6, R185, c[0x0][0x320] ;  /* 0x0000c800b9067a20 */ /* 0x010fe20000410000 */
[----:B------:R-:W-:Y:S01]  /*10240*/  FSEL R104, R17, -INF , !P0 ;  /* 0xff80000011687808 */ /* 0x000fe20004000000 */
[----:B------:R-:W4:Y:S01]  /*10250*/  MUFU.TANH R33, R14 ;  /* 0x0000000e00217308 */ /* 0x000f220000002400 */
[----:B------:R-:W-:Y:S01]  /*10260*/  PLOP3.LUT P0, PT, PT, PT, UP0, 0x40, 0x0 ;  /* 0x000000000000781c */ /* 0x000fe20003f0e808 */
[----:B------:R-:W-:Y:S01]  /*10270*/  UISETP.NE.AND UP0, UPT, UR7, URZ, UPT ;  /* 0x0000003f0700728c */ /* 0x000fe2000bf05270 */
[----:B------:R-:W-:-:S02]  /*10280*/  FSEL R105, R64, -INF , !P2 ;  /* 0xff80000040697808 */ /* 0x000fc40005000000 */
[----:B------:R-:W-:Y:S02]  /*10290*/  ISETP.GT.AND P2, PT, R3, 0x29, P3 ;  /* 0x000000290300780c */ /* 0x000fe40001f44270 */
[----:B------:R-:W-:Y:S01]  /*102a0*/  ISETP.LT.OR P1, PT, R5, 0x29, P1 ;  /* 0x000000290500780c */ /* 0x000fe20000f21670 */
[----:B------:R5:W1:Y:S01]  /*102b0*/  MUFU.TANH R50, R6 ;  /* 0x0000000600327308 */ /* 0x000a620000002400 */
[----:B------:R-:W-:Y:S01]  /*102c0*/  PLOP3.LUT P5, PT, PT, PT, UP3, 0x40, 0x0 ;  /* 0x000000000000781c */ /* 0x000fe20003fae838 */
[----:B------:R-:W-:Y:S01]  /*102d0*/  UISETP.NE.AND UP3, UPT, UR41, URZ, UPT ;  /* 0x0000003f2900728c */ /* 0x000fe2000bf65270 */
[----:B------:R-:W-:Y:S02]  /*102e0*/  ISETP.GT.AND P0, PT, R3, 0x30, P0 ;  /* 0x000000300300780c */ /* 0x000fe40000704270 */
[----:B------:R-:W-:Y:S02]  /*102f0*/  ISETP.LT.OR P2, PT, R5, 0x2a, P2 ;  /* 0x0000002a0500780c */ /* 0x000fe40001741670 */
[----:B------:R-:W-:Y:S01]  /*10300*/  FSEL R106, R63, -INF , !P1 ;  /* 0xff8000003f6a7808 */ /* 0x000fe20004800000 */
[----:B------:R-:W1:Y:S01]  /*10310*/  MUFU.TANH R32, R13 ;  /* 0x0000000d00207308 */ /* 0x000e620000002400 */
[----:B------:R-:W-:-:S02]  /*10320*/  ISETP.GT.AND P1, PT, R3, 0x31, P5 ;  /* 0x000000310300780c */ /* 0x000fc40002f24270 */
[----:B------:R-:W-:Y:S01]  /*10330*/  PLOP3.LUT P4, PT, PT, PT, UP2, 0x40, 0x0 ;  /* 0x000000000000781c */ /* 0x000fe20003f8e828 */
[----:B------:R-:W-:Y:S01]  /*10340*/  UISETP.NE.AND UP2, UPT, UR40, URZ, UPT ;  /* 0x0000003f2800728c */ /* 0x000fe2000bf45270 */
[----:B------:R-:W-:Y:S02]  /*10350*/  ISETP.LT.OR P0, PT, R5, 0x31, P0 ;  /* 0x000000310500780c */ /* 0x000fe40000701670 */
[----:B------:R-:W-:Y:S01]  /*10360*/  FSEL R109, R61, -INF , !P2 ;  /* 0xff8000003d6d7808 */ /* 0x000fe20005000000 */
[----:B-----5:R-:W-:Y:S01]  /*10370*/  FMUL.FTZ R6, R112, c[0x0][0x320] ;  /* 0x0000c80070067a20 */ /* 0x020fe20000410000 */
[----:B------:R-:W-:Y:S01]  /*10380*/  ISETP.LT.OR P2, PT, R5, 0x32, P1 ;  /* 0x000000320500780c */ /* 0x000fe20000f41670 */
[----:B------:R-:W1:Y:S01]  /*10390*/  MUFU.TANH R30, R10 ;  /* 0x0000000a001e7308 */ /* 0x000e620000002400 */
[----:B------:R-:W-:Y:S01]  /*103a0*/  PLOP3.LUT P3, PT, PT, PT, UP1, 0x40, 0x0 ;  /* 0x000000000000781c */ /* 0x000fe20003f6e818 */
[----:B------:R-:W-:Y:S01]  /*103b0*/  UISETP.NE.AND UP1, UPT, UR39, URZ, UPT ;  /* 0x0000003f2700728c */ /* 0x000fe2000bf25270 */
[----:B------:R-:W-:-:S02]  /*103c0*/  FSEL R164, R58, -INF , !P0 ;  /* 0xff8000003aa47808 */ /* 0x000fc40004000000 */
[C---:B------:R-:W-:Y:S02]  /*103d0*/  ISETP.GT.AND P1, PT, R3.reuse, 0x38, P4 ;  /* 0x000000380300780c */ /* 0x040fe40002724270 */
[----:B------:R-:W-:Y:S01]  /*103e0*/  PLOP3.LUT P0, PT, PT, PT, UP0, 0x40, 0x0 ;  /* 0x000000000000781c */ /* 0x000fe20003f0e808 */
[----:B------:R5:W1:Y:S01]  /*103f0*/  MUFU.TANH R54, R6 ;  /* 0x0000000600367308 */ /* 0x000a620000002400 */
[----:B------:R-:W-:Y:S01]  /*10400*/  FSEL R166, R60, -INF , !P2 ;  /* 0xff8000003ca67808 */ /* 0x000fe20005000000 */
[----:B------:R-:W-:Y:S01]  /*10410*/  UISETP.NE.AND UP0, UPT, UR38, URZ, UPT ;  /* 0x0000003f2600728c */ /* 0x000fe2000bf05270 */
[----:B------:R-:W-:Y:S01]  /*10420*/  ISETP.GT.AND P2, PT, R3, 0x39, P3 ;  /* 0x000000390300780c */ /* 0x000fe20001f44270 */
[----:B------:R-:W-:Y:S01]  /*10430*/  UP2UR UR38, UPR, URZ, 0x40 ;  /* 0x000000403f267883 */ /* 0x000fe20008000000 */
[----:B------:R-:W-:Y:S02]  /*10440*/  ISETP.LT.OR P1, PT, R5, 0x39, P1 ;  /* 0x000000390500780c */ /* 0x000fe40000f21670 */
[----:B------:R-:W-:Y:S01]  /*10450*/  ISETP.GT.AND P0, PT, R3, 0x40, P0 ;  /* 0x000000400300780c */ /* 0x000fe20000704270 */
[----:B------:R-:W1:Y:S01]  /*10460*/  MUFU.TANH R31, R9 ;  /* 0x00000009001f7308 */ /* 0x000e620000002400 */
[----:B------:R-:W-:-:S02]  /*10470*/  ISETP.LT.OR P2, PT, R5, 0x3a, P2 ;  /* 0x0000003a0500780c */ /* 0x000fc40001741670 */
[----:B------:R-:W-:Y:S02]  /*10480*/  FSEL R165, R51, -INF , !P1 ;  /* 0xff80000033a57808 */ /* 0x000fe40004800000 */
[----:B------:R-:W-:Y:S01]  /*10490*/  PLOP3.LUT P4, PT, PT, PT, UP6, 0x40, 0x0 ;  /* 0x000000000000781c */ /* 0x000fe20003f8e868 */
[----:B------:R-:W-:Y:S01]  /*104a0*/  UISETP.NE.AND UP6, UPT, UR23, URZ, UPT ;  /* 0x0000003f1700728c */ /* 0x000fe2000bfc5270 */
[----:B------:R-:W-:Y:S01]  /*104b0*/  ISETP.LT.OR P1, PT, R5, 0x41, P0 ;  /* 0x000000410500780c */ /* 0x000fe20000721670 */
[----:B-----5:R-:W-:Y:S01]  /*104c0*/  FMUL.FTZ R6, R113, c[0x0][0x320] ;  /* 0x0000c80071067a20 */ /* 0x020fe20000410000 */
[----:B------:R-:W-:Y:S01]  /*104d0*/  PLOP3.LUT P3, PT, PT, PT, UP5, 0x40, 0x0 ;  /* 0x000000000000781c */ /* 0x000fe20003f6e858 */
[----:B------:R-:W1:Y:S01]  /*104e0*/  MUFU.TANH R29, R8 ;  /* 0x00000008001d7308 */ /* 0x000e620000002400 */
[----:B------:R-:W-:Y:S02]  /*104f0*/  PLOP3.LUT P0, PT, PT, PT, UP4, 0x40, 0x0 ;  /* 0x000000000000781c */ /* 0x000fe40003f0e848 */
[----:B------:R-:W-:-:S02]  /*10500*/  FSEL R168, R48, -INF , !P2 ;  /* 0xff80000030a87808 */ /* 0x000fc40005000000 */
[----:B------:R-:W-:Y:S02]  /*10510*/  FSEL R179, R45, -INF , !P1 ;  /* 0xff8000002db37808 */ /* 0x000fe40004800000 */
[C---:B------:R-:W-:Y:S01]  /*10520*/  ISETP.GT.AND P2, PT, R3.reuse, 0x41, P4 ;  /* 0x000000410300780c */ /* 0x040fe20002744270 */
[----:B------:R5:W1:Y:S01]  /*10530*/  MUFU.TANH R52, R6 ;  /* 0x0000000600347308 */ /* 0x000a620000002400 */
[C---:B------:R-:W-:Y:S02]  /*10540*/  ISETP.GT.AND P1, PT, R3.reuse, 0x48, P3 ;  /* 0x000000480300780c */ /* 0x040fe40001f24270 */
[----:B------:R-:W-:Y:S02]  /*10550*/  ISETP.GT.AND P0, PT, R3, 0x49, P0 ;  /* 0x000000490300780c */ /* 0x000fe40000704270 */
[C---:B------:R-:W-:Y:S02]  /*10560*/  ISETP.LT.OR P2, PT, R5.reuse, 0x42, P2 ;  /* 0x000000420500780c */ /* 0x040fe40001741670 */
[C---:B------:R-:W-:Y:S01]  /*10570*/  ISETP.LT.OR P1, PT, R5.reuse, 0x49, P1 ;  /* 0x000000490500780c */ /* 0x040fe20000f21670 */
[----:B------:R-:W1:Y:S01]  /*10580*/  MUFU.TANH R28, R7 ;  /* 0x00000007001c7308 */ /* 0x000e620000002400 */
[----:B------:R-:W-:-:S02]  /*10590*/  ISETP.LT.OR P0, PT, R5, 0x4a, P0 ;  /* 0x0000004a0500780c */ /* 0x000fc40000701670 */
[----:B------:R-:W-:Y:S02]  /*105a0*/  FSEL R180, R47, -INF , !P2 ;  /* 0xff8000002fb47808 */ /* 0x000fe40005000000 */
[----:B------:R-:W-:Y:S02]  /*105b0*/  PLOP3.LUT P2, PT, PT, PT, UP2, 0x40, 0x0 ;  /* 0x000000000000781c */ /* 0x000fe40003f4e828 */
[----:B------:R-:W-:Y:S01]  /*105c0*/  FSEL R182, R41, -INF , !P1 ;  /* 0xff80000029b67808 */ /* 0x000fe20004800000 */
[----:B-----5:R-:W-:Y:S01]  /*105d0*/  FMUL.FTZ R6, R156, c[0x0][0x320] ;  /* 0x0000c8009c067a20 */ /* 0x020fe20000410000 */
[----:B------:R-:W-:Y:S01]  /*105e0*/  PLOP3.LUT P1, PT, PT, PT, UP1, 0x40, 0x0 ;  /* 0x000000000000781c */ /* 0x000fe20003f2e818 */
[----:B------:R-:W1:Y:S01]  /*105f0*/  MUFU.TANH R26, R12 ;  /* 0x0000000c001a7308 */ /* 0x000e620000002400 */
[----:B------:R-:W-:Y:S02]  /*10600*/  FSEL R184, R38, -INF , !P0 ;  /* 0xff80000026b87808 */ /* 0x000fe40004000000 */
[----:B------:R-:W-:-:S02]  /*10610*/  PLOP3.LUT P0, PT, PT, PT, UP0, 0x40, 0x0 ;  /* 0x000000000000781c */ /* 0x000fc40003f0e808 */
[C---:B------:R-:W-:Y:S02]  /*10620*/  ISETP.GT.AND P2, PT, R3.reuse, 0x51, P2 ;  /* 0x000000510300780c */ /* 0x040fe40001744270 */
[C---:B------:R-:W-:Y:S01]  /*10630*/  ISETP.GT.AND P1, PT, R3.reuse, 0x58, P1 ;  /* 0x000000580300780c */ /* 0x040fe20000f24270 */
[----:B------:R5:W1:Y:S01]  /*10640*/  MUFU.TANH R43, R6 ;  /* 0x00000006002b7308 */ /* 0x000a620000002400 */
[----:B------:R-:W-:Y:S02]  /*10650*/  ISETP.GT.AND P0, PT, R3, 0x59, P0 ;  /* 0x000000590300780c */ /* 0x000fe40000704270 */
[C---:B------:R-:W-:Y:S02]  /*10660*/  ISETP.LT.OR P3, PT, R5.reuse, 0x52, P2 ;  /* 0x000000520500780c */ /* 0x040fe40001761670 */
[C---:B------:R-:W-:Y:S02]  /*10670*/  ISETP.LT.OR P2, PT, R5.reuse, 0x59, P1 ;  /* 0x000000590500780c */ /* 0x040fe40000f41670 */
[----:B------:R-:W-:Y:S01]  /*10680*/  ISETP.LT.OR P1, PT, R5, 0x5a, P0 ;  /* 0x0000005a0500780c */ /* 0x000fe20000721670 */
[----:B------:R-:W1:Y:S01]  /*10690*/  MUFU.TANH R25, R11 ;  /* 0x0000000b00197308 */ /* 0x000e620000002400 */
[----:B------:R-:W-:Y:S01]  /*106a0*/  PLOP3.LUT P0, PT, PT, PT, UP6, 0x40, 0x0 ;  /* 0x000000000000781c */ /* 0x000fe20003f0e868 */
[----:B------:R-:W-:Y:S01]  /*106b0*/  UISETP.NE.AND UP6, UPT, UR38, URZ, UPT ;  /* 0x0000003f2600728c */ /* 0x000fe2000bfc5270 */
[----:B------:R-:W-:-:S02]  /*106c0*/  PLOP3.LUT P5, PT, PT, PT, UP3, 0x40, 0x0 ;  /* 0x000000000000781c */ /* 0x000fc40003fae838 */
[----:B------:R-:W-:Y:S02]  /*106d0*/  FSEL R204, R44, -INF , !P3 ;  /* 0xff8000002ccc7808 */ /* 0x000fe40005800000 */
[----:B------:R-:W-:Y:S01]  /*106e0*/  ISETP.GT.AND P4, PT, R3, 0x50, P5 ;  /* 0x000000500300780c */ /* 0x000fe20002f84270 */
[----:B-----5:R-:W-:Y:S01]  /*106f0*/  FMUL.FTZ R6, R157, c[0x0][0x320] ;  /* 0x0000c8009d067a20 */ /* 0x020fe20000410000 */
[----:B------:R-:W-:Y:S01]  /*10700*/  FSEL R203, R37, -INF , !P2 ;  /* 0xff80000025cb7808 */ /* 0x000fe20005000000 */
[----:B------:R-:W-:Y:S01]  /*10710*/  FMUL.FTZ R3, R136, c[0x0][0x320] ;  /* 0x0000c80088037a20 */ /* 0x000fe20000410000 */
[----:B------:R-:W-:Y:S01]  /*10720*/  ISETP.LT.OR P4, PT, R5, 0x51, P4 ;  /* 0x000000510500780c */ /* 0x000fe20002781670 */
[----:B------:R5:W1:Y:S01]  /*10730*/  MUFU.TANH R42, R6 ;  /* 0x00000006002a7308 */ /* 0x000a620000002400 */
[----:B------:R-:W-:Y:S02]  /*10740*/  FSEL R202, R35, -INF , !P1 ;  /* 0xff80000023ca7808 */ /* 0x000fe40004800000 */
[----:B------:R-:W-:-:S05]  /*10750*/  FSEL R205, R40, -INF , !P4 ;  /* 0xff80000028cd7808 */ /* 0x000fca0006000000 */
[----:B------:R-:W1:Y:S01]  /*10760*/  MUFU.TANH R24, R3 ;  /* 0x0000000300187308 */ /* 0x000e620000002400 */
[----:B-----5:R-:W-:-:S07]  /*10770*/  FMUL.FTZ R6, R128, c[0x0][0x320] ;  /* 0x0000c80080067a20 */ /* 0x020fce0000410000 */
[----:B------:R5:W1:Y:S02]  /*10780*/  MUFU.TANH R39, R6 ;  /* 0x0000000600277308 */ /* 0x000a640000002400 */
[----:B-----5:R-:W-:-:S06]  /*10790*/  FMUL.FTZ R6, R120, c[0x0][0x320] ;  /* 0x0000c80078067a20 */ /* 0x020fcc0000410000 */
[----:B------:R5:W1:Y:S02]  /*107a0*/  MUFU.TANH R36, R6 ;  /* 0x0000000600247308 */ /* 0x000a640000002400 */
[----:B-----5:R-:W-:-:S06]  /*107b0*/  FMUL.FTZ R6, R160, c[0x0][0x320] ;  /* 0x0000c800a0067a20 */ /* 0x020fcc0000410000 */
[----:B------:R5:W1:Y:S02]  /*107c0*/  MUFU.TANH R27, R6 ;  /* 0x00000006001b7308 */ /* 0x000a640000002400 */
[----:B-----5:R-:W5:Y:S02]  /*107d0*/  SHFL.IDX PT, R6, R19, 0x2, 0x1c1f ;  /* 0x005c1f0013067f89 */ /* 0x020f6400000e0000 */
[--C-:B-----5:R-:W-:Y:S02]  /*107e0*/  IMAD.IADD R5, R20, 0x1, R6.reuse ;  /* 0x0000000114057824 */ /* 0x120fe400078e0206 */
        /* <DEDUP_REMOVED lines=15> */
.L_x_445:
[----:B------:R-:W-:-:S04]  /*108e0*/  MOV R7, c[0x0][0x32c] ;  /* 0x0000cb0000077a02 */ /* 0x000fc80000000f00 */
[----:B------:R-:W-:-:S13]  /*108f0*/  ISETP.NE.AND P0, PT, R7, 0x1, PT ;  /* 0x000000010700780c */ /* 0x000fda0003f05270 */
[----:B------:R-:W-:-:S05]  /*10900*/  @P0 IMAD.HI.U32 R7, R6, c[0x0][0x330], RZ ;  /* 0x0000cc0006070a27 */ /* 0x000fca00078e00ff */
[----:B------:R-:W-:Y:S02]  /*10910*/  @P0 SHF.R.U32.HI R6, RZ, c[0x0][0x334], R7 ;  /* 0x0000cd00ff060a19 */ /* 0x000fe40000011607 */
.L_x_446:
[----:B------:R-:W-:Y:S05]  /*10920*/  BSYNC B0 ;  /* 0x0000000000007941 */ /* 0x000fea0003800000 */
.L_x_444:
[----:B------:R-:W-:-:S05]  /*10930*/  IMAD R6, R6, c[0x0][0x32c], R23 ;  /* 0x0000cb0006067a24 */ /* 0x000fca00078e0217 */
[----:B------:R-:W-:Y:S02]  /*10940*/  IADD3 R7, R6, c[0x0][0x32c], RZ ;  /* 0x0000cb0006077a10 */ /* 0x000fe40007ffe0ff */
[----:B------:R-:W-:Y:S02]  /*10950*/  IMNMX R3, R3, R6, !PT ;  /* 0x0000000603037217 */ /* 0x000fe40007800200 */
[----:B------:R-:W-:Y:S02]  /*10960*/  IMNMX R5, R5, R7, PT ;  /* 0x0000000705057217 */ /* 0x000fe40003800200 */
.L_x_443:
[----:B-1234-:R-:W-:Y:S01]  /*10970*/  UP2UR UR42, UPR, URZ, 0x10 ;  /* 0x000000103f2a7883 */ /* 0x01efe20008000000 */
        /* <DEDUP_REMOVED lines=17> */
[----:B------:R-:W-:Y:S01]  /*10a90*/  PLOP3.LUT P0, PT, PT, PT, UP2, 0x40, 0x0 ;  /* 0x000000000000781c */ /* 0x000fe20003f0e828 */
[----:B------:R-:W-:Y:S01]  /*10aa0*/  UISETP.NE.AND UP1, UPT, UR33, URZ, UPT ;  /* 0x0000003f2100728c */ /* 0x000fe2000bf25270 */
[C---:B------:R-:W-:Y:S01]  /*10ab0*/  ISETP.GT.AND P1, PT, R3.reuse, 0x1, P1 ;  /* 0x000000010300780c */ /* 0x040fe20000f24270 */
[----:B------:R-:W-:Y:S01]  /*10ac0*/  UISETP.NE.AND UP3, UPT, UR32, URZ, UPT ;  /* 0x0000003f2000728c */ /* 0x000fe2000bf65270 */
[----:B------:R-:W-:Y:S01]  /*10ad0*/  PLOP3.LUT P3, PT, PT, PT, UP0, 0x40, 0x0 ;  /* 0x000000000000781c */ /* 0x000fe20003f6e808 */
[----:B------:R-:W-:Y:S01]  /*10ae0*/  UISETP.NE.AND UP2, UPT, UR31, URZ, UPT ;  /* 0x0000003f1f00728c */ /* 0x000fe2000bf45270 */
[----:B------:R-:W-:Y:S01]  /*10af0*/  FSEL R100, R26, -INF , !P2 ;  /* 0xff8000001a647808 */ /* 0x000fe20005000000 */
[----:B------:R-:W-:Y:S01]  /*10b00*/  UISETP.NE.AND UP0, UPT, UR29, URZ, UPT ;  /* 0x0000003f1d00728c */ /* 0x000fe2000bf05270 */
[----:B------:R-:W-:Y:S01]  /*10b10*/  ISETP.GT.AND P2, PT, R3, 0x8, P0 ;  /* 0x000000080300780c */ /* 0x000fe20000744270 */
[----:B-1----:R-:W-:Y:S01]  /*10b20*/  FMUL.FTZ R6, R162, c[0x0][0x320] ;  /* 0x0000c800a2067a20 */ /* 0x002fe20000410000 */
[----:B------:R-:W-:Y:S01]  /*10b30*/  ISETP.LT.OR P0, PT, R5, 0x2, P1 ;  /* 0x000000020500780c */ /* 0x000fe20000f01670 */
[----:B------:R-:W-:Y:S01]  /*10b40*/  UISETP.NE.AND UP4, UPT, UR42, URZ, UPT ;  /* 0x0000003f2a00728c */ /* 0x000fe2000bf85270 */
[----:B------:R-:W-:Y:S01]  /*10b50*/  PLOP3.LUT P5, PT, PT, PT, UP1, 0x40, 0x0 ;  /* 0x000000000000781c */ /* 0x000fe20003fae818 */
[----:B------:R-:W-:Y:S01]  /*10b60*/  UISETP.NE.AND UP1, UPT, UR30, URZ, UPT ;  /* 0x0000003f1e00728c */ /* 0x000fe2000bf25270 */
[----:B------:R-:W-:Y:S01]  /*10b70*/  ISETP.GT.AND P1, PT, R3, 0x9, P3 ;  /* 0x000000090300780c */ /* 0x000fe20001f24270 */
[----:B------:R1:W3:Y:S01]  /*10b80*/  MUFU.TANH R74, R6 ;  /* 0x00000006004a7308 */ /* 0x0002e20000002400 */
[----:B------:R-:W-:Y:S01]  /*10b90*/  ISETP.LT.OR P2, PT, R5, 0x9, P2 ;  /* 0x000000090500780c */ /* 0x000fe20001741670 */
[----:B------:R-:W-:Y:S01]  /*10ba0*/  FMUL.FTZ R13, R118, c[0x0][0x320] ;  /* 0x0000c800760d7a20 */ /* 0x000fe20000410000 */
[----:B------:R-:W-:Y:S01]  /*10bb0*/  FSEL R101, R50, -INF , !P0 ;  /* 0xff80000032657808 */ /* 0x000fe20004000000 */
[----:B------:R-:W-:Y:S01]  /*10bc0*/  FMUL.FTZ R12, R119, c[0x0][0x320] ;  /* 0x0000c800770c7a20 */ /* 0x000fe20000410000 */
[----:B------:R-:W-:Y:S01]  /*10bd0*/  ISETP.GT.AND P0, PT, R3, 0x10, P5 ;  /* 0x000000100300780c */ /* 0x000fe20002f04270 */
[----:B------:R-:W-:Y:S01]  /*10be0*/  FMUL.FTZ R11, R135, c[0x0][0x320] ;  /* 0x0000c800870b7a20 */ /* 0x000fe20000410000 */
[----:B------:R-:W-:Y:S01]  /*10bf0*/  ISETP.LT.OR P1, PT, R5, 0xa, P1 ;  /* 0x0000000a0500780c */ /* 0x000fe20000f21670 */
[----:B------:R-:W-:Y:S01]  /*10c00*/  FMUL.FTZ R18, R131, c[0x0][0x320] ;  /* 0x0000c80083127a20 */ /* 0x000fe20000410000 */
[----:B------:R-:W-:Y:S01]  /*10c10*/  PLOP3.LUT P4, PT, PT, PT, UP3, 0x40, 0x0 ;  /* 0x000000000000781c */ /* 0x000fe20003f8e838 */
[----:B------:R-:W-:Y:S01]  /*10c20*/  UISETP.NE.AND UP3, UPT, UR28, URZ, UPT ;  /* 0x0000003f1c00728c */ /* 0x000fe2000bf65270 */
[----:B------:R-:W-:Y:S01]  /*10c30*/  FSEL R102, R27, -INF , !P2 ;  /* 0xff8000001b667808 */ /* 0x000fe20005000000 */
[----:B------:R-:W-:Y:S01]  /*10c40*/  FMUL.FTZ R14, R134, c[0x0][0x320] ;  /* 0x0000c800860e7a20 */ /* 0x000fe20000410000 */
[----:B------:R-:W-:Y:S01]  /*10c50*/  ISETP.LT.OR P2, PT, R5, 0x11, P0 ;  /* 0x000000110500780c */ /* 0x000fe20000741670 */
[----:B------:R-:W-:Y:S01]  /*10c60*/  FMUL.FTZ R15, R158, c[0x0][0x320] ;  /* 0x0000c8009e0f7a20 */ /* 0x000fe20000410000 */
[----:B------:R-:W-:Y:S01]  /*10c70*/  FSEL R103, R53, -INF , !P1 ;  /* 0xff80000035677808 */ /* 0x000fe20004800000 */
[----:B-1----:R-:W-:Y:S01]  /*10c80*/  FMUL.FTZ R6, R114, c[0x0][0x320] ;  /* 0x0000c80072067a20 */ /* 0x002fe20000410000 */
[----:B------:R-:W-:Y:S01]  /*10c90*/  PLOP3.LUT P3, PT, PT, PT, UP2, 0x40, 0x0 ;  /* 0x000000000000781c */ /* 0x000fe20003f6e828 */
[----:B------:R-:W-:Y:S01]  /*10ca0*/  UISETP.NE.AND UP2, UPT, UR25, URZ, UPT ;  /* 0x0000003f1900728c */ /* 0x000fe2000bf45270 */
[----:B------:R-:W-:Y:S01]  /*10cb0*/  ISETP.GT.AND P1, PT, R3, 0x11, P4 ;  /* 0x000000110300780c */ /* 0x000fe20002724270 */
[----:B------:R1:W4:Y:S01]  /*10cc0*/  MUFU.TANH R47, R6 ;  /* 0x00000006002f7308 */ /* 0x0003220000002400 */
        /* <DEDUP_REMOVED lines=8> */
[----:B------:R-:W-:Y:S01]  /*10d50*/  PLOP3.LUT P0, PT, PT, PT, UP1, 0x40, 0x0 ;  /* 0x000000000000781c */ /* 0x000fe20003f0e818 */
[----:B------:R-:W-:Y:S01]  /*10d60*/  UISETP.NE.AND UP1, UPT, UR20, URZ, UPT ;  /* 0x0000003f1400728c */ /* 0x000fe2000bf25270 */
[----:B------:R-:W-:Y:S01]  /*10d70*/  ISETP.LT.OR P2, PT, R5, 0x19, P2 ;  /* 0x000000190500780c */ /* 0x000fe20001741670 */
[----:B------:R5:W2:Y:S01]  /*10d80*/  MUFU.TANH R116, R7 ;  /* 0x0000000700747308 */ /* 0x000aa20000002400 */
[----:B------:R-:W-:-:S02]  /*10d90*/  FSEL R113, R56, -INF , !P1 ;  /* 0xff80000038717808 */ /* 0x000fc40004800000 */
[----:B------:R-:W-:Y:S01]  /*10da0*/  ISETP.GT.AND P1, PT, R3, 0x20, P5 ;  /* 0x000000200300780c */ /* 0x000fe20002f24270 */
[----:B-1----:R-:W-:Y:S01]  /*10db0*/  FMUL.FTZ R6, R115, c[0x0][0x320] ;  /* 0x0000c80073067a20 */ /* 0x002fe20000410000 */
[----:B------:R-:W-:Y:S02]  /*10dc0*/  ISETP.GT.AND P0, PT, R3, 0x19, P0 ;  /* 0x000000190300780c */ /* 0x000fe40000704270 */
[----:B------:R-:W-:Y:S01]  /*10dd0*/  PLOP3.LUT P4, PT, PT, PT, UP3, 0x40, 0x0 ;  /* 0x000000000000781c */ /* 0x000fe20003f8e838 */
[----:B------:R1:W1:Y:S01]  /*10de0*/  MUFU.TANH R48, R6 ;  /* 0x0000000600307308 */ /* 0x0002620000002400 */
[----:B------:R-:W-:Y:S01]  /*10df0*/  FSEL R114, R33, -INF , !P2 ;  /* 0xff80000021727808 */ /* 0x000fe20005000000 */
[----:B------:R-:W-:Y:S01]  /*10e00*/  UISETP.NE.AND UP3, UPT, UR14, URZ, UPT ;  /* 0x0000003f0e00728c */ /* 0x000fe2000bf65270 */
[C---:B------:R-:W-:Y:S02]  /*10e10*/  ISETP.LT.OR P2, PT, R5.reuse, 0x21, P1 ;  /* 0x000000210500780c */ /* 0x040fe40000f41670 */
[----:B------:R-:W-:-:S02]  /*10e20*/  ISETP.LT.OR P0, PT, R5, 0x1a, P0 ;  /* 0x0000001a0500780c */ /* 0x000fc40000701670 */
[----:B------:R-:W-:Y:S01]  /*10e30*/  PLOP3.LUT P3, PT, PT, PT, UP2, 0x40, 0x0 ;  /* 0x000000000000781c */ /* 0x000fe20003f6e828 */
[----:B------:R-:W-:Y:S01]  /*10e40*/  UISETP.NE.AND UP2, UPT, UR11, URZ, UPT ;  /* 0x0000003f0b00728c */ /* 0x000fe2000bf45270 */
[----:B------:R-:W-:Y:S01]  /*10e50*/  ISETP.GT.AND P1, PT, R3, 0x21, P4 ;  /* 0x000000210300780c */ /* 0x000fe20002724270 */
[----:B-----5:R-:W-:Y:S01]  /*10e60*/  FMUL.FTZ R7, R170, c[0x0][0x320] ;  /* 0x0000c800aa077a20 */ /* 0x020fe20000410000 */
[----:B------:R-:W-:Y:S01]  /*10e70*/  FSEL R167, R43, -INF , !P2 ;  /* 0xff8000002ba77808 */ /* 0x000fe20005000000 */
[----:B------:R-:W2:Y:S01]  /*10e80*/  MUFU.TANH R18, R18 ;  /* 0x0000001200127308 */ /* 0x000ea20000002400 */
[----:B------:R-:W-:Y:S02]  /*10e90*/  FSEL R115, R28, -INF , !P0 ;  /* 0xff8000001c737808 */ /* 0x000fe40004000000 */
[----:B------:R-:W-:Y:S01]  /*10ea0*/  ISETP.GT.AND P2, PT, R3, 0x28, P3 ;  /* 0x000000280300780c */ /* 0x000fe20001f44270 */
[----:B-1----:R-:W-:Y:S01]  /*10eb0*/  FMUL.FTZ R6, R163, c[0x0][0x320] ;  /* 0x0000c800a3067a20 */ /* 0x002fe20000410000 */
[----:B------:R-:W-:-:S02]  /*10ec0*/  ISETP.LT.OR P1, PT, R5, 0x22, P1 ;  /* 0x000000220500780c */ /* 0x000fc40000f21670 */
[----:B------:R-:W-:Y:S01]  /*10ed0*/  PLOP3.LUT P0, PT, PT, PT, UP1, 0x40, 0x0 ;  /* 0x000000000000781c */ /* 0x000fe20003f0e818 */
[----:B------:R1:W1:Y:S01]  /*10ee0*/  MUFU.TANH R44, R6 ;  /* 0x00000006002c7308 */ /* 0x0002620000002400 */
[----:B------:R-:W-:Y:S01]  /*10ef0*/  PLOP3.LUT P5, PT, PT, PT, UP0, 0x40, 0x0 ;  /* 0x000000000000781c */ /* 0x000fe20003fae808 */
[----:B------:R-:W-:Y:S01]  /*10f00*/  UISETP.NE.AND UP1, UPT, UR10, URZ, UPT ;  /* 0x0000003f0a00728c */ /* 0x000fe2000bf25270 */
[----:B------:R-:W-:Y:S01]  /*10f10*/  ISETP.LT.OR P2, PT, R5, 0x29, P2 ;  /* 0x000000290500780c */ /* 0x000fe20001741670 */
[----:B------:R-:W-:Y:S01]  /*10f20*/  UISETP.NE.AND UP0, UPT, UR7, URZ, UPT ;  /* 0x0000003f0700728c */ /* 0x000fe2000bf05270 */
[----:B------:R-:W-:Y:S02]  /*10f30*/  FSEL R169, R42, -INF , !P1 ;  /* 0xff8000002aa97808 */ /* 0x000fe40004800000 */
[C---:B------:R-:W-:Y:S01]  /*10f40*/  ISETP.GT.AND P0, PT, R3.reuse, 0x29, P0 ;  /* 0x000000290300780c */ /* 0x040fe20000704270 */
[----:B------:R-:W2:Y:S01]  /*10f50*/  MUFU.TANH R43, R13 ;  /* 0x0000000d002b7308 */ /* 0x000ea20000002400 */
[----:B------:R-:W-:-:S02]  /*10f60*/  ISETP.GT.AND P1, PT, R3, 0x30, P5 ;  /* 0x000000300300780c */ /* 0x000fc40002f24270 */
[----:B------:R-:W-:Y:S02]  /*10f70*/  FSEL R174, R39, -INF , !P2 ;  /* 0xff80000027ae7808 */ /* 0x000fe40005000000 */
[----:B------:R-:W-:Y:S01]  /*10f80*/  PLOP3.LUT P4, PT, PT, PT, UP3, 0x40, 0x0 ;  /* 0x000000000000781c */ /* 0x000fe20003f8e838 */
[----:B------:R-:W-:Y:S01]  /*10f90*/  UISETP.NE.AND UP3, UPT, UR41, URZ, UPT ;  /* 0x0000003f2900728c */ /* 0x000fe2000bf65270 */
[C---:B------:R-:W-:Y:S01]  /*10fa0*/  ISETP.LT.OR P0, PT, R5.reuse, 0x2a, P0 ;  /* 0x0000002a0500780c */ /* 0x040fe20000701670 */
[----:B-1----:R-:W-:Y:S01]  /*10fb0*/  FMUL.FTZ R6, R186, c[0x0][0x320] ;  /* 0x0000c800ba067a20 */ /* 0x002fe20000410000 */
[----:B------:R-:W-:Y:S01]  /*10fc0*/  ISETP.LT.OR P2, PT, R5, 0x31, P1 ;  /* 0x000000310500780c */ /* 0x000fe20000f41670 */
[----:B------:R-:W1:Y:S01]  /*10fd0*/  MUFU.TANH R39, R12 ;  /* 0x0000000c00277308 */ /* 0x000e620000002400 */
[----:B------:R-:W-:Y:S01]  /*10fe0*/  PLOP3.LUT P3, PT, PT, PT, UP2, 0x40, 0x0 ;  /* 0x000000000000781c */ /* 0x000fe20003f6e828 */
[----:B------:R-:W-:Y:S01]  /*10ff0*/  UISETP.NE.AND UP2, UPT, UR40, URZ, UPT ;  /* 0x0000003f2800728c */ /* 0x000fe2000bf45270 */
[----:B------:R-:W-:-:S02]  /*11000*/  FSEL R175, R32, -INF , !P0 ;  /* 0xff80000020af7808 */ /* 0x000fc40004000000 */
[C---:B------:R-:W-:Y:S02]  /*11010*/  ISETP.GT.AND P1, PT, R3.reuse, 0x31, P4 ;  /* 0x000000310300780c */ /* 0x040fe40002724270 */
[----:B------:R-:W-:Y:S01]  /*11020*/  FSEL R198, R24, -INF , !P2 ;  /* 0xff80000018c67808 */ /* 0x000fe20005000000 */
[----:B------:R5:W1:Y:S01]  /*11030*/  MUFU.TANH R41, R6 ;  /* 0x0000000600297308 */ /* 0x000a620000002400 */
[----:B------:R-:W-:Y:S01]  /*11040*/  PLOP3.LUT P0, PT, PT, PT, UP1, 0x40, 0x0 ;  /* 0x000000000000781c */ /* 0x000fe20003f0e818 */
[----:B------:R-:W-:Y:S01]  /*11050*/  UISETP.NE.AND UP1, UPT, UR39, URZ, UPT ;  /* 0x0000003f2700728c */ /* 0x000fe2000bf25270 */
[----:B------:R-:W-:Y:S02]  /*11060*/  ISETP.GT.AND P2, PT, R3, 0x38, P3 ;  /* 0x000000380300780c */ /* 0x000fe40001f44270 */
[----:B------:R-:W-:Y:S01]  /*11070*/  PLOP3.LUT P5, PT, PT, PT, UP0, 0x40, 0x0 ;  /* 0x000000000000781c */ /* 0x000fe20003fae808 */
[----:B------:R-:W-:Y:S01]  /*11080*/  UISETP.NE.AND UP0, UPT, UR38, URZ, UPT ;  /* 0x0000003f2600728c */ /* 0x000fe2000bf05270 */
[----:B------:R-:W-:Y:S01]  /*11090*/  ISETP.LT.OR P3, PT, R5, 0x32, P1 ;  /* 0x000000320500780c */ /* 0x000fe20000f61670 */
[----:B------:R-:W-:Y:S01]  /*110a0*/  UP2UR UR38, UPR, URZ, 0x40 ;  /* 0x000000403f267883 */ /* 0x000fe20008000000 */
[----:B------:R-:W-:Y:S01]  /*110b0*/  ISETP.GT.AND P0, PT, R3, 0x39, P0 ;  /* 0x000000390300780c */ /* 0x000fe20000704270 */
[----:B------:R-:W1:Y:S01]  /*110c0*/  MUFU.TANH R13, R11 ;  /* 0x0000000b000d7308 */ /* 0x000e620000002400 */
[----:B------:R-:W-:-:S02]  /*110d0*/  ISETP.LT.OR P1, PT, R5, 0x39, P2 ;  /* 0x000000390500780c */ /* 0x000fc40001721670 */
[----:B------:R-:W-:Y:S02]  /*110e0*/  ISETP.GT.AND P2, PT, R3, 0x40, P5 ;  /* 0x000000400300780c */ /* 0x000fe40002f44270 */
[----:B------:R-:W-:Y:S01]  /*110f0*/  FSEL R197, R55, -INF , !P3 ;  /* 0xff80000037c57808 */ /* 0x000fe20005800000 */
[----:B-----5:R-:W-:Y:S01]  /*11100*/  FMUL.FTZ R6, R187, c[0x0][0x320] ;  /* 0x0000c800bb067a20 */ /* 0x020fe20000410000 */
[C---:B------:R-:W-:Y:S01]  /*11110*/  ISETP.LT.OR P3, PT, R5.reuse, 0x3a, P0 ;  /* 0x0000003a0500780c */ /* 0x040fe20000761670 */
[----:B------:R-:W1:Y:S01]  /*11120*/  MUFU.TANH R12, R10 ;  /* 0x0000000a000c7308 */ /* 0x000e620000002400 */
[----:B------:R-:W-:Y:S02]  /*11130*/  FSEL R196, R36, -INF , !P1 ;  /* 0xff80000024c47808 */ /* 0x000fe40004800000 */
[----:B------:R-:W-:Y:S01]  /*11140*/  PLOP3.LUT P4, PT, PT, PT, UP6, 0x40, 0x0 ;  /* 0x000000000000781c */ /* 0x000fe20003f8e868 */
[----:B------:R-:W-:Y:S01]  /*11150*/  UISETP.NE.AND UP6, UPT, UR23, URZ, UPT ;  /* 0x0000003f1700728c */ /* 0x000fe2000bfc5270 */
[----:B------:R-:W-:-:S02]  /*11160*/  ISETP.LT.OR P1, PT, R5, 0x41, P2 ;  /* 0x000000410500780c */ /* 0x000fc40001721670 */
[----:B------:R-:W-:Y:S01]  /*11170*/  PLOP3.LUT P0, PT, PT, PT, UP5, 0x40, 0x0 ;  /* 0x000000000000781c */ /* 0x000fe20003f0e858 */
[----:B------:R5:W1:Y:S01]  /*11180*/  MUFU.TANH R40, R6 ;  /* 0x0000000600287308 */ /* 0x000a620000002400 */
[----:B------:R-:W-:Y:S02]  /*11190*/  PLOP3.LUT P2, PT, PT, PT, UP4, 0x40, 0x0 ;  /* 0x000000000000781c */ /* 0x000fe40003f4e848 */
[----:B------:R-:W-:Y:S02]  /*111a0*/  FSEL R201, R34, -INF , !P3 ;  /* 0xff80000022c97808 */ /* 0x000fe40005800000 */
[----:B------:R-:W-:Y:S02]  /*111b0*/  ISETP.GT.AND P3, PT, R3, 0x41, P4 ;  /* 0x000000410300780c */ /* 0x000fe40002764270 */
[----:B------:R-:W-:Y:S01]  /*111c0*/  FSEL R227, R25, -INF , !P1 ;  /* 0xff80000019e37808 */ /* 0x000fe20004800000 */
[----:B------:R-:W1:Y:S01]  /*111d0*/  MUFU.TANH R11, R9 ;  /* 0x00000009000b7308 */ /* 0x000e620000002400 */
[----:B------:R-:W-:-:S02]  /*111e0*/  ISETP.GT.AND P1, PT, R3, 0x48, P0 ;  /* 0x000000480300780c */ /* 0x000fc40000724270 */
[----:B------:R-:W-:Y:S02]  /*111f0*/  ISETP.GT.AND P0, PT, R3, 0x49, P2 ;  /* 0x000000490300780c */ /* 0x000fe40001704270 */
[C---:B------:R-:W-:Y:S02]  /*11200*/  ISETP.LT.OR P2, PT, R5.reuse, 0x42, P3 ;  /* 0x000000420500780c */ /* 0x040fe40001f41670 */
[C---:B------:R-:W-:Y:S01]  /*11210*/  ISETP.LT.OR P1, PT, R5.reuse, 0x49, P1 ;  /* 0x000000490500780c */ /* 0x040fe20000f21670 */
[----:B-----5:R-:W-:Y:S01]  /*11220*/  FMUL.FTZ R6, R122, c[0x0][0x320] ;  /* 0x0000c8007a067a20 */ /* 0x020fe20000410000 */
[----:B------:R-:W-:Y:S01]  /*11230*/  ISETP.LT.OR P0, PT, R5, 0x4a, P0 ;  /* 0x0000004a0500780c */ /* 0x000fe20000701670 */
[----:B------:R-:W1:Y:S01]  /*11240*/  MUFU.TANH R17, R17 ;  /* 0x0000001100117308 */ /* 0x000e620000002400 */
[----:B------:R-:W-:Y:S02]  /*11250*/  FSEL R226, R62, -INF , !P2 ;  /* 0xff8000003ee27808 */ /* 0x000fe40005000000 */
[----:B------:R-:W-:-:S02]  /*11260*/  PLOP3.LUT P2, PT, PT, PT, UP2, 0x40, 0x0 ;  /* 0x000000000000781c */ /* 0x000fc40003f4e828 */
[----:B------:R-:W-:Y:S02]  /*11270*/  FSEL R228, R54, -INF , !P1 ;  /* 0xff80000036e47808 */ /* 0x000fe40004800000 */
[----:B------:R-:W-:Y:S01]  /*11280*/  PLOP3.LUT P1, PT, PT, PT, UP1, 0x40, 0x0 ;  /* 0x000000000000781c */ /* 0x000fe20003f2e818 */
[----:B------:R5:W1:Y:S01]  /*11290*/  MUFU.TANH R38, R6 ;  /* 0x0000000600267308 */ /* 0x000a620000002400 */
[----:B------:R-:W-:Y:S02]  /*112a0*/  FSEL R229, R52, -INF , !P0 ;  /* 0xff80000034e57808 */ /* 0x000fe40004000000 */
[----:B------:R-:W-:Y:S02]  /*112b0*/  PLOP3.LUT P0, PT, PT, PT, UP0, 0x40, 0x0 ;  /* 0x000000000000781c */ /* 0x000fe40003f0e808 */
[C---:B------:R-:W-:Y:S02]  /*112c0*/  ISETP.GT.AND P2, PT, R3.reuse, 0x51, P2 ;  /* 0x000000510300780c */ /* 0x040fe40001744270 */
[C---:B------:R-:W-:Y:S01]  /*112d0*/  ISETP.GT.AND P1, PT, R3.reuse, 0x58, P1 ;  /* 0x000000580300780c */ /* 0x040fe20000f24270 */
[----:B------:R-:W1:Y:S01]  /*112e0*/  MUFU.TANH R16, R16 ;  /* 0x0000001000107308 */ /* 0x000e620000002400 */
[----:B------:R-:W-:-:S02]  /*112f0*/  ISETP.GT.AND P0, PT, R3, 0x59, P0 ;  /* 0x000000590300780c */ /* 0x000fc40000704270 */
[C---:B------:R-:W-:Y:S02]  /*11300*/  ISETP.LT.OR P3, PT, R5.reuse, 0x52, P2 ;  /* 0x000000520500780c */ /* 0x040fe40001761670 */
[C---:B------:R-:W-:Y:S02]  /*11310*/  ISETP.LT.OR P2, PT, R5.reuse, 0x59, P1 ;  /* 0x000000590500780c */ /* 0x040fe40000f41670 */
[----:B------:R-:W-:Y:S01]  /*11320*/  ISETP.LT.OR P1, PT, R5, 0x5a, P0 ;  /* 0x0000005a0500780c */ /* 0x000fe20000721670 */
[----:B-----5:R-:W-:Y:S01]  /*11330*/  FMUL.FTZ R6, R123, c[0x0][0x320] ;  /* 0x0000c8007b067a20 */ /* 0x020fe20000410000 */
[----:B------:R-:W-:Y:S01]  /*11340*/  PLOP3.LUT P0, PT, PT, PT, UP6, 0x40, 0x0 ;  /* 0x000000000000781c */ /* 0x000fe20003f0e868 */
[----:B------:R-:W1:Y:S01]  /*11350*/  MUFU.TANH R15, R15 ;  /* 0x0000000f000f7308 */ /* 0x000e620000002400 */
[----:B------:R-:W-:Y:S01]  /*11360*/  PLOP3.LUT P4, PT, PT, PT, UP3, 0x40, 0x0 ;  /* 0x000000000000781c */ /* 0x000fe20003f8e838 */
[----:B------:R-:W-:Y:S01]  /*11370*/  UISETP.NE.AND UP6, UPT, UR38, URZ, UPT ;  /* 0x0000003f2600728c */ /* 0x000fe2000bfc5270 */
[----:B------:R-:W-:-:S02]  /*11380*/  FSEL R206, R49, -INF , !P3 ;  /* 0xff80000031ce7808 */ /* 0x000fc40005800000 */
[----:B------:R-:W-:Y:S02]  /*11390*/  ISETP.GT.AND P4, PT, R3, 0x50, P4 ;  /* 0x000000500300780c */ /* 0x000fe40002784270 */
[----:B------:R-:W-:Y:S01]  /*113a0*/  FSEL R230, R31, -INF , !P2 ;  /* 0xff8000001fe67808 */ /* 0x000fe20005000000 */
[----:B------:R5:W1:Y:S01]  /*113b0*/  MUFU.TANH R37, R6 ;  /* 0x0000000600257308 */ /* 0x000a620000002400 */
[----:B------:R-:W-:Y:S02]  /*113c0*/  ISETP.LT.OR P4, PT, R5, 0x51, P4 ;  /* 0x000000510500780c */ /* 0x000fe40002781670 */
[----:B------:R-:W-:Y:S02]  /*113d0*/  FSEL R231, R29, -INF , !P1 ;  /* 0xff8000001de77808 */ /* 0x000fe40004800000 */
[----:B------:R-:W-:-:S03]  /*113e0*/  FSEL R207, R46, -INF , !P4 ;  /* 0xff8000002ecf7808 */ /* 0x000fc60006000000 */
[----:B------:R-:W1:Y:S01]  /*113f0*/  MUFU.TANH R14, R14 ;  /* 0x0000000e000e7308 */ /* 0x000e620000002400 */
[----:B-----5:R-:W-:-:S07]  /*11400*/  FMUL.FTZ R6, R130, c[0x0][0x320] ;  /* 0x0000c80082067a20 */ /* 0x020fce0000410000 */
[----:B------:R-:W1:Y:S08]  /*11410*/  MUFU.TANH R10, R8 ;  /* 0x00000008000a7308 */ /* 0x000e700000002400 */
[----:B------:R5:W1:Y:S08]  /*11420*/  MUFU.TANH R35, R6 ;  /* 0x0000000600237308 */ /* 0x000a700000002400 */
[----:B------:R-:W1:Y:S01]  /*11430*/  MUFU.TANH R9, R7 ;  /* 0x0000000700097308 */ /* 0x000e620000002400 */
[----:B-----5:R-:W-:-:S07]  /*11440*/  FMUL.FTZ R6, R127, c[0x0][0x320] ;  /* 0x0000c8007f067a20 */ /* 0x020fce0000410000 */
        /* <DEDUP_REMOVED lines=18> */
.L_x_449:
[----:B------:R-:W-:-:S04]  /*11570*/  MOV R7, c[0x0][0x32c] ;  /* 0x0000cb0000077a02 */ /* 0x000fc80000000f00 */
[----:B------:R-:W-:-:S13]  /*11580*/  ISETP.NE.AND P0, PT, R7, 0x1, PT ;  /* 0x000000010700780c */ /* 0x000fda0003f05270 */
[----:B------:R-:W-:-:S05]  /*11590*/  @P0 IMAD.HI.U32 R7, R6, c[0x0][0x330], RZ ;  /* 0x0000cc0006070a27 */ /* 0x000fca00078e00ff */
[----:B------:R-:W-:Y:S02]  /*115a0*/  @P0 SHF.R.U32.HI R6, RZ, c[0x0][0x334], R7 ;  /* 0x0000cd00ff060a19 */ /* 0x000fe40000011607 */
.L_x_450:
[----:B------:R-:W-:Y:S05]  /*115b0*/  BSYNC B0 ;  /* 0x0000000000007941 */ /* 0x000fea0003800000 */
.L_x_448:
[----:B------:R-:W-:-:S05]  /*115c0*/  IMAD R6, R6, c[0x0][0x32c], R23 ;  /* 0x0000cb0006067a24 */ /* 0x000fca00078e0217 */
[----:B------:R-:W-:Y:S02]  /*115d0*/  IADD3 R7, R6, c[0x0][0x32c], RZ ;  /* 0x0000cb0006077a10 */ /* 0x000fe40007ffe0ff */
[----:B------:R-:W-:Y:S02]  /*115e0*/  IMNMX R3, R3, R6, !PT ;  /* 0x0000000603037217 */ /* 0x000fe40007800200 */
[----:B------:R-:W-:Y:S02]  /*115f0*/  IMNMX R5, R5, R7, PT ;  /* 0x0000000705057217 */ /* 0x000fe40003800200 */
.L_x_447:
        /* <DEDUP_REMOVED lines=21> */
[----:B------:R-:W-:Y:S01]  /*11750*/  STL [R1+0x4c], R216 ;  /* 0x00004cd801007387 */ /* 0x000fe20000100800 */
[----:B------:R-:W-:Y:S01]  /*11760*/  FMNMX.FTZ R6, R96, R6, !PT ;  /* 0x0000000660067209 */ /* 0x000fe20007810000 */
[----:B------:R-:W-:Y:S01]  /*11770*/  IMAD.SHL.U32 R209, R0, 0x2, RZ ;  /* 0x0000000200d17824 */ /* 0x000fe200078e00ff */
[----:B------:R-:W-:Y:S01]  /*11780*/  FMNMX.FTZ R72, R99, R72, !PT ;  /* 0x0000004863487209 */ /* 0x000fe20007810000 */
[----:B------:R-:W-:Y:S01]  /*11790*/  STL [R1+0x48], R215 ;  /* 0x000048d701007387 */ /* 0x000fe20000100800 */
[----:B------:R-:W-:Y:S01]  /*117a0*/  FMNMX.FTZ R6, R97, R6, !PT ;  /* 0x0000000661067209 */ /* 0x000fe20007810000 */
[--C-:B------:R-:W-:Y:S01]  /*117b0*/  IMAD R210, R4, 0x2, R209.reuse ;  /* 0x0000000204d27824 */ /* 0x100fe200078e02d1 */
[----:B------:R-:W-:Y:S01]  /*117c0*/  FMNMX.FTZ R72, R107, R72, !PT ;  /* 0x000000486b487209 */ /* 0x000fe20007810000 */
[----:B------:R-:W-:Y:S01]  /*117d0*/  STL [R1+0x44], R214 ;  /* 0x000044d601007387 */ /* 0x000fe20000100800 */
        /* <DEDUP_REMOVED lines=39> */
[----:B------:R-:W-:Y:S01]  /*11a50*/  PLOP3.LUT P1, PT, PT, PT, UP2, 0x40, 0x0 ;  /* 0x000000000000781c */ /* 0x000fe20003f2e828 */
[----:B------:R-:W1:Y:S01]  /*11a60*/  SHFL.BFLY PT, R7, R72, 0x2, 0x1f ;  /* 0x0c401f0048077f89 */ /* 0x000e6200000e0000 */
[----:B------:R-:W-:Y:S01]  /*11a70*/  PLOP3.LUT P2, PT, PT, PT, UP3, 0x40, 0x0 ;  /* 0x000000000000781c */ /* 0x000fe20003f4e838 */
[----:B------:R-:W-:Y:S01]  /*11a80*/  UISETP.NE.AND UP3, UPT, UR33, URZ, UPT ;  /* 0x0000003f2100728c */ /* 0x000fe2000bf65270 */
[----:B------:R-:W-:Y:S01]  /*11a90*/  PLOP3.LUT P4, PT, PT, PT, UP4, 0x40, 0x0 ;  /* 0x000000000000781c */ /* 0x000fe20003f8e848 */
[----:B------:R-:W2:Y:S01]  /*11aa0*/  SHFL.BFLY PT, R8, R6, 0x2, 0x1f ;  /* 0x0c401f0006087f89 */ /* 0x000ea200000e0000 */
[----:B------:R-:W-:Y:S01]  /*11ab0*/  PLOP3.LUT P5, PT, PT, PT, UP0, 0x40, 0x0 ;  /* 0x000000000000781c */ /* 0x000fe20003fae808 */
[----:B------:R-:W-:Y:S01]  /*11ac0*/  UISETP.NE.AND UP2, UPT, UR32, URZ, UPT ;  /* 0x0000003f2000728c */ /* 0x000fe2000bf45270 */
[----:B------:R-:W-:Y:S01]  /*11ad0*/  LEA R211, R2, R210, 0x1 ;  /* 0x000000d202d37211 */ /* 0x000fe200078e08ff */
[----:B------:R-:W-:Y:S01]  /*11ae0*/  UISETP.NE.AND UP0, UPT, UR30, URZ, UPT ;  /* 0x0000003f1e00728c */ /* 0x000fe2000bf05270 */
[----:B------:R-:W-:Y:S01]  /*11af0*/  PLOP3.LUT P3, PT, PT, PT, UP3, 0x40, 0x0 ;  /* 0x000000000000781c */ /* 0x000fe20003f6e838 */
[----:B------:R-:W-:-:S02]  /*11b00*/  UISETP.NE.AND UP3, UPT, UR29, URZ, UPT ;  /* 0x0000003f1d00728c */ /* 0x000fc4000bf65270 */
[----:B------:R-:W-:Y:S01]  /*11b10*/  UISETP.NE.AND UP4, UPT, UR16, URZ, UPT ;  /* 0x0000003f1000728c */ /* 0x000fe2000bf85270 */
[----:B------:R-:W-:Y:S04]  /*11b20*/  LDSM.16.MT88.4 R88, [R211+0x100] ;  /* 0x00010000d358783b */ /* 0x000fe80000004200 */
[----:B------:R-:W-:Y:S04]  /*11b30*/  LDSM.16.MT88.4 R52, [R211+0x900] ;  /* 0x00090000d334783b */ /* 0x000fe80000004200 */
[----:B------:R-:W-:Y:S01]  /*11b40*/  LDSM.16.MT88.4 R156, [R211+0x1100] ;  /* 0x00110000d39c783b */ /* 0x000fe20000004200 */
[----:B-1----:R-:W-:-:S02]  /*11b50*/  FMNMX.FTZ R72, R72, R7, !PT ;  /* 0x0000000748487209 */ /* 0x002fc40007810000 */
[----:B--2---:R-:W-:-:S03]  /*11b60*/  FMNMX.FTZ R6, R6, R8, !PT ;  /* 0x0000000806067209 */ /* 0x004fc60007810000 */
[----:B------:R-:W1:Y:S04]  /*11b70*/  SHFL.BFLY PT, R7, R72, 0x1, 0x1f ;  /* 0x0c201f0048077f89 */ /* 0x000e6800000e0000 */
[----:B------:R-:W2:Y:S01]  /*11b80*/  SHFL.BFLY PT, R71, R6, 0x1, 0x1f ;  /* 0x0c201f0006477f89 */ /* 0x000ea200000e0000 */
[----:B-1----:R-:W-:Y:S02]  /*11b90*/  FMNMX.FTZ R72, R72, R7, !PT ;  /* 0x0000000748487209 */ /* 0x002fe40007810000 */
[----:B--2---:R-:W-:-:S03]  /*11ba0*/  FMNMX.FTZ R71, R6, R71, !PT ;  /* 0x0000004706477209 */ /* 0x004fc60007810000 */
[C---:B------:R-:W-:Y:S01]  /*11bb0*/  FMUL.FTZ R7, R72.reuse, c[0x0][0x2d0] ;  /* 0x0000b40048077a20 */ /* 0x040fe20000410000 */
[----:B------:R-:W-:Y:S01]  /*11bc0*/  FSETP.NEU.FTZ.AND P0, PT, R72, -INF , PT ;  /* 0xff8000004800780b */ /* 0x000fe20003f1d000 */
[----:B------:R-:W-:-:S03]  /*11bd0*/  FMUL.FTZ R6, R71, c[0x0][0x2d0] ;  /* 0x0000b40047067a20 */ /* 0x000fc60000410000 */
[----:B------:R-:W-:Y:S02]  /*11be0*/  FSEL R7, R7, RZ, P0 ;  /* 0x000000ff07077208 */ /* 0x000fe40000000000 */
[----:B------:R-:W-:-:S03]  /*11bf0*/  FSETP.NEU.FTZ.AND P0, PT, R71, -INF , PT ;  /* 0xff8000004700780b */ /* 0x000fc60003f1d000 */
[----:B------:R-:W-:Y:S01]  /*11c00*/  FFMA.FTZ R8, R70, c[0x0][0x2d0], -R7 ;  /* 0x0000b40046087a23 */ /* 0x000fe20000010807 */
[----:B------:R-:W-:Y:S02]  /*11c10*/  FSEL R6, R6, RZ, P0 ;  /* 0x000000ff06067208 */ /* 0x000fe40000000000 */
[----:B------:R-:W-:Y:S01]  /*11c20*/  ISETP.GT.AND P0, PT, R3, RZ, P1 ;  /* 0x000000ff0300720c */ /* 0x000fe20000f04270 */
[----:B------:R1:W-:Y:S01]  /*11c30*/  MUFU.EX2 R150, R8 ;  /* 0x0000000800967308 */ /* 0x0003e20000000800 */
[----:B------:R-:W-:Y:S01]  /*11c40*/  PLOP3.LUT P1, PT, PT, PT, UP2, 0x40, 0x0 ;  /* 0x000000000000781c */ /* 0x000fe20003f2e828 */
[----:B------:R-:W-:Y:S01]  /*11c50*/  UISETP.NE.AND UP2, UPT, UR28, URZ, UPT ;  /* 0x0000003f1c00728c */ /* 0x000fe2000bf45270 */
[----:B------:R-:W-:-:S04]  /*11c60*/  ISETP.LT.OR P0, PT, R5, 0x1, P0 ;  /* 0x000000010500780c */ /* 0x000fc80000701670 */
[----:B------:R-:W-:Y:S02]  /*11c70*/  FSEL R69, R41, -INF , !P0 ;  /* 0xff80000029457808 */ /* 0x000fe40004000000 */
[----:B------:R-:W-:Y:S02]  /*11c80*/  ISETP.GT.AND P0, PT, R3, 0x1, P2 ;  /* 0x000000010300780c */ /* 0x000fe40001704270 */
[----:B------:R-:W-:Y:S01]  /*11c90*/  PLOP3.LUT P2, PT, PT, PT, UP3, 0x40, 0x0 ;  /* 0x000000000000781c */ /* 0x000fe20003f4e838 */
[----:B------:R-:W-:Y:S01]  /*11ca0*/  UISETP.NE.AND UP3, UPT, UR14, URZ, UPT ;  /* 0x0000003f0e00728c */ /* 0x000fe2000bf65270 */
[----:B------:R-:W-:Y:S01]  /*11cb0*/  ISETP.LT.OR P0, PT, R5, 0x2, P0 ;  /* 0x000000020500780c */ /* 0x000fe20000701670 */
[----:B-1----:R-:W-:-:S03]  /*11cc0*/  FFMA.FTZ R8, R67, c[0x0][0x2d0], -R7 ;  /* 0x0000b40043087a23 */ /* 0x002fc60000010807 */
[----:B------:R-:W-:Y:S02]  /*11cd0*/  FSEL R68, R40, -INF , !P0 ;  /* 0xff80000028447808 */ /* 0x000fe40004000000 */
[----:B------:R-:W-:Y:S01]  /*11ce0*/  ISETP.GT.AND P0, PT, R3, 0x8, P4 ;  /* 0x000000080300780c */ /* 0x000fe20002704270 */
[----:B------:R1:W2:Y:S01]  /*11cf0*/  MUFU.EX2 R149, R8 ;  /* 0x0000000800957308 */ /* 0x0002a20000000800 */
[----:B------:R-:W-:Y:S01]  /*11d00*/  PLOP3.LUT P4, PT, PT, PT, UP1, 0x40, 0x0 ;  /* 0x000000000000781c */ /* 0x000fe20003f8e818 */
[----:B------:R-:W-:Y:S01]  /*11d10*/  UISETP.NE.AND UP1, UPT, UR25, URZ, UPT ;  /* 0x0000003f1900728c */ /* 0x000fe2000bf25270 */
[----:B------:R-:W-:-:S04]  /*11d20*/  ISETP.LT.OR P0, PT, R5, 0x9, P0 ;  /* 0x000000090500780c */ /* 0x000fc80000701670 */
[----:B------:R-:W-:Y:S02]  /*11d30*/  FSEL R74, R74, -INF , !P0 ;  /* 0xff8000004a4a7808 */ /* 0x000fe40004000000 */
[----:B------:R-:W-:Y:S02]  /*11d40*/  ISETP.GT.AND P0, PT, R3, 0x9, P5 ;  /* 0x000000090300780c */ /* 0x000fe40002f04270 */
[----:B------:R-:W-:Y:S01]  /*11d50*/  PLOP3.LUT P5, PT, PT, PT, UP0, 0x40, 0x0 ;  /* 0x000000000000781c */ /* 0x000fe20003fae808 */
[----:B------:R-:W-:Y:S01]  /*11d60*/  UISETP.NE.AND UP0, UPT, UR20, URZ, UPT ;  /* 0x0000003f1400728c */ /* 0x000fe2000bf05270 */
[----:B------:R-:W-:Y:S02]  /*11d70*/  ISETP.LT.OR P0, PT, R5, 0xa, P0 ;  /* 0x0000000a0500780c */ /* 0x000fe40000701670 */
[----:B-1----:R-:W-:Y:S02]  /*11d80*/  FMNMX.FTZ R8, R100, R101, !PT ;  /* 0x0000006564087209 */ /* 0x002fe40007810000 */
[----:B------:R-:W-:-:S02]  /*11d90*/  FSEL R73, R44, -INF , !P0 ;  /* 0xff8000002c497808 */ /* 0x000fc40004000000 */
[----:B------:R-:W-:Y:S02]  /*11da0*/  ISETP.GT.AND P0, PT, R3, 0x10, P3 ;  /* 0x000000100300780c */ /* 0x000fe40001f04270 */
[----:B------:R-:W-:Y:S01]  /*11db0*/  PLOP3.LUT P3, PT, PT, PT, UP1, 0x40, 0x0 ;  /* 0x000000000000781c */ /* 0x000fe20003f6e818 */
[----:B------:R-:W-:Y:S01]  /*11dc0*/  UISETP.NE.AND UP1, UPT, UR10, URZ, UPT ;  /* 0x0000003f0a00728c */ /* 0x000fe2000bf25270 */
[----:B------:R-:W-:Y:S02]  /*11dd0*/  ISETP.LT.OR P0, PT, R5, 0x11, P0 ;  /* 0x000000110500780c */ /* 0x000fe40000701670 */
[----:B------:R-:W-:Y:S02]  /*11de0*/  FMNMX.FTZ R8, R102, R8, !PT ;  /* 0x0000000866087209 */ /* 0x000fe40007810000 */
[----:B------:R-:W-:Y:S02]  /*11df0*/  FSEL R92, R17, -INF , !P0 ;  /* 0xff800000115c7808 */ /* 0x000fe40004000000 */
[----:B------:R-:W-:-:S02]  /*11e00*/  ISETP.GT.AND P0, PT, R3, 0x11, P1 ;  /* 0x000000110300780c */ /* 0x000fc40000f04270 */
[----:B------:R-:W-:Y:S01]  /*11e10*/  PLOP3.LUT P1, PT, PT, PT, UP2, 0x40, 0x0 ;  /* 0x000000000000781c */ /* 0x000fe20003f2e828 */
[----:B------:R-:W-:Y:S01]  /*11e20*/  UISETP.NE.AND UP2, UPT, UR11, URZ, UPT ;  /* 0x0000003f0b00728c */ /* 0x000fe2000bf45270 */
[----:B------:R-:W-:Y:S02]  /*11e30*/  ISETP.LT.OR P0, PT, R5, 0x12, P0 ;  /* 0x000000120500780c */ /* 0x000fe40000701670 */
[----:B------:R-:W-:Y:S01]  /*11e40*/  PLOP3.LUT P6, PT, PT, PT, UP1, 0x40, 0x0 ;  /* 0x000000000000781c */ /* 0x000fe20003fce818 */
[----:B------:R-:W-:Y:S01]  /*11e50*/  UISETP.NE.AND UP1, UPT, UR39, URZ, UPT ;  /* 0x0000003f2700728c */ /* 0x000fe2000bf25270 */
[----:B------:R-:W-:Y:S01]  /*11e60*/  FSEL R93, R16, -INF , !P0 ;  /* 0xff800000105d7808 */ /* 0x000fe20004000000 */
[----:B------:R-:W-:Y:S01]  /*11e70*/  ULDC.64 UR10, c[0x0][0x2c8] ;  /* 0x0000b200000a7ab9 */ /* 0x000fe20000000a00 */
[----:B------:R-:W-:Y:S02]  /*11e80*/  ISETP.GT.AND P0, PT, R3, 0x18, P4 ;  /* 0x000000180300780c */ /* 0x000fe40002704270 */
[----:B------:R-:W-:Y:S01]  /*11e90*/  PLOP3.LUT P4, PT, PT, PT, UP2, 0x40, 0x0 ;  /* 0x000000000000781c */ /* 0x000fe20003f8e828 */
[----:B------:R-:W-:Y:S01]  /*11ea0*/  UISETP.NE.AND UP2, UPT, UR36, URZ, UPT ;  /* 0x0000003f2400728c */ /* 0x000fe2000bf45270 */
[----:B------:R-:W-:-:S04]  /*11eb0*/  ISETP.LT.OR P0, PT, R5, 0x19, P0 ;  /* 0x000000190500780c */ /* 0x000fc80000701670 */
[----:B------:R-:W-:Y:S01]  /*11ec0*/  FSEL R94, R9, -INF , !P0 ;  /* 0xff800000095e7808 */ /* 0x000fe20004000000 */
[----:B------:R-:W-:Y:S01]  /*11ed0*/  FFMA.FTZ R9, R75, c[0x0][0x2d0], -R7 ;  /* 0x0000b4004b097a23 */ /* 0x000fe20000010807 */
[----:B------:R-:W-:Y:S02]  /*11ee0*/  ISETP.GT.AND P0, PT, R3, 0x19, P5 ;  /* 0x000000190300780c */ /* 0x000fe40002f04270 */
[----:B------:R-:W-:Y:S01]  /*11ef0*/  PLOP3.LUT P5, PT, PT, PT, UP0, 0x40, 0x0 ;  /* 0x000000000000781c */ /* 0x000fe20003fae808 */
[----:B------:R1:W-:Y:S01]  /*11f00*/  MUFU.EX2 R208, R9 ;  /* 0x0000000900d07308 */ /* 0x0003e20000000800 */
[----:B------:R-:W-:Y:S01]  /*11f10*/  ISETP.LT.OR P0, PT, R5, 0x1a, P0 ;  /* 0x0000001a0500780c */ /* 0x000fe20000701670 */
[----:B------:R-:W-:-:S03]  /*11f20*/  UISETP.NE.AND UP0, UPT, UR7, URZ, UPT ;  /* 0x0000003f0700728c */ /* 0x000fc6000bf05270 */
[----:B------:R-:W-:Y:S02]  /*11f30*/  FSEL R95, R45, -INF , !P0 ;  /* 0xff8000002d5f7808 */ /* 0x000fe40004000000 */
[----:B------:R-:W-:Y:S02]  /*11f40*/  ISETP.GT.AND P0, PT, R3, 0x20, P2 ;  /* 0x000000200300780c */ /* 0x000fe40001704270 */
        /* <DEDUP_REMOVED lines=8> */
[----:B-1----:R-:W-:Y:S01]  /*11fd0*/  FMNMX.FTZ R9, R103, R8, !PT ;  /* 0x0000000867097209 */ /* 0x002fe20007810000 */
[----:B------:R-:W-:Y:S01]  /*11fe0*/  FFMA.FTZ R8, R76, c[0x0][0x2d0], -R7 ;  /* 0x0000b4004c087a23 */ /* 0x000fe20000010807 */
[----:B------:R-:W-:Y:S01]  /*11ff0*/  FSEL R161, R12, -INF , !P0 ;  /* 0xff8000000ca17808 */ /* 0x000fe20004000000 */
[----:B------:R-:W-:Y:S01]  /*12000*/  LDSM.16.MT88.4 R76, [R212+0x100] ;  /* 0x00010000d44c783b */ /* 0x000fe20000004200 */
[----:B------:R-:W-:Y:S01]  /*12010*/  ISETP.GT.AND P0, PT, R3, 0x28, P3 ;  /* 0x000000280300780c */ /* 0x000fe20001f04270 */
[----:B------:R1:W3:Y:S01]  /*12020*/  MUFU.EX2 R154, R8 ;  /* 0x00000008009a7308 */ /* 0x0002e20000000800 */
[----:B------:R-:W-:-:S02]  /*12030*/  FMNMX.FTZ R9, R112, R9, !PT ;  /* 0x0000000970097209 */ /* 0x000fc40007810000 */
[----:B------:R-:W-:Y:S02]  /*12040*/  ISETP.LT.OR P0, PT, R5, 0x29, P0 ;  /* 0x000000290500780c */ /* 0x000fe40000701670 */
[----:B------:R-:W-:Y:S02]  /*12050*/  FMNMX.FTZ R0, R113, R9, !PT ;  /* 0x0000000971007209 */ /* 0x000fe40007810000 */
[----:B------:R-:W-:Y:S02]  /*12060*/  FSEL R162, R35, -INF , !P0 ;  /* 0xff80000023a27808 */ /* 0x000fe40004000000 */
[----:B------:R-:W-:Y:S02]  /*12070*/  ISETP.GT.AND P0, PT, R3, 0x29, P5 ;  /* 0x000000290300780c */ /* 0x000fe40002f04270 */
[----:B------:R-:W-:Y:S02]  /*12080*/  FMNMX.FTZ R9, R69, R68, !PT ;  /* 0x0000004445097209 */ /* 0x000fe40007810000 */
[----:B------:R-:W-:-:S02]  /*12090*/  ISETP.LT.OR P0, PT, R5, 0x2a, P0 ;  /* 0x0000002a0500780c */ /* 0x000fc40000701670 */
[----:B------:R-:W-:Y:S01]  /*120a0*/  FMNMX.FTZ R0, R114, R0, !PT ;  /* 0x0000000072007209 */ /* 0x000fe20007810000 */
[----:B-1----:R-:W-:Y:S01]  /*120b0*/  FFMA.FTZ R8, R57, c[0x0][0x2d0], -R6 ;  /* 0x0000b40039087a23 */ /* 0x002fe20000010806 */
[----:B------:R-:W-:Y:S02]  /*120c0*/  FSEL R163, R18, -INF , !P0 ;  /* 0xff80000012a37808 */ /* 0x000fe40004000000 */
[----:B------:R-:W-:Y:S01]  /*120d0*/  ISETP.GT.AND P0, PT, R3, 0x30, P2 ;  /* 0x000000300300780c */ /* 0x000fe20001704270 */
[----:B------:R1:W-:Y:S01]  /*120e0*/  MUFU.EX2 R215, R8 ;  /* 0x0000000800d77308 */ /* 0x0003e20000000800 */
[----:B------:R-:W-:Y:S02]  /*120f0*/  FMNMX.FTZ R9, R74, R9, !PT ;  /* 0x000000094a097209 */ /* 0x000fe40007810000 */
[----:B------:R-:W-:Y:S02]  /*12100*/  ISETP.LT.OR P0, PT, R5, 0x31, P0 ;  /* 0x000000310500780c */ /* 0x000fe40000701670 */
[----:B------:R-:W-:-:S02]  /*12110*/  FMNMX.FTZ R0, R115, R0, !PT ;  /* 0x0000000073007209 */ /* 0x000fc40007810000 */
[----:B------:R-:W-:Y:S02]  /*12120*/  FSEL R176, R11, -INF , !P0 ;  /* 0xff8000000bb07808 */ /* 0x000fe40004000000 */
[----:B------:R-:W-:Y:S02]  /*12130*/  ISETP.GT.AND P0, PT, R3, 0x31, P1 ;  /* 0x000000310300780c */ /* 0x000fe40000f04270 */
[----:B------:R-:W-:Y:S02]  /*12140*/  FMNMX.FTZ R9, R73, R9, !PT ;  /* 0x0000000949097209 */ /* 0x000fe40007810000 */
[----:B------:R-:W-:Y:S02]  /*12150*/  ISETP.LT.OR P0, PT, R5, 0x32, P0 ;  /* 0x000000320500780c */ /* 0x000fe40000701670 */
[----:B------:R-:W-:Y:S01]  /*12160*/  PLOP3.LUT P2, PT, PT, PT, UP0, 0x40, 0x0 ;  /* 0x000000000000781c */ /* 0x000fe20003f4e808 */
[----:B-1----:R-:W-:Y:S01]  /*12170*/  FFMA.FTZ R8, R59, c[0x0][0x2d0], -R6 ;  /* 0x0000b4003b087a23 */ /* 0x002fe20000010806 */
[----:B------:R-:W-:Y:S01]  /*12180*/  FSEL R183, R10, -INF , !P0 ;  /* 0xff8000000ab77808 */ /* 0x000fe20004000000 */
[----:B------:R-:W-:Y:S01]  /*12190*/  UISETP.NE.AND UP0, UPT, UR37, URZ, UPT ;  /* 0x0000003f2500728c */ /* 0x000fe2000bf05270 */
[----:B------:R-:W-:Y:S01]  /*121a0*/  ISETP.GT.AND P0, PT, R3, 0x38, P4 ;  /* 0x000000380300780c */ /* 0x000fe20002704270 */
[----:B------:R1:W4:Y:S01]  /*121b0*/  MUFU.EX2 R216, R8 ;  /* 0x0000000800d87308 */ /* 0x0003220000000800 */
[----:B------:R-:W-:Y:S01]  /*121c0*/  PLOP3.LUT P3, PT, PT, PT, UP6, 0x40, 0x0 ;  /* 0x000000000000781c */ /* 0x000fe20003f6e868 */
[----:B------:R-:W2:Y:S01]  /*121d0*/  LDSM.16.MT88.4 R56, [R209+0x100] ;  /* 0x00010000d138783b */ /* 0x000ea20000004200 */
[----:B------:R-:W-:Y:S01]  /*121e0*/  ISETP.LT.OR P0, PT, R5, 0x39, P0 ;  /* 0x000000390500780c */ /* 0x000fe20000701670 */
[----:B------:R-:W-:Y:S01]  /*121f0*/  UISETP.NE.AND UP6, UPT, UR23, URZ, UPT ;  /* 0x0000003f1700728c */ /* 0x000fe2000bfc5270 */
[----:B------:R-:W-:-:S02]  /*12200*/  FMNMX.FTZ R0, R167, R0, !PT ;  /* 0x00000000a7007209 */ /* 0x000fc40007810000 */
[----:B------:R-:W-:Y:S02]  /*12210*/  FSEL R185, R38, -INF , !P0 ;  /* 0xff80000026b97808 */ /* 0x000fe40004000000 */
[----:B------:R-:W-:Y:S02]  /*12220*/  ISETP.GT.AND P0, PT, R3, 0x39, P6 ;  /* 0x000000390300780c */ /* 0x000fe40003704270 */
[----:B------:R-:W-:Y:S02]  /*12230*/  FMNMX.FTZ R9, R92, R9, !PT ;  /* 0x000000095c097209 */ /* 0x000fe40007810000 */
[----:B------:R-:W-:Y:S02]  /*12240*/  ISETP.LT.OR P1, PT, R5, 0x3a, P0 ;  /* 0x0000003a0500780c */ /* 0x000fe40000721670 */
[----:B------:R-:W-:Y:S01]  /*12250*/  ISETP.GT.AND P2, PT, R3, 0x40, P2 ;  /* 0x000000400300780c */ /* 0x000fe20001744270 */
[----:B-1----:R-:W-:Y:S01]  /*12260*/  FFMA.FTZ R8, R65, c[0x0][0x2d0], -R6 ;  /* 0x0000b40041087a23 */ /* 0x002fe20000010806 */
[----:B------:R-:W-:-:S02]  /*12270*/  ISETP.GT.AND P0, PT, R3, 0x41, P3 ;  /* 0x000000410300780c */ /* 0x000fc40001f04270 */
[----:B------:R-:W-:Y:S01]  /*12280*/  FMNMX.FTZ R0, R169, R0, !PT ;  /* 0x00000000a9007209 */ /* 0x000fe20007810000 */
[----:B------:R1:W-:Y:S01]  /*12290*/  MUFU.EX2 R146, R8 ;  /* 0x0000000800927308 */ /* 0x0003e20000000800 */
[----:B------:R-:W-:Y:S02]  /*122a0*/  FMNMX.FTZ R4, R93, R9, !PT ;  /* 0x000000095d047209 */ /* 0x000fe40007810000 */
[C---:B------:R-:W-:Y:S02]  /*122b0*/  ISETP.LT.OR P3, PT, R5.reuse, 0x41, P2 ;  /* 0x000000410500780c */ /* 0x040fe40001761670 */
[----:B------:R-:W-:Y:S02]  /*122c0*/  ISETP.LT.OR P0, PT, R5, 0x42, P0 ;  /* 0x000000420500780c */ /* 0x000fe40000701670 */
[----:B------:R-:W-:Y:S02]  /*122d0*/  FMNMX.FTZ R0, R174, R0, !PT ;  /* 0x00000000ae007209 */ /* 0x000fe40007810000 */
[----:B------:R-:W-:Y:S01]  /*122e0*/  PLOP3.LUT P5, PT, PT, PT, UP5, 0x40, 0x0 ;  /* 0x000000000000781c */ /* 0x000fe20003fae858 */
[----:B------:R-:W-:Y:S01]  /*122f0*/  UISETP.NE.AND UP5, UPT, UR24, URZ, UPT ;  /* 0x0000003f1800728c */ /* 0x000fe2000bfa5270 */
[----:B------:R-:W-:-:S02]  /*12300*/  PLOP3.LUT P2, PT, PT, PT, UP4, 0x40, 0x0 ;  /* 0x000000000000781c */ /* 0x000fc40003f4e848 */
[----:B------:R-:W-:Y:S02]  /*12310*/  FSEL R186, R37, -INF , !P1 ;  /* 0xff80000025ba7808 */ /* 0x000fe40004800000 */
[----:B------:R-:W-:Y:S02]  /*12320*/  FSEL R199, R13, -INF , !P0 ;  /* 0xff8000000dc77808 */ /* 0x000fe40004000000 */
[----:B-1----:R-:W-:Y:S01]  /*12330*/  FMNMX.FTZ R8, R94, R4, !PT ;  /* 0x000000045e087209 */ /* 0x002fe20007810000 */
[----:B------:R-:W-:Y:S01]  /*12340*/  FFMA.FTZ R4, R66, c[0x0][0x2d0], -R6 ;  /* 0x0000b40042047a23 */ /* 0x000fe20000010806 */
[----:B------:R-:W-:Y:S01]  /*12350*/  FMNMX.FTZ R0, R175, R0, !PT ;  /* 0x00000000af007209 */ /* 0x000fe20007810000 */
[----:B------:R-:W-:Y:S01]  /*12360*/  LDSM.16.MT88.4 R64, [R212+0x900] ;  /* 0x00090000d440783b */ /* 0x000fe20000004200 */
[C---:B------:R-:W-:Y:S01]  /*12370*/  ISETP.GT.AND P1, PT, R3.reuse, 0x48, P5 ;  /* 0x000000480300780c */ /* 0x040fe20002f24270 */
[----:B------:R1:W1:Y:S01]  /*12380*/  MUFU.EX2 R237, R4 ;  /* 0x0000000400ed7308 */ /* 0x0002620000000800 */
[----:B------:R-:W-:-:S02]  /*12390*/  ISETP.GT.AND P0, PT, R3, 0x49, P2 ;  /* 0x000000490300780c */ /* 0x000fc40001704270 */
[----:B------:R-:W-:Y:S02]  /*123a0*/  FMNMX.FTZ R2, R95, R8, !PT ;  /* 0x000000085f027209 */ /* 0x000fe40007810000 */
[----:B------:R-:W-:Y:S02]  /*123b0*/  FMNMX.FTZ R0, R198, R0, !PT ;  /* 0x00000000c6007209 */ /* 0x000fe40007810000 */
[C---:B------:R-:W-:Y:S02]  /*123c0*/  ISETP.LT.OR P1, PT, R5.reuse, 0x49, P1 ;  /* 0x000000490500780c */ /* 0x040fe40000f21670 */
[----:B------:R-:W-:Y:S02]  /*123d0*/  ISETP.LT.OR P0, PT, R5, 0x4a, P0 ;  /* 0x0000004a0500780c */ /* 0x000fe40000701670 */
[----:B------:R-:W-:Y:S02]  /*123e0*/  FMNMX.FTZ R2, R160, R2, !PT ;  /* 0x00000002a0027209 */ /* 0x000fe40007810000 */
[----:B------:R-:W-:-:S02]  /*123f0*/  FMNMX.FTZ R0, R197, R0, !PT ;  /* 0x00000000c5007209 */ /* 0x000fc40007810000 */
[----:B------:R-:W-:Y:S01]  /*12400*/  FSEL R200, R14, -INF , !P3 ;  /* 0xff8000000ec87808 */ /* 0x000fe20005800000 */
[----:B-1----:R-:W-:Y:S01]  /*12410*/  FFMA.FTZ R4, R82, c[0x0][0x2d0], -R7 ;  /* 0x0000b40052047a23 */ /* 0x002fe20000010807 */
[----:B------:R-:W-:Y:S02]  /*12420*/  FSEL R195, R47, -INF , !P1 ;  /* 0xff8000002fc37808 */ /* 0x000fe40004800000 */
[----:B------:R-:W-:Y:S01]  /*12430*/  FSEL R194, R48, -INF , !P0 ;  /* 0xff80000030c27808 */ /* 0x000fe20004000000 */
[----:B------:R-:W-:Y:S01]  /*12440*/  MUFU.EX2 R249, R4 ;  /* 0x0000000400f97308 */ /* 0x000fe20000000800 */
[----:B------:R-:W-:Y:S02]  /*12450*/  PLOP3.LUT P3, PT, PT, PT, UP3, 0x40, 0x0 ;  /* 0x000000000000781c */ /* 0x000fe40003f6e838 */
[----:B------:R-:W-:Y:S02]  /*12460*/  PLOP3.LUT P4, PT, PT, PT, UP2, 0x40, 0x0 ;  /* 0x000000000000781c */ /* 0x000fe40003f8e828 */
[----:B------:R-:W-:-:S02]  /*12470*/  PLOP3.LUT P1, PT, PT, PT, UP1, 0x40, 0x0 ;  /* 0x000000000000781c */ /* 0x000fc40003f2e818 */
[----:B------:R-:W-:Y:S02]  /*12480*/  PLOP3.LUT P0, PT, PT, PT, UP0, 0x40, 0x0 ;  /* 0x000000000000781c */ /* 0x000fe40003f0e808 */
[----:B------:R-:W-:Y:S02]  /*12490*/  FMNMX.FTZ R2, R161, R2, !PT ;  /* 0x00000002a1027209 */ /* 0x000fe40007810000 */
[----:B------:R-:W-:Y:S02]  /*124a0*/  FMNMX.FTZ R0, R196, R0, !PT ;  /* 0x00000000c4007209 */ /* 0x000fe40007810000 */
[C---:B------:R-:W-:Y:S02]  /*124b0*/  ISETP.GT.AND P3, PT, R3.reuse, 0x50, P3 ;  /* 0x000000500300780c */ /* 0x040fe40001f64270 */
[C---:B------:R-:W-:Y:S02]  /*124c0*/  ISETP.GT.AND P2, PT, R3.reuse, 0x51, P4 ;  /* 0x000000510300780c */ /* 0x040fe40002744270 */
[----:B------:R-:W-:-:S02]  /*124d0*/  ISETP.GT.AND P1, PT, R3, 0x58, P1 ;  /* 0x000000580300780c */ /* 0x000fc40000f24270 */
[----:B------:R-:W-:Y:S02]  /*124e0*/  ISETP.GT.AND P0, PT, R3, 0x59, P0 ;  /* 0x000000590300780c */ /* 0x000fe40000704270 */
[----:B------:R-:W-:Y:S02]  /*124f0*/  FMNMX.FTZ R3, R162, R2, !PT ;  /* 0x00000002a2037209 */ /* 0x000fe40007810000 */
[----:B------:R-:W-:Y:S01]  /*12500*/  FMNMX.FTZ R2, R201, R0, !PT ;  /* 0x00000000c9027209 */ /* 0x000fe20007810000 */
[----:B------:R-:W-:Y:S01]  /*12510*/  FFMA.FTZ R0, R83, c[0x0][0x2d0], -R7 ;  /* 0x0000b40053007a23 */ /* 0x000fe20000010807 */
[----:B------:R-:W-:Y:S02]  /*12520*/  FMNMX.FTZ R3, R163, R3, !PT ;  /* 0x00000003a3037209 */ /* 0x000fe40007810000 */
[----:B------:R-:W-:Y:S01]  /*12530*/  FMNMX.FTZ R2, R227, R2, !PT ;  /* 0x00000002e3027209 */ /* 0x000fe20007810000 */
[----:B------:R1:W1:Y:S01]  /*12540*/  MUFU.EX2 R241, R0 ;  /* 0x0000000000f17308 */ /* 0x0002620000000800 */
[----:B------:R-:W-:-:S02]  /*12550*/  FMNMX.FTZ R3, R176, R3, !PT ;  /* 0x00000003b0037209 */ /* 0x000fc40007810000 */
[----:B------:R-:W-:Y:S02]  /*12560*/  FMNMX.FTZ R2, R226, R2, !PT ;  /* 0x00000002e2027209 */ /* 0x000fe40007810000 */
[----:B------:R-:W-:Y:S02]  /*12570*/  FMNMX.FTZ R3, R183, R3, !PT ;  /* 0x00000003b7037209 */ /* 0x000fe40007810000 */
[----:B------:R-:W-:Y:S02]  /*12580*/  ISETP.LT.OR P3, PT, R5, 0x51, P3 ;  /* 0x000000510500780c */ /* 0x000fe40001f61670 */
[----:B------:R-:W-:Y:S02]  /*12590*/  FMNMX.FTZ R3, R185, R3, !PT ;  /* 0x00000003b9037209 */ /* 0x000fe40007810000 */
[----:B------:R-:W-:Y:S02]  /*125a0*/  ISETP.LT.OR P2, PT, R5, 0x52, P2 ;  /* 0x000000520500780c */ /* 0x000fe40001741670 */
[----:B------:R-:W-:-:S02]  /*125b0*/  FMNMX.FTZ R3, R186, R3, !PT ;  /* 0x00000003ba037209 */ /* 0x000fc40007810000 */
[----:B------:R-:W-:Y:S01]  /*125c0*/  FSEL R187, R116, -INF , !P3 ;  /* 0xff80000074bb7808 */ /* 0x000fe20005800000 */
[----:B-1----:R-:W-:Y:S01]  /*125d0*/  FFMA.FTZ R0, R98, c[0x0][0x2d0], -R7 ;  /* 0x0000b40062007a23 */ /* 0x002fe20000010807 */
[----:B------:R-:W-:Y:S02]  /*125e0*/  FMNMX.FTZ R3, R200, R3, !PT ;  /* 0x00000003c8037209 */ /* 0x000fe40007810000 */
[----:B------:R-:W-:Y:S01]  /*125f0*/  ISETP.LT.OR P1, PT, R5, 0x59, P1 ;  /* 0x000000590500780c */ /* 0x000fe20000f21670 */
[----:B------:R1:W-:Y:S01]  /*12600*/  MUFU.EX2 R142, R0 ;  /* 0x00000000008e7308 */ /* 0x0003e20000000800 */
[----:B------:R-:W-:Y:S02]  /*12610*/  FMNMX.FTZ R3, R199, R3, !PT ;  /* 0x00000003c7037209 */ /* 0x000fe40007810000 */
[----:B------:R-:W-:Y:S02]  /*12620*/  FSEL R188, R51, -INF , !P2 ;  /* 0xff80000033bc7808 */ /* 0x000fe40005000000 */
[----:B------:R-:W-:-:S02]  /*12630*/  FMNMX.FTZ R3, R195, R3, !PT ;  /* 0x00000003c3037209 */ /* 0x000fc40007810000 */
[----:B------:R-:W-:Y:S02]  /*12640*/  ISETP.LT.OR P0, PT, R5, 0x5a, P0 ;  /* 0x0000005a0500780c */ /* 0x000fe40000701670 */
[----:B------:R-:W-:Y:S02]  /*12650*/  FMNMX.FTZ R3, R194, R3, !PT ;  /* 0x00000003c2037209 */ /* 0x000fe40007810000 */
[----:B------:R-:W-:Y:S02]  /*12660*/  FSEL R189, R43, -INF , !P1 ;  /* 0xff8000002bbd7808 */ /* 0x000fe40004800000 */
[----:B------:R-:W-:Y:S02]  /*12670*/  FMNMX.FTZ R3, R187, R3, !PT ;  /* 0x00000003bb037209 */ /* 0x000fe40007810000 */
[----:B------:R-:W-:Y:S02]  /*12680*/  FSEL R190, R39, -INF , !P0 ;  /* 0xff80000027be7808 */ /* 0x000fe40004000000 */
[----:B-1----:R-:W-:Y:S01]  /*12690*/  FMNMX.FTZ R0, R228, R2, !PT ;  /* 0x00000002e4007209 */ /* 0x002fe20007810000 */
[----:B------:R-:W-:Y:S01]  /*126a0*/  FFMA.FTZ R2, R99, c[0x0][0x2d0], -R7 ;  /* 0x0000b40063027a23 */ /* 0x000fe20000010807 */
[----:B------:R-:W-:-:S02]  /*126b0*/  FMNMX.FTZ R3, R188, R3, !PT ;  /* 0x00000003bc037209 */ /* 0x000fc40007810000 */
[----:B------:R-:W-:Y:S01]  /*126c0*/  FMNMX.FTZ R0, R229, R0, !PT ;  /* 0x00000000e5007209 */ /* 0x000fe20007810000 */
[----:B------:R1:W1:Y:S01]  /*126d0*/  MUFU.EX2 R147, R2 ;  /* 0x0000000200937308 */ /* 0x0002620000000800 */
[----:B------:R-:W-:Y:S02]  /*126e0*/  FMNMX.FTZ R3, R189, R3, !PT ;  /* 0x00000003bd037209 */ /* 0x000fe40007810000 */
[----:B------:R-:W-:Y:S02]  /*126f0*/  FMNMX.FTZ R0, R207, R0, !PT ;  /* 0x00000000cf007209 */ /* 0x000fe40007810000 */
[----:B------:R-:W-:Y:S02]  /*12700*/  FMNMX.FTZ R3, R190, R3, !PT ;  /* 0x00000003be037209 */ /* 0x000fe40007810000 */
[----:B------:R-:W-:Y:S02]  /*12710*/  FMNMX.FTZ R0, R206, R0, !PT ;  /* 0x00000000ce007209 */ /* 0x000fe40007810000 */
[----:B--2---:R-:W-:Y:S01]  /*12720*/  F2FP.PACK_AB R8, R149, R150 ;  /* 0x000000969508723e */ /* 0x004fe200000000ff */
[----:B------:R-:W2:Y:S01]  /*12730*/  SHFL.BFLY PT, R5, R3, 0x2, 0x1f ;  /* 0x0c401f0003057f89 */ /* 0x000ea200000e0000 */
[----:B------:R-:W-:-:S02]  /*12740*/  FMNMX.FTZ R0, R230, R0, !PT ;  /* 0x00000000e6007209 */ /* 0x000fc40007810000 */
[----:B---3--:R-:W-:Y:S02]  /*12750*/  F2FP.PACK_AB R10, R154, R208 ;  /* 0x000000d09a0a723e */ /* 0x008fe400000000ff */
[----:B------:R-:W-:Y:S01]  /*12760*/  FMNMX.FTZ R0, R231, R0, !PT ;  /* 0x00000000e7007209 */ /* 0x000fe20007810000 */
[----:B-1----:R-:W-:Y:S01]  /*12770*/  FFMA.FTZ R2, R80, c[0x0][0x2d0], -R6 ;  /* 0x0000b40050027a23 */ /* 0x002fe20000010806 */
[----:B----4-:R-:W-:Y:S02]  /*12780*/  F2FP.PACK_AB R9, R216, R215 ;  /* 0x000000d7d809723e */ /* 0x010fe400000000ff */
[----:B------:R-:W-:Y:S01]  /*12790*/  F2FP.PACK_AB R11, R237, R146 ;  /* 0x00000092ed0b723e */ /* 0x000fe200000000ff */
[----:B------:R-:W1:Y:S01]  /*127a0*/  SHFL.BFLY PT, R4, R0, 0x2, 0x1f ;  /* 0x0c401f0000047f89 */ /* 0x000e6200000e0000 */
[----:B------:R3:W-:Y:S01]  /*127b0*/  MUFU.EX2 R248, R2 ;  /* 0x0000000200f87308 */ /* 0x0007e20000000800 */
[----:B------:R-:W-:Y:S02]  /*127c0*/  F2FP.PACK_AB R12, R241, R249 ;  /* 0x000000f9f10c723e */ /* 0x000fe400000000ff */
[----:B------:R-:W-:-:S02]  /*127d0*/  F2FP.PACK_AB R14, R147, R142 ;  /* 0x0000008e930e723e */ /* 0x000fc400000000ff */
[----:B------:R-:W-:Y:S01]  /*127e0*/  HMMA.16816.F32 R32, R8, R56, RZ ;  /* 0x000000380820723c */ /* 0x000fe200000018ff */
[----:B--2---:R-:W-:-:S07]  /*127f0*/  FMNMX.FTZ R3, R3, R5, !PT ;  /* 0x0000000503037209 */ /* 0x004fce0007810000 */
[C---:B------:R-:W-:Y:S01]  /*12800*/  HMMA.16816.F32 R24, R8.reuse, R84, RZ ;  /* 0x000000540818723c */ /* 0x040fe200000018ff */
[--C-:B---3--:R-:W-:Y:S01]  /*12810*/  FFMA.FTZ R2, R81, c[0x0][0x2d0], -R6.reuse ;  /* 0x0000b40051027a23 */ /* 0x108fe20000010806 */
[----:B------:R-:W2:Y:S03]  /*12820*/  SHFL.BFLY PT, R5, R3, 0x1, 0x1f ;  /* 0x0c201f0003057f89 */ /* 0x000ea600000e0000 */
[----:B------:R3:W4:Y:S01]  /*12830*/  MUFU.EX2 R242, R2 ;  /* 0x0000000200f27308 */ /* 0x0007220000000800 */
[----:B------:R-:W-:Y:S01]  /*12840*/  LDSM.16.MT88.4 R80, [R209+0x900] ;  /* 0x00090000d150783b */ /* 0x000fe20000004200 */
[----:B-1----:R-:W-:Y:S01]  /*12850*/  FMNMX.FTZ R0, R0, R4, !PT ;  /* 0x0000000400007209 */ /* 0x002fe20007810000 */
[C---:B------:R-:W-:Y:S04]  /*12860*/  HMMA.16816.F32 R28, R8.reuse, R76, RZ ;  /* 0x0000004c081c723c */ /* 0x040fe800000018ff */
[----:B------:R-:W1:Y:S04]  /*12870*/  SHFL.BFLY PT, R4, R0, 0x1, 0x1f ;  /* 0x0c201f0000047f89 */ /* 0x000e6800000e0000 */
[----:B------:R-:W-:Y:S01]  /*12880*/  HMMA.16816.F32 R16, R8, R88, RZ ;  /* 0x000000580810723c */ /* 0x000fe200000018ff */
[----:B---3--:R-:W-:Y:S01]  /*12890*/  FFMA.FTZ R2, R96, c[0x0][0x2d0], -R6 ;  /* 0x0000b40060027a23 */ /* 0x008fe20000010806 */
[----:B----4-:R-:W-:-:S03]  /*128a0*/  F2FP.PACK_AB R13, R242, R248 ;  /* 0x000000f8f20d723e */ /* 0x010fc600000000ff */
[----:B------:R3:W-:Y:S03]  /*128b0*/  MUFU.EX2 R151, R2 ;  /* 0x0000000200977308 */ /* 0x0007e60000000800 */
[----:B------:R-:W-:Y:S01]  /*128c0*/  HMMA.16816.F32 R20, R8, R58, RZ ;  /* 0x0000003a0814723c */ /* 0x000fe200000018ff */
[----:B--2---:R-:W-:-:S07]  /*128d0*/  FMNMX.FTZ R3, R5, R3, !PT ;  /* 0x0000000305037209 */ /* 0x004fce0007810000 */
[C---:B------:R-:W-:Y:S01]  /*128e0*/  HMMA.16816.F32 R36, R8.reuse, R78, RZ ;  /* 0x0000004e0824723c */ /* 0x040fe200000018ff */
[----:B-1----:R-:W-:Y:S01]  /*128f0*/  FMNMX.FTZ R70, R0, R4, !PT ;  /* 0x0000000400467209 */ /* 0x002fe20007810000 */
[--C-:B------:R-:W-:Y:S02]  /*12900*/  FFMA.FTZ R0, R106, c[0x0][0x2d0], -R6.reuse ;  /* 0x0000b4006a007a23 */ /* 0x100fe40000010806 */
[--C-:B---3--:R-:W-:Y:S01]  /*12910*/  FFMA.FTZ R2, R97, c[0x0][0x2d0], -R6.reuse ;  /* 0x0000b40061027a23 */ /* 0x108fe20000010806 */
[----:B------:R-:W-:Y:S01]  /*12920*/  FSETP.NEU.FTZ.AND P0, PT, R70, -INF , PT ;  /* 0xff8000004600780b */ /* 0x000fe20003f1d000 */
[----:B------:R1:W-:Y:S02]  /*12930*/  MUFU.EX2 R145, R0 ;  /* 0x0000000000917308 */ /* 0x0003e40000000800 */
[C---:B------:R-:W-:Y:S06]  /*12940*/  HMMA.16816.F32 R40, R8.reuse, R86, RZ ;  /* 0x000000560828723c */ /* 0x040fec00000018ff */
[----:B------:R2:W3:Y:S02]  /*12950*/  MUFU.EX2 R245, R2 ;  /* 0x0000000200f57308 */ /* 0x0004e40000000800 */
[----:B------:R-:W-:Y:S01]  /*12960*/  HMMA.16816.F32 R8, R8, R90, RZ ;  /* 0x0000005a0808723c */ /* 0x000fe200000018ff */
[----:B-1----:R-:W-:-:S05]  /*12970*/  FFMA.FTZ R0, R109, c[0x0][0x2d0], -R6 ;  /* 0x0000b4006d007a23 */ /* 0x002fca0000010806 */
[----:B------:R-:W-:Y:S01]  /*12980*/  MUFU.EX2 R75, R0 ;  /* 0x00000000004b7308 */ /* 0x000fe20000000800 */
[----:B--2---:R-:W-:Y:S01]  /*12990*/  FFMA.FTZ R2, R107, c[0x0][0x2d0], -R7 ;  /* 0x0000b4006b027a23 */ /* 0x004fe20000010807 */
[----:B---3--:R-:W-:-:S06]  /*129a0*/  F2FP.PACK_AB R15, R245, R151 ;  /* 0x00000097f50f723e */ /* 0x008fcc00000000ff */
[----:B------:R1:W-:Y:S01]  /*129b0*/  MUFU.EX2 R153, R2 ;  /* 0x0000000200997308 */ /* 0x0003e20000000800 */
[C---:B------:R-:W-:Y:S08]  /*129c0*/  HMMA.16816.F32 R48, R12.reuse, R80, R32 ;  /* 0x000000500c30723c */ /* 0x040ff00000001820 */
[----:B------:R-:W-:Y:S01]  /*129d0*/  HMMA.16816.F32 R32, R12, R60, R24 ;  /* 0x0000003c0c20723c */ /* 0x000fe20000001818 */
[----:B-1----:R-:W-:-:S04]  /*129e0*/  FFMA.FTZ R2, R108, c[0x0][0x2d0], -R7 ;  /* 0x0000b4006c027a23 */ /* 0x002fc80000010807 */
[----:B------:R1:W2:Y:S03]  /*129f0*/  MUFU.EX2 R247, R2 ;  /* 0x0000000200f77308 */ /* 0x0002a60000000800 */
        /* <DEDUP_REMOVED lines=8> */
[----:B------:R1:W3:Y:S03]  /*12a80*/  MUFU.EX2 R243, R2 ;  /* 0x0000000200f37308 */ /* 0x0002e60000000800 */
[----:B------:R-:W-:Y:S07]  /*12a90*/  HMMA.16816.F32 R12, R12, R54, R8 ;  /* 0x000000360c0c723c */ /* 0x000fee0000001808 */
[----:B--2---:R-:W-:-:S02]  /*12aa0*/  F2FP.PACK_AB R8, R247, R153 ;  /* 0x00000099f708723e */ /* 0x004fc400000000ff */
[----:B------:R-:W-:Y:S01]  /*12ab0*/  F2FP.PACK_AB R11, R75, R145 ;  /* 0x000000914b0b723e */ /* 0x000fe200000000ff */
[----:B-1----:R-:W-:Y:S01]  /*12ac0*/  FFMA.FTZ R2, R104, c[0x0][0x2d0], -R6 ;  /* 0x0000b40068027a23 */ /* 0x002fe20000010806 */
[----:B---3--:R-:W-:-:S03]  /*12ad0*/  F2FP.PACK_AB R10, R243, R143 ;  /* 0x0000008ff30a723e */ /* 0x008fc600000000ff */
[----:B------:R1:W-:Y:S02]  /*12ae0*/  MUFU.EX2 R246, R2 ;  /* 0x0000000200f67308 */ /* 0x0003e40000000800 */
[----:B-1----:R-:W-:-:S06]  /*12af0*/  FFMA.FTZ R2, R105, c[0x0][0x2d0], -R6 ;  /* 0x0000b40069027a23 */ /* 0x002fcc0000010806 */
[----:B------:R1:W2:Y:S02]  /*12b00*/  MUFU.EX2 R244, R2 ;  /* 0x0000000200f47308 */ /* 0x0002a40000000800 */
[----:B-1----:R-:W-:Y:S01]  /*12b10*/  FMUL.FTZ R2, R70, c[0x0][0x2d0] ;  /* 0x0000b40046027a20 */ /* 0x002fe20000410000 */
[----:B--2---:R-:W-:-:S04]  /*12b20*/  F2FP.PACK_AB R9, R244, R246 ;  /* 0x000000f6f409723e */ /* 0x004fc800000000ff */
[----:B------:R-:W-:Y:S02]  /*12b30*/  FSEL R2, R2, RZ, P0 ;  /* 0x000000ff02027208 */ /* 0x000fe40000000000 */
[----:B------:R-:W-:Y:S01]  /*12b40*/  FSETP.NEU.FTZ.AND P0, PT, R3, -INF , PT ;  /* 0xff8000000300780b */ /* 0x000fe20003f1d000 */
[C---:B------:R-:W-:Y:S02]  /*12b50*/  HMMA.16816.F32 R120, R8.reuse, R136, R32 ;  /* 0x000000880878723c */ /* 0x040fe40000001820 */
[--C-:B------:R-:W-:Y:S02]  /*12b60*/  FFMA.FTZ R0, R100, c[0x0][0x2d0], -R2.reuse ;  /* 0x0000b40064007a23 */ /* 0x100fe40000010802 */
[--C-:B------:R-:W-:Y:S02]  /*12b70*/  FFMA.FTZ R4, R103, c[0x0][0x2d0], -R2.reuse ;  /* 0x0000b40067047a23 */ /* 0x100fe40000010802 */
[----:B------:R1:W-:Y:S02]  /*12b80*/  MUFU.EX2 R213, R0 ;  /* 0x0000000000d57308 */ /* 0x0003e40000000800 */
[C---:B------:R-:W-:Y:S06]  /*12b90*/  HMMA.16816.F32 R116, R8.reuse, R132, R44 ;  /* 0x000000840874723c */ /* 0x040fec000000182c */
[----:B------:R-:W-:Y:S02]  /*12ba0*/  MUFU.EX2 R238, R4 ;  /* 0x0000000400ee7308 */ /* 0x000fe40000000800 */
[----:B------:R-:W-:Y:S01]  /*12bb0*/  HMMA.16816.F32 R108, R8, R128, R48 ;  /* 0x00000080086c723c */ /* 0x000fe20000001830 */
[----:B-1----:R-:W-:-:S06]  /*12bc0*/  FFMA.FTZ R0, R101, c[0x0][0x2d0], -R2 ;  /* 0x0000b40065007a23 */ /* 0x002fcc0000010802 */
[----:B------:R-:W-:Y:S01]  /*12bd0*/  MOV R51, R149 ;  /* 0x0000009500337202 */ /* 0x000fe20000000f00 */
[----:B------:R-:W-:Y:S01]  /*12be0*/  HMMA.16816.F32 R124, R8, R156, R28 ;  /* 0x0000009c087c723c */ /* 0x000fe2000000181c */
[----:B------:R-:W-:Y:S01]  /*12bf0*/  IMAD.MOV.U32 R50, RZ, RZ, R147 ;  /* 0x000000ffff327224 */ /* 0x000fe200078e0093 */
[----:B------:R1:W2:Y:S01]  /*12c00*/  MUFU.EX2 R214, R0 ;  /* 0x0000000000d67308 */ /* 0x0002a20000000800 */
[----:B------:R-:W-:Y:S02]  /*12c10*/  IMAD.MOV.U32 R49, RZ, RZ, R146 ;  /* 0x000000ffff317224 */ /* 0x000fe400078e0092 */
[----:B------:R-:W-:-:S03]  /*12c20*/  IMAD.MOV.U32 R48, RZ, RZ, R145 ;  /* 0x000000ffff307224 */ /* 0x000fc600078e0091 */
[C---:B------:R-:W-:Y:S08]  /*12c30*/  HMMA.16816.F32 R44, R8.reuse, R130, R24 ;  /* 0x00000082082c723c */ /* 0x040ff00000001818 */
[----:B------:R-:W-:Y:S01]  /*12c40*/  HMMA.16816.F32 R96, R8, R134, R20 ;  /* 0x000000860860723c */ /* 0x000fe20000001814 */
[----:B-1----:R-:W-:-:S04]  /*12c50*/  FFMA.FTZ R0, R102, c[0x0][0x2d0], -R2 ;  /* 0x0000b40066007a23 */ /* 0x002fc80000010802 */
[----:B------:R1:W-:Y:S03]  /*12c60*/  MUFU.EX2 R155, R0 ;  /* 0x00000000009b7308 */ /* 0x0003e60000000800 */
[C---:B------:R-:W-:Y:S08]  /*12c70*/  HMMA.16816.F32 R100, R8.reuse, R138, R16 ;  /* 0x0000008a0864723c */ /* 0x040ff00000001810 */
[----:B------:R-:W-:Y:S01]  /*12c80*/  HMMA.16816.F32 R104, R8, R158, R12 ;  /* 0x0000009e0868723c */ /* 0x000fe2000000180c */
[----:B-1----:R-:W-:-:S06]  /*12c90*/  FMUL.FTZ R0, R3, c[0x0][0x2d0] ;  /* 0x0000b40003007a20 */ /* 0x002fcc0000410000 */
[----:B--2---:R-:W-:Y:S02]  /*12ca0*/  F2FP.PACK_AB R8, R214, R213 ;  /* 0x000000d5d608723e */ /* 0x004fe400000000ff */
[----:B------:R-:W-:-:S05]  /*12cb0*/  FSEL R0, R0, RZ, P0 ;  /* 0x000000ff00007208 */ /* 0x000fca0000000000 */
[----:B------:R-:W-:Y:S01]  /*12cc0*/  FFMA.FTZ R4, R69, c[0x0][0x2d0], -R0 ;  /* 0x0000b40045047a23 */ /* 0x000fe20000010800 */
[----:B------:R-:W-:-:S03]  /*12cd0*/  MOV R69, R143 ;  /* 0x0000008f00457202 */ /* 0x000fc60000000f00 */
[----:B------:R1:W-:Y:S02]  /*12ce0*/  MUFU.EX2 R181, R4 ;  /* 0x0000000400b57308 */ /* 0x0003e40000000800 */
[----:B-1----:R-:W-:Y:S02]  /*12cf0*/  FFMA.FTZ R4, R68, c[0x0][0x2d0], -R0 ;  /* 0x0000b40044047a23 */ /* 0x002fe40000010800 */
[----:B------:R-:W-:-:S04]  /*12d00*/  IMAD.MOV.U32 R68, RZ, RZ, R142 ;  /* 0x000000ffff447224 */ /* 0x000fc800078e008e */
[----:B------:R1:W2:Y:S02]  /*12d10*/  MUFU.EX2 R178, R4 ;  /* 0x0000000400b27308 */ /* 0x0002a40000000800 */
[----:B-1----:R-:W-:Y:S01]  /*12d20*/  FFMA.FTZ R4, R74, c[0x0][0x2d0], -R0 ;  /* 0x0000b4004a047a23 */ /* 0x002fe20000010800 */
[----:B--2---:R-:W-:-:S05]  /*12d30*/  F2FP.PACK_AB R9, R178, R181 ;  /* 0x000000b5b209723e */ /* 0x004fca00000000ff */
[----:B------:R1:W-:Y:S02]  /*12d40*/  MUFU.EX2 R239, R4 ;  /* 0x0000000400ef7308 */ /* 0x0003e40000000800 */
[----:B-1----:R-:W-:Y:S02]  /*12d50*/  FFMA.FTZ R4, R73, c[0x0][0x2d0], -R0 ;  /* 0x0000b40049047a23 */ /* 0x002fe40000010800 */
[----:B------:R-:W-:-:S04]  /*12d60*/  IMAD.MOV.U32 R73, RZ, RZ, R155 ;  /* 0x000000ffff497224 */ /* 0x000fc800078e009b */
[----:B------:R1:W2:Y:S01]  /*12d70*/  MUFU.EX2 R177, R4 ;  /* 0x0000000400b17308 */ /* 0x0002a20000000800 */
[----:B------:R-:W-:Y:S01]  /*12d80*/  F2FP.PACK_AB R10, R238, R73 ;  /* 0x00000049ee0a723e */ /* 0x000fe200000000ff */
[----:B-1----:R-:W-:Y:S01]  /*12d90*/  FFMA.FTZ R4, R112, c[0x0][0x2d0], -R2 ;  /* 0x0000b40070047a23 */ /* 0x002fe20000010802 */
[----:B--2---:R-:W-:Y:S02]  /*12da0*/  F2FP.PACK_AB R11, R177, R239 ;  /* 0x000000efb10b723e */ /* 0x004fe400000000ff */
[----:B------:R-:W-:-:S03]  /*12db0*/  MOV R112, R154 ;  /* 0x0000009a00707202 */ /* 0x000fc60000000f00 */
[----:B------:R1:W-:Y:S02]  /*12dc0*/  MUFU.EX2 R5, R4 ;  /* 0x0000000400057308 */ /* 0x0003e40000000800 */
[C---:B------:R-:W-:Y:S08]  /*12dd0*/  HMMA.16816.F32 R24, R8.reuse, R76, RZ ;  /* 0x0000004c0818723c */ /* 0x040ff000000018ff */
[----:B------:R-:W-:Y:S01]  /*12de0*/  HMMA.16816.F32 R28, R8, R56, RZ ;  /* 0x00000038081c723c */ /* 0x000fe200000018ff */
[----:B-1----:R-:W-:-:S02]  /*12df0*/  FFMA.FTZ R4, R113, c[0x0][0x2d0], -R2 ;  /* 0x0000b40071047a23 */ /* 0x002fc40000010802 */
[----:B------:R-:W-:Y:S02]  /*12e00*/  IMAD.MOV.U32 R113, RZ, RZ, R153 ;  /* 0x000000ffff717224 */ /* 0x000fe400078e0099 */
[----:B------:R1:W2:Y:S03]  /*12e10*/  MUFU.EX2 R33, R4 ;  /* 0x0000000400217308 */ /* 0x0002a60000000800 */
[C---:B------:R-:W-:Y:S08]  /*12e20*/  HMMA.16816.F32 R36, R8.reuse, R78, RZ ;  /* 0x0000004e0824723c */ /* 0x040ff000000018ff */
[----:B------:R-:W-:Y:S01]  /*12e30*/  HMMA.16816.F32 R40, R8, R58, RZ ;  /* 0x0000003a0828723c */ /* 0x000fe200000018ff */
[----:B------:R-:W-:Y:S01]  /*12e40*/  LDSM.16.MT88.4 R56, [R209+0x1900] ;  /* 0x00190000d138783b */ /* 0x000fe20000004200 */
[----:B-1----:R-:W-:-:S06]  /*12e50*/  FFMA.FTZ R4, R114, c[0x0][0x2d0], -R2 ;  /* 0x0000b40072047a23 */ /* 0x002fcc0000010802 */
[----:B------:R-:W-:Y:S01]  /*12e60*/  HMMA.16816.F32 R16, R8, R84, RZ ;  /* 0x000000540810723c */ /* 0x000fe200000018ff */
[----:B--2---:R-:W-:Y:S01]  /*12e70*/  IMAD.MOV.U32 R78, RZ, RZ, R33 ;  /* 0x000000ffff4e7224 */ /* 0x004fe200078e0021 */
[----:B------:R1:W-:Y:S01]  /*12e80*/  MUFU.EX2 R236, R4 ;  /* 0x0000000400ec7308 */ /* 0x0003e20000000800 */
[----:B------:R-:W-:-:S05]  /*12e90*/  IMAD.MOV.U32 R114, RZ, RZ, R151 ;  /* 0x000000ffff727224 */ /* 0x000fca00078e0097 */
[C---:B------:R-:W-:Y:S07]  /*12ea0*/  HMMA.16816.F32 R12, R8.reuse, R88, RZ ;  /* 0x00000058080c723c */ /* 0x040fee00000018ff */
[----:B------:R-:W-:Y:S01]  /*12eb0*/  IMAD.MOV.U32 R88, RZ, RZ, R249 ;  /* 0x000000ffff587224 */ /* 0x000fe200078e00f9 */
[----:B------:R-:W-:Y:S01]  /*12ec0*/  HMMA.16816.F32 R20, R8, R90, RZ ;  /* 0x0000005a0814723c */ /* 0x000fe200000018ff */
[----:B------:R-:W-:Y:S02]  /*12ed0*/  IMAD.MOV.U32 R89, RZ, RZ, R245 ;  /* 0x000000ffff597224 */ /* 0x000fe400078e00f5 */
[----:B-1----:R-:W-:-:S02]  /*12ee0*/  FFMA.FTZ R4, R115, c[0x0][0x2d0], -R2 ;  /* 0x0000b40073047a23 */ /* 0x002fc40000010802 */
[----:B------:R-:W-:Y:S02]  /*12ef0*/  IMAD.MOV.U32 R115, RZ, RZ, R150 ;  /* 0x000000ffff737224 */ /* 0x000fe400078e0096 */
[----:B------:R1:W2:Y:S01]  /*12f00*/  MUFU.EX2 R32, R4 ;  /* 0x0000000400207308 */ /* 0x0002a20000000800 */
[----:B------:R-:W-:Y:S02]  /*12f10*/  IMAD.MOV.U32 R90, RZ, RZ, R247 ;  /* 0x000000ffff5a7224 */ /* 0x000fe400078e00f7 */
[----:B------:R-:W-:Y:S02]  /*12f20*/  IMAD.MOV.U32 R91, RZ, RZ, R248 ;  /* 0x000000ffff5b7224 */ /* 0x000fe400078e00f8 */
[----:B-1----:R-:W-:Y:S01]  /*12f30*/  FFMA.FTZ R4, R92, c[0x0][0x2d0], -R0 ;  /* 0x0000b4005c047a23 */ /* 0x002fe20000010800 */
[----:B------:R-:W-:-:S03]  /*12f40*/  MOV R92, R246 ;  /* 0x000000f6005c7202 */ /* 0x000fc60000000f00 */
[----:B------:R1:W-:Y:S02]  /*12f50*/  MUFU.EX2 R171, R4 ;  /* 0x0000000400ab7308 */ /* 0x0003e40000000800 */
[----:B-1----:R-:W-:Y:S02]  /*12f60*/  FFMA.FTZ R4, R93, c[0x0][0x2d0], -R0 ;  /* 0x0000b4005d047a23 */ /* 0x002fe40000010800 */
[----:B------:R-:W-:-:S04]  /*12f70*/  IMAD.MOV.U32 R93, RZ, RZ, R113 ;  /* 0x000000ffff5d7224 */ /* 0x000fc800078e0071 */
[----:B------:R1:W3:Y:S02]  /*12f80*/  MUFU.EX2 R170, R4 ;  /* 0x0000000400aa7308 */ /* 0x0002e40000000800 */
[----:B-1----:R-:W-:Y:S02]  /*12f90*/  FFMA.FTZ R4, R94, c[0x0][0x2d0], -R0 ;  /* 0x0000b4005e047a23 */ /* 0x002fe40000010800 */
[----:B--2---:R-:W-:-:S04]  /*12fa0*/  IMAD.MOV.U32 R94, RZ, RZ, R32 ;  /* 0x000000ffff5e7224 */ /* 0x004fc800078e0020 */
[----:B------:R1:W-:Y:S01]  /*12fb0*/  MUFU.EX2 R173, R4 ;  /* 0x0000000400ad7308 */ /* 0x0003e20000000800 */
[----:B------:R-:W-:Y:S07]  /*12fc0*/  HMMA.16816.F32 R32, R8, R86, RZ ;  /* 0x000000560820723c */ /* 0x000fee00000018ff */
[----:B------:R-:W-:Y:S02]  /*12fd0*/  F2FP.PACK_AB R8, R78, R5 ;  /* 0x000000054e08723e */ /* 0x000fe400000000ff */
[----:B------:R-:W-:-:S02]  /*12fe0*/  F2FP.PACK_AB R10, R94, R236 ;  /* 0x000000ec5e0a723e */ /* 0x000fc400000000ff */
[----:B---3--:R-:W-:Y:S01]  /*12ff0*/  F2FP.PACK_AB R9, R170, R171 ;  /* 0x000000abaa09723e */ /* 0x008fe200000000ff */
[----:B-1----:R-:W-:Y:S02]  /*13000*/  FFMA.FTZ R4, R95, c[0x0][0x2d0], -R0 ;  /* 0x0000b4005f047a23 */ /* 0x002fe40000010800 */
[----:B------:R-:W-:Y:S02]  /*13010*/  IMAD.MOV.U32 R95, RZ, RZ, R114 ;  /* 0x000000ffff5f7224 */ /* 0x000fe400078e0072 */
[----:B------:R1:W2:Y:S02]  /*13020*/  MUFU.EX2 R172, R4 ;  /* 0x0000000400ac7308 */ /* 0x0002a40000000800 */
[----:B-1----:R-:W-:Y:S01]  /*13030*/  FFMA.FTZ R4, R140, c[0x0][0x2d0], -R7 ;  /* 0x0000b4008c047a23 */ /* 0x002fe20000010807 */
[----:B--2---:R-:W-:-:S05]  /*13040*/  F2FP.PACK_AB R11, R172, R173 ;  /* 0x000000adac0b723e */ /* 0x004fca00000000ff */
[----:B------:R1:W-:Y:S02]  /*13050*/  MUFU.EX2 R74, R4 ;  /* 0x00000004004a7308 */ /* 0x0003e40000000800 */
[----:B------:R-:W-:Y:S01]  /*13060*/  HMMA.16816.F32 R84, R8, R82, R40 ;  /* 0x000000520854723c */ /* 0x000fe20000001828 */
[----:B-1----:R-:W-:-:S07]  /*13070*/  FFMA.FTZ R4, R141, c[0x0][0x2d0], -R7 ;  /* 0x0000b4008d047a23 */ /* 0x002fce0000010807 */
[C---:B------:R-:W-:Y:S01]  /*13080*/  HMMA.16816.F32 R140, R8.reuse, R80, R28 ;  /* 0x00000050088c723c */ /* 0x040fe2000000181c */
[----:B------:R1:W-:Y:S06]  /*13090*/  MUFU.EX2 R76, R4 ;  /* 0x00000004004c7308 */ /* 0x0003ec0000000800 */
[----:B------:R-:W-:Y:S01]  /*130a0*/  IMAD.MOV.U32 R31, RZ, RZ, R68 ;  /* 0x000000ffff1f7224 */ /* 0x000fe200078e0044 */
[----:B------:R-:W-:Y:S01]  /*130b0*/  MOV R30, R69 ;  /* 0x00000045001e7202 */ /* 0x000fe20000000f00 */
[----:B------:R-:W-:Y:S01]  /*130c0*/  IMAD.MOV.U32 R69, RZ, RZ, R48 ;  /* 0x000000ffff457224 */ /* 0x000fe200078e0030 */
[----:B------:R-:W-:Y:S01]  /*130d0*/  MOV R28, R51 ;  /* 0x00000033001c7202 */ /* 0x000fe20000000f00 */
[----:B------:R-:W-:Y:S01]  /*130e0*/  IMAD.MOV.U32 R68, RZ, RZ, R49 ;  /* 0x000000ffff447224 */ /* 0x000fe200078e0031 */
[----:B------:R-:W-:Y:S01]  /*130f0*/  HMMA.16816.F32 R80, R8, R66, R36 ;  /* 0x000000420850723c */ /* 0x000fe20000001824 */
[----:B------:R-:W-:-:S02]  /*13100*/  IMAD.MOV.U32 R29, RZ, RZ, R50 ;  /* 0x000000ffff1d7224 */ /* 0x000fc400078e0032 */
[----:B------:R-:W-:Y:S01]  /*13110*/  LDSM.16.MT88.4 R48, [R212+0x1900] ;  /* 0x00190000d430783b */ /* 0x000fe20000004200 */
[----:B-1----:R-:W-:-:S04]  /*13120*/  FFMA.FTZ R4, R144, c[0x0][0x2d0], -R7 ;  /* 0x0000b40090047a23 */ /* 0x002fc80000010807 */
[C---:B------:R-:W-:Y:S01]  /*13130*/  HMMA.16816.F32 R144, R8.reuse, R64, R24 ;  /* 0x000000400890723c */ /* 0x040fe20000001818 */
[----:B------:R1:W-:Y:S07]  /*13140*/  MUFU.EX2 R77, R4 ;  /* 0x00000004004d7308 */ /* 0x0003ee0000000800 */
[----:B------:R-:W-:Y:S01]  /*13150*/  HMMA.16816.F32 R64, R8, R62, R32 ;  /* 0x0000003e0840723c */ /* 0x000fe20000001820 */
[----:B-1----:R-:W-:-:S07]  /*13160*/  FFMA.FTZ R4, R148, c[0x0][0x2d0], -R7 ;  /* 0x0000b40094047a23 */ /* 0x002fce0000010807 */
[----:B------:R-:W-:Y:S01]  /*13170*/  HMMA.16816.F32 R148, R8, R60, R16 ;  /* 0x0000003c0894723c */ /* 0x000fe20000001810 */
[----:B------:R-:W1:Y:S01]  /*13180*/  LDSM.16.MT88.4 R60, [R210+0x1900] ;  /* 0x00190000d23c783b */ /* 0x000e620000004200 */
[----:B------:R2:W3:Y:S05]  /*13190*/  MUFU.EX2 R79, R4 ;  /* 0x00000004004f7308 */ /* 0x0004ea0000000800 */
[----:B------:R-:W-:Y:S01]  /*131a0*/  IMAD.MOV.U32 R18, RZ, RZ, R244 ;  /* 0x000000ffff127224 */ /* 0x000fe200078e00f4 */
[----:B------:R-:W-:Y:S01]  /*131b0*/  MOV R16, R30 ;  /* 0x0000001e00107202 */ /* 0x000fe20000000f00 */
[----:B------:R-:W-:Y:S02]  /*131c0*/  IMAD.MOV.U32 R19, RZ, RZ, R243 ;  /* 0x000000ffff137224 */ /* 0x000fe400078e00f3 */
[----:B------:R-:W-:-:S02]  /*131d0*/  IMAD.MOV.U32 R17, RZ, RZ, R31 ;  /* 0x000000ffff117224 */ /* 0x000fc400078e001f */
[----:B--2---:R-:W-:Y:S02]  /*131e0*/  FFMA.FTZ R4, R152, c[0x0][0x2d0], -R7 ;  /* 0x0000b40098047a23 */ /* 0x004fe40000010807 */
[----:B------:R-:W-:Y:S02]  /*131f0*/  HMMA.16816.F32 R152, R8, R52, R12 ;  /* 0x000000340898723c */ /* 0x000fe4000000180c */
[----:B------:R2:W-:Y:S05]  /*13200*/  MUFU.EX2 R252, R4 ;  /* 0x0000000400fc7308 */ /* 0x0005ea0000000800 */
[----:B------:R-:W-:Y:S02]  /*13210*/  IMAD.MOV.U32 R15, RZ, RZ, R29 ;  /* 0x000000ffff0f7224 */ /* 0x000fe400078e001d */
[----:B--2---:R-:W-:Y:S01]  /*13220*/  FFMA.FTZ R4, R164, c[0x0][0x2d0], -R6 ;  /* 0x0000b400a4047a23 */ /* 0x004fe20000010806 */
[----:B------:R-:W-:-:S03]  /*13230*/  MOV R164, R73 ;  /* 0x0000004900a47202 */ /* 0x000fc60000000f00 */
[----:B------:R2:W-:Y:S02]  /*13240*/  MUFU.EX2 R251, R4 ;  /* 0x0000000400fb7308 */ /* 0x0005e40000000800 */
[----:B--2---:R-:W-:Y:S02]  /*13250*/  FFMA.FTZ R4, R166, c[0x0][0x2d0], -R6 ;  /* 0x0000b400a6047a23 */ /* 0x004fe40000010806 */
[----:B------:R-:W-:-:S04]  /*13260*/  IMAD.MOV.U32 R166, RZ, RZ, R92 ;  /* 0x000000ffffa67224 */ /* 0x000fc800078e005c */
[----:B------:R2:W4:Y:S02]  /*13270*/  MUFU.EX2 R250, R4 ;  /* 0x0000000400fa7308 */ /* 0x0005240000000800 */
[----:B--2---:R-:W-:Y:S02]  /*13280*/  FFMA.FTZ R4, R165, c[0x0][0x2d0], -R6 ;  /* 0x0000b400a5047a23 */ /* 0x004fe40000010806 */
[----:B---3--:R-:W-:-:S04]  /*13290*/  IMAD.MOV.U32 R165, RZ, RZ, R79 ;  /* 0x000000ffffa57224 */ /* 0x008fc800078e004f */
[----:B------:R2:W-:Y:S01]  /*132a0*/  MUFU.EX2 R247, R4 ;  /* 0x0000000400f77308 */ /* 0x0005e20000000800 */
[----:B------:R-:W-:Y:S02]  /*132b0*/  IMAD.MOV.U32 R79, RZ, RZ, R112 ;  /* 0x000000ffff4f7224 */ /* 0x000fe400078e0070 */
[----:B--2---:R-:W-:-:S05]  /*132c0*/  FFMA.FTZ R4, R168, c[0x0][0x2d0], -R6 ;  /* 0x0000b400a8047a23 */ /* 0x004fca0000010806 */
[----:B------:R2:W3:Y:S02]  /*132d0*/  MUFU.EX2 R249, R4 ;  /* 0x0000000400f97308 */ /* 0x0004e40000000800 */
[----:B--2---:R-:W-:-:S06]  /*132e0*/  FFMA.FTZ R4, R192, c[0x0][0x2d0], -R7 ;  /* 0x0000b400c0047a23 */ /* 0x004fcc0000010807 */
[----:B------:R2:W1:Y:S02]  /*132f0*/  MUFU.EX2 R248, R4 ;  /* 0x0000000400f87308 */ /* 0x0004640000000800 */
[----:B--2---:R-:W-:Y:S01]  /*13300*/  FFMA.FTZ R4, R191, c[0x0][0x2d0], -R7 ;  /* 0x0000b400bf047a23 */ /* 0x004fe20000010807 */
[----:B------:R-:W-:Y:S02]  /*13310*/  MOV R191, R115 ;  /* 0x0000007300bf7202 */ /* 0x000fe40000000f00 */
[----:B------:R-:W-:Y:S01]  /*13320*/  HMMA.16816.F32 R112, R8, R54, R20 ;  /* 0x000000360870723c */ /* 0x000fe20000001814 */
[----:B------:R-:W2:Y:S02]  /*13330*/  LDSM.16.MT88.4 R52, [R211+0x1900] ;  /* 0x00190000d334783b */ /* 0x000ea40000004200 */
[----:B------:R1:W-:Y:S04]  /*13340*/  MUFU.EX2 R246, R4 ;  /* 0x0000000400f67308 */ /* 0x0003e80000000800 */
[----:B------:R-:W-:-:S02]  /*13350*/  F2FP.PACK_AB R8, R76, R74 ;  /* 0x0000004a4c08723e */ /* 0x000fc400000000ff */
[----:B----4-:R-:W-:Y:S02]  /*13360*/  F2FP.PACK_AB R9, R250, R251 ;  /* 0x000000fbfa09723e */ /* 0x010fe400000000ff */
[----:B------:R-:W-:Y:S02]  /*13370*/  F2FP.PACK_AB R10, R165, R77 ;  /* 0x0000004da50a723e */ /* 0x000fe400000000ff */
[----:B---3--:R-:W-:Y:S01]  /*13380*/  F2FP.PACK_AB R11, R249, R247 ;  /* 0x000000f7f90b723e */ /* 0x008fe200000000ff */
[----:B-1----:R-:W-:-:S06]  /*13390*/  FFMA.FTZ R4, R193, c[0x0][0x2d0], -R7 ;  /* 0x0000b400c1047a23 */ /* 0x002fcc0000010807 */
[C---:B------:R-:W-:Y:S01]  /*133a0*/  HMMA.16816.F32 R24, R8.reuse, R60, R120 ;  /* 0x0000003c0818723c */ /* 0x040fe20000001878 */
[----:B------:R1:W-:Y:S06]  /*133b0*/  MUFU.EX2 R245, R4 ;  /* 0x0000000400f57308 */ /* 0x0003ec0000000800 */
[----:B------:R-:W-:Y:S01]  /*133c0*/  MOV R123, R238 ;  /* 0x000000ee007b7202 */ /* 0x000fe20000000f00 */
[----:B------:R-:W-:Y:S01]  /*133d0*/  HMMA.16816.F32 R32, R8, R48, R116 ;  /* 0x000000300820723c */ /* 0x000fe20000001874 */
[----:B------:R-:W-:Y:S01]  /*133e0*/  IMAD.MOV.U32 R121, RZ, RZ, R91 ;  /* 0x000000ffff797224 */ /* 0x000fe200078e005b */
[----:B------:R-:W-:Y:S01]  /*133f0*/  MOV R120, R16 ;  /* 0x0000001000787202 */ /* 0x000fe20000000f00 */
[----:B------:R-:W-:-:S04]  /*13400*/  IMAD.MOV.U32 R122, RZ, RZ, R88 ;  /* 0x000000ffff7a7224 */ /* 0x000fc800078e0058 */
[----:B------:R-:W-:Y:S01]  /*13410*/  MOV R119, R90 ;  /* 0x0000005a00777202 */ /* 0x000fe20000000f00 */
[C---:B------:R-:W-:Y:S01]  /*13420*/  HMMA.16816.F32 R20, R8.reuse, R62, R100 ;  /* 0x0000003e0814723c */ /* 0x040fe20000001864 */
[----:B------:R-:W-:Y:S01]  /*13430*/  LDSM.16.MT88.4 R100, [R211+0x2100] ;  /* 0x00210000d364783b */ /* 0x000fe20000004200 */
[----:B-1----:R-:W-:Y:S02]  /*13440*/  FFMA.FTZ R4, R179, c[0x0][0x2d0], -R6 ;  /* 0x0000b400b3047a23 */ /* 0x002fe40000010806 */
[----:B------:R-:W-:Y:S02]  /*13450*/  IMAD.MOV.U32 R179, RZ, RZ, R28 ;  /* 0x000000ffffb37224 */ /* 0x000fe400078e001c */
[----:B------:R1:W-:Y:S01]  /*13460*/  MUFU.EX2 R244, R4 ;  /* 0x0000000400f47308 */ /* 0x0003e20000000800 */
[----:B------:R-:W-:Y:S01]  /*13470*/  IMAD.MOV.U32 R116, RZ, RZ, R17 ;  /* 0x000000ffff747224 */ /* 0x000fe200078e0011 */
[----:B------:R-:W-:Y:S01]  /*13480*/  HMMA.16816.F32 R28, R8, R50, R96 ;  /* 0x00000032081c723c */ /* 0x000fe20000001860 */
[----:B------:R-:W-:-:S02]  /*13490*/  IMAD.MOV.U32 R117, RZ, RZ, R18 ;  /* 0x000000ffff757224 */ /* 0x000fc400078e0012 */
[----:B------:R-:W-:-:S04]  /*134a0*/  IMAD.MOV.U32 R118, RZ, RZ, R19 ;  /* 0x000000ffff767224 */ /* 0x000fc800078e0013 */
[----:B------:R-:W-:Y:S01]  /*134b0*/  IMAD.MOV.U32 R96, RZ, RZ, R77 ;  /* 0x000000ffff607224 */ /* 0x000fe200078e004d */
[----:B------:R-:W-:Y:S01]  /*134c0*/  MOV R98, R94 ;  /* 0x0000005e00627202 */ /* 0x000fe20000000f00 */
[----:B------:R-:W-:Y:S01]  /*134d0*/  IMAD.MOV.U32 R77, RZ, RZ, R241 ;  /* 0x000000ffff4d7224 */ /* 0x000fe200078e00f1 */
[----:B------:R-:W-:Y:S01]  /*134e0*/  HMMA.16816.F32 R40, R8, R56, R108 ;  /* 0x000000380828723c */ /* 0x000fe2000000186c */
[----:B------:R-:W-:Y:S02]  /*134f0*/  IMAD.MOV.U32 R99, RZ, RZ, R93 ;  /* 0x000000ffff637224 */ /* 0x000fe400078e005d */
[----:B-1----:R-:W-:-:S04]  /*13500*/  FFMA.FTZ R4, R180, c[0x0][0x2d0], -R6 ;  /* 0x0000b400b4047a23 */ /* 0x002fc80000010806 */
[----:B------:R1:W3:Y:S01]  /*13510*/  MUFU.EX2 R243, R4 ;  /* 0x0000000400f37308 */ /* 0x0002e20000000800 */
[C---:B------:R-:W-:Y:S08]  /*13520*/  HMMA.16816.F32 R36, R8.reuse, R58, R44 ;  /* 0x0000003a0824723c */ /* 0x040ff0000000182c */
[----:B--2---:R-:W-:Y:S01]  /*13530*/  HMMA.16816.F32 R16, R8, R52, R124 ;  /* 0x000000340810723c */ /* 0x004fe2000000187c */
[----:B-1----:R-:W-:Y:S01]  /*13540*/  FFMA.FTZ R4, R182, c[0x0][0x2d0], -R6 ;  /* 0x0000b400b6047a23 */ /* 0x002fe20000010806 */
[----:B------:R-:W-:Y:S01]  /*13550*/  MOV R182, R79 ;  /* 0x0000004f00b67202 */ /* 0x000fe20000000f00 */
[----:B------:R-:W-:-:S02]  /*13560*/  IMAD.MOV.U32 R79, RZ, RZ, R242 ;  /* 0x000000ffff4f7224 */ /* 0x000fc400078e00f2 */
[----:B------:R1:W-:Y:S02]  /*13570*/  MUFU.EX2 R242, R4 ;  /* 0x0000000400f27308 */ /* 0x0003e40000000800 */
[----:B-1----:R-:W-:-:S06]  /*13580*/  FFMA.FTZ R4, R184, c[0x0][0x2d0], -R6 ;  /* 0x0000b400b8047a23 */ /* 0x002fcc0000010806 */
[----:B------:R1:W2:Y:S02]  /*13590*/  MUFU.EX2 R241, R4 ;  /* 0x0000000400f17308 */ /* 0x0002a40000000800 */
[----:B-1----:R-:W-:Y:S01]  /*135a0*/  FFMA.FTZ R4, R167, c[0x0][0x2d0], -R2 ;  /* 0x0000b400a7047a23 */ /* 0x002fe20000010802 */
[----:B------:R-:W-:Y:S01]  /*135b0*/  MOV R167, R89 ;  /* 0x0000005900a77202 */ /* 0x000fe20000000f00 */
[----:B------:R-:W-:Y:S02]  /*135c0*/  IMAD.MOV.U32 R89, RZ, RZ, R95 ;  /* 0x000000ffff597224 */ /* 0x000fe400078e005f */
[----:B------:R-:W-:Y:S02]  /*135d0*/  IMAD.MOV.U32 R95, RZ, RZ, R237 ;  /* 0x000000ffff5f7224 */ /* 0x000fe400078e00ed */
[----:B------:R1:W-:Y:S02]  /*135e0*/  MUFU.EX2 R237, R4 ;  /* 0x0000000400ed7308 */ /* 0x0003e40000000800 */
[----:B------:R-:W-:-:S02]  /*135f0*/  IMAD.MOV.U32 R97, RZ, RZ, R95 ;  /* 0x000000ffff617224 */ /* 0x000fc400078e005f */
[----:B------:R-:W4:Y:S01]  /*13600*/  LDSM.16.MT88.4 R92, [R210+0x2100] ;  /* 0x00210000d25c783b */ /* 0x000f220000004200 */
[----:B-1----:R-:W-:Y:S02]  /*13610*/  FFMA.FTZ R4, R169, c[0x0][0x2d0], -R2 ;  /* 0x0000b400a9047a23 */ /* 0x002fe40000010802 */
[----:B------:R-:W-:Y:S02]  /*13620*/  IMAD.MOV.U32 R169, RZ, RZ, R15 ;  /* 0x000000ffffa97224 */ /* 0x000fe400078e000f */
[----:B------:R1:W1:Y:S01]  /*13630*/  MUFU.EX2 R238, R4 ;  /* 0x0000000400ee7308 */ /* 0x0002620000000800 */
[----:B------:R-:W-:Y:S07]  /*13640*/  HMMA.16816.F32 R12, R8, R54, R104 ;  /* 0x00000036080c723c */ /* 0x000fee0000001868 */
[----:B------:R-:W-:Y:S01]  /*13650*/  IMAD.MOV.U32 R104, RZ, RZ, R236 ;  /* 0x000000ffff687224 */ /* 0x000fe200078e00ec */
[----:B------:R-:W-:Y:S01]  /*13660*/  MOV R106, R77 ;  /* 0x0000004d006a7202 */ /* 0x000fe20000000f00 */
[----:B------:R-:W-:Y:S01]  /*13670*/  IMAD.MOV.U32 R107, RZ, RZ, R79 ;  /* 0x000000ffff6b7224 */ /* 0x000fe200078e004f */
[----:B------:R-:W-:Y:S01]  /*13680*/  F2FP.PACK_AB R8, R248, R252 ;  /* 0x000000fcf808723e */ /* 0x000fe200000000ff */
[----:B------:R-:W-:Y:S01]  /*13690*/  IMAD.MOV.U32 R105, RZ, RZ, R76 ;  /* 0x000000ffff697224 */ /* 0x000fe200078e004c */
[----:B---3--:R-:W-:-:S02]  /*136a0*/  F2FP.PACK_AB R9, R243, R244 ;  /* 0x000000f4f309723e */ /* 0x008fc400000000ff */
[----:B------:R-:W-:Y:S01]  /*136b0*/  F2FP.PACK_AB R10, R245, R246 ;  /* 0x000000f6f50a723e */ /* 0x000fe200000000ff */
[----:B-1----:R-:W-:Y:S01]  /*136c0*/  FFMA.FTZ R4, R174, c[0x0][0x2d0], -R2 ;  /* 0x0000b400ae047a23 */ /* 0x002fe20000010802 */
[----:B--2---:R-:W-:Y:S01]  /*136d0*/  F2FP.PACK_AB R11, R241, R242 ;  /* 0x000000f2f10b723e */ /* 0x004fe200000000ff */
[----:B------:R-:W-:Y:S02]  /*136e0*/  IMAD.MOV.U32 R174, RZ, RZ, R78 ;  /* 0x000000ffffae7224 */ /* 0x000fe400078e004e */
[----:B------:R1:W-:Y:S01]  /*136f0*/  MUFU.EX2 R236, R4 ;  /* 0x0000000400ec7308 */ /* 0x0003e20000000800 */
[----:B------:R-:W2:Y:S03]  /*13700*/  LDSM.16.MT88.4 R76, [R209+0x2100] ;  /* 0x00210000d14c783b */ /* 0x000ea60000004200 */
[C---:B----4-:R-:W-:Y:S08]  /*13710*/  HMMA.16816.F32 R24, R8.reuse, R92, R24 ;  /* 0x0000005c0818723c */ /* 0x050ff00000001818 */
[----:B------:R-:W-:Y:S01]  /*13720*/  HMMA.16816.F32 R20, R8, R94, R20 ;  /* 0x0000005e0814723c */ /* 0x000fe20000001814 */
[----:B-1----:R-:W-:Y:S01]  /*13730*/  FFMA.FTZ R4, R175, c[0x0][0x2d0], -R2 ;  /* 0x0000b400af047a23 */ /* 0x002fe20000010802 */
[----:B------:R-:W-:-:S03]  /*13740*/  MOV R175, R239 ;  /* 0x000000ef00af7202 */ /* 0x000fc60000000f00 */
[----:B------:R1:W3:Y:S03]  /*13750*/  MUFU.EX2 R239, R4 ;  /* 0x0000000400ef7308 */ /* 0x0002e60000000800 */
[C---:B------:R-:W-:Y:S08]  /*13760*/  HMMA.16816.F32 R16, R8.reuse, R100, R16 ;  /* 0x000000640810723c */ /* 0x040ff00000001810 */
[----:B------:R-:W-:Y:S01]  /*13770*/  HMMA.16816.F32 R12, R8, R102, R12 ;  /* 0x00000066080c723c */ /* 0x000fe2000000180c */
[----:B-1----:R-:W-:-:S02]  /*13780*/  FFMA.FTZ R4, R160, c[0x0][0x2d0], -R0 ;  /* 0x0000b400a0047a23 */ /* 0x002fc40000010800 */
[----:B------:R-:W-:Y:S02]  /*13790*/  IMAD.MOV.U32 R160, RZ, RZ, R89 ;  /* 0x000000ffffa07224 */ /* 0x000fe400078e0059 */
[----:B------:R-:W1:Y:S01]  /*137a0*/  LDSM.16.MT88.4 R88, [R212+0x2100] ;  /* 0x00210000d458783b */ /* 0x000e620000004200 */
[----:B------:R4:W-:Y:S02]  /*137b0*/  MUFU.EX2 R73, R4 ;  /* 0x0000000400497308 */ /* 0x0009e40000000800 */
[C---:B--2---:R-:W-:Y:S08]  /*137c0*/  HMMA.16816.F32 R40, R8.reuse, R76, R40 ;  /* 0x0000004c0828723c */ /* 0x044ff00000001828 */
[----:B------:R-:W-:Y:S01]  /*137d0*/  HMMA.16816.F32 R36, R8, R78, R36 ;  /* 0x0000004e0824723c */ /* 0x000fe20000001824 */
[----:B----4-:R-:W-:-:S02]  /*137e0*/  FFMA.FTZ R4, R161, c[0x0][0x2d0], -R0 ;  /* 0x0000b400a1047a23 */ /* 0x010fc40000010800 */
[----:B------:R-:W-:Y:S02]  /*137f0*/  IMAD.MOV.U32 R161, RZ, RZ, R74 ;  /* 0x000000ffffa17224 */ /* 0x000fe400078e004a */
[----:B------:R2:W4:Y:S02]  /*13800*/  MUFU.EX2 R168, R4 ;  /* 0x0000000400a87308 */ /* 0x0005240000000800 */
[--C-:B--2---:R-:W-:Y:S02]  /*13810*/  FFMA.FTZ R4, R162, c[0x0][0x2d0], -R0.reuse ;  /* 0x0000b400a2047a23 */ /* 0x104fe40000010800 */
[----:B------:R-:W-:Y:S01]  /*13820*/  IMAD.MOV.U32 R162, RZ, RZ, R75 ;  /* 0x000000ffffa27224 */ /* 0x000fe200078e004b */
[C---:B-1----:R-:W-:Y:S03]  /*13830*/  HMMA.16816.F32 R32, R8.reuse, R88, R32 ;  /* 0x000000580820723c */ /* 0x042fe60000001820 */
[----:B------:R1:W-:Y:S05]  /*13840*/  MUFU.EX2 R75, R4 ;  /* 0x00000004004b7308 */ /* 0x0003ea0000000800 */
[----:B------:R-:W-:Y:S07]  /*13850*/  HMMA.16816.F32 R28, R8, R90, R28 ;  /* 0x0000005a081c723c */ /* 0x000fee000000181c */
[----:B------:R-:W-:Y:S01]  /*13860*/  F2FP.PACK_AB R8, R238, R237 ;  /* 0x000000edee08723e */ /* 0x000fe200000000ff */
[----:B-1----:R-:W-:Y:S01]  /*13870*/  FFMA.FTZ R4, R163, c[0x0][0x2d0], -R0 ;  /* 0x0000b400a3047a23 */ /* 0x002fe20000010800 */
[----:B---3--:R-:W-:-:S02]  /*13880*/  F2FP.PACK_AB R10, R239, R236 ;  /* 0x000000ecef0a723e */ /* 0x008fc400000000ff */
[----:B----4-:R-:W-:Y:S01]  /*13890*/  F2FP.PACK_AB R9, R168, R73 ;  /* 0x00000049a809723e */ /* 0x010fe200000000ff */
[----:B------:R1:W2:Y:S01]  /*138a0*/  MUFU.EX2 R74, R4 ;  /* 0x00000004004a7308 */ /* 0x0002a20000000800 */
[----:B------:R-:W-:Y:S01]  /*138b0*/  MOV R163, R175 ;  /* 0x000000af00a37202 */ /* 0x000fe20000000f00 */
[----:B-1----:R-:W-:Y:S01]  /*138c0*/  FFMA.FTZ R4, R235, c[0x0][0x2d0], -R7 ;  /* 0x0000b400eb047a23 */ /* 0x002fe20000010807 */
[----:B--2---:R-:W-:-:S05]  /*138d0*/  F2FP.PACK_AB R11, R74, R75 ;  /* 0x0000004b4a0b723e */ /* 0x004fca00000000ff */
[----:B------:R1:W-:Y:S02]  /*138e0*/  MUFU.EX2 R192, R4 ;  /* 0x0000000400c07308 */ /* 0x0003e40000000800 */
[C---:B------:R-:W-:Y:S08]  /*138f0*/  HMMA.16816.F32 R44, R8.reuse, R130, R84 ;  /* 0x00000082082c723c */ /* 0x040ff00000001854 */
[----:B------:R-:W-:Y:S01]  /*13900*/  HMMA.16816.F32 R84, R8, R134, R80 ;  /* 0x000000860854723c */ /* 0x000fe20000001850 */
[----:B-1----:R-:W-:-:S06]  /*13910*/  FFMA.FTZ R4, R234, c[0x0][0x2d0], -R7 ;  /* 0x0000b400ea047a23 */ /* 0x002fcc0000010807 */
[----:B------:R-:W-:Y:S01]  /*13920*/  IMAD.MOV.U32 R134, RZ, RZ, R69 ;  /* 0x000000ffff867224 */ /* 0x000fe200078e0045 */
[----:B------:R1:W2:Y:S01]  /*13930*/  MUFU.EX2 R234, R4 ;  /* 0x0000000400ea7308 */ /* 0x0002a20000000800 */
[C---:B------:R-:W-:Y:S08]  /*13940*/  HMMA.16816.F32 R80, R8.reuse, R138, R64 ;  /* 0x0000008a0850723c */ /* 0x040ff00000001840 */
[----:B------:R-:W-:Y:S01]  /*13950*/  HMMA.16816.F32 R64, R8, R156, R152 ;  /* 0x0000009c0840723c */ /* 0x000fe20000001898 */
[----:B-1----:R-:W-:-:S07]  /*13960*/  FFMA.FTZ R4, R233, c[0x0][0x2d0], -R7 ;  /* 0x0000b400e9047a23 */ /* 0x002fce0000010807 */
[C---:B------:R-:W-:Y:S01]  /*13970*/  HMMA.16816.F32 R156, R8.reuse, R158, R112 ;  /* 0x0000009e089c723c */ /* 0x040fe20000001870 */
[----:B------:R-:W1:Y:S01]  /*13980*/  LDSM.16.MT88.4 R112, [R209+0x2900] ;  /* 0x00290000d170783b */ /* 0x000e620000004200 */
[----:B------:R-:W-:Y:S01]  /*13990*/  FFMA.FTZ R7, R232, c[0x0][0x2d0], -R7 ;  /* 0x0000b400e8077a23 */ /* 0x000fe20000010807 */
[----:B------:R3:W-:Y:S05]  /*139a0*/  MUFU.EX2 R233, R4 ;  /* 0x0000000400e97308 */ /* 0x0007ea0000000800 */
[C---:B------:R-:W-:Y:S03]  /*139b0*/  HMMA.16816.F32 R108, R8.reuse, R128, R140 ;  /* 0x00000080086c723c */ /* 0x040fe6000000188c */
[----:B------:R-:W4:Y:S04]  /*139c0*/  MUFU.EX2 R193, R7 ;  /* 0x0000000700c17308 */ /* 0x000f280000000800 */
[----:B------:R-:W-:Y:S01]  /*139d0*/  IMAD.MOV.U32 R129, RZ, RZ, R160 ;  /* 0x000000ffff817224 */ /* 0x000fe200078e00a0 */
[----:B------:R-:W-:Y:S01]  /*139e0*/  MOV R160, R106 ;  /* 0x0000006a00a07202 */ /* 0x000fe20000000f00 */
[C---:B------:R-:W-:Y:S01]  /*139f0*/  HMMA.16816.F32 R124, R8.reuse, R132, R144 ;  /* 0x00000084087c723c */ /* 0x040fe20000001890 */
[----:B------:R-:W-:Y:S01]  /*13a00*/  MOV R106, R169 ;  /* 0x000000a9006a7202 */ /* 0x000fe20000000f00 */
[----:B---3--:R-:W-:Y:S01]  /*13a10*/  FFMA.FTZ R4, R205, c[0x0][0x2d0], -R6 ;  /* 0x0000b400cd047a23 */ /* 0x008fe20000010806 */
[----:B------:R-:W-:Y:S01]  /*13a20*/  MOV R169, R182 ;  /* 0x000000b600a97202 */ /* 0x000fe20000000f00 */
[----:B------:R-:W-:Y:S02]  /*13a30*/  LDSM.16.MT88.4 R144, [R210+0x2900] ;  /* 0x00290000d290783b */ /* 0x000fe40000004200 */
[----:B------:R3:W-:Y:S01]  /*13a40*/  MUFU.EX2 R180, R4 ;  /* 0x0000000400b47308 */ /* 0x0007e20000000800 */
[----:B------:R-:W-:Y:S01]  /*13a50*/  IMAD.MOV.U32 R133, RZ, RZ, R160 ;  /* 0x000000ffff857224 */ /* 0x000fe200078e00a0 */
[----:B------:R-:W-:Y:S01]  /*13a60*/  HMMA.16816.F32 R140, R8, R136, R148 ;  /* 0x00000088088c723c */ /* 0x000fe20000001894 */
[----:B------:R-:W-:-:S06]  /*13a70*/  IMAD.MOV.U32 R139, RZ, RZ, R106 ;  /* 0x000000ffff8b7224 */ /* 0x000fcc00078e006a */
[----:B------:R-:W-:Y:S01]  /*13a80*/  MOV R10, R129 ;  /* 0x00000081000a7202 */ /* 0x000fe20000000f00 */
[----:B------:R-:W-:Y:S01]  /*13a90*/  IMAD.MOV.U32 R136, RZ, RZ, R169 ;  /* 0x000000ffff887224 */ /* 0x000fe200078e00a9 */
[----:B------:R-:W-:Y:S01]  /*13aa0*/  LDSM.16.MT88.4 R128, [R212+0x2900] ;  /* 0x00290000d480783b */ /* 0x000fe20000004200 */
[----:B------:R-:W-:Y:S01]  /*13ab0*/  IMAD.MOV.U32 R9, RZ, RZ, R163 ;  /* 0x000000ffff097224 */ /* 0x000fe200078e00a3 */
[----:B------:R-:W-:Y:S01]  /*13ac0*/  MOV R149, R99 ;  /* 0x0000006300957202 */ /* 0x000fe20000000f00 */
[----:B------:R-:W-:Y:S01]  /*13ad0*/  IMAD.MOV.U32 R137, RZ, RZ, R97 ;  /* 0x000000ffff897224 */ /* 0x000fe200078e0061 */
[----:B------:R-:W-:Y:S01]  /*13ae0*/  MOV R163, R164 ;  /* 0x000000a400a37202 */ /* 0x000fe20000000f00 */
[----:B---3--:R-:W-:Y:S01]  /*13af0*/  FFMA.FTZ R4, R204, c[0x0][0x2d0], -R6 ;  /* 0x0000b400cc047a23 */ /* 0x008fe20000010806 */
[----:B--2---:R-:W-:Y:S01]  /*13b00*/  F2FP.PACK_AB R164, R234, R192 ;  /* 0x000000c0eaa4723e */ /* 0x004fe200000000ff */
[----:B------:R-:W-:Y:S02]  /*13b10*/  IMAD.MOV.U32 R204, RZ, RZ, R161 ;  /* 0x000000ffffcc7224 */ /* 0x000fe400078e00a1 */
[----:B------:R2:W3:Y:S01]  /*13b20*/  MUFU.EX2 R184, R4 ;  /* 0x0000000400b87308 */ /* 0x0004e20000000800 */
[----:B------:R-:W-:-:S02]  /*13b30*/  IMAD.MOV.U32 R161, RZ, RZ, R105 ;  /* 0x000000ffffa17224 */ /* 0x000fc400078e0069 */
[----:B------:R-:W-:Y:S02]  /*13b40*/  IMAD.MOV.U32 R105, RZ, RZ, R174 ;  /* 0x000000ffff697224 */ /* 0x000fe400078e00ae */
[----:B------:R-:W-:Y:S01]  /*13b50*/  IMAD.MOV.U32 R174, RZ, RZ, R96 ;  /* 0x000000ffffae7224 */ /* 0x000fe200078e0060 */
[----:B------:R-:W-:Y:S01]  /*13b60*/  MOV R205, R161 ;  /* 0x000000a100cd7202 */ /* 0x000fe20000000f00 */
[----:B------:R-:W-:Y:S01]  /*13b70*/  IMAD.MOV.U32 R96, RZ, RZ, R191 ;  /* 0x000000ffff607224 */ /* 0x000fe200078e00bf */
[----:B------:R-:W-:Y:S01]  /*13b80*/  MOV R135, R105 ;  /* 0x0000006900877202 */ /* 0x000fe20000000f00 */
[----:B------:R-:W-:Y:S01]  /*13b90*/  IMAD.MOV.U32 R148, RZ, RZ, R98 ;  /* 0x000000ffff947224 */ /* 0x000fe200078e0062 */
[----:B------:R-:W-:Y:S01]  /*13ba0*/  MOV R235, R174 ;  /* 0x000000ae00eb7202 */ /* 0x000fe20000000f00 */
[----:B------:R-:W-:Y:S01]  /*13bb0*/  IMAD.MOV.U32 R150, RZ, RZ, R165 ;  /* 0x000000ffff967224 */ /* 0x000fe200078e00a5 */
[----:B------:R-:W-:Y:S01]  /*13bc0*/  MOV R161, R96 ;  /* 0x0000006000a17202 */ /* 0x000fe20000000f00 */
[----:B------:R-:W-:Y:S01]  /*13bd0*/  IMAD.MOV.U32 R151, RZ, RZ, R166 ;  /* 0x000000ffff977224 */ /* 0x000fe200078e00a6 */
[----:B------:R-:W1:Y:S01]  /*13be0*/  LDSM.16.MT88.4 R96, [R211+0x2900] ;  /* 0x00290000d360783b */ /* 0x000e620000004200 */
[----:B----4-:R-:W-:Y:S01]  /*13bf0*/  F2FP.PACK_AB R166, R193, R233 ;  /* 0x000000e9c1a6723e */ /* 0x010fe200000000ff */
[----:B--2---:R-:W-:Y:S01]  /*13c00*/  FFMA.FTZ R4, R203, c[0x0][0x2d0], -R6 ;  /* 0x0000b400cb047a23 */ /* 0x004fe20000010806 */
[----:B------:R-:W-:Y:S01]  /*13c10*/  MOV R203, R162 ;  /* 0x000000a200cb7202 */ /* 0x000fe20000000f00 */
[----:B------:R-:W-:Y:S01]  /*13c20*/  IMAD.MOV.U32 R162, RZ, RZ, R104 ;  /* 0x000000ffffa27224 */ /* 0x000fe200078e0068 */
[----:B---3--:R-:W-:Y:S01]  /*13c30*/  F2FP.PACK_AB R165, R184, R180 ;  /* 0x000000b4b8a5723e */ /* 0x008fe200000000ff */
[----:B------:R2:W-:Y:S01]  /*13c40*/  MUFU.EX2 R191, R4 ;  /* 0x0000000400bf7308 */ /* 0x0005e20000000800 */
[----:B------:R-:W-:-:S02]  /*13c50*/  IMAD.MOV.U32 R104, RZ, RZ, R107 ;  /* 0x000000ffff687224 */ /* 0x000fc400078e006b */
[----:B------:R-:W-:Y:S02]  /*13c60*/  FFMA.FTZ R6, R202, c[0x0][0x2d0], -R6 ;  /* 0x0000b400ca067a23 */ /* 0x000fe40000010806 */
[----:B------:R-:W-:Y:S02]  /*13c70*/  IMAD.MOV.U32 R107, RZ, RZ, R167 ;  /* 0x000000ffff6b7224 */ /* 0x000fe400078e00a7 */
[----:B------:R-:W-:Y:S01]  /*13c80*/  IMAD.MOV.U32 R167, RZ, RZ, R179 ;  /* 0x000000ffffa77224 */ /* 0x000fe200078e00b3 */
[----:B------:R-:W3:Y:S01]  /*13c90*/  MUFU.EX2 R182, R6 ;  /* 0x0000000600b67308 */ /* 0x000ee20000000800 */
[----:B------:R-:W-:Y:S02]  /*13ca0*/  IMAD.MOV.U32 R8, RZ, RZ, R162 ;  /* 0x000000ffff087224 */ /* 0x000fe400078e00a2 */
[----:B------:R-:W-:Y:S02]  /*13cb0*/  IMAD.MOV.U32 R162, RZ, RZ, R68 ;  /* 0x000000ffffa27224 */ /* 0x000fe400078e0044 */
[----:B------:R-:W-:-:S02]  /*13cc0*/  IMAD.MOV.U32 R160, RZ, RZ, R167 ;  /* 0x000000ffffa07224 */ /* 0x000fc400078e00a7 */
[----:B------:R-:W-:Y:S02]  /*13cd0*/  IMAD.MOV.U32 R132, RZ, RZ, R104 ;  /* 0x000000ffff847224 */ /* 0x000fe400078e0068 */
[----:B--2---:R-:W-:Y:S01]  /*13ce0*/  FFMA.FTZ R4, R198, c[0x0][0x2d0], -R2 ;  /* 0x0000b400c6047a23 */ /* 0x004fe20000010802 */
[----:B------:R-:W-:Y:S01]  /*13cf0*/  MOV R198, R134 ;  /* 0x0000008600c67202 */ /* 0x000fe20000000f00 */
[----:B------:R-:W-:Y:S02]  /*13d00*/  IMAD.MOV.U32 R232, RZ, RZ, R107 ;  /* 0x000000ffffe87224 */ /* 0x000fe400078e006b */
[----:B------:R2:W-:Y:S01]  /*13d10*/  MUFU.EX2 R175, R4 ;  /* 0x0000000400af7308 */ /* 0x0005e20000000800 */
[----:B------:R-:W-:Y:S01]  /*13d20*/  IMAD.MOV.U32 R11, RZ, RZ, R116 ;  /* 0x000000ffff0b7224 */ /* 0x000fe200078e0074 */
[----:B---3--:R-:W-:Y:S01]  /*13d30*/  F2FP.PACK_AB R167, R182, R191 ;  /* 0x000000bfb6a7723e */ /* 0x008fe200000000ff */
[----:B------:R-:W-:-:S06]  /*13d40*/  IMAD.MOV.U32 R202, RZ, RZ, R118 ;  /* 0x000000ffffca7224 */ /* 0x000fcc00078e0076 */
[----:B-1----:R-:W-:Y:S01]  /*13d50*/  HMMA.16816.F32 R104, R164, R112, R40 ;  /* 0x00000070a468723c */ /* 0x002fe20000001828 */
[----:B--2---:R-:W-:-:S06]  /*13d60*/  FFMA.FTZ R4, R197, c[0x0][0x2d0], -R2 ;  /* 0x0000b400c5047a23 */ /* 0x004fcc0000010802 */
[----:B------:R-:W-:Y:S01]  /*13d70*/  MOV R41, R136 ;  /* 0x0000008800297202 */ /* 0x000fe20000000f00 */
[----:B------:R-:W-:Y:S01]  /*13d80*/  IMAD.MOV.U32 R197, RZ, RZ, R120 ;  /* 0x000000ffffc57224 */ /* 0x000fe200078e0078 */
[----:B------:R-:W-:Y:S01]  /*13d90*/  HMMA.16816.F32 R152, R164, R96, R16 ;  /* 0x00000060a498723c */ /* 0x000fe20000001810 */
[----:B------:R1:W-:Y:S01]  /*13da0*/  MUFU.EX2 R179, R4 ;  /* 0x0000000400b37308 */ /* 0x0003e20000000800 */
[----:B------:R-:W-:Y:S01]  /*13db0*/  IMAD.MOV.U32 R42, RZ, RZ, R232 ;  /* 0x000000ffff2a7224 */ /* 0x000fe200078e00e8 */
[----:B------:R-:W-:Y:S01]  /*13dc0*/  MOV R43, R139 ;  /* 0x0000008b002b7202 */ /* 0x000fe20000000f00 */
[----:B------:R-:W-:Y:S02]  /*13dd0*/  IMAD.MOV.U32 R232, RZ, RZ, R235 ;  /* 0x000000ffffe87224 */ /* 0x000fe400078e00eb */
[----:B------:R-:W-:Y:S02]  /*13de0*/  IMAD.MOV.U32 R235, RZ, RZ, R150 ;  /* 0x000000ffffeb7224 */ /* 0x000fe400078e0096 */
[----:B-1----:R-:W-:Y:S01]  /*13df0*/  FFMA.FTZ R4, R196, c[0x0][0x2d0], -R2 ;  /* 0x0000b400c4047a23 */ /* 0x002fe20000010802 */
[----:B------:R-:W-:-:S03]  /*13e00*/  MOV R196, R117 ;  /* 0x0000007500c47202 */ /* 0x000fc60000000f00 */
[----:B------:R1:W-:Y:S02]  /*13e10*/  MUFU.EX2 R169, R4 ;  /* 0x0000000400a97308 */ /* 0x0003e40000000800 */
[----:B-1----:R-:W-:Y:S02]  /*13e20*/  FFMA.FTZ R4, R201, c[0x0][0x2d0], -R2 ;  /* 0x0000b400c9047a23 */ /* 0x002fe40000010802 */
[----:B------:R-:W-:-:S04]  /*13e30*/  IMAD.MOV.U32 R201, RZ, RZ, R119 ;  /* 0x000000ffffc97224 */ /* 0x000fc800078e0077 */
[----:B------:R1:W2:Y:S01]  /*13e40*/  MUFU.EX2 R174, R4 ;  /* 0x0000000400ae7308 */ /* 0x0002a20000000800 */
[----:B------:R-:W-:Y:S07]  /*13e50*/  HMMA.16816.F32 R116, R164, R114, R36 ;  /* 0x00000072a474723c */ /* 0x000fee0000001824 */
[----:B------:R-:W-:Y:S01]  /*13e60*/  MOV R37, R121 ;  /* 0x0000007900257202 */ /* 0x000fe20000000f00 */
[----:B------:R-:W-:Y:S02]  /*13e70*/  IMAD.MOV.U32 R38, RZ, RZ, R122 ;  /* 0x000000ffff267224 */ /* 0x000fe400078e007a */
[----:B------:R-:W-:-:S02]  /*13e80*/  IMAD.MOV.U32 R39, RZ, RZ, R123 ;  /* 0x000000ffff277224 */ /* 0x000fc400078e007b */
[----:B------:R-:W-:Y:S01]  /*13e90*/  HMMA.16816.F32 R120, R164, R128, R32 ;  /* 0x00000080a478723c */ /* 0x000fe20000001820 */
[----:B-1----:R-:W-:Y:S01]  /*13ea0*/  FFMA.FTZ R4, R176, c[0x0][0x2d0], -R0 ;  /* 0x0000b400b0047a23 */ /* 0x002fe20000010800 */
[----:B--2---:R-:W-:Y:S01]  /*13eb0*/  F2FP.PACK_AB R6, R174, R169 ;  /* 0x000000a9ae06723e */ /* 0x004fe200000000ff */
[----:B------:R-:W-:Y:S02]  /*13ec0*/  IMAD.MOV.U32 R176, RZ, RZ, R151 ;  /* 0x000000ffffb07224 */ /* 0x000fe400078e0097 */
[----:B------:R1:W-:Y:S02]  /*13ed0*/  MUFU.EX2 R68, R4 ;  /* 0x0000000400447308 */ /* 0x0003e40000000800 */
[----:B------:R-:W-:Y:S01]  /*13ee0*/  MOV R35, R5 ;  /* 0x0000000500237202 */ /* 0x000fe20000000f00 */
[----:B------:R-:W-:Y:S01]  /*13ef0*/  IMAD.MOV.U32 R33, RZ, RZ, R132 ;  /* 0x000000ffff217224 */ /* 0x000fe200078e0084 */
[----:B------:R-:W-:Y:S01]  /*13f00*/  MOV R32, R135 ;  /* 0x0000008700207202 */ /* 0x000fe20000000f00 */
[----:B------:R-:W-:-:S02]  /*13f10*/  IMAD.MOV.U32 R34, RZ, RZ, R133 ;  /* 0x000000ffff227224 */ /* 0x000fc400078e0085 */
[----:B------:R-:W-:Y:S01]  /*13f20*/  HMMA.16816.F32 R132, R164, R130, R28 ;  /* 0x00000082a484723c */ /* 0x000fe2000000181c */
[----:B-1----:R-:W-:Y:S01]  /*13f30*/  FFMA.FTZ R4, R183, c[0x0][0x2d0], -R0 ;  /* 0x0000b400b7047a23 */ /* 0x002fe20000010800 */
[----:B------:R-:W-:-:S03]  /*13f40*/  MOV R183, R149 ;  /* 0x0000009500b77202 */ /* 0x000fc60000000f00 */
[----:B------:R1:W2:Y:S02]  /*13f50*/  MUFU.EX2 R69, R4 ;  /* 0x0000000400457308 */ /* 0x0002a40000000800 */
[----:B-1----:R-:W-:Y:S01]  /*13f60*/  FFMA.FTZ R4, R185, c[0x0][0x2d0], -R0 ;  /* 0x0000b400b9047a23 */ /* 0x002fe20000010800 */
[----:B--2---:R-:W-:Y:S01]  /*13f70*/  F2FP.PACK_AB R5, R69, R68 ;  /* 0x000000444505723e */ /* 0x004fe200000000ff */
[----:B------:R-:W-:-:S04]  /*13f80*/  IMAD.MOV.U32 R185, RZ, RZ, R148 ;  /* 0x000000ffffb97224 */ /* 0x000fc800078e0094 */
[----:B------:R1:W-:Y:S01]  /*13f90*/  MUFU.EX2 R40, R4 ;  /* 0x0000000400287308 */ /* 0x0003e20000000800 */
[----:B------:R-:W-:Y:S01]  /*13fa0*/  HMMA.16816.F32 R148, R164, R146, R20 ;  /* 0x00000092a494723c */ /* 0x000fe20000001814 */
[----:B-1----:R-:W-:Y:S02]  /*13fb0*/  FFMA.FTZ R4, R186, c[0x0][0x2d0], -R0 ;  /* 0x0000b400ba047a23 */ /* 0x002fe40000010800 */
[----:B------:R-:W-:-:S04]  /*13fc0*/  IMAD.MOV.U32 R186, RZ, RZ, R137 ;  /* 0x000000ffffba7224 */ /* 0x000fc800078e0089 */
[----:B------:R1:W2:Y:S01]  /*13fd0*/  MUFU.EX2 R36, R4 ;  /* 0x0000000400247308 */ /* 0x0002a20000000800 */
[C---:B------:R-:W-:Y:S08]  /*13fe0*/  HMMA.16816.F32 R136, R164.reuse, R144, R24 ;  /* 0x00000090a488723c */ /* 0x040ff00000001818 */
[----:B------:R-:W-:Y:S01]  /*13ff0*/  HMMA.16816.F32 R164, R164, R98, R12 ;  /* 0x00000062a4a4723c */ /* 0x000fe2000000180c */
[----:B-1----:R-:W-:-:S02]  /*14000*/  F2FP.PACK_AB R4, R179, R175 ;  /* 0x000000afb304723e */ /* 0x002fc400000000ff */
[----:B--2---:R-:W-:-:S07]  /*14010*/  F2FP.PACK_AB R7, R36, R40 ;  /* 0x000000282407723e */ /* 0x004fce00000000ff */
[C---:B------:R-:W-:Y:S07]  /*14020*/  HMMA.16816.F32 R108, R4.reuse, R56, R108 ;  /* 0x00000038046c723c */ /* 0x040fee000000186c */
[----:B------:R-:W-:Y:S01]  /*14030*/  MOV R56, R8 ;  /* 0x0000000800387202 */ /* 0x000fe20000000f00 */
[----:B------:R-:W-:Y:S01]  /*14040*/  FFMA.FTZ R8, R227, c[0x0][0x2d0], -R2 ;  /* 0x0000b400e3087a23 */ /* 0x000fe20000010802 */
[----:B------:R-:W-:Y:S01]  /*14050*/  HMMA.16816.F32 R16, R4, R50, R84 ;  /* 0x000000320410723c */ /* 0x000fe20000001854 */
[----:B------:R-:W-:-:S06]  /*14060*/  IMAD.MOV.U32 R57, RZ, RZ, R43 ;  /* 0x000000ffff397224 */ /* 0x000fcc00078e002b */
[----:B------:R-:W-:Y:S01]  /*14070*/  IMAD.MOV.U32 R86, RZ, RZ, R37 ;  /* 0x000000ffff567224 */ /* 0x000fe200078e0025 */
[----:B------:R-:W-:Y:S01]  /*14080*/  MOV R85, R38 ;  /* 0x0000002600557202 */ /* 0x000fe20000000f00 */
[----:B------:R1:W-:Y:S01]  /*14090*/  MUFU.EX2 R37, R8 ;  /* 0x0000000800257308 */ /* 0x0003e20000000800 */
[----:B------:R-:W-:Y:S01]  /*140a0*/  MOV R50, R41 ;  /* 0x0000002900327202 */ /* 0x000fe20000000f00 */
[----:B------:R-:W-:Y:S01]  /*140b0*/  IMAD.MOV.U32 R51, RZ, RZ, R186 ;  /* 0x000000ffff337224 */ /* 0x000fe200078e00ba */
[----:B------:R-:W-:Y:S01]  /*140c0*/  HMMA.16816.F32 R12, R4, R58, R44 ;  /* 0x0000003a040c723c */ /* 0x000fe2000000182c */
[----:B------:R-:W-:Y:S02]  /*140d0*/  IMAD.MOV.U32 R186, RZ, RZ, R42 ;  /* 0x000000ffffba7224 */ /* 0x000fe400078e002a */
[----:B------:R-:W-:Y:S02]  /*140e0*/  IMAD.MOV.U32 R87, RZ, RZ, R35 ;  /* 0x000000ffff577224 */ /* 0x000fe400078e0023 */
[----:B------:R-:W-:-:S02]  /*140f0*/  IMAD.MOV.U32 R84, RZ, RZ, R39 ;  /* 0x000000ffff547224 */ /* 0x000fc400078e0027 */
[----:B------:R-:W-:Y:S01]  /*14100*/  IMAD.MOV.U32 R58, RZ, RZ, R32 ;  /* 0x000000ffff3a7224 */ /* 0x000fe200078e0020 */
[C---:B------:R-:W-:Y:S01]  /*14110*/  HMMA.16816.F32 R124, R4.reuse, R48, R124 ;  /* 0x00000030047c723c */ /* 0x040fe2000000187c */
[----:B------:R-:W-:Y:S01]  /*14120*/  IMAD.MOV.U32 R47, RZ, RZ, R9 ;  /* 0x000000ffff2f7224 */ /* 0x000fe200078e0009 */
[----:B------:R-:W-:Y:S01]  /*14130*/  MOV R59, R11 ;  /* 0x0000000b003b7202 */ /* 0x000fe20000000f00 */
[----:B------:R-:W-:Y:S02]  /*14140*/  IMAD.MOV.U32 R46, RZ, RZ, R10 ;  /* 0x000000ffff2e7224 */ /* 0x000fe400078e000a */
[----:B-1----:R-:W-:Y:S02]  /*14150*/  FFMA.FTZ R8, R226, c[0x0][0x2d0], -R2 ;  /* 0x0000b400e2087a23 */ /* 0x002fe40000010802 */
[----:B------:R-:W-:Y:S01]  /*14160*/  IMAD.MOV.U32 R49, RZ, RZ, R33 ;  /* 0x000000ffff317224 */ /* 0x000fe200078e0021 */
[----:B------:R-:W-:Y:S01]  /*14170*/  MOV R48, R34 ;  /* 0x0000002200307202 */ /* 0x000fe20000000f00 */
[----:B------:R1:W-:Y:S01]  /*14180*/  MUFU.EX2 R38, R8 ;  /* 0x0000000800267308 */ /* 0x0003e20000000800 */
[C---:B------:R-:W-:Y:S07]  /*14190*/  HMMA.16816.F32 R140, R4.reuse, R60, R140 ;  /* 0x0000003c048c723c */ /* 0x040fee000000188c */
[----:B------:R-:W-:Y:S01]  /*141a0*/  IMAD.MOV.U32 R60, RZ, RZ, R162 ;  /* 0x000000ffff3c7224 */ /* 0x000fe200078e00a2 */
[----:B------:R-:W-:Y:S01]  /*141b0*/  HMMA.16816.F32 R20, R4, R62, R80 ;  /* 0x0000003e0414723c */ /* 0x000fe20000001850 */
[----:B------:R-:W-:-:S02]  /*141c0*/  IMAD.MOV.U32 R61, RZ, RZ, R163 ;  /* 0x000000ffff3d7224 */ /* 0x000fc400078e00a3 */
[----:B-1----:R-:W-:-:S05]  /*141d0*/  FFMA.FTZ R8, R228, c[0x0][0x2d0], -R2 ;  /* 0x0000b400e4087a23 */ /* 0x002fca0000010802 */
[----:B------:R-:W-:Y:S01]  /*141e0*/  HMMA.16816.F32 R24, R4, R52, R64 ;  /* 0x000000340418723c */ /* 0x000fe20000001840 */
[----:B------:R-:W-:Y:S01]  /*141f0*/  MOV R83, R161 ;  /* 0x000000a100537202 */ /* 0x000fe20000000f00 */
[----:B------:R-:W-:Y:S01]  /*14200*/  IMAD.MOV.U32 R82, RZ, RZ, R160 ;  /* 0x000000ffff527224 */ /* 0x000fe200078e00a0 */
[----:B------:R1:W-:Y:S02]  /*14210*/  MUFU.EX2 R41, R8 ;  /* 0x0000000800297308 */ /* 0x0003e40000000800 */
[----:B-1----:R-:W-:-:S06]  /*14220*/  FFMA.FTZ R8, R229, c[0x0][0x2d0], -R2 ;  /* 0x0000b400e5087a23 */ /* 0x002fcc0000010802 */
[----:B------:R1:W-:Y:S02]  /*14230*/  MUFU.EX2 R42, R8 ;  /* 0x00000008002a7308 */ /* 0x0003e40000000800 */
[----:B-1----:R-:W-:-:S06]  /*14240*/  FFMA.FTZ R8, R207, c[0x0][0x2d0], -R2 ;  /* 0x0000b400cf087a23 */ /* 0x002fcc0000010802 */
[----:B------:R1:W-:Y:S02]  /*14250*/  MUFU.EX2 R44, R8 ;  /* 0x00000008002c7308 */ /* 0x0003e40000000800 */
[----:B-1----:R-:W-:-:S06]  /*14260*/  FFMA.FTZ R8, R206, c[0x0][0x2d0], -R2 ;  /* 0x0000b400ce087a23 */ /* 0x002fcc0000010802 */
        /* <DEDUP_REMOVED lines=14> */
[----:B------:R1:W-:Y:S08]  /*14350*/  MUFU.EX2 R43, R8 ;  /* 0x00000008002b7308 */ /* 0x0003f00000000800 */
[----:B------:R4:W2:Y:S01]  /*14360*/  MUFU.EX2 R39, R2 ;  /* 0x0000000200277308 */ /* 0x0008a20000000800 */
[----:B-1----:R-:W-:Y:S07]  /*14370*/  HMMA.16816.F32 R8, R4, R54, R156 ;  /* 0x000000360408723c */ /* 0x002fee000000189c */
[----:B------:R-:W-:Y:S01]  /*14380*/  F2FP.PACK_AB R4, R38, R37 ;  /* 0x000000252604723e */ /* 0x000fe200000000ff */
[----:B----4-:R-:W-:Y:S01]  /*14390*/  FFMA.FTZ R2, R187, c[0x0][0x2d0], -R0 ;  /* 0x0000b400bb027a23 */ /* 0x010fe20000010800 */
[----:B------:R-:W-:-:S02]  /*143a0*/  F2FP.PACK_AB R6, R42, R41 ;  /* 0x000000292a06723e */ /* 0x000fc400000000ff */
[----:B--2---:R-:W-:Y:S01]  /*143b0*/  F2FP.PACK_AB R5, R33, R32 ;  /* 0x000000202105723e */ /* 0x004fe200000000ff */
[----:B------:R1:W-:Y:S01]  /*143c0*/  MUFU.EX2 R31, R2 ;  /* 0x00000002001f7308 */ /* 0x0003e20000000800 */
[----:B---3--:R-:W-:Y:S01]  /*143d0*/  F2FP.PACK_AB R7, R35, R34 ;  /* 0x000000222307723e */ /* 0x008fe200000000ff */
[----:B------:R-:W-:Y:S01]  /*143e0*/  @UP5 UMOV UR7, UR29 ;  /* 0x0000001d00075c82 */ /* 0x000fe20008000000 */
[----:B------:R-:W-:-:S05]  /*143f0*/  F2FP.PACK_AB R162, R39, R43 ;  /* 0x0000002b27a2723e */ /* 0x000fca00000000ff */
[----:B------:R-:W-:Y:S01]  /*14400*/  HMMA.16816.F32 R108, R4, R76, R108 ;  /* 0x0000004c046c723c */ /* 0x000fe2000000186c */
[----:B-1----:R-:W-:-:S07]  /*14410*/  FFMA.FTZ R2, R188, c[0x0][0x2d0], -R0 ;  /* 0x0000b400bc027a23 */ /* 0x002fce0000010800 */
[C---:B------:R-:W-:Y:S01]  /*14420*/  HMMA.16816.F32 R12, R4.reuse, R78, R12 ;  /* 0x0000004e040c723c */ /* 0x040fe2000000180c */
[----:B------:R1:W2:Y:S07]  /*14430*/  MUFU.EX2 R30, R2 ;  /* 0x00000002001e7308 */ /* 0x0002ae0000000800 */
[C---:B------:R-:W-:Y:S08]  /*14440*/  HMMA.16816.F32 R124, R4.reuse, R88, R124 ;  /* 0x00000058047c723c */ /* 0x040ff0000000187c */
        /* <DEDUP_REMOVED lines=8> */
[----:B-1----:R-:W-:-:S07]  /*144d0*/  FADD.FTZ R2, R215, R216 ;  /* 0x000000d8d7027221 */ /* 0x002fce0000010000 */
[----:B------:R-:W-:Y:S01]  /*144e0*/  HMMA.16816.F32 R24, R4, R100, R24 ;  /* 0x000000640418723c */ /* 0x000fe20000001818 */
[----:B------:R1:W5:Y:S01]  /*144f0*/  LDL.LU R216, [R1+0x4c] ;  /* 0x00004c0001d87983 */ /* 0x0003620000300800 */
[----:B------:R-:W-:-:S03]  /*14500*/  FADD.FTZ R2, R60, R2 ;  /* 0x000000023c027221 */ /* 0x000fc60000010000 */
[----:B------:R1:W5:Y:S01]  /*14510*/  LDL.LU R215, [R1+0x48] ;  /* 0x0000480001d77983 */ /* 0x0003620000300800 */
[----:B--2---:R-:W-:Y:S02]  /*14520*/  FADD.FTZ R0, R83, R82 ;  /* 0x0000005253007221 */ /* 0x004fe40000010000 */
[----:B------:R-:W-:Y:S01]  /*14530*/  HMMA.16816.F32 R8, R4, R102, R8 ;  /* 0x000000660408723c */ /* 0x000fe20000001808 */
[----:B------:R-:W-:Y:S01]  /*14540*/  FADD.FTZ R2, R51, R2 ;  /* 0x0000000233027221 */ /* 0x000fe20000010000 */
[----:B---3--:R-:W-:Y:S01]  /*14550*/  F2FP.PACK_AB R163, R28, R29 ;  /* 0x0000001d1ca3723e */ /* 0x008fe200000000ff */
[----:B------:R-:W-:-:S04]  /*14560*/  FADD.FTZ R0, R208, R0 ;  /* 0x00000000d0007221 */ /* 0x000fc80000010000 */
        /* <DEDUP_REMOVED lines=14> */
[----:B------:R-:W-:Y:S01]  /*14650*/  UIADD3 UR18, UR13, UR18, URZ ;  /* 0x000000120d127290 */ /* 0x000fe2000fffe03f */
        /* <DEDUP_REMOVED lines=11> */
[----:B------:R-:W-:Y:S01]  /*14710*/  ULDC UR7, c[0x0][0x328] ;  /* 0x0000ca0000077ab9 */ /* 0x000fe20000000800 */
        /* <DEDUP_REMOVED lines=74> */
[----:B------:R-:W-:Y:S01]  /*14bc0*/  HMMA.16816.F32 R128, R160, R130, R16 ;  /* 0x00000082a080723c */ /* 0x000fe20000001810 */
[----:B------:R-:W-:-:S02]  /*14bd0*/  UIADD3 UR12, UR12, -0x2, URZ ;  /* 0xfffffffe0c0c7890 */ /* 0x000fc4000fffe03f */
[----:B------:R-:W-:-:S05]  /*14be0*/  UIADD3 UR7, UR18, UR7, URZ ;  /* 0x0000000712077290 */ /* 0x000fca000fffe03f */
        /* <DEDUP_REMOVED lines=10> */
[----:B------:R-:W-:Y:S02]  /*14c90*/  UIADD3 UR13, -UR18, URZ, URZ ;  /* 0x0000003f120d7290 */ /* 0x000fe4000fffe13f */
[----:B------:R-:W-:Y:S02]  /*14ca0*/  ULDC.64 UR10, c[0x0][0x330] ;  /* 0x0000cc00000a7ab9 */ /* 0x000fe40000000a00 */
[----:B------:R-:W-:-:S07]  /*14cb0*/  UIMAD.WIDE.U32 UR28, UR13, UR10, URZ ;  /* 0x0000000a0d1c72a5 */ /* 0x000fce000f8e003f */
[----:B------:R-:W-:Y:S02]  /*14cc0*/  @UP0 UMOV UR25, UR29 ;  /* 0x0000001d00190c82 */ /* 0x000fe40008000000 */
[----:B------:R-:W-:-:S04]  /*14cd0*/  @UP0 USHF.R.U32.HI UR13, URZ, UR11, UR25 ;  /* 0x0000000b3f0d0299 */ /* 0x000fc80008011619 */
[----:B------:R-:W-:Y:S01]  /*14ce0*/  ULOP3.LUT UR13, URZ, UR13, URZ, 0x33, !UPT ;  /* 0x0000000d3f0d7292 */ /* 0x000fe2000f8e333f */
[----:B------:R-:W-:Y:S05]  /*14cf0*/  BRA `(.L_x_453) ;  /* 0x0000007000007947 */ /* 0x000fea0003800000 */
.L_x_452:
[----:B------:R-:W-:Y:S02]  /*14d00*/  UMOV UR11, 0x1 ;  /* 0x00000001000b7882 */ /* 0x000fe40000000000 */
[----:B------:R-:W-:Y:S02]  /*14d10*/  ULDC UR10, c[0x0][0x32c] ;  /* 0x0000cb00000a7ab9 */ /* 0x000fe40000000800 */
[----:B------:R-:W-:-:S03]  /*14d20*/  UISETP.NE.AND UP0, UPT, UR11, UR10, UPT ;  /* 0x0000000a0b00728c */ /* 0x000fc6000bf05270 */
[----:B------:R-:W-:Y:S02]  /*14d30*/  ULDC.64 UR10, c[0x0][0x330] ;  /* 0x0000cc00000a7ab9 */ /* 0x000fe40000000a00 */
[----:B------:R-:W-:-:S07]  /*14d40*/  UIMAD.WIDE.U32 UR28, UR13, UR10, URZ ;  /* 0x0000000a0d1c72a5 */ /* 0x000fce000f8e003f */
[----:B------:R-:W-:Y:S02]  /*14d50*/  @UP0 UMOV UR25, UR29 ;  /* 0x0000001d00190c82 */ /* 0x000fe40008000000 */
[----:B------:R-:W-:Y:S02]  /*14d60*/  @UP0 USHF.R.U32.HI UR13, URZ, UR11, UR25 ;  /* 0x0000000b3f0d0299 */ /* 0x000fe40008011619 */
.L_x_453:
[----:B------:R-:W-:Y:S02]  /*14d70*/  ULDC UR10, c[0x0][0x32c] ;  /* 0x0000cb00000a7ab9 */ /* 0x000fe40000000800 */
[----:B------:R-:W-:-:S04]  /*14d80*/  UIMAD UR10, UR13, UR10, UR10 ;  /* 0x0000000a0d0a72a4 */ /* 0x000fc8000f8e020a */
[----:B------:R-:W-:-:S04]  /*14d90*/  UISETP.LT.AND UP0, UPT, UR7, UR10, UPT ;  /* 0x0000000a0700728c */ /* 0x000fc8000bf01270 */
[----:B------:R-:W-:-:S04]  /*14da0*/  USEL UR7, UR7, UR10, UP0 ;  /* 0x0000000a07077287 */ /* 0x000fc80008000000 */
.L_x_451:
        /* <DEDUP_REMOVED lines=11> */
[----:B------:R-:W-:Y:S01]  /*14e60*/  MOV R102, R70 ;  /* 0x0000004600667202 */ /* 0x000fe20000000f00 */
[----:B------:R-:W-:Y:S02]  /*14e70*/  ULDC UR7, c[0x0][0x324] ;  /* 0x0000c90000077ab9 */ /* 0x000fe40000000800 */
[----:B------:R-:W-:Y:S02]  /*14e80*/  ULOP3.LUT UR7, URZ, UR7, URZ, 0x33, !UPT ;  /* 0x000000073f077292 */ /* 0x000fe4000f8e333f */
.L_x_473:
[----:B-1----:R-:W2:Y:S01]  /*14e90*/  LDL R0, [R1+0xc] ;  /* 0x00000c0001007983 */ /* 0x002ea20000100800 */
[----:B------:R-:W-:Y:S04]  /*14ea0*/  DEPBAR.LE SB0, 0x0 ;  /* 0x000080000000791a */ /* 0x000fe80000000000 */
[----:B------:R-:W-:Y:S01]  /*14eb0*/  BAR.SYNC.DEFER_BLOCKING 0x0 ;  /* 0x0000000000007b1d */ /* 0x000fe20000010000 */
[----:B------:R-:W-:Y:S05]  /*14ec0*/  UISETP.GT.AND UP0, UPT, UR4, UR12, UPT ;  /* 0x0000000c0400728c */ /* 0x000fea000bf04270 */
[----:B-----5:R1:W5:Y:S01]  /*14ed0*/  LDL R226, [R1+0x38] ;  /* 0x0000380001e27983 */ /* 0x0203620000100800 */
[----:B------:R-:W-:Y:S03]  /*14ee0*/  PLOP3.LUT P0, PT, PT, PT, UP0, 0x80, 0x0 ;  /* 0x000000000000781c */ /* 0x000fe60003f0f008 */
        /* <DEDUP_REMOVED lines=16> */
[----:B--2---:R-:W-:Y:S01]  /*14ff0*/  ISETP.GE.AND P4, PT, R0, c[0x0][0x1d4], PT ;  /* 0x0000750000007a0c */ /* 0x004fe20003f86270 */
[----:B------:R-:W-:-:S05]  /*15000*/  @P0 BRA `(.L_x_455) ;  /* 0x000002d000000947 */ /* 0x000fca0003800000 */
[----:B-1-34-:R-:W2:Y:S04]  /*15010*/  LDL R4, [R1] ;  /* 0x0000000001047983 */ /* 0x01aea80000100800 */
[----:B------:R-:W3:Y:S01]  /*15020*/  LDL R15, [R1+0x8] ;  /* 0x00000800010f7983 */ /* 0x000ee20000100800 */
[----:B--2---:R-:W-:Y:S01]  /*15030*/  SHF.R.S32.HI R0, RZ, 0x1f, R4 ;  /* 0x0000001fff007819 */ /* 0x004fe20000011404 */
[----:B------:R-:W-:Y:S04]  /*15040*/  IMAD.WIDE.U32 R2, R4, c[0x0][0x208], RZ ;  /* 0x0000820004027a25 */ /* 0x000fe800078e00ff */
[----:B------:R-:W-:Y:S04]  /*15050*/  IMAD R0, R0, c[0x0][0x208], RZ ;  /* 0x0000820000007a24 */ /* 0x000fe800078e02ff */
[----:B------:R-:W-:Y:S01]  /*15060*/  IMAD R0, R4, c[0x0][0x20c], R0 ;  /* 0x0000830004007a24 */ /* 0x000fe200078e0200 */
[----:B------:R-:W-:Y:S03]  /*15070*/  SHF.R.S32.HI R4, RZ, 0x1f, R240 ;  /* 0x0000001fff047819 */ /* 0x000fe600000114f0 */
[----:B------:R-:W-:Y:S02]  /*15080*/  IMAD.IADD R3, R3, 0x1, R0 ;  /* 0x0000000103037824 */ /* 0x000fe400078e0200 */
[----:B------:R-:W-:Y:S02]  /*15090*/  IMAD R4, R4, c[0x0][0x218], RZ ;  /* 0x0000860004047a24 */ /* 0x000fe400078e02ff */
[C---:B------:R-:W-:Y:S04]  /*150a0*/  IMAD.WIDE.U32 R2, R240.reuse, c[0x0][0x218], R2 ;  /* 0x00008600f0027a25 */ /* 0x040fe800078e0002 */
[----:B------:R-:W-:Y:S01]  /*150b0*/  IMAD R4, R240, c[0x0][0x21c], R4 ;  /* 0x00008700f0047a24 */ /* 0x000fe200078e0204 */
[----:B------:R-:W-:Y:S04]  /*150c0*/  IADD3 R0, P0, R2, UR44, RZ ;  /* 0x0000002c02007c10 */ /* 0x000fe8000ff1e0ff */
[----:B------:R-:W-:Y:S02]  /*150d0*/  IADD3.X R3, R3, UR6, R4, P0, !PT ;  /* 0x0000000603037c10 */ /* 0x000fe400087fe404 */
[C---:B------:R-:W-:Y:S04]  /*150e0*/  LEA R2, P0, R0.reuse, c[0x0][0x1f8], 0x1 ;  /* 0x00007e0000027a11 */ /* 0x040fe800078008ff */
[----:B------:R-:W-:Y:S01]  /*150f0*/  LEA.HI.X R0, R0, c[0x0][0x1fc], R3, 0x1, P0 ;  /* 0x00007f0000007a11 */ /* 0x000fe200000f0c03 */
[----:B------:R-:W1:Y:S04]  /*15100*/  SHFL.IDX PT, R4, R2, RZ, 0x181f ;  /* 0x00181fff02047589 */ /* 0x000e6800000e0000 */
[----:B------:R-:W2:Y:S04]  /*15110*/  SHFL.IDX PT, R3, R0, RZ, 0x181f ;  /* 0x00181fff00037589 */ /* 0x000ea800000e0000 */
[----:B------:R-:W4:Y:S04]  /*15120*/  SHFL.IDX PT, R10, R2, 0x1, 0x181f ;  /* 0x00381f00020a7f89 */ /* 0x000f2800000e0000 */
[----:B------:R-:W3:Y:S04]  /*15130*/  SHFL.IDX PT, R8, R2, 0x2, 0x181f ;  /* 0x00581f0002087f89 */ /* 0x000ee800000e0000 */
[----:B------:R-:W3:Y:S04]  /*15140*/  SHFL.IDX PT, R7, R0, 0x1, 0x181f ;  /* 0x00381f0000077f89 */ /* 0x000ee800000e0000 */
[----:B------:R-:W3:Y:S04]  /*15150*/  SHFL.IDX PT, R6, R2, 0x3, 0x181f ;  /* 0x00781f0002067f89 */ /* 0x000ee800000e0000 */
[----:B------:R-:W-:Y:S01]  /*15160*/  SHFL.IDX PT, R9, R2, 0x4, 0x181f ;  /* 0x00981f0002097f89 */ /* 0x000fe200000e0000 */
[-C--:B-1---5:R-:W-:Y:S03]  /*15170*/  IADD3 R4, P0, R4, R226.reuse, RZ ;  /* 0x000000e204047210 */ /* 0x0a2fe60007f1e0ff */
[----:B------:R-:W-:Y:S02]  /*15180*/  SHFL.IDX PT, R14, R0, 0x2, 0x181f ;  /* 0x00581f00000e7f89 */ /* 0x000fe400000e0000 */
[--C-:B--2---:R-:W-:Y:S02]  /*15190*/  IMAD.X R5, R3, 0x1, R225.reuse, P0 ;  /* 0x0000000103057824 */ /* 0x104fe400000e06e1 */
[----:B------:R-:W1:Y:S01]  /*151a0*/  SHFL.IDX PT, R13, R0, 0x3, 0x181f ;  /* 0x00781f00000d7f89 */ /* 0x000e6200000e0000 */
[-C--:B----4-:R-:W-:Y:S03]  /*151b0*/  IADD3 R10, P0, R10, R226.reuse, RZ ;  /* 0x000000e20a0a7210 */ /* 0x090fe60007f1e0ff */
[----:B---3--:R2:W-:Y:S01]  /*151c0*/  LDGSTS.E.BYPASS.LTC128B.128 [R15], [R4.64], !P4 ;  /* 0x00000000040f7fae */ /* 0x0085e2000e101d5a */
[-C--:B------:R-:W-:Y:S03]  /*151d0*/  IADD3 R8, P3, R8, R226.reuse, RZ ;  /* 0x000000e208087210 */ /* 0x080fe60007f7e0ff */
[----:B------:R-:W3:Y:S01]  /*151e0*/  SHFL.IDX PT, R2, R2, 0x5, 0x181f ;  /* 0x00b81f0002027f89 */ /* 0x000ee200000e0000 */
[--C-:B------:R-:W-:Y:S03]  /*151f0*/  IMAD.X R11, R7, 0x1, R225.reuse, P0 ;  /* 0x00000001070b7824 */ /* 0x100fe600000e06e1 */
[----:B------:R-:W4:Y:S01]  /*15200*/  SHFL.IDX PT, R12, R0, 0x4, 0x181f ;  /* 0x00981f00000c7f89 */ /* 0x000f2200000e0000 */
[-C--:B------:R-:W-:Y:S03]  /*15210*/  IADD3 R6, P2, R6, R226.reuse, RZ ;  /* 0x000000e206067210 */ /* 0x080fe60007f5e0ff */
[----:B------:R-:W4:Y:S04]  /*15220*/  SHFL.IDX PT, R0, R0, 0x5, 0x181f ;  /* 0x00b81f0000007f89 */ /* 0x000f2800000e0000 */
[----:B------:R4:W-:Y:S01]  /*15230*/  LDGSTS.E.BYPASS.LTC128B.128 [R15+0x800], [R10.64], !P4 ;  /* 0x008000000a0f7fae */ /* 0x0009e2000e101d5a */
[--C-:B-1----:R-:W-:Y:S01]  /*15240*/  IMAD.X R7, R13, 0x1, R225.reuse, P2 ;  /* 0x000000010d077824 */ /* 0x102fe200010e06e1 */
[-C--:B--2---:R-:W-:Y:S02]  /*15250*/  IADD3 R4, P1, R9, R226.reuse, RZ ;  /* 0x000000e209047210 */ /* 0x084fe40007f3e0ff */
[-C--:B------:R-:W-:Y:S02]  /*15260*/  IADD3.X R9, R14, R225.reuse, RZ, P3, !PT ;  /* 0x000000e10e097210 */ /* 0x080fe40001ffe4ff */
[----:B---3--:R-:W-:Y:S01]  /*15270*/  IADD3 R2, P0, R2, R226, RZ ;  /* 0x000000e202027210 */ /* 0x008fe20007f1e0ff */
[----:B----4-:R-:W-:Y:S02]  /*15280*/  IMAD.X R5, R12, 0x1, R225, P1 ;  /* 0x000000010c057824 */ /* 0x010fe400008e06e1 */
[----:B------:R1:W-:Y:S01]  /*15290*/  LDGSTS.E.BYPASS.LTC128B.128 [R15+0x1000], [R8.64], !P4 ;  /* 0x01000000080f7fae */ /* 0x0003e2000e101d5a */
[----:B------:R-:W-:Y:S03]  /*152a0*/  IADD3.X R3, R0, R225, RZ, P0, !PT ;  /* 0x000000e100037210 */ /* 0x000fe600007fe4ff */
[----:B------:R1:W-:Y:S04]  /*152b0*/  LDGSTS.E.BYPASS.LTC128B.128 [R15+0x1800], [R6.64], !P4 ;  /* 0x01800000060f7fae */ /* 0x0003e8000e101d5a */
[----:B------:R1:W-:Y:S04]  /*152c0*/  LDGSTS.E.BYPASS.LTC128B.128 [R15+0x2000], [R4.64], !P4 ;  /* 0x02000000040f7fae */ /* 0x0003e8000e101d5a */
[----:B------:R1:W-:Y:S02]  /*152d0*/  LDGSTS.E.BYPASS.LTC128B.128 [R15+0x2800], [R2.64], !P4 ;  /* 0x02800000020f7fae */ /* 0x0003e4000e101d5a */
.L_x_455:
[----:B-1-34-:R-:W-:Y:S01]  /*152e0*/  LDSM.16.M88.4 R204, [R214+0x5900] ;  /* 0x00590000d6cc783b */ /* 0x01afe20000000200 */
[-C--:B------:R-:W-:Y:S01]  /*152f0*/  HMMA.16816.F32 R4, R96, R16.reuse, RZ ;  /* 0x000000106004723c */ /* 0x080fe200000018ff */
[----:B------:R-:W-:Y:S06]  /*15300*/  UISETP.GT.AND UP0, UPT, UR12, UR4, UPT ;  /* 0x000000040c00728c */ /* 0x000fec000bf04270 */
[----:B------:R-:W0:Y:S01]  /*15310*/  LDGDEPBAR ;  /* 0x00000000000079af */ /* 0x000e220000000000 */
[C---:B------:R-:W-:Y:S01]  /*15320*/  HMMA.16816.F32 R8, R92.reuse, R16, RZ ;  /* 0x000000105c08723c */ /* 0x040fe200000018ff */
[----:B------:R-:W-:Y:S07]  /*15330*/  PLOP3.LUT P0, PT, PT, PT, UP0, 0x80, 0x0 ;  /* 0x000000000000781c */ /* 0x000fee0003f0f008 */
        /* <DEDUP_REMOVED lines=47> */
[----:B------:R-:W1:Y:S07]  /*15630*/  LDSM.16.M88.4 R196, [R214+0x4900] ;  /* 0x00490000d6c4783b */ /* 0x000e6e0000000200 */
        /* <DEDUP_REMOVED lines=75> */
[----:B------:R-:W2:Y:S01]  /*15af0*/  MUFU.TANH R17, R17 ;  /* 0x0000001100117308 */ /* 0x000ea20000002400 */
        /* <DEDUP_REMOVED lines=20> */
[-C--:B--2---:R-:W-:Y:S03]  /*15c40*/  HMMA.16816.F32 R52, R172, R4.reuse, R52 ;  /* 0x00000004ac34723c */ /* 0x084fe60000001834 */
[----:B------:R4:W2:Y:S01]  /*15c50*/  MUFU.TANH R16, R21 ;  /* 0x0000001500107308 */ /* 0x0008a20000002400 */
        /* <DEDUP_REMOVED lines=160> */
[----:B------:R-:W-:Y:S01]  /*16660*/  UIMAD UR10, UR12, 0x60, UR19 ;  /* 0x000000600c0a78a4 */ /* 0x000fe2000f8e0213 */
[----:B------:R-:W-:Y:S01]  /*16670*/  IMAD.MOV.U32 R2, RZ, RZ, c[0x0][0x2b8] ;  /* 0x0000ae00ff027624 */ /* 0x000fe200078e00ff */
[----:B------:R-:W3:Y:S04]  /*16680*/  LDL.64 R228, [R1+0x30] ;  /* 0x0000300001e47983 */ /* 0x000ee80000100a00 */
[----:B------:R-:W4:Y:S01]  /*16690*/  LDL R227, [R1+0x2c] ;  /* 0x00002c0001e37983 */ /* 0x000f220000100800 */
[----:B------:R-:W-:Y:S01]  /*166a0*/  ISETP.NE.AND P2, PT, R2, 0x1, PT ;  /* 0x000000010200780c */ /* 0x000fe20003f45270 */
[----:B------:R-:W-:Y:S02]  /*166b0*/  IMAD.U32 R2, RZ, RZ, UR10 ;  /* 0x0000000aff027e24 */ /* 0x000fe4000f8e00ff */
[----:B------:R-:W3:Y:S03]  /*166c0*/  LDL R19, [R1+0x4] ;  /* 0x0000040001137983 */ /* 0x000ee60000100800 */
[----:B--2---:R-:W-:Y:S02]  /*166d0*/  IADD3 R2, R2, -0x60, R0 ;  /* 0xffffffa002027810 */ /* 0x004fe40007ffe000 */
[----:B------:R-:W-:Y:S05]  /*166e0*/  ISETP.GT.AND P1, PT, R0, 0x5f, PT ;  /* 0x0000005f0000780c */ /* 0x000fea0003f24270 */
[----:B------:R-:W-:Y:S04]  /*166f0*/  @P2 IMAD.HI.U32 R3, R2, c[0x0][0x2bc], RZ ;  /* 0x0000af0002032a27 */ /* 0x000fe800078e00ff */
[----:B------:R-:W-:Y:S01]  /*16700*/  IMAD.MOV.U32 R0, RZ, RZ, R2 ;  /* 0x000000ffff007224 */ /* 0x000fe200078e0002 */
[----:B------:R-:W-:Y:S04]  /*16710*/  @P2 SHF.R.U32.HI R0, RZ, c[0x0][0x2c0], R3 ;  /* 0x0000b000ff002a19 */ /* 0x000fe80000011603 */
[C---:B---3--:R-:W-:Y:S04]  /*16720*/  @!P1 IADD3 R3, P0, R0.reuse, R228, RZ ;  /* 0x000000e400039210 */ /* 0x048fe80007f1e0ff */
[----:B----4-:R-:W-:Y:S01]  /*16730*/  @!P1 LEA.HI.X.SX32 R5, R0, R227, 0x1, P0 ;  /* 0x000000e300059211 */ /* 0x010fe200000f0eff */
[----:B------:R-:W-:Y:S01]  /*16740*/  IMAD.MOV R0, RZ, RZ, -R0 ;  /* 0x000000ffff007224 */ /* 0x000fe200078e0a00 */
[C---:B------:R-:W-:Y:S03]  /*16750*/  @!P1 LEA R4, P0, R3.reuse, c[0x0][0x2a0], 0x2 ;  /* 0x0000a80003049a11 */ /* 0x040fe600078010ff */
[----:B------:R-:W-:Y:S01]  /*16760*/  IMAD R6, R0, c[0x0][0x2b8], R2 ;  /* 0x0000ae0000067a24 */ /* 0x000fe200078e0202 */
[----:B------:R-:W-:Y:S03]  /*16770*/  @!P1 LEA.HI.X R5, R3, c[0x0][0x2a4], R5, 0x2, P0 ;  /* 0x0000a90003059a11 */ /* 0x000fe600000f1405 */
[----:B------:R-:W-:Y:S01]  /*16780*/  IMAD.WIDE.U32 R2, R6, c[0x0][0x1e0], RZ ;  /* 0x0000780006027a25 */ /* 0x000fe200078e00ff */
[----:B------:R-:W-:Y:S01]  /*16790*/  STL [R1], R6 ;  /* 0x0000000601007387 */ /* 0x000fe20000100800 */
[----:B------:R-:W-:Y:S03]  /*167a0*/  SHF.R.S32.HI R0, RZ, 0x1f, R6 ;  /* 0x0000001fff007819 */ /* 0x000fe60000011406 */
[----:B------:R-:W2:Y:S02]  /*167b0*/  @!P1 LDG.E R240, [R4.64] ;  /* 0x0000001a04f09981 */ /* 0x000ea4000c1e1900 */
        /* <DEDUP_REMOVED lines=13> */
[----:B------:R-:W4:Y:S04]  /*16890*/  SHFL.IDX PT, R10, R2, 0x1, 0x181f ;  /* 0x00381f00020a7f89 */ /* 0x000f2800000e0000 */
[----:B------:R-:W1:Y:S04]  /*168a0*/  SHFL.IDX PT, R8, R2, 0x2, 0x181f ;  /* 0x00581f0002087f89 */ /* 0x000e6800000e0000 */
[----:B------:R-:W1:Y:S04]  /*168b0*/  SHFL.IDX PT, R7, R0, 0x1, 0x181f ;  /* 0x00381f0000077f89 */ /* 0x000e6800000e0000 */
[----:B------:R-:W1:Y:S04]  /*168c0*/  SHFL.IDX PT, R6, R2, 0x3, 0x181f ;  /* 0x00781f0002067f89 */ /* 0x000e6800000e0000 */
[----:B------:R-:W-:Y:S01]  /*168d0*/  SHFL.IDX PT, R9, R2, 0x4, 0x181f ;  /* 0x00981f0002097f89 */ /* 0x000fe200000e0000 */
[-C--:B--2--5:R-:W-:Y:S03]  /*168e0*/  IADD3 R4, P0, R4, R226.reuse, RZ ;  /* 0x000000e204047210 */ /* 0x0a4fe60007f1e0ff */
[----:B------:R-:W-:Y:S02]  /*168f0*/  SHFL.IDX PT, R14, R0, 0x2, 0x181f ;  /* 0x00581f00000e7f89 */ /* 0x000fe400000e0000 */
[--C-:B---3--:R-:W-:Y:S02]  /*16900*/  IMAD.X R5, R3, 0x1, R225.reuse, P0 ;  /* 0x0000000103057824 */ /* 0x108fe400000e06e1 */
[----:B------:R-:W2:Y:S01]  /*16910*/  SHFL.IDX PT, R13, R0, 0x3, 0x181f ;  /* 0x00781f00000d7f89 */ /* 0x000ea200000e0000 */
[-C--:B----4-:R-:W-:Y:S03]  /*16920*/  IADD3 R10, P0, R10, R226.reuse, RZ ;  /* 0x000000e20a0a7210 */ /* 0x090fe60007f1e0ff */
[----:B------:R3:W-:Y:S01]  /*16930*/  LDGSTS.E.BYPASS.LTC128B.128 [R19+0x3100], [R4.64], !P4 ;  /* 0x0310000004137fae */ /* 0x0007e2000e101d5a */
[-C--:B-1----:R-:W-:Y:S03]  /*16940*/  IADD3 R8, P3, R8, R226.reuse, RZ ;  /* 0x000000e208087210 */ /* 0x082fe60007f7e0ff */
[----:B------:R-:W1:Y:S01]  /*16950*/  SHFL.IDX PT, R2, R2, 0x5, 0x181f ;  /* 0x00b81f0002027f89 */ /* 0x000e6200000e0000 */
[--C-:B------:R-:W-:Y:S03]  /*16960*/  IMAD.X R11, R7, 0x1, R225.reuse, P0 ;  /* 0x00000001070b7824 */ /* 0x100fe600000e06e1 */
[----:B------:R-:W4:Y:S01]  /*16970*/  SHFL.IDX PT, R12, R0, 0x4, 0x181f ;  /* 0x00981f00000c7f89 */ /* 0x000f2200000e0000 */
[-C--:B------:R-:W-:Y:S03]  /*16980*/  IADD3 R6, P2, R6, R226.reuse, RZ ;  /* 0x000000e206067210 */ /* 0x080fe60007f5e0ff */
[----:B------:R-:W4:Y:S04]  /*16990*/  SHFL.IDX PT, R0, R0, 0x5, 0x181f ;  /* 0x00b81f0000007f89 */ /* 0x000f2800000e0000 */
[----:B------:R4:W-:Y:S01]  /*169a0*/  LDGSTS.E.BYPASS.LTC128B.128 [R19+0x3900], [R10.64], !P4 ;  /* 0x039000000a137fae */ /* 0x0009e2000e101d5a */
[--C-:B--2---:R-:W-:Y:S01]  /*169b0*/  IMAD.X R7, R13, 0x1, R225.reuse, P2 ;  /* 0x000000010d077824 */ /* 0x104fe200010e06e1 */
[-C--:B---3--:R-:W-:Y:S01]  /*169c0*/  IADD3 R4, P1, R9, R226.reuse, RZ ;  /* 0x000000e209047210 */ /* 0x088fe20007f3e0ff */
[--C-:B------:R-:W-:Y:S01]  /*169d0*/  IMAD.X R9, R14, 0x1, R225.reuse, P3 ;  /* 0x000000010e097824 */ /* 0x100fe200018e06e1 */
[----:B-1----:R-:W-:Y:S03]  /*169e0*/  IADD3 R2, P0, R2, R226, RZ ;  /* 0x000000e202027210 */ /* 0x002fe60007f1e0ff */
[--C-:B----4-:R-:W-:Y:S01]  /*169f0*/  IMAD.X R5, R12, 0x1, R225.reuse, P1 ;  /* 0x000000010c057824 */ /* 0x110fe200008e06e1 */
[----:B------:R1:W-:Y:S01]  /*16a00*/  LDGSTS.E.BYPASS.LTC128B.128 [R19+0x4100], [R8.64], !P4 ;  /* 0x0410000008137fae */ /* 0x0003e2000e101d5a */
[----:B------:R-:W-:Y:S03]  /*16a10*/  IMAD.X R3, R0, 0x1, R225, P0 ;  /* 0x0000000100037824 */ /* 0x000fe600000e06e1 */
[----:B------:R1:W-:Y:S04]  /*16a20*/  LDGSTS.E.BYPASS.LTC128B.128 [R19+0x4900], [R6.64], !P4 ;  /* 0x0490000006137fae */ /* 0x0003e8000e101d5a */
[----:B------:R1:W-:Y:S04]  /*16a30*/  LDGSTS.E.BYPASS.LTC128B.128 [R19+0x5100], [R4.64], !P4 ;  /* 0x0510000004137fae */ /* 0x0003e8000e101d5a */
[----:B------:R1:W-:Y:S02]  /*16a40*/  LDGSTS.E.BYPASS.LTC128B.128 [R19+0x5900], [R2.64], !P4 ;  /* 0x0590000002137fae */ /* 0x0003e4000e101d5a */
.L_x_456:
        /* <DEDUP_REMOVED lines=36> */
.L_x_459:
[----:B------:R-:W-:Y:S04]  /*16c90*/  MOV R7, c[0x0][0x32c] ;  /* 0x0000cb0000077a02 */ /* 0x000fe80000000f00 */
[----:B------:R-:W-:Y:S11]  /*16ca0*/  ISETP.NE.AND P0, PT, R7, 0x1, PT ;  /* 0x000000010700780c */ /* 0x000ff60003f05270 */
[----:B------:R-:W-:Y:S02]  /*16cb0*/  @!UPT UIADD3 URZ, URZ, URZ, URZ ;  /* 0x0000003f3f3ff290 */ /* 0x000fe4000fffe03f */
[----:B------:R-:W-:Y:S05]  /*16cc0*/  @P0 IMAD.HI.U32 R7, R3, c[0x0][0x330], RZ ;  /* 0x0000cc0003070a27 */ /* 0x000fea00078e00ff */
[----:B------:R-:W-:Y:S02]  /*16cd0*/  @P0 SHF.R.U32.HI R3, RZ, c[0x0][0x334], R7 ;  /* 0x0000cd00ff030a19 */ /* 0x000fe40000011607 */
.L_x_460:
[----:B------:R-:W-:Y:S05]  /*16ce0*/  BSYNC B0 ;  /* 0x0000000000007941 */ /* 0x000fea0003800000 */
.L_x_458:
[----:B------:R-:W-:Y:S05]  /*16cf0*/  IADD3 R7, -R9, UR10, RZ ;  /* 0x0000000a09077c10 */ /* 0x000fea000fffe1ff */
[----:B------:R-:W-:Y:S05]  /*16d00*/  IMAD R3, R3, c[0x0][0x32c], R7 ;  /* 0x0000cb0003037a24 */ /* 0x000fea00078e0207 */
[----:B------:R-:W-:Y:S02]  /*16d10*/  IADD3 R7, R3, c[0x0][0x32c], RZ ;  /* 0x0000cb0003077a10 */ /* 0x000fe40007ffe0ff */
[----:B------:R-:W-:Y:S02]  /*16d20*/  IMNMX R0, R0, R3, !PT ;  /* 0x0000000300007217 */ /* 0x000fe40007800200 */
[----:B------:R-:W-:Y:S02]  /*16d30*/  IMNMX R2, R2, R7, PT ;  /* 0x0000000702027217 */ /* 0x000fe40003800200 */
.L_x_457:
        /* <DEDUP_REMOVED lines=8> */
[----:B------:R-:W-:Y:S01]  /*16dc0*/  PLOP3.LUT P3, PT, PT, PT, UP2, 0x40, 0x0 ;  /* 0x000000000000781c */ /* 0x000fe20003f6e828 */
[----:B------:R-:W-:Y:S01]  /*16dd0*/  UISETP.GE.AND UP1, UPT, UR10, 0xa, UPT ;  /* 0x0000000a0a00788c */ /* 0x000fe2000bf26270 */
[C---:B------:R-:W-:Y:S01]  /*16de0*/  ISETP.GT.AND P0, PT, R0.reuse, RZ, P0 ;  /* 0x000000ff0000720c */ /* 0x040fe20000704270 */
[----:B------:R-:W-:Y:S01]  /*16df0*/  UP2UR UR34, UPR, URZ, 0x1 ;  /* 0x000000013f227883 */ /* 0x000fe20008000000 */
[C---:B------:R-:W-:Y:S01]  /*16e00*/  ISETP.GT.AND P4, PT, R0.reuse, 0x1, P1 ;  /* 0x000000010000780c */ /* 0x040fe20000f84270 */
[----:B------:R-:W-:Y:S01]  /*16e10*/  UISETP.GE.AND UP6, UPT, UR10, 0x42, UPT ;  /* 0x000000420a00788c */ /* 0x000fe2000bfc6270 */
[----:B------:R-:W-:Y:S01]  /*16e20*/  ISETP.GT.AND P1, PT, R0, 0x8, P3 ;  /* 0x000000080000780c */ /* 0x000fe20001f24270 */
[----:B------:R-:W-:Y:S01]  /*16e30*/  UISETP.GE.AND UP5, UPT, UR10, 0x49, UPT ;  /* 0x000000490a00788c */ /* 0x000fe2000bfa6270 */
[----:B------:R-:W-:Y:S01]  /*16e40*/  PLOP3.LUT P3, PT, PT, PT, UP0, 0x40, 0x0 ;  /* 0x000000000000781c */ /* 0x000fe20003f6e808 */
[----:B------:R-:W-:Y:S01]  /*16e50*/  UISETP.GE.AND UP0, UPT, UR10, 0x12, UPT ;  /* 0x000000120a00788c */ /* 0x000fe2000bf06270 */
[C---:B------:R-:W-:Y:S01]  /*16e60*/  ISETP.LT.OR P2, PT, R2.reuse, 0x1, P0 ;  /* 0x000000010200780c */ /* 0x040fe20000741670 */
[----:B------:R-:W-:Y:S01]  /*16e70*/  UISETP.GE.AND UP4, UPT, UR10, 0x4a, UPT ;  /* 0x0000004a0a00788c */ /* 0x000fe2000bf86270 */
        /* <DEDUP_REMOVED lines=8> */
[----:B------:R-:W-:Y:S01]  /*16f00*/  FSEL R11, R189, -INF , !P2 ;  /* 0xff800000bd0b7808 */ /* 0x000fe20005000000 */
[----:B------:R-:W-:Y:S01]  /*16f10*/  UISETP.GE.AND UP2, UPT, UR10, 0x52, UPT ;  /* 0x000000520a00788c */ /* 0x000fe2000bf46270 */
[----:B------:R-:W-:Y:S01]  /*16f20*/  ISETP.LT.OR P2, PT, R2, 0x9, P1 ;  /* 0x000000090200780c */ /* 0x000fe20000f41670 */
[----:B------:R-:W-:Y:S01]  /*16f30*/  UP2UR UR32, UPR, URZ, 0x1 ;  /* 0x000000013f207883 */ /* 0x000fe20008000000 */
[----:B------:R-:W-:Y:S01]  /*16f40*/  ISETP.GT.AND P1, PT, R0, 0x10, P3 ;  /* 0x000000100000780c */ /* 0x000fe20001f24270 */
[----:B------:R-:W-:Y:S01]  /*16f50*/  UISETP.GE.AND UP1, UPT, UR10, 0x59, UPT ;  /* 0x000000590a00788c */ /* 0x000fe2000bf26270 */
[----:B------:R-:W-:Y:S01]  /*16f60*/  PLOP3.LUT P3, PT, PT, PT, UP0, 0x40, 0x0 ;  /* 0x000000000000781c */ /* 0x000fe20003f6e808 */
[----:B------:R-:W-:Y:S01]  /*16f70*/  UISETP.GE.AND UP0, UPT, UR10, 0x1a, UPT ;  /* 0x0000001a0a00788c */ /* 0x000fe2000bf06270 */
[----:B------:R-:W-:Y:S01]  /*16f80*/  FSEL R19, R187, -INF , !P5 ;  /* 0xff800000bb137808 */ /* 0x000fe20006800000 */
        /* <DEDUP_REMOVED lines=53> */
[----:B------:R-:W-:Y:S02]  /*172e0*/  FSEL R176, R15, -INF , !P2 ;  /* 0xff8000000fb07808 */ /* 0x000fe40005000000 */
[----:B------:R-:W-:Y:S02]  /*172f0*/  ISETP.GT.AND P4, PT, R0, 0x31, P0 ;  /* 0x000000310000780c */ /* 0x000fe40000784270 */
[----:B------:R-:W-:Y:S02]  /*17300*/  ISETP.LT.OR P2, PT, R2, 0x31, P1 ;  /* 0x000000310200780c */ /* 0x000fe40000f41670 */
[----:B------:R-:W-:Y:S01]  /*17310*/  PLOP3.LUT P0, PT, PT, PT, UP0, 0x40, 0x0 ;  /* 0x000000000000781c */ /* 0x000fe20003f0e808 */
[----:B------:R-:W-:Y:S01]  /*17320*/  UISETP.GE.AND UP0, UPT, UR10, 0x41, UPT ;  /* 0x000000410a00788c */ /* 0x000fe2000bf06270 */
[----:B------:R-:W-:Y:S02]  /*17330*/  ISETP.GT.AND P1, PT, R0, 0x38, P3 ;  /* 0x000000380000780c */ /* 0x000fe40001f24270 */
[----:B------:R-:W-:Y:S01]  /*17340*/  FSEL R177, R49, -INF , !P5 ;  /* 0xff80000031b17808 */ /* 0x000fe20006800000 */
[----:B------:R-:W-:Y:S01]  /*17350*/  UP2UR UR13, UPR, URZ, 0x1 ;  /* 0x000000013f0d7883 */ /* 0x000fe20008000000 */
[----:B------:R-:W-:Y:S02]  /*17360*/  ISETP.LT.OR P5, PT, R2, 0x32, P4 ;  /* 0x000000320200780c */ /* 0x000fe400027a1670 */
[----:B------:R-:W-:Y:S02]  /*17370*/  ISETP.GT.AND P4, PT, R0, 0x39, P0 ;  /* 0x000000390000780c */ /* 0x000fe40000784270 */
[----:B------:R-:W-:Y:S02]  /*17380*/  ISETP.LT.OR P0, PT, R2, 0x39, P1 ;  /* 0x000000390200780c */ /* 0x000fe40000f01670 */
[----:B------:R-:W-:Y:S02]  /*17390*/  FSEL R179, R52, -INF , !P2 ;  /* 0xff80000034b37808 */ /* 0x000fe40005000000 */
[----:B------:R-:W-:Y:S01]  /*173a0*/  PLOP3.LUT P2, PT, PT, PT, UP6, 0x40, 0x0 ;  /* 0x000000000000781c */ /* 0x000fe20003f4e868 */
[----:B------:R-:W-:Y:S01]  /*173b0*/  UISETP.NE.AND UP6, UPT, UR23, URZ, UPT ;  /* 0x0000003f1700728c */ /* 0x000fe2000bfc5270 */
[----:B------:R-:W-:Y:S02]  /*173c0*/  FSEL R196, R64, -INF , !P0 ;  /* 0xff80000040c47808 */ /* 0x000fe40004000000 */
[----:B------:R-:W-:Y:S02]  /*173d0*/  PLOP3.LUT P1, PT, PT, PT, UP5, 0x40, 0x0 ;  /* 0x000000000000781c */ /* 0x000fe40003f2e858 */
[----:B------:R-:W-:Y:S02]  /*173e0*/  PLOP3.LUT P0, PT, PT, PT, UP4, 0x40, 0x0 ;  /* 0x000000000000781c */ /* 0x000fe40003f0e848 */
[C---:B------:R-:W-:Y:S02]  /*173f0*/  ISETP.GT.AND P2, PT, R0.reuse, 0x41, P2 ;  /* 0x000000410000780c */ /* 0x040fe40001744270 */
[C---:B------:R-:W-:Y:S02]  /*17400*/  ISETP.GT.AND P1, PT, R0.reuse, 0x48, P1 ;  /* 0x000000480000780c */ /* 0x040fe40000f24270 */
[----:B------:R-:W-:Y:S02]  /*17410*/  ISETP.GT.AND P0, PT, R0, 0x49, P0 ;  /* 0x000000490000780c */ /* 0x000fe40000704270 */
[----:B------:R-:W-:Y:S01]  /*17420*/  PLOP3.LUT P3, PT, PT, PT, UP0, 0x40, 0x0 ;  /* 0x000000000000781c */ /* 0x000fe20003f6e808 */
[----:B------:R-:W-:Y:S01]  /*17430*/  UISETP.GE.AND UP0, UPT, UR10, 0x5a, UPT ;  /* 0x0000005a0a00788c */ /* 0x000fe2000bf06270 */
[C---:B------:R-:W-:Y:S02]  /*17440*/  ISETP.LT.OR P2, PT, R2.reuse, 0x42, P2 ;  /* 0x000000420200780c */ /* 0x040fe40001741670 */
[C---:B------:R-:W-:Y:S02]  /*17450*/  ISETP.LT.OR P1, PT, R2.reuse, 0x49, P1 ;  /* 0x000000490200780c */ /* 0x040fe40000f21670 */
[----:B------:R-:W-:Y:S02]  /*17460*/  ISETP.LT.OR P0, PT, R2, 0x4a, P0 ;  /* 0x0000004a0200780c */ /* 0x000fe40000701670 */
[----:B------:R-:W-:Y:S02]  /*17470*/  ISETP.GT.AND P3, PT, R0, 0x40, P3 ;  /* 0x000000400000780c */ /* 0x000fe40001f64270 */
[----:B------:R-:W-:Y:S02]  /*17480*/  FSEL R230, R69, -INF , !P2 ;  /* 0xff80000045e67808 */ /* 0x000fe40005000000 */
[----:B------:R-:W-:Y:S02]  /*17490*/  PLOP3.LUT P2, PT, PT, PT, UP2, 0x40, 0x0 ;  /* 0x000000000000781c */ /* 0x000fe40003f4e828 */
[----:B------:R-:W-:Y:S02]  /*174a0*/  FSEL R233, R80, -INF , !P1 ;  /* 0xff80000050e97808 */ /* 0x000fe40004800000 */
[----:B------:R-:W-:Y:S02]  /*174b0*/  PLOP3.LUT P1, PT, PT, PT, UP1, 0x40, 0x0 ;  /* 0x000000000000781c */ /* 0x000fe40003f2e818 */
[----:B------:R-:W-:Y:S02]  /*174c0*/  FSEL R234, R81, -INF , !P0 ;  /* 0xff80000051ea7808 */ /* 0x000fe40004000000 */
[----:B------:R-:W-:Y:S02]  /*174d0*/  PLOP3.LUT P0, PT, PT, PT, UP0, 0x40, 0x0 ;  /* 0x000000000000781c */ /* 0x000fe40003f0e808 */
[----:B------:R-:W-:Y:S02]  /*174e0*/  ISETP.LT.OR P3, PT, R2, 0x41, P3 ;  /* 0x000000410200780c */ /* 0x000fe40001f61670 */
[C---:B------:R-:W-:Y:S02]  /*174f0*/  ISETP.GT.AND P2, PT, R0.reuse, 0x51, P2 ;  /* 0x000000510000780c */ /* 0x040fe40001744270 */
[C---:B------:R-:W-:Y:S02]  /*17500*/  ISETP.GT.AND P1, PT, R0.reuse, 0x58, P1 ;  /* 0x000000580000780c */ /* 0x040fe40000f24270 */
[----:B------:R-:W-:Y:S02]  /*17510*/  ISETP.GT.AND P0, PT, R0, 0x59, P0 ;  /* 0x000000590000780c */ /* 0x000fe40000704270 */
[----:B------:R-:W-:Y:S02]  /*17520*/  ISETP.LT.OR P4, PT, R2, 0x3a, P4 ;  /* 0x0000003a0200780c */ /* 0x000fe40002781670 */
[----:B------:R-:W-:Y:S02]  /*17530*/  FSEL R198, R68, -INF , !P3 ;  /* 0xff80000044c67808 */ /* 0x000fe40005800000 */
[C---:B------:R-:W-:Y:S02]  /*17540*/  ISETP.LT.OR P3, PT, R2.reuse, 0x52, P2 ;  /* 0x000000520200780c */ /* 0x040fe40001761670 */
[C---:B------:R-:W-:Y:S02]  /*17550*/  ISETP.LT.OR P2, PT, R2.reuse, 0x59, P1 ;  /* 0x000000590200780c */ /* 0x040fe40000f41670 */
[----:B------:R-:W-:Y:S02]  /*17560*/  ISETP.LT.OR P1, PT, R2, 0x5a, P0 ;  /* 0x0000005a0200780c */ /* 0x000fe40000721670 */
[----:B------:R-:W-:Y:S01]  /*17570*/  PLOP3.LUT P0, PT, PT, PT, UP6, 0x40, 0x0 ;  /* 0x000000000000781c */ /* 0x000fe20003f0e868 */
[----:B------:R-:W-:Y:S01]  /*17580*/  UISETP.NE.AND UP6, UPT, UR39, URZ, UPT ;  /* 0x0000003f2700728c */ /* 0x000fe2000bfc5270 */
[----:B------:R-:W-:Y:S02]  /*17590*/  FSEL R197, R65, -INF , !P4 ;  /* 0xff80000041c57808 */ /* 0x000fe40006000000 */
[----:B------:R-:W-:Y:S02]  /*175a0*/  PLOP3.LUT P4, PT, PT, PT, UP3, 0x40, 0x0 ;  /* 0x000000000000781c */ /* 0x000fe40003f8e838 */
[----:B------:R-:W-:Y:S02]  /*175b0*/  FSEL R189, R53, -INF , !P5 ;  /* 0xff80000035bd7808 */ /* 0x000fe40006800000 */
[----:B------:R-:W-:Y:S01]  /*175c0*/  ISETP.GT.AND P4, PT, R0, 0x50, P4 ;  /* 0x000000500000780c */ /* 0x000fe20002784270 */
[--C-:B-1----:R-:W-:Y:S01]  /*175d0*/  IMAD.IADD R0, R6, 0x1, R3.reuse ;  /* 0x0000000106007824 */ /* 0x102fe200078e0203 */
[----:B------:R-:W-:Y:S02]  /*175e0*/  FSEL R244, R85, -INF , !P3 ;  /* 0xff80000055f47808 */ /* 0x000fe40005800000 */
[----:B------:R-:W-:Y:S01]  /*175f0*/  ISETP.LT.OR P4, PT, R2, 0x51, P4 ;  /* 0x000000510200780c */ /* 0x000fe20002781670 */
[----:B------:R-:W-:Y:S01]  /*17600*/  IMAD.IADD R2, R5, 0x1, R3 ;  /* 0x0000000105027824 */ /* 0x000fe200078e0203 */
        /* <DEDUP_REMOVED lines=18> */
.L_x_463:
[----:B------:R-:W-:Y:S04]  /*17730*/  MOV R2, c[0x0][0x32c] ;  /* 0x0000cb0000027a02 */ /* 0x000fe80000000f00 */
[----:B------:R-:W-:Y:S11]  /*17740*/  ISETP.NE.AND P0, PT, R2, 0x1, PT ;  /* 0x000000010200780c */ /* 0x000ff60003f05270 */
[----:B------:R-:W-:Y:S02]  /*17750*/  @!UPT UIADD3 URZ, URZ, URZ, URZ ;  /* 0x0000003f3f3ff290 */ /* 0x000fe4000fffe03f */
[----:B------:R-:W-:Y:S05]  /*17760*/  @P0 IMAD.HI.U32 R2, R0, c[0x0][0x330], RZ ;  /* 0x0000cc0000020a27 */ /* 0x000fea00078e00ff */
[----:B------:R-:W-:Y:S02]  /*17770*/  @P0 SHF.R.U32.HI R0, RZ, c[0x0][0x334], R2 ;  /* 0x0000cd00ff000a19 */ /* 0x000fe40000011602 */
.L_x_464:
[----:B------:R-:W-:Y:S05]  /*17780*/  BSYNC B0 ;  /* 0x0000000000007941 */ /* 0x000fea0003800000 */
.L_x_462:
        /* <DEDUP_REMOVED lines=11> */
.L_x_461:
        /* <DEDUP_REMOVED lines=19> */
[----:B------:R-:W-:Y:S01]  /*17970*/  FSEL R10, R193, -INF , !P2 ;  /* 0xff800000c10a7808 */ /* 0x000fe20005000000 */
[----:B------:R-:W-:Y:S01]  /*17980*/  UISETP.NE.AND UP2, UPT, UR33, URZ, UPT ;  /* 0x0000003f2100728c */ /* 0x000fe2000bf45270 */
[C---:B------:R-:W-:Y:S01]  /*17990*/  ISETP.GT.AND P4, PT, R0.reuse, 0x1, P1 ;  /* 0x000000010000780c */ /* 0x040fe20000f84270 */
[----:B------:R-:W-:Y:S01]  /*179a0*/  UISETP.NE.AND UP1, UPT, UR32, URZ, UPT ;  /* 0x0000003f2000728c */ /* 0x000fe2000bf25270 */
[----:B------:R-:W-:Y:S01]  /*179b0*/  ISETP.GT.AND P1, PT, R0, 0x8, P3 ;  /* 0x000000080000780c */ /* 0x000fe20001f24270 */
[----:B------:R-:W-:Y:S01]  /*179c0*/  UISETP.NE.AND UP0, UPT, UR31, URZ, UPT ;  /* 0x0000003f1f00728c */ /* 0x000fe2000bf05270 */
[----:B------:R-:W-:Y:S01]  /*179d0*/  PLOP3.LUT P0, PT, PT, PT, UP3, 0x40, 0x0 ;  /* 0x000000000000781c */ /* 0x000fe20003f0e838 */
[----:B------:R-:W-:Y:S01]  /*179e0*/  UISETP.NE.AND UP3, UPT, UR30, URZ, UPT ;  /* 0x0000003f1e00728c */ /* 0x000fe2000bf65270 */
[----:B------:R-:W-:Y:S01]  /*179f0*/  PLOP3.LUT P3, PT, PT, PT, UP4, 0x40, 0x0 ;  /* 0x000000000000781c */ /* 0x000fe20003f6e848 */
[----:B------:R-:W-:Y:S01]  /*17a00*/  UISETP.NE.AND UP4, UPT, UR20, URZ, UPT ;  /* 0x0000003f1400728c */ /* 0x000fe2000bf85270 */
[----:B------:R-:W-:Y:S02]  /*17a10*/  ISETP.LT.OR P5, PT, R2, 0x2, P4 ;  /* 0x000000020200780c */ /* 0x000fe400027a1670 */
[----:B------:R-:W-:Y:S02]  /*17a20*/  ISETP.GT.AND P4, PT, R0, 0x9, P0 ;  /* 0x000000090000780c */ /* 0x000fe40000784270 */
[----:B------:R-:W-:Y:S02]  /*17a30*/  ISETP.LT.OR P2, PT, R2, 0x9, P1 ;  /* 0x000000090200780c */ /* 0x000fe40000f41670 */
[----:B------:R-:W-:Y:S01]  /*17a40*/  PLOP3.LUT P0, PT, PT, PT, UP2, 0x40, 0x0 ;  /* 0x000000000000781c */ /* 0x000fe20003f0e828 */
[----:B------:R-:W-:Y:S01]  /*17a50*/  UISETP.NE.AND UP2, UPT, UR29, URZ, UPT ;  /* 0x0000003f1d00728c */ /* 0x000fe2000bf45270 */
[----:B------:R-:W-:Y:S02]  /*17a60*/  ISETP.GT.AND P1, PT, R0, 0x10, P3 ;  /* 0x000000100000780c */ /* 0x000fe40001f24270 */
[----:B------:R-:W-:Y:S01]  /*17a70*/  PLOP3.LUT P3, PT, PT, PT, UP1, 0x40, 0x0 ;  /* 0x000000000000781c */ /* 0x000fe20003f6e818 */
[----:B------:R-:W-:Y:S01]  /*17a80*/  UISETP.NE.AND UP1, UPT, UR28, URZ, UPT ;  /* 0x0000003f1c00728c */ /* 0x000fe2000bf25270 */
[----:B------:R-:W-:Y:S02]  /*17a90*/  FSEL R17, R192, -INF , !P5 ;  /* 0xff800000c0117808 */ /* 0x000fe40006800000 */
[----:B------:R-:W-:Y:S02]  /*17aa0*/  ISETP.LT.OR P5, PT, R2, 0xa, P4 ;  /* 0x0000000a0200780c */ /* 0x000fe400027a1670 */
[----:B------:R-:W-:Y:S02]  /*17ab0*/  FSEL R20, R183, -INF , !P2 ;  /* 0xff800000b7147808 */ /* 0x000fe40005000000 */
        /* <DEDUP_REMOVED lines=35> */
[----:B------:R-:W-:Y:S02]  /*17cf0*/  FSEL R174, R50, -INF , !P2 ;  /* 0xff80000032ae7808 */ /* 0x000fe40005000000 */
[----:B------:R-:W-:Y:S01]  /*17d00*/  PLOP3.LUT P2, PT, PT, PT, UP2, 0x40, 0x0 ;  /* 0x000000000000781c */ /* 0x000fe20003f4e828 */
[----:B------:R-:W-:Y:S01]  /*17d10*/  UISETP.NE.AND UP2, UPT, UR41, URZ, UPT ;  /* 0x0000003f2900728c */ /* 0x000fe2000bf45270 */
        /* <DEDUP_REMOVED lines=8> */
[C---:B------:R-:W-:Y:S01]  /*17da0*/  ISETP.LT.OR P4, PT, R2.reuse, 0x2a, P4 ;  /* 0x0000002a0200780c */ /* 0x040fe20002781670 */
[----:B------:R-:W-:Y:S01]  /*17db0*/  UP2UR UR39, UPR, URZ, 0x40 ;  /* 0x000000403f277883 */ /* 0x000fe20008000000 */
[----:B------:R-:W-:Y:S02]  /*17dc0*/  ISETP.LT.OR P3, PT, R2, 0x32, P3 ;  /* 0x000000320200780c */ /* 0x000fe40001f61670 */
[----:B------:R-:W-:Y:S02]  /*17dd0*/  ISETP.GT.AND P1, PT, R0, 0x39, P1 ;  /* 0x000000390000780c */ /* 0x000fe40000f24270 */
[----:B------:R-:W-:Y:S02]  /*17de0*/  ISETP.LT.OR P2, PT, R2, 0x39, P2 ;  /* 0x000000390200780c */ /* 0x000fe40001741670 */
[----:B------:R-:W-:Y:S02]  /*17df0*/  ISETP.GT.AND P0, PT, R0, 0x40, P0 ;  /* 0x000000400000780c */ /* 0x000fe40000704270 */
[----:B------:R-:W-:Y:S02]  /*17e00*/  FSEL R175, R51, -INF , !P4 ;  /* 0xff80000033af7808 */ /* 0x000fe40006000000 */
[----:B------:R-:W-:Y:S02]  /*17e10*/  FSEL R183, R55, -INF , !P3 ;  /* 0xff80000037b77808 */ /* 0x000fe40005800000 */
[----:B------:R-:W-:Y:S01]  /*17e20*/  PLOP3.LUT P4, PT, PT, PT, UP6, 0x40, 0x0 ;  /* 0x000000000000781c */ /* 0x000fe20003f8e868 */
[----:B------:R-:W-:Y:S01]  /*17e30*/  UISETP.NE.AND UP6, UPT, UR23, URZ, UPT ;  /* 0x0000003f1700728c */ /* 0x000fe2000bfc5270 */
[----:B------:R-:W-:Y:S02]  /*17e40*/  ISETP.LT.OR P1, PT, R2, 0x3a, P1 ;  /* 0x0000003a0200780c */ /* 0x000fe40000f21670 */
[----:B------:R-:W-:Y:S02]  /*17e50*/  FSEL R193, R66, -INF , !P2 ;  /* 0xff80000042c17808 */ /* 0x000fe40005000000 */
[----:B------:R-:W-:Y:S02]  /*17e60*/  PLOP3.LUT P3, PT, PT, PT, UP5, 0x40, 0x0 ;  /* 0x000000000000781c */ /* 0x000fe40003f6e858 */
[----:B------:R-:W-:Y:S02]  /*17e70*/  ISETP.LT.OR P2, PT, R2, 0x41, P0 ;  /* 0x000000410200780c */ /* 0x000fe40000741670 */
[----:B------:R-:W-:Y:S02]  /*17e80*/  PLOP3.LUT P0, PT, PT, PT, UP4, 0x40, 0x0 ;  /* 0x000000000000781c */ /* 0x000fe40003f0e848 */
[----:B------:R-:W-:Y:S02]  /*17e90*/  FSEL R195, R67, -INF , !P1 ;  /* 0xff80000043c37808 */ /* 0x000fe40004800000 */
[----:B------:R-:W-:Y:S02]  /*17ea0*/  ISETP.GT.AND P1, PT, R0, 0x41, P4 ;  /* 0x000000410000780c */ /* 0x000fe40002724270 */
[----:B------:R-:W-:Y:S02]  /*17eb0*/  FSEL R200, R70, -INF , !P2 ;  /* 0xff80000046c87808 */ /* 0x000fe40005000000 */
[C---:B------:R-:W-:Y:S02]  /*17ec0*/  ISETP.GT.AND P2, PT, R0.reuse, 0x48, P3 ;  /* 0x000000480000780c */ /* 0x040fe40001f44270 */
[----:B------:R-:W-:Y:S02]  /*17ed0*/  ISETP.GT.AND P0, PT, R0, 0x49, P0 ;  /* 0x000000490000780c */ /* 0x000fe40000704270 */
[C---:B------:R-:W-:Y:S02]  /*17ee0*/  ISETP.LT.OR P3, PT, R2.reuse, 0x42, P1 ;  /* 0x000000420200780c */ /* 0x040fe40000f61670 */
[C---:B------:R-:W-:Y:S02]  /*17ef0*/  ISETP.LT.OR P1, PT, R2.reuse, 0x49, P2 ;  /* 0x000000490200780c */ /* 0x040fe40001721670 */
[----:B------:R-:W-:Y:S02]  /*17f00*/  ISETP.LT.OR P0, PT, R2, 0x4a, P0 ;  /* 0x0000004a0200780c */ /* 0x000fe40000701670 */
[----:B------:R-:W-:Y:S02]  /*17f10*/  PLOP3.LUT P2, PT, PT, PT, UP2, 0x40, 0x0 ;  /* 0x000000000000781c */ /* 0x000fe40003f4e828 */
[----:B------:R-:W-:Y:S02]  /*17f20*/  FSEL R231, R82, -INF , !P1 ;  /* 0xff80000052e77808 */ /* 0x000fe40004800000 */
[----:B------:R-:W-:Y:S02]  /*17f30*/  PLOP3.LUT P1, PT, PT, PT, UP1, 0x40, 0x0 ;  /* 0x000000000000781c */ /* 0x000fe40003f2e818 */
[----:B------:R-:W-:Y:S02]  /*17f40*/  FSEL R232, R83, -INF , !P0 ;  /* 0xff80000053e87808 */ /* 0x000fe40004000000 */
[----:B------:R-:W-:Y:S02]  /*17f50*/  PLOP3.LUT P0, PT, PT, PT, UP0, 0x40, 0x0 ;  /* 0x000000000000781c */ /* 0x000fe40003f0e808 */
[C---:B------:R-:W-:Y:S02]  /*17f60*/  ISETP.GT.AND P2, PT, R0.reuse, 0x51, P2 ;  /* 0x000000510000780c */ /* 0x040fe40001744270 */
[C---:B------:R-:W-:Y:S02]  /*17f70*/  ISETP.GT.AND P1, PT, R0.reuse, 0x58, P1 ;  /* 0x000000580000780c */ /* 0x040fe40000f24270 */
[----:B------:R-:W-:Y:S02]  /*17f80*/  ISETP.GT.AND P0, PT, R0, 0x59, P0 ;  /* 0x000000590000780c */ /* 0x000fe40000704270 */
[----:B------:R-:W-:Y:S02]  /*17f90*/  FSEL R227, R71, -INF , !P3 ;  /* 0xff80000047e37808 */ /* 0x000fe40005800000 */
[C---:B------:R-:W-:Y:S02]  /*17fa0*/  ISETP.LT.OR P3, PT, R2.reuse, 0x52, P2 ;  /* 0x000000520200780c */ /* 0x040fe40001761670 */
[C---:B------:R-:W-:Y:S02]  /*17fb0*/  ISETP.LT.OR P2, PT, R2.reuse, 0x59, P1 ;  /* 0x000000590200780c */ /* 0x040fe40000f41670 */
[----:B------:R-:W-:Y:S02]  /*17fc0*/  ISETP.LT.OR P1, PT, R2, 0x5a, P0 ;  /* 0x0000005a0200780c */ /* 0x000fe40000721670 */
[----:B------:R-:W-:Y:S01]  /*17fd0*/  PLOP3.LUT P0, PT, PT, PT, UP6, 0x40, 0x0 ;  /* 0x000000000000781c */ /* 0x000fe20003f0e868 */
[----:B------:R-:W-:Y:S01]  /*17fe0*/  UISETP.NE.AND UP6, UPT, UR39, URZ, UPT ;  /* 0x0000003f2700728c */ /* 0x000fe2000bfc5270 */
[----:B------:R-:W-:Y:S02]  /*17ff0*/  PLOP3.LUT P4, PT, PT, PT, UP3, 0x40, 0x0 ;  /* 0x000000000000781c */ /* 0x000fe40003f8e838 */
[----:B------:R-:W-:Y:S02]  /*18000*/  FSEL R95, R39, -INF , !P5 ;  /* 0xff800000275f7808 */ /* 0x000fe40006800000 */
[----:B------:R-:W-:Y:S02]  /*18010*/  ISETP.GT.AND P4, PT, R0, 0x50, P4 ;  /* 0x000000500000780c */ /* 0x000fe40002784270 */
[----:B------:R-:W-:Y:S02]  /*18020*/  IADD3 R0, -R8, UR15, R7 ;  /* 0x0000000f08007c10 */ /* 0x000fe4000fffe107 */
        /* <DEDUP_REMOVED lines=24> */
.L_x_467:
[----:B------:R-:W-:Y:S04]  /*181b0*/  MOV R7, c[0x0][0x32c] ;  /* 0x0000cb0000077a02 */ /* 0x000fe80000000f00 */
[----:B------:R-:W-:Y:S11]  /*181c0*/  ISETP.NE.AND P0, PT, R7, 0x1, PT ;  /* 0x000000010700780c */ /* 0x000ff60003f05270 */
[----:B------:R-:W-:Y:S02]  /*181d0*/  @!UPT UIADD3 URZ, URZ, URZ, URZ ;  /* 0x0000003f3f3ff290 */ /* 0x000fe4000fffe03f */
[----:B------:R-:W-:Y:S05]  /*181e0*/  @P0 IMAD.HI.U32 R7, R3, c[0x0][0x330], RZ ;  /* 0x0000cc0003070a27 */ /* 0x000fea00078e00ff */
[----:B------:R-:W-:Y:S02]  /*181f0*/  @P0 SHF.R.U32.HI R3, RZ, c[0x0][0x334], R7 ;  /* 0x0000cd00ff030a19 */ /* 0x000fe40000011607 */
.L_x_468:
[----:B------:R-:W-:Y:S05]  /*18200*/  BSYNC B0 ;  /* 0x0000000000007941 */ /* 0x000fea0003800000 */
.L_x_466:
[----:B------:R-:W-:Y:S05]  /*18210*/  MOV R7, UR12 ;  /* 0x0000000c00077c02 */ /* 0x000fea0008000f00 */
[----:B------:R-:W-:Y:S04]  /*18220*/  IMAD R7, R7, -0x60, -R9 ;  /* 0xffffffa007077824 */ /* 0x000fe800078e0a09 */
[----:B------:R-:W-:Y:S05]  /*18230*/  IMAD R3, R3, c[0x0][0x32c], R7 ;  /* 0x0000cb0003037a24 */ /* 0x000fea00078e0207 */
[----:B------:R-:W-:Y:S02]  /*18240*/  IADD3 R7, R3, c[0x0][0x32c], RZ ;  /* 0x0000cb0003077a10 */ /* 0x000fe40007ffe0ff */
[----:B------:R-:W-:Y:S02]  /*18250*/  IMNMX R0, R0, R3, !PT ;  /* 0x0000000300007217 */ /* 0x000fe40007800200 */
[----:B------:R-:W-:Y:S02]  /*18260*/  IMNMX R2, R2, R7, PT ;  /* 0x0000000702027217 */ /* 0x000fe40003800200 */
.L_x_465:
        /* <DEDUP_REMOVED lines=63> */
[----:B------:R-:W-:Y:S02]  /*18660*/  ISETP.LT.OR P5, PT, R2, 0x22, P4 ;  /* 0x000000220200780c */ /* 0x000fe400027a1670 */
[----:B------:R-:W-:Y:S02]  /*18670*/  FSEL R98, R18, -INF , !P2 ;  /* 0xff80000012627808 */ /* 0x000fe40005000000 */
[----:B------:R-:W-:Y:S02]  /*18680*/  ISETP.GT.AND P4, PT, R0, 0x29, P0 ;  /* 0x000000290000780c */ /* 0x000fe40000784270 */
[----:B------:R-:W-:Y:S02]  /*18690*/  ISETP.LT.OR P0, PT, R2, 0x29, P1 ;  /* 0x000000290200780c */ /* 0x000fe40000f01670 */
[----:B------:R-:W-:Y:S01]  /*186a0*/  PLOP3.LUT P2, PT, PT, PT, UP3, 0x40, 0x0 ;  /* 0x000000000000781c */ /* 0x000fe20003f4e838 */
[----:B------:R-:W-:Y:S01]  /*186b0*/  UISETP.NE.AND UP3, UPT, UR42, URZ, UPT ;  /* 0x0000003f2a00728c */ /* 0x000fe2000bf65270 */
[----:B------:R-:W-:Y:S01]  /*186c0*/  PLOP3.LUT P3, PT, PT, PT, UP4, 0x40, 0x0 ;  /* 0x000000000000781c */ /* 0x000fe20003f6e848 */
[----:B------:R-:W-:Y:S01]  /*186d0*/  UISETP.NE.AND UP4, UPT, UR43, URZ, UPT ;  /* 0x0000003f2b00728c */ /* 0x000fe2000bf85270 */
[----:B------:R-:W-:Y:S02]  /*186e0*/  FSEL R170, R170, -INF , !P0 ;  /* 0xff800000aaaa7808 */ /* 0x000fe40004000000 */
[----:B------:R-:W-:Y:S01]  /*186f0*/  PLOP3.LUT P1, PT, PT, PT, UP2, 0x40, 0x0 ;  /* 0x000000000000781c */ /* 0x000fe20003f2e828 */
[----:B------:R-:W-:Y:S01]  /*18700*/  UISETP.NE.AND UP2, UPT, UR41, URZ, UPT ;  /* 0x0000003f2900728c */ /* 0x000fe2000bf45270 */
[C---:B------:R-:W-:Y:S02]  /*18710*/  ISETP.GT.AND P2, PT, R0.reuse, 0x31, P2 ;  /* 0x000000310000780c */ /* 0x040fe40001744270 */
[----:B------:R-:W-:Y:S01]  /*18720*/  PLOP3.LUT P0, PT, PT, PT, UP1, 0x40, 0x0 ;  /* 0x000000000000781c */ /* 0x000fe20003f0e818 */
[----:B------:R-:W-:Y:S01]  /*18730*/  UISETP.NE.AND UP1, UPT, UR40, URZ, UPT ;  /* 0x0000003f2800728c */ /* 0x000fe2000bf25270 */
[----:B------:R-:W-:Y:S02]  /*18740*/  ISETP.GT.AND P3, PT, R0, 0x30, P3 ;  /* 0x000000300000780c */ /* 0x000fe40001f64270 */
[----:B------:R-:W-:Y:S02]  /*18750*/  ISETP.LT.OR P4, PT, R2, 0x2a, P4 ;  /* 0x0000002a0200780c */ /* 0x000fe40002781670 */
[----:B------:R-:W-:Y:S02]  /*18760*/  ISETP.GT.AND P1, PT, R0, 0x38, P1 ;  /* 0x000000380000780c */ /* 0x000fe40000f24270 */
[----:B------:R-:W-:Y:S02]  /*18770*/  ISETP.LT.OR P2, PT, R2, 0x32, P2 ;  /* 0x000000320200780c */ /* 0x000fe40001741670 */
[----:B------:R-:W-:Y:S02]  /*18780*/  ISETP.GT.AND P0, PT, R0, 0x39, P0 ;  /* 0x000000390000780c */ /* 0x000fe40000704270 */
[C---:B------:R-:W-:Y:S02]  /*18790*/  ISETP.LT.OR P3, PT, R2.reuse, 0x31, P3 ;  /* 0x000000310200780c */ /* 0x040fe40001f61670 */
[----:B------:R-:W-:Y:S02]  /*187a0*/  FSEL R172, R45, -INF , !P4 ;  /* 0xff8000002dac7808 */ /* 0x000fe40006000000 */
[----:B------:R-:W-:Y:S01]  /*187b0*/  PLOP3.LUT P4, PT, PT, PT, UP0, 0x40, 0x0 ;  /* 0x000000000000781c */ /* 0x000fe20003f8e808 */
[----:B------:R-:W-:Y:S01]  /*187c0*/  UISETP.NE.AND UP0, UPT, UR39, URZ, UPT ;  /* 0x0000003f2700728c */ /* 0x000fe2000bf05270 */
[C---:B------:R-:W-:Y:S01]  /*187d0*/  ISETP.LT.OR P1, PT, R2.reuse, 0x39, P1 ;  /* 0x000000390200780c */ /* 0x040fe20000f21670 */
[----:B------:R-:W-:Y:S01]  /*187e0*/  UP2UR UR39, UPR, URZ, 0x40 ;  /* 0x000000403f277883 */ /* 0x000fe20008000000 */
[----:B------:R-:W-:Y:S02]  /*187f0*/  FSEL R185, R57, -INF , !P2 ;  /* 0xff80000039b97808 */ /* 0x000fe40005000000 */
[----:B------:R-:W-:Y:S02]  /*18800*/  ISETP.LT.OR P2, PT, R2, 0x3a, P0 ;  /* 0x0000003a0200780c */ /* 0x000fe40000741670 */
[----:B------:R-:W-:Y:S02]  /*18810*/  FSEL R182, R56, -INF , !P3 ;  /* 0xff80000038b67808 */ /* 0x000fe40005800000 */
[----:B------:R-:W-:Y:S01]  /*18820*/  PLOP3.LUT P3, PT, PT, PT, UP6, 0x40, 0x0 ;  /* 0x000000000000781c */ /* 0x000fe20003f6e868 */
[----:B------:R-:W-:Y:S01]  /*18830*/  UISETP.NE.AND UP6, UPT, UR23, URZ, UPT ;  /* 0x0000003f1700728c */ /* 0x000fe2000bfc5270 */
[----:B------:R-:W-:Y:S02]  /*18840*/  FSEL R187, R60, -INF , !P1 ;  /* 0xff8000003cbb7808 */ /* 0x000fe40004800000 */
[----:B------:R-:W-:Y:S02]  /*18850*/  PLOP3.LUT P0, PT, PT, PT, UP5, 0x40, 0x0 ;  /* 0x000000000000781c */ /* 0x000fe40003f0e858 */
[C---:B------:R-:W-:Y:S02]  /*18860*/  ISETP.GT.AND P1, PT, R0.reuse, 0x40, P4 ;  /* 0x000000400000780c */ /* 0x040fe40002724270 */
[----:B------:R-:W-:Y:S02]  /*18870*/  FSEL R190, R61, -INF , !P2 ;  /* 0xff8000003dbe7808 */ /* 0x000fe40005000000 */
[----:B------:R-:W-:Y:S02]  /*18880*/  PLOP3.LUT P2, PT, PT, PT, UP4, 0x40, 0x0 ;  /* 0x000000000000781c */ /* 0x000fe40003f4e848 */
[----:B------:R-:W-:Y:S02]  /*18890*/  ISETP.GT.AND P3, PT, R0, 0x41, P3 ;  /* 0x000000410000780c */ /* 0x000fe40001f64270 */
[----:B------:R-:W-:Y:S02]  /*188a0*/  ISETP.LT.OR P4, PT, R2, 0x41, P1 ;  /* 0x000000410200780c */ /* 0x000fe40000f81670 */
[C---:B------:R-:W-:Y:S02]  /*188b0*/  ISETP.GT.AND P1, PT, R0.reuse, 0x48, P0 ;  /* 0x000000480000780c */ /* 0x040fe40000724270 */
[----:B------:R-:W-:Y:S02]  /*188c0*/  ISETP.GT.AND P0, PT, R0, 0x49, P2 ;  /* 0x000000490000780c */ /* 0x000fe40001704270 */
[C---:B------:R-:W-:Y:S02]  /*188d0*/  ISETP.LT.OR P2, PT, R2.reuse, 0x42, P3 ;  /* 0x000000420200780c */ /* 0x040fe40001f41670 */
[C---:B------:R-:W-:Y:S02]  /*188e0*/  ISETP.LT.OR P1, PT, R2.reuse, 0x49, P1 ;  /* 0x000000490200780c */ /* 0x040fe40000f21670 */
[----:B------:R-:W-:Y:S02]  /*188f0*/  ISETP.LT.OR P0, PT, R2, 0x4a, P0 ;  /* 0x0000004a0200780c */ /* 0x000fe40000701670 */
[----:B-----5:R-:W-:Y:S02]  /*18900*/  FSEL R226, R73, -INF , !P2 ;  /* 0xff80000049e27808 */ /* 0x020fe40005000000 */
        /* <DEDUP_REMOVED lines=39> */
.L_x_471:
[----:B------:R-:W-:Y:S04]  /*18b80*/  MOV R2, c[0x0][0x32c] ;  /* 0x0000cb0000027a02 */ /* 0x000fe80000000f00 */
[----:B------:R-:W-:Y:S11]  /*18b90*/  ISETP.NE.AND P0, PT, R2, 0x1, PT ;  /* 0x000000010200780c */ /* 0x000ff60003f05270 */
[----:B------:R-:W-:Y:S02]  /*18ba0*/  @!UPT UIADD3 URZ, URZ, URZ, URZ ;  /* 0x0000003f3f3ff290 */ /* 0x000fe4000fffe03f */
[----:B------:R-:W-:Y:S05]  /*18bb0*/  @P0 IMAD.HI.U32 R2, R0, c[0x0][0x330], RZ ;  /* 0x0000cc0000020a27 */ /* 0x000fea00078e00ff */
[----:B------:R-:W-:Y:S02]  /*18bc0*/  @P0 SHF.R.U32.HI R0, RZ, c[0x0][0x334], R2 ;  /* 0x0000cd00ff000a19 */ /* 0x000fe40000011602 */
.L_x_472:
[----:B------:R-:W-:Y:S05]  /*18bd0*/  BSYNC B0 ;  /* 0x0000000000007941 */ /* 0x000fea0003800000 */
.L_x_470:
        /* <DEDUP_REMOVED lines=11> */
.L_x_469:
        /* <DEDUP_REMOVED lines=33> */
[----:B------:R-:W-:Y:S01]  /*18ea0*/  PLOP3.LUT P0, PT, PT, PT, UP5, 0x40, 0x0 ;  /* 0x000000000000781c */ /* 0x000fe20003f0e858 */
[----:B------:R-:W-:Y:S01]  /*18eb0*/  UISETP.NE.AND UP5, UPT, UR10, URZ, UPT ;  /* 0x0000003f0a00728c */ /* 0x000fe2000bfa5270 */
[----:B------:R-:W-:Y:S02]  /*18ec0*/  FMNMX.FTZ R72, R176, R72, !PT ;  /* 0x00000048b0487209 */ /* 0x000fe40007810000 */
[----:B------:R-:W-:Y:S02]  /*18ed0*/  FMNMX.FTZ R3, R95, R3, !PT ;  /* 0x000000035f037209 */ /* 0x000fe40007810000 */
[----:B------:R-:W-:Y:S02]  /*18ee0*/  FMNMX.FTZ R72, R177, R72, !PT ;  /* 0x00000048b1487209 */ /* 0x000fe40007810000 */
[----:B------:R-:W-:Y:S02]  /*18ef0*/  ISETP.GT.AND P0, PT, R0, RZ, P0 ;  /* 0x000000ff0000720c */ /* 0x000fe40000704270 */
[----:B------:R-:W-:Y:S02]  /*18f00*/  FMNMX.FTZ R72, R179, R72, !PT ;  /* 0x00000048b3487209 */ /* 0x000fe40007810000 */
[----:B------:R-:W-:Y:S02]  /*18f10*/  FMNMX.FTZ R3, R174, R3, !PT ;  /* 0x00000003ae037209 */ /* 0x000fe40007810000 */
[----:B------:R-:W-:Y:S02]  /*18f20*/  FMNMX.FTZ R72, R189, R72, !PT ;  /* 0x00000048bd487209 */ /* 0x000fe40007810000 */
[----:B------:R-:W-:Y:S02]  /*18f30*/  ISETP.LT.OR P0, PT, R2, 0x1, P0 ;  /* 0x000000010200780c */ /* 0x000fe40000701670 */
[----:B------:R-:W-:Y:S01]  /*18f40*/  PLOP3.LUT P1, PT, PT, PT, UP1, 0x40, 0x0 ;  /* 0x000000000000781c */ /* 0x000fe20003f2e818 */
[----:B------:R-:W-:Y:S01]  /*18f50*/  UISETP.NE.AND UP1, UPT, UR32, URZ, UPT ;  /* 0x0000003f2000728c */ /* 0x000fe2000bf25270 */
[----:B------:R-:W-:Y:S02]  /*18f60*/  FMNMX.FTZ R72, R196, R72, !PT ;  /* 0x00000048c4487209 */ /* 0x000fe40007810000 */
[----:B------:R-:W-:Y:S02]  /*18f70*/  FMNMX.FTZ R3, R175, R3, !PT ;  /* 0x00000003af037209 */ /* 0x000fe40007810000 */
[----:B------:R-:W-:Y:S02]  /*18f80*/  FSEL R9, R250, -INF , !P0 ;  /* 0xff800000fa097808 */ /* 0x000fe40004000000 */
[----:B------:R-:W-:Y:S02]  /*18f90*/  ISETP.GT.AND P0, PT, R0, 0x1, P1 ;  /* 0x000000010000780c */ /* 0x000fe40000f04270 */
        /* <DEDUP_REMOVED lines=38> */
[----:B------:R-:W-:Y:S01]  /*19200*/  ISETP.LT.OR P0, PT, R2, 0x12, P0 ;  /* 0x000000120200780c */ /* 0x000fe20000701670 */
[----:B------:R-:W1:Y:S01]  /*19210*/  SHFL.BFLY PT, R5, R72, 0x2, 0x1f ;  /* 0x0c401f0048057f89 */ /* 0x000e6200000e0000 */
[----:B------:R-:W-:Y:S01]  /*19220*/  PLOP3.LUT P1, PT, PT, PT, UP1, 0x40, 0x0 ;  /* 0x000000000000781c */ /* 0x000fe20003f2e818 */
[----:B------:R-:W-:Y:S01]  /*19230*/  UISETP.NE.AND UP1, UPT, UR28, URZ, UPT ;  /* 0x0000003f1c00728c */ /* 0x000fe2000bf25270 */
[----:B------:R-:W-:Y:S02]  /*19240*/  FMNMX.FTZ R3, R237, R3, !PT ;  /* 0x00000003ed037209 */ /* 0x000fe40007810000 */
[----:B------:R-:W-:Y:S02]  /*19250*/  FSEL R58, R201, -INF , !P0 ;  /* 0xff800000c93a7808 */ /* 0x000fe40004000000 */
[----:B------:R-:W-:Y:S02]  /*19260*/  ISETP.GT.AND P0, PT, R0, 0x18, P1 ;  /* 0x000000180000780c */ /* 0x000fe40000f04270 */
[----:B------:R-:W-:Y:S02]  /*19270*/  FMNMX.FTZ R3, R243, R3, !PT ;  /* 0x00000003f3037209 */ /* 0x000fe40007810000 */
[----:B------:R-:W-:Y:S02]  /*19280*/  ISETP.LT.OR P0, PT, R2, 0x19, P0 ;  /* 0x000000190200780c */ /* 0x000fe40000701670 */
[----:B------:R-:W-:Y:S01]  /*19290*/  PLOP3.LUT P5, PT, PT, PT, UP0, 0x40, 0x0 ;  /* 0x000000000000781c */ /* 0x000fe20003fae808 */
[----:B------:R-:W-:Y:S01]  /*192a0*/  UISETP.NE.AND UP0, UPT, UR25, URZ, UPT ;  /* 0x0000003f1900728c */ /* 0x000fe2000bf05270 */
[----:B------:R-:W-:Y:S02]  /*192b0*/  FMNMX.FTZ R3, R245, R3, !PT ;  /* 0x00000003f5037209 */ /* 0x000fe40007810000 */
[----:B------:R-:W-:Y:S02]  /*192c0*/  FSEL R62, R199, -INF , !P0 ;  /* 0xff800000c73e7808 */ /* 0x000fe40004000000 */
[----:B------:R-:W-:Y:S01]  /*192d0*/  ISETP.GT.AND P0, PT, R0, 0x19, P5 ;  /* 0x000000190000780c */ /* 0x000fe20002f04270 */
[----:B------:R-:W2:Y:S01]  /*192e0*/  SHFL.BFLY PT, R6, R3, 0x2, 0x1f ;  /* 0x0c401f0003067f89 */ /* 0x000ea200000e0000 */
[----:B------:R-:W-:Y:S01]  /*192f0*/  PLOP3.LUT P4, PT, PT, PT, UP3, 0x40, 0x0 ;  /* 0x000000000000781c */ /* 0x000fe20003f8e838 */
[----:B------:R-:W-:Y:S01]  /*19300*/  UISETP.NE.AND UP3, UPT, UR18, URZ, UPT ;  /* 0x0000003f1200728c */ /* 0x000fe2000bf65270 */
[----:B------:R-:W-:Y:S02]  /*19310*/  ISETP.LT.OR P0, PT, R2, 0x1a, P0 ;  /* 0x0000001a0200780c */ /* 0x000fe40000701670 */
[----:B------:R-:W-:Y:S01]  /*19320*/  PLOP3.LUT P2, PT, PT, PT, UP2, 0x40, 0x0 ;  /* 0x000000000000781c */ /* 0x000fe20003f4e828 */
[----:B------:R-:W-:Y:S01]  /*19330*/  UISETP.NE.AND UP2, UPT, UR16, URZ, UPT ;  /* 0x0000003f1000728c */ /* 0x000fe2000bf45270 */
[----:B------:R-:W-:Y:S02]  /*19340*/  FSEL R88, R194, -INF , !P0 ;  /* 0xff800000c2587808 */ /* 0x000fe40004000000 */
[----:B------:R-:W-:Y:S02]  /*19350*/  ISETP.GT.AND P0, PT, R0, 0x20, P4 ;  /* 0x000000200000780c */ /* 0x000fe40002704270 */
[----:B------:R-:W-:Y:S02]  /*19360*/  FMNMX.FTZ R4, R8, R102, !PT ;  /* 0x0000006608047209 */ /* 0x000fe40007810000 */
[----:B------:R-:W-:Y:S02]  /*19370*/  ISETP.LT.OR P0, PT, R2, 0x21, P0 ;  /* 0x000000210200780c */ /* 0x000fe40000701670 */
[----:B------:R-:W-:Y:S01]  /*19380*/  PLOP3.LUT P1, PT, PT, PT, UP1, 0x40, 0x0 ;  /* 0x000000000000781c */ /* 0x000fe20003f2e818 */
[----:B------:R-:W-:Y:S01]  /*19390*/  UISETP.NE.AND UP1, UPT, UR14, URZ, UPT ;  /* 0x0000003f0e00728c */ /* 0x000fe2000bf25270 */
[----:B------:R-:W-:Y:S02]  /*193a0*/  FSEL R99, R184, -INF , !P0 ;  /* 0xff800000b8637808 */ /* 0x000fe40004000000 */
[----:B------:R-:W-:Y:S02]  /*193b0*/  ISETP.GT.AND P0, PT, R0, 0x21, P2 ;  /* 0x000000210000780c */ /* 0x000fe40001704270 */
[----:B------:R-:W-:Y:S02]  /*193c0*/  FMNMX.FTZ R4, R12, R4, !PT ;  /* 0x000000040c047209 */ /* 0x000fe40007810000 */
[----:B------:R-:W-:Y:S02]  /*193d0*/  ISETP.LT.OR P0, PT, R2, 0x22, P0 ;  /* 0x000000220200780c */ /* 0x000fe40000701670 */
[----:B-1----:R-:W-:Y:S02]  /*193e0*/  FMNMX.FTZ R72, R72, R5, !PT ;  /* 0x0000000548487209 */ /* 0x002fe40007810000 */
[----:B------:R-:W-:Y:S02]  /*193f0*/  FSEL R169, R43, -INF , !P0 ;  /* 0xff8000002ba97808 */ /* 0x000fe40004000000 */
[----:B------:R-:W-:Y:S01]  /*19400*/  ISETP.GT.AND P0, PT, R0, 0x28, P1 ;  /* 0x000000280000780c */ /* 0x000fe20000f04270 */
[----:B------:R-:W1:Y:S01]  /*19410*/  SHFL.BFLY PT, R7, R72, 0x1, 0x1f ;  /* 0x0c201f0048077f89 */ /* 0x000e6200000e0000 */
[----:B------:R-:W-:Y:S02]  /*19420*/  FMNMX.FTZ R5, R9, R103, !PT ;  /* 0x0000006709057209 */ /* 0x000fe40007810000 */
[----:B------:R-:W-:Y:S02]  /*19430*/  ISETP.LT.OR P0, PT, R2, 0x29, P0 ;  /* 0x000000290200780c */ /* 0x000fe40000701670 */
[----:B------:R-:W-:Y:S02]  /*19440*/  FMNMX.FTZ R4, R13, R4, !PT ;  /* 0x000000040d047209 */ /* 0x000fe40007810000 */
[----:B------:R-:W-:Y:S01]  /*19450*/  PLOP3.LUT P5, PT, PT, PT, UP0, 0x40, 0x0 ;  /* 0x000000000000781c */ /* 0x000fe20003fae808 */
[----:B------:R-:W-:Y:S01]  /*19460*/  UISETP.NE.AND UP0, UPT, UR13, URZ, UPT ;  /* 0x0000003f0d00728c */ /* 0x000fe2000bf05270 */
[----:B--2---:R-:W-:Y:S02]  /*19470*/  FMNMX.FTZ R3, R3, R6, !PT ;  /* 0x0000000603037209 */ /* 0x004fe40007810000 */
[----:B------:R-:W-:Y:S02]  /*19480*/  FMNMX.FTZ R5, R14, R5, !PT ;  /* 0x000000050e057209 */ /* 0x000fe40007810000 */
[----:B------:R-:W-:Y:S01]  /*19490*/  FSEL R171, R46, -INF , !P0 ;  /* 0xff8000002eab7808 */ /* 0x000fe20004000000 */
[----:B------:R-:W2:Y:S01]  /*194a0*/  SHFL.BFLY PT, R71, R3, 0x1, 0x1f ;  /* 0x0c201f0003477f89 */ /* 0x000ea200000e0000 */
[----:B------:R-:W-:Y:S02]  /*194b0*/  ISETP.GT.AND P0, PT, R0, 0x29, P5 ;  /* 0x000000290000780c */ /* 0x000fe40002f04270 */
[----:B------:R-:W-:Y:S02]  /*194c0*/  FMNMX.FTZ R4, R15, R4, !PT ;  /* 0x000000040f047209 */ /* 0x000fe40007810000 */
[----:B------:R-:W-:Y:S02]  /*194d0*/  FMNMX.FTZ R5, R16, R5, !PT ;  /* 0x0000000510057209 */ /* 0x000fe40007810000 */
[----:B------:R-:W-:Y:S02]  /*194e0*/  ISETP.LT.OR P0, PT, R2, 0x2a, P0 ;  /* 0x0000002a0200780c */ /* 0x000fe40000701670 */
[----:B------:R-:W-:Y:S02]  /*194f0*/  FMNMX.FTZ R4, R32, R4, !PT ;  /* 0x0000000420047209 */ /* 0x000fe40007810000 */
[----:B------:R-:W-:Y:S01]  /*19500*/  PLOP3.LUT P3, PT, PT, PT, UP4, 0x40, 0x0 ;  /* 0x000000000000781c */ /* 0x000fe20003f6e848 */
[----:B------:R-:W-:Y:S01]  /*19510*/  UISETP.NE.AND UP4, UPT, UR38, URZ, UPT ;  /* 0x0000003f2600728c */ /* 0x000fe2000bf85270 */
[----:B------:R-:W-:Y:S02]  /*19520*/  FMNMX.FTZ R5, R18, R5, !PT ;  /* 0x0000000512057209 */ /* 0x000fe40007810000 */
[----:B------:R-:W-:Y:S02]  /*19530*/  FSEL R173, R47, -INF , !P0 ;  /* 0xff8000002fad7808 */ /* 0x000fe40004000000 */
[----:B------:R-:W-:Y:S02]  /*19540*/  ISETP.GT.AND P0, PT, R0, 0x30, P3 ;  /* 0x000000300000780c */ /* 0x000fe40001f04270 */
[----:B------:R-:W-:Y:S02]  /*19550*/  FMNMX.FTZ R4, R40, R4, !PT ;  /* 0x0000000428047209 */ /* 0x000fe40007810000 */
[----:B------:R-:W-:Y:S02]  /*19560*/  FMNMX.FTZ R5, R56, R5, !PT ;  /* 0x0000000538057209 */ /* 0x000fe40007810000 */
[----:B-1----:R-:W-:Y:S02]  /*19570*/  FMNMX.FTZ R72, R72, R7, !PT ;  /* 0x0000000748487209 */ /* 0x002fe40007810000 */
[----:B------:R-:W-:Y:S02]  /*19580*/  ISETP.LT.OR P0, PT, R2, 0x31, P0 ;  /* 0x000000310200780c */ /* 0x000fe40000701670 */
[----:B------:R-:W-:Y:S01]  /*19590*/  FMNMX.FTZ R4, R41, R4, !PT ;  /* 0x0000000429047209 */ /* 0x000fe20007810000 */
[----:B------:R-:W-:Y:S01]  /*195a0*/  FMUL.FTZ R74, R72, c[0x0][0x2d0] ;  /* 0x0000b400484a7a20 */ /* 0x000fe20000410000 */
[----:B------:R-:W-:Y:S01]  /*195b0*/  PLOP3.LUT P2, PT, PT, PT, UP3, 0x40, 0x0 ;  /* 0x000000000000781c */ /* 0x000fe20003f4e838 */
[----:B------:R-:W-:Y:S01]  /*195c0*/  UISETP.NE.AND UP3, UPT, UR33, URZ, UPT ;  /* 0x0000003f2100728c */ /* 0x000fe2000bf65270 */
[----:B------:R-:W-:Y:S02]  /*195d0*/  FMNMX.FTZ R5, R58, R5, !PT ;  /* 0x000000053a057209 */ /* 0x000fe40007810000 */
[----:B------:R-:W-:Y:S02]  /*195e0*/  FSEL R181, R181, -INF , !P0 ;  /* 0xff800000b5b57808 */ /* 0x000fe40004000000 */
[----:B------:R-:W-:Y:S02]  /*195f0*/  ISETP.GT.AND P0, PT, R0, 0x31, P2 ;  /* 0x000000310000780c */ /* 0x000fe40001704270 */
[----:B------:R-:W-:Y:S02]  /*19600*/  FMNMX.FTZ R4, R44, R4, !PT ;  /* 0x000000042c047209 */ /* 0x000fe40007810000 */
[----:B------:R-:W-:Y:S02]  /*19610*/  FSETP.NEU.FTZ.AND P2, PT, R72, -INF , PT ;  /* 0xff8000004800780b */ /* 0x000fe40003f5d000 */
[----:B------:R-:W-:Y:S02]  /*19620*/  FMNMX.FTZ R5, R62, R5, !PT ;  /* 0x000000053e057209 */ /* 0x000fe40007810000 */
[----:B------:R-:W-:Y:S02]  /*19630*/  FMNMX.FTZ R4, R98, R4, !PT ;  /* 0x0000000462047209 */ /* 0x000fe40007810000 */
[----:B------:R-:W-:Y:S02]  /*19640*/  FSEL R74, R74, RZ, P2 ;  /* 0x000000ff4a4a7208 */ /* 0x000fe40001000000 */
[----:B------:R-:W-:Y:S02]  /*19650*/  FMNMX.FTZ R5, R88, R5, !PT ;  /* 0x0000000558057209 */ /* 0x000fe40007810000 */
[----:B------:R-:W-:Y:S01]  /*19660*/  FMNMX.FTZ R4, R168, R4, !PT ;  /* 0x00000004a8047209 */ /* 0x000fe20007810000 */
[--C-:B------:R-:W-:Y:S01]  /*19670*/  FFMA.FTZ R48, R48, c[0x0][0x2d0], -R74.reuse ;  /* 0x0000b40030307a23 */ /* 0x100fe2000001084a */
[----:B--2---:R-:W-:Y:S02]  /*19680*/  FMNMX.FTZ R71, R3, R71, !PT ;  /* 0x0000004703477209 */ /* 0x004fe40007810000 */
[----:B------:R-:W-:Y:S01]  /*19690*/  FMNMX.FTZ R3, R99, R5, !PT ;  /* 0x0000000563037209 */ /* 0x000fe20007810000 */
[--C-:B------:R-:W-:Y:S01]  /*196a0*/  FFMA.FTZ R5, R19, c[0x0][0x2d0], -R74.reuse ;  /* 0x0000b40013057a23 */ /* 0x100fe2000001084a */
[----:B------:R-:W-:Y:S02]  /*196b0*/  FMNMX.FTZ R4, R170, R4, !PT ;  /* 0x00000004aa047209 */ /* 0x000fe40007810000 */
[----:B------:R-:W-:Y:S01]  /*196c0*/  ISETP.LT.OR P0, PT, R2, 0x32, P0 ;  /* 0x000000320200780c */ /* 0x000fe20000701670 */
[----:B------:R1:W-:Y:S01]  /*196d0*/  MUFU.EX2 R50, R5 ;  /* 0x0000000500327308 */ /* 0x0003e20000000800 */
        /* <DEDUP_REMOVED lines=8> */
[----:B------:R-:W-:Y:S02]  /*19760*/  FMNMX.FTZ R3, R173, R3, !PT ;  /* 0x00000003ad037209 */ /* 0x000fe40007810000 */
[----:B------:R-:W-:Y:S02]  /*19770*/  FMNMX.FTZ R4, R190, R4, !PT ;  /* 0x00000004be047209 */ /* 0x000fe40007810000 */
[----:B------:R-:W-:Y:S02]  /*19780*/  FSEL R184, R59, -INF , !P0 ;  /* 0xff8000003bb87808 */ /* 0x000fe40004000000 */
[----:B------:R-:W-:Y:S02]  /*19790*/  FMNMX.FTZ R4, R203, R4, !PT ;  /* 0x00000004cb047209 */ /* 0x000fe40007810000 */
[----:B------:R-:W-:Y:S01]  /*197a0*/  ISETP.GT.AND P0, PT, R0, 0x38, P1 ;  /* 0x000000380000780c */ /* 0x000fe20000f04270 */
[--C-:B-1----:R-:W-:Y:S01]  /*197b0*/  FFMA.FTZ R5, R21, c[0x0][0x2d0], -R74.reuse ;  /* 0x0000b40015057a23 */ /* 0x102fe2000001084a */
        /* <DEDUP_REMOVED lines=16> */
[----:B-1----:R-:W-:Y:S01]  /*198c0*/  FMNMX.FTZ R5, R186, R3, !PT ;  /* 0x00000003ba057209 */ /* 0x002fe20007810000 */
[--C-:B------:R-:W-:Y:S01]  /*198d0*/  FFMA.FTZ R3, R23, c[0x0][0x2d0], -R74.reuse ;  /* 0x0000b40017037a23 */ /* 0x100fe2000001084a */
[----:B------:R-:W-:Y:S01]  /*198e0*/  FSEL R178, R63, -INF , !P0 ;  /* 0xff8000003fb27808 */ /* 0x000fe20004000000 */
[----:B------:R-:W1:Y:S01]  /*198f0*/  SHFL.BFLY PT, R6, R4, 0x2, 0x1f ;  /* 0x0c401f0004067f89 */ /* 0x000e6200000e0000 */
[----:B------:R-:W-:Y:S01]  /*19900*/  PLOP3.LUT P5, PT, PT, PT, UP0, 0x40, 0x0 ;  /* 0x000000000000781c */ /* 0x000fe20003fae808 */
[----:B------:R2:W3:Y:S01]  /*19910*/  MUFU.EX2 R61, R3 ;  /* 0x00000003003d7308 */ /* 0x0004e20000000800 */
[----:B------:R-:W-:Y:S01]  /*19920*/  PLOP3.LUT P4, PT, PT, PT, UP6, 0x40, 0x0 ;  /* 0x000000000000781c */ /* 0x000fe20003f8e868 */
[----:B------:R-:W-:Y:S01]  /*19930*/  UISETP.NE.AND UP0, UPT, UR37, URZ, UPT ;  /* 0x0000003f2500728c */ /* 0x000fe2000bf05270 */
[C---:B------:R-:W-:Y:S02]  /*19940*/  ISETP.GT.AND P0, PT, R0.reuse, 0x40, P5 ;  /* 0x000000400000780c */ /* 0x040fe40002f04270 */
[----:B------:R-:W-:Y:S02]  /*19950*/  ISETP.GT.AND P1, PT, R0, 0x41, P4 ;  /* 0x000000410000780c */ /* 0x000fe40002724270 */
[----:B------:R-:W-:Y:S02]  /*19960*/  ISETP.LT.OR P0, PT, R2, 0x41, P0 ;  /* 0x000000410200780c */ /* 0x000fe40000701670 */
[----:B------:R-:W-:Y:S02]  /*19970*/  PLOP3.LUT P3, PT, PT, PT, UP5, 0x40, 0x0 ;  /* 0x000000000000781c */ /* 0x000fe40003f6e858 */
[----:B------:R-:W-:Y:S02]  /*19980*/  FSEL R188, R188, -INF , !P0 ;  /* 0xff800000bcbc7808 */ /* 0x000fe40004000000 */
[----:B------:R-:W-:Y:S02]  /*19990*/  PLOP3.LUT P0, PT, PT, PT, UP4, 0x40, 0x0 ;  /* 0x000000000000781c */ /* 0x000fe40003f0e848 */
[----:B------:R-:W-:Y:S02]  /*199a0*/  ISETP.LT.OR P1, PT, R2, 0x42, P1 ;  /* 0x000000420200780c */ /* 0x000fe40000f21670 */
[C---:B------:R-:W-:Y:S02]  /*199b0*/  ISETP.GT.AND P3, PT, R0.reuse, 0x48, P3 ;  /* 0x000000480000780c */ /* 0x040fe40001f64270 */
[----:B------:R-:W-:Y:S02]  /*199c0*/  ISETP.GT.AND P0, PT, R0, 0x49, P0 ;  /* 0x000000490000780c */ /* 0x000fe40000704270 */
[----:B------:R-:W-:Y:S02]  /*199d0*/  FMNMX.FTZ R5, R178, R5, !PT ;  /* 0x00000005b2057209 */ /* 0x000fe40007810000 */
[----:B------:R-:W-:Y:S02]  /*199e0*/  ISETP.LT.OR P0, PT, R2, 0x4a, P0 ;  /* 0x0000004a0200780c */ /* 0x000fe40000701670 */
[----:B-1----:R-:W-:Y:S01]  /*199f0*/  FMNMX.FTZ R4, R4, R6, !PT ;  /* 0x0000000604047209 */ /* 0x002fe20007810000 */
[----:B------:R-:W-:Y:S01]  /*19a00*/  FFMA.FTZ R6, R11, c[0x0][0x2d0], -R74 ;  /* 0x0000b4000b067a23 */ /* 0x000fe2000001084a */
[----:B------:R-:W-:Y:S01]  /*19a10*/  FSEL R191, R75, -INF , !P1 ;  /* 0xff8000004bbf7808 */ /* 0x000fe20004800000 */
[----:B------:R-:W-:Y:S01]  /*19a20*/  FMUL.FTZ R75, R71, c[0x0][0x2d0] ;  /* 0x0000b400474b7a20 */ /* 0x000fe20000410000 */
[----:B------:R-:W-:Y:S01]  /*19a30*/  ISETP.LT.OR P1, PT, R2, 0x49, P3 ;  /* 0x000000490200780c */ /* 0x000fe20001f21670 */
[----:B------:R-:W-:Y:S01]  /*19a40*/  MUFU.EX2 R38, R6 ;  /* 0x0000000600267308 */ /* 0x000fe20000000800 */
[----:B------:R-:W-:Y:S01]  /*19a50*/  PLOP3.LUT P3, PT, PT, PT, UP2, 0x40, 0x0 ;  /* 0x000000000000781c */ /* 0x000fe20003f6e828 */
[----:B------:R-:W1:Y:S01]  /*19a60*/  SHFL.BFLY PT, R70, R4, 0x1, 0x1f ;  /* 0x0c201f0004467f89 */ /* 0x000e6200000e0000 */
[----:B--2---:R-:W-:Y:S02]  /*19a70*/  FMNMX.FTZ R3, R188, R5, !PT ;  /* 0x00000005bc037209 */ /* 0x004fe40007810000 */
[----:B------:R-:W-:Y:S02]  /*19a80*/  PLOP3.LUT P4, PT, PT, PT, UP3, 0x40, 0x0 ;  /* 0x000000000000781c */ /* 0x000fe40003f8e838 */
[----:B------:R-:W-:Y:S02]  /*19a90*/  FSEL R192, R78, -INF , !P1 ;  /* 0xff8000004ec07808 */ /* 0x000fe40004800000 */
[----:B------:R-:W-:Y:S02]  /*19aa0*/  FSEL R194, R79, -INF , !P0 ;  /* 0xff8000004fc27808 */ /* 0x000fe40004000000 */
[C---:B------:R-:W-:Y:S02]  /*19ab0*/  ISETP.GT.AND P4, PT, R0.reuse, 0x50, P4 ;  /* 0x000000500000780c */ /* 0x040fe40002784270 */
[----:B------:R-:W-:Y:S02]  /*19ac0*/  ISETP.GT.AND P0, PT, R0, 0x51, P3 ;  /* 0x000000510000780c */ /* 0x000fe40001f04270 */
[----:B------:R-:W-:Y:S02]  /*19ad0*/  FMNMX.FTZ R3, R191, R3, !PT ;  /* 0x00000003bf037209 */ /* 0x000fe40007810000 */
[----:B------:R-:W-:Y:S02]  /*19ae0*/  FSETP.NEU.FTZ.AND P1, PT, R71, -INF , PT ;  /* 0xff8000004700780b */ /* 0x000fe40003f3d000 */
[C---:B------:R-:W-:Y:S02]  /*19af0*/  ISETP.LT.OR P3, PT, R2.reuse, 0x51, P4 ;  /* 0x000000510200780c */ /* 0x040fe40002761670 */
[----:B------:R-:W-:Y:S02]  /*19b00*/  ISETP.LT.OR P0, PT, R2, 0x52, P0 ;  /* 0x000000520200780c */ /* 0x000fe40000701670 */
[----:B------:R-:W-:Y:S02]  /*19b10*/  FMNMX.FTZ R3, R192, R3, !PT ;  /* 0x00000003c0037209 */ /* 0x000fe40007810000 */
[----:B------:R-:W-:Y:S02]  /*19b20*/  FSEL R75, R75, RZ, P1 ;  /* 0x000000ff4b4b7208 */ /* 0x000fe40000800000 */
[----:B------:R-:W-:Y:S02]  /*19b30*/  FSEL R202, R91, -INF , !P0 ;  /* 0xff8000005bca7808 */ /* 0x000fe40004000000 */
[----:B------:R-:W-:Y:S01]  /*19b40*/  FMNMX.FTZ R3, R194, R3, !PT ;  /* 0x00000003c2037209 */ /* 0x000fe20007810000 */
[--C-:B------:R-:W-:Y:S01]  /*19b50*/  FFMA.FTZ R5, R10, c[0x0][0x2d0], -R75.reuse ;  /* 0x0000b4000a057a23 */ /* 0x100fe2000001084b */
[----:B------:R-:W-:Y:S01]  /*19b60*/  FSEL R199, R42, -INF , !P3 ;  /* 0xff8000002ac77808 */ /* 0x000fe20005800000 */
[--C-:B------:R-:W-:Y:S01]  /*19b70*/  FFMA.FTZ R92, R95, c[0x0][0x2d0], -R75.reuse ;  /* 0x0000b4005f5c7a23 */ /* 0x100fe2000001084b */
[----:B------:R-:W-:Y:S01]  /*19b80*/  PLOP3.LUT P3, PT, PT, PT, UP1, 0x40, 0x0 ;  /* 0x000000000000781c */ /* 0x000fe20003f6e818 */
[----:B------:R2:W-:Y:S01]  /*19b90*/  MUFU.EX2 R84, R5 ;  /* 0x0000000500547308 */ /* 0x0005e20000000800 */
[----:B------:R-:W-:Y:S01]  /*19ba0*/  PLOP3.LUT P0, PT, PT, PT, UP0, 0x40, 0x0 ;  /* 0x000000000000781c */ /* 0x000fe20003f0e808 */
[----:B------:R-:W-:Y:S01]  /*19bb0*/  UISETP.GT.AND UP0, UPT, UR12, UR11, UPT ;  /* 0x0000000b0c00728c */ /* 0x000fe2000bf04270 */
[C---:B------:R-:W-:Y:S01]  /*19bc0*/  ISETP.GT.AND P3, PT, R0.reuse, 0x58, P3 ;  /* 0x000000580000780c */ /* 0x040fe20001f64270 */
[----:B------:R-:W-:Y:S01]  /*19bd0*/  UIADD3 UR12, UR12, -0x1, URZ ;  /* 0xffffffff0c0c7890 */ /* 0x000fe2000fffe03f */
[----:B------:R-:W-:Y:S02]  /*19be0*/  ISETP.GT.AND P0, PT, R0, 0x59, P0 ;  /* 0x000000590000780c */ /* 0x000fe40000704270 */
[----:B------:R-:W-:Y:S01]  /*19bf0*/  FMNMX.FTZ R0, R199, R3, !PT ;  /* 0x00000003c7007209 */ /* 0x000fe20007810000 */
[--C-:B------:R-:W-:Y:S01]  /*19c00*/  FFMA.FTZ R3, R22, c[0x0][0x2d0], -R75.reuse ;  /* 0x0000b40016037a23 */ /* 0x100fe2000001084b */
[----:B---3--:R-:W-:Y:S02]  /*19c10*/  F2FP.PACK_AB R78, R61, R87 ;  /* 0x000000573d4e723e */ /* 0x008fe400000000ff */
[----:B------:R-:W-:Y:S01]  /*19c20*/  ISETP.LT.OR P0, PT, R2, 0x5a, P0 ;  /* 0x0000005a0200780c */ /* 0x000fe20000701670 */
[----:B------:R3:W-:Y:S01]  /*19c30*/  MUFU.EX2 R60, R3 ;  /* 0x00000003003c7308 */ /* 0x0007e20000000800 */
[----:B-1----:R-:W-:Y:S02]  /*19c40*/  FMNMX.FTZ R70, R4, R70, !PT ;  /* 0x0000004604467209 */ /* 0x002fe40007810000 */
[----:B------:R-:W-:Y:S02]  /*19c50*/  FSEL R73, R34, -INF , !P0 ;  /* 0xff80000022497808 */ /* 0x000fe40004000000 */
[C---:B------:R-:W-:Y:S01]  /*19c60*/  FSETP.NEU.FTZ.AND P0, PT, R70.reuse, -INF , PT ;  /* 0xff8000004600780b */ /* 0x040fe20003f1d000 */
[----:B------:R-:W-:Y:S01]  /*19c70*/  FMUL.FTZ R96, R70, c[0x0][0x2d0] ;  /* 0x0000b40046607a20 */ /* 0x000fe20000410000 */
[----:B------:R-:W-:Y:S01]  /*19c80*/  ISETP.LT.OR P3, PT, R2, 0x59, P3 ;  /* 0x000000590200780c */ /* 0x000fe20001f61670 */
[--C-:B------:R-:W-:Y:S01]  /*19c90*/  FFMA.FTZ R2, R20, c[0x0][0x2d0], -R75.reuse ;  /* 0x0000b40014027a23 */ /* 0x100fe2000001084b */
[----:B------:R-:W-:Y:S01]  /*19ca0*/  FMNMX.FTZ R0, R202, R0, !PT ;  /* 0x00000000ca007209 */ /* 0x000fe20007810000 */
[----:B------:R-:W-:Y:S01]  /*19cb0*/  LDSM.16.MT88.4 R20, [R209+0x100] ;  /* 0x00010000d114783b */ /* 0x000fe20000004200 */
[----:B------:R-:W-:Y:S01]  /*19cc0*/  FSEL R96, R96, RZ, P0 ;  /* 0x000000ff60607208 */ /* 0x000fe20000000000 */
[----:B------:R1:W4:Y:S01]  /*19cd0*/  MUFU.EX2 R86, R2 ;  /* 0x0000000200567308 */ /* 0x0003220000000800 */
[----:B------:R-:W-:Y:S01]  /*19ce0*/  FSEL R201, R35, -INF , !P3 ;  /* 0xff80000023c97808 */ /* 0x000fe20005800000 */
[--C-:B--2---:R-:W-:Y:S02]  /*19cf0*/  FFMA.FTZ R5, R17, c[0x0][0x2d0], -R75.reuse ;  /* 0x0000b40011057a23 */ /* 0x104fe4000001084b */
[--C-:B------:R-:W-:Y:S01]  /*19d00*/  FFMA.FTZ R4, R15, c[0x0][0x2d0], -R96.reuse ;  /* 0x0000b4000f047a23 */ /* 0x100fe20000010860 */
[----:B------:R-:W-:Y:S01]  /*19d10*/  FMNMX.FTZ R0, R201, R0, !PT ;  /* 0x00000000c9007209 */ /* 0x000fe20007810000 */
[--C-:B------:R-:W-:Y:S02]  /*19d20*/  FFMA.FTZ R32, R32, c[0x0][0x2d0], -R96.reuse ;  /* 0x0000b40020207a23 */ /* 0x100fe40000010860 */
[--C-:B------:R-:W-:Y:S01]  /*19d30*/  FFMA.FTZ R44, R44, c[0x0][0x2d0], -R96.reuse ;  /* 0x0000b4002c2c7a23 */ /* 0x100fe20000010860 */
[----:B------:R-:W-:Y:S01]  /*19d40*/  FMNMX.FTZ R0, R73, R0, !PT ;  /* 0x0000000049007209 */ /* 0x000fe20007810000 */
[----:B------:R-:W-:Y:S01]  /*19d50*/  MUFU.EX2 R36, R4 ;  /* 0x0000000400247308 */ /* 0x000fe20000000800 */
[--C-:B---3--:R-:W-:Y:S02]  /*19d60*/  FFMA.FTZ R3, R8, c[0x0][0x2d0], -R96.reuse ;  /* 0x0000b40008037a23 */ /* 0x108fe40000010860 */
[--C-:B------:R-:W-:Y:S07]  /*19d70*/  FFMA.FTZ R8, R25, c[0x0][0x2d0], -R75.reuse ;  /* 0x0000b40019087a23 */ /* 0x100fee000001084b */
[----:B------:R2:W-:Y:S01]  /*19d80*/  MUFU.EX2 R57, R3 ;  /* 0x0000000300397308 */ /* 0x0005e20000000800 */
[----:B-1----:R-:W1:Y:S01]  /*19d90*/  SHFL.BFLY PT, R2, R0, 0x2, 0x1f ;  /* 0x0c401f0000027f89 */ /* 0x002e6200000e0000 */
[----:B----4-:R-:W-:Y:S08]  /*19da0*/  F2FP.PACK_AB R79, R60, R86 ;  /* 0x000000563c4f723e */ /* 0x010ff000000000ff */
[----:B------:R-:W3:Y:S10]  /*19db0*/  MUFU.EX2 R49, R5 ;  /* 0x0000000500317308 */ /* 0x000ef40000000800 */
[----:B------:R-:W-:Y:S01]  /*19dc0*/  MUFU.EX2 R63, R8 ;  /* 0x00000008003f7308 */ /* 0x000fe20000000800 */
[--C-:B--2---:R-:W-:Y:S02]  /*19dd0*/  FFMA.FTZ R3, R12, c[0x0][0x2d0], -R96.reuse ;  /* 0x0000b4000c037a23 */ /* 0x104fe40000010860 */
[--C-:B------:R-:W-:Y:S07]  /*19de0*/  FFMA.FTZ R12, R27, c[0x0][0x2d0], -R75.reuse ;  /* 0x0000b4001b0c7a23 */ /* 0x100fee000001084b */
[----:B------:R2:W4:Y:S01]  /*19df0*/  MUFU.EX2 R37, R3 ;  /* 0x0000000300257308 */ /* 0x0005220000000800 */
[----:B---3--:R-:W-:Y:S09]  /*19e00*/  F2FP.PACK_AB R77, R49, R84 ;  /* 0x00000054314d723e */ /* 0x008ff200000000ff */
[----:B------:R-:W-:Y:S01]  /*19e10*/  MUFU.EX2 R51, R12 ;  /* 0x0000000c00337308 */ /* 0x000fe20000000800 */
[----:B--2---:R-:W-:Y:S09]  /*19e20*/  FFMA.FTZ R3, R13, c[0x0][0x2d0], -R96 ;  /* 0x0000b4000d037a23 */ /* 0x004ff20000010860 */
[----:B------:R1:W-:Y:S02]  /*19e30*/  MUFU.EX2 R85, R3 ;  /* 0x0000000300557308 */ /* 0x0003e40000000800 */
[----:B-1----:R-:W-:Y:S01]  /*19e40*/  FMNMX.FTZ R3, R0, R2, !PT ;  /* 0x0000000200037209 */ /* 0x002fe20007810000 */
[----:B------:R-:W-:Y:S01]  /*19e50*/  FFMA.FTZ R2, R24, c[0x0][0x2d0], -R74 ;  /* 0x0000b40018027a23 */ /* 0x000fe2000001084a */
[----:B------:R-:W-:Y:S01]  /*19e60*/  FSEL R0, R72, RZ, P2 ;  /* 0x000000ff48007208 */ /* 0x000fe20001000000 */
[--C-:B------:R-:W-:Y:S05]  /*19e70*/  FFMA.FTZ R24, R28, c[0x0][0x2d0], -R75.reuse ;  /* 0x0000b4001c187a23 */ /* 0x100fea000001084b */
[----:B------:R1:W-:Y:S01]  /*19e80*/  MUFU.EX2 R89, R2 ;  /* 0x0000000200597308 */ /* 0x0003e20000000800 */
[----:B------:R-:W2:Y:S01]  /*19e90*/  SHFL.BFLY PT, R4, R3, 0x1, 0x1f ;  /* 0x0c201f0003047f89 */ /* 0x000ea200000e0000 */
[----:B------:R-:W-:Y:S01]  /*19ea0*/  FADD.FTZ R0, -R0, R100 ;  /* 0x0000006400007221 */ /* 0x000fe20000010100 */
[----:B------:R-:W-:Y:S01]  /*19eb0*/  MOV R100, R38 ;  /* 0x0000002600647202 */ /* 0x000fe20000000f00 */
[----:B------:R-:W-:Y:S02]  /*19ec0*/  FFMA.FTZ R28, R30, c[0x0][0x2d0], -R75 ;  /* 0x0000b4001e1c7a23 */ /* 0x000fe4000001084b */
[----:B------:R-:W-:Y:S01]  /*19ed0*/  FMUL.FTZ R0, R0, c[0x0][0x2d0] ;  /* 0x0000b40000007a20 */ /* 0x000fe20000410000 */
[----:B------:R-:W-:Y:S03]  /*19ee0*/  F2FP.PACK_AB R76, R50, R100 ;  /* 0x00000064324c723e */ /* 0x000fe600000000ff */
[----:B------:R3:W5:Y:S10]  /*19ef0*/  MUFU.EX2 R69, R0 ;  /* 0x0000000000457308 */ /* 0x0007740000000800 */
[----:B------:R-:W-:Y:S01]  /*19f00*/  MUFU.EX2 R34, R24 ;  /* 0x0000001800227308 */ /* 0x000fe20000000800 */
        /* <DEDUP_REMOVED lines=9> */
[----:B-----5:R-:W-:Y:S02]  /*19fa0*/  FMUL.FTZ R5, R69, R105 ;  /* 0x0000006945057220 */ /* 0x020fe40000410000 */
[----:B------:R-:W-:Y:S01]  /*19fb0*/  FADD.FTZ R0, -R0, R102 ;  /* 0x0000006600007221 */ /* 0x000fe20000010100 */
[----:B------:R-:W-:Y:S01]  /*19fc0*/  FSEL R97, R97, RZ, P0 ;  /* 0x000000ff61617208 */ /* 0x000fe20000000000 */
[----:B------:R-:W-:Y:S01]  /*19fd0*/  FMUL.FTZ R17, R69, R117 ;  /* 0x0000007545117220 */ /* 0x000fe20000410000 */
[-C--:B------:R-:W-:Y:S01]  /*19fe0*/  F2FP.PACK_AB R64, R101, R57.reuse ;  /* 0x000000396540723e */ /* 0x080fe200000000ff */
[----:B------:R-:W-:Y:S01]  /*19ff0*/  FMUL.FTZ R0, R0, c[0x0][0x2d0] ;  /* 0x0000b40000007a20 */ /* 0x000fe20000410000 */
[----:B------:R-:W-:Y:S01]  /*1a000*/  MOV R117, R57 ;  /* 0x0000003900757202 */ /* 0x000fe20000000f00 */
[--C-:B------:R-:W-:Y:S01]  /*1a010*/  FFMA.FTZ R4, R16, c[0x0][0x2d0], -R97.reuse ;  /* 0x0000b40010047a23 */ /* 0x100fe20000010861 */
[----:B------:R-:W-:Y:S01]  /*1a020*/  MUFU.EX2 R105, R92 ;  /* 0x0000005c00697308 */ /* 0x000fe20000000800 */
[--C-:B------:R-:W-:Y:S02]  /*1a030*/  FFMA.FTZ R58, R58, c[0x0][0x2d0], -R97.reuse ;  /* 0x0000b4003a3a7a23 */ /* 0x100fe40000010861 */
[--C-:B------:R-:W-:Y:S02]  /*1a040*/  FFMA.FTZ R62, R62, c[0x0][0x2d0], -R97.reuse ;  /* 0x0000b4003e3e7a23 */ /* 0x100fe40000010861 */
[----:B------:R-:W-:Y:S05]  /*1a050*/  FFMA.FTZ R16, R29, c[0x0][0x2d0], -R74 ;  /* 0x0000b4001d107a23 */ /* 0x000fea000001084a */
[----:B------:R2:W3:Y:S01]  /*1a060*/  MUFU.EX2 R2, R0 ;  /* 0x0000000000027308 */ /* 0x0004e20000000800 */
[C---:B-1----:R-:W-:Y:S02]  /*1a070*/  FMUL.FTZ R19, R68.reuse, R119 ;  /* 0x0000007744137220 */ /* 0x042fe40000410000 */
[C---:B------:R-:W-:Y:S02]  /*1a080*/  FMUL.FTZ R35, R68.reuse, R135 ;  /* 0x0000008744237220 */ /* 0x040fe40000410000 */
[C---:B------:R-:W-:Y:S01]  /*1a090*/  FMUL.FTZ R7, R68.reuse, R107 ;  /* 0x0000006b44077220 */ /* 0x040fe20000410000 */
[----:B------:R-:W-:Y:S04]  /*1a0a0*/  MOV R107, R36 ;  /* 0x00000024006b7202 */ /* 0x000fe80000000f00 */
[----:B------:R1:W-:Y:S01]  /*1a0b0*/  MUFU.EX2 R206, R4 ;  /* 0x0000000400ce7308 */ /* 0x0003e20000000800 */
[----:B------:R-:W-:Y:S01]  /*1a0c0*/  FMUL.FTZ R6, R68, R106 ;  /* 0x0000006a44067220 */ /* 0x000fe20000410000 */
[----:B------:R-:W4:Y:S01]  /*1a0d0*/  LDSM.16.MT88.4 R36, [R212+0x100] ;  /* 0x00010000d424783b */ /* 0x000f220000004200 */
[----:B------:R-:W-:Y:S07]  /*1a0e0*/  F2FP.PACK_AB R66, R107, R85 ;  /* 0x000000556b42723e */ /* 0x000fee00000000ff */
[----:B------:R5:W-:Y:S01]  /*1a0f0*/  MUFU.EX2 R33, R16 ;  /* 0x0000001000217308 */ /* 0x000be20000000800 */
[--C-:B--2---:R-:W-:Y:S02]  /*1a100*/  FFMA.FTZ R0, R9, c[0x0][0x2d0], -R97.reuse ;  /* 0x0000b40009007a23 */ /* 0x104fe40000010861 */
[C---:B---3--:R-:W-:Y:S02]  /*1a110*/  FMUL.FTZ R8, R2.reuse, R108 ;  /* 0x0000006c02087220 */ /* 0x048fe40000410000 */
[C---:B------:R-:W-:Y:S05]  /*1a120*/  FMUL.FTZ R9, R2.reuse, R109 ;  /* 0x0000006d02097220 */ /* 0x040fea0000410000 */
[----:B------:R2:W-:Y:S01]  /*1a130*/  MUFU.EX2 R204, R0 ;  /* 0x0000000000cc7308 */ /* 0x0005e20000000800 */
[C---:B------:R-:W-:Y:S01]  /*1a140*/  FMUL.FTZ R12, R2.reuse, R112 ;  /* 0x00000070020c7220 */ /* 0x040fe20000410000 */
[----:B------:R-:W-:Y:S01]  /*1a150*/  MOV R112, R87 ;  /* 0x0000005700707202 */ /* 0x000fe20000000f00 */
[----:B------:R-:W-:Y:S02]  /*1a160*/  FMUL.FTZ R13, R2, R113 ;  /* 0x00000071020d7220 */ /* 0x000fe40000410000 */
[--C-:B-1----:R-:W-:Y:S02]  /*1a170*/  FFMA.FTZ R4, R18, c[0x0][0x2d0], -R97.reuse ;  /* 0x0000b40012047a23 */ /* 0x102fe40000010861 */
[----:B------:R-:W-:Y:S02]  /*1a180*/  FMUL.FTZ R18, R68, R118 ;  /* 0x0000007644127220 */ /* 0x000fe40000410000 */
[----:B------:R-:W-:Y:S01]  /*1a190*/  IMAD.MOV.U32 R113, RZ, RZ, R84 ;  /* 0x000000ffff717224 */ /* 0x000fe200078e0054 */
[----:B------:R1:W3:Y:S01]  /*1a1a0*/  MUFU.EX2 R207, R4 ;  /* 0x0000000400cf7308 */ /* 0x0002e20000000800 */
[C---:B------:R-:W-:Y:S02]  /*1a1b0*/  FMUL.FTZ R24, R2.reuse, R124 ;  /* 0x0000007c02187220 */ /* 0x040fe40000410000 */
[C---:B------:R-:W-:Y:S02]  /*1a1c0*/  FMUL.FTZ R25, R2.reuse, R125 ;  /* 0x0000007d02197220 */ /* 0x040fe40000410000 */
[----:B-----5:R-:W-:Y:S02]  /*1a1d0*/  FMUL.FTZ R16, R69, R116 ;  /* 0x0000007445107220 */ /* 0x020fe40000410000 */
[C---:B------:R-:W-:Y:S02]  /*1a1e0*/  FMUL.FTZ R29, R2.reuse, R129 ;  /* 0x00000081021d7220 */ /* 0x040fe40000410000 */
[C---:B------:R-:W-:Y:S01]  /*1a1f0*/  FMUL.FTZ R45, R2.reuse, R145 ;  /* 0x00000091022d7220 */ /* 0x040fe20000410000 */
[----:B------:R5:W-:Y:S01]  /*1a200*/  MUFU.EX2 R124, R32 ;  /* 0x00000020007c7308 */ /* 0x000be20000000800 */
[----:B------:R-:W-:Y:S02]  /*1a210*/  FMUL.FTZ R57, R2, R157 ;  /* 0x0000009d02397220 */ /* 0x000fe40000410000 */
[----:B------:R-:W-:Y:S02]  /*1a220*/  IMAD.MOV.U32 R116, RZ, RZ, R86 ;  /* 0x000000ffff747224 */ /* 0x000fe400078e0056 */
[----:B--2---:R-:W-:Y:S02]  /*1a230*/  FFMA.FTZ R0, R14, c[0x0][0x2d0], -R97 ;  /* 0x0000b4000e007a23 */ /* 0x004fe40000010861 */
[----:B------:R-:W-:Y:S02]  /*1a240*/  IMAD.MOV.U32 R108, RZ, RZ, R60 ;  /* 0x000000ffff6c7224 */ /* 0x000fe400078e003c */
[----:B------:R-:W-:Y:S01]  /*1a250*/  FMUL.FTZ R60, R2, R160 ;  /* 0x000000a0023c7220 */ /* 0x000fe20000410000 */
[----:B------:R2:W2:Y:S01]  /*1a260*/  MUFU.EX2 R205, R0 ;  /* 0x0000000000cd7308 */ /* 0x0004a20000000800 */
[----:B------:R-:W-:Y:S01]  /*1a270*/  MOV R160, R116 ;  /* 0x0000007400a07202 */ /* 0x000fe20000000f00 */
[----:B-1----:R-:W-:Y:S01]  /*1a280*/  FFMA.FTZ R4, R26, c[0x0][0x2d0], -R74 ;  /* 0x0000b4001a047a23 */ /* 0x002fe2000001084a */
[----:B---3--:R-:W-:Y:S07]  /*1a290*/  F2FP.PACK_AB R67, R207, R206 ;  /* 0x000000cecf43723e */ /* 0x008fee00000000ff */
[----:B------:R1:W-:Y:S01]  /*1a2a0*/  MUFU.EX2 R91, R4 ;  /* 0x00000004005b7308 */ /* 0x0003e20000000800 */
[----:B-----5:R-:W-:Y:S01]  /*1a2b0*/  FMUL.FTZ R32, R69, R132 ;  /* 0x0000008445207220 */ /* 0x020fe20000410000 */
[----:B--2---:R-:W-:Y:S02]  /*1a2c0*/  FSEL R0, R3, RZ, P0 ;  /* 0x000000ff03007208 */ /* 0x004fe40000000000 */
[----:B------:R-:W-:Y:S02]  /*1a2d0*/  F2FP.PACK_AB R65, R205, R204 ;  /* 0x000000cccd41723e */ /* 0x000fe400000000ff */
[----:B------:R-:W-:Y:S01]  /*1a2e0*/  PLOP3.LUT P0, PT, PT, PT, UP0, 0x80, 0x0 ;  /* 0x000000000000781c */ /* 0x000fe20003f0f008 */
[----:B------:R-:W-:Y:S04]  /*1a2f0*/  FADD.FTZ R0, -R0, R103 ;  /* 0x0000006700007221 */ /* 0x000fe80000010100 */
[----:B------:R-:W-:Y:S02]  /*1a300*/  FMUL.FTZ R0, R0, c[0x0][0x2d0] ;  /* 0x0000b40000007a20 */ /* 0x000fe40000410000 */
[----:B-1----:R-:W-:Y:S02]  /*1a310*/  FMUL.FTZ R4, R69, R104 ;  /* 0x0000006845047220 */ /* 0x002fe40000410000 */
[----:B------:R-:W-:Y:S02]  /*1a320*/  IMAD.MOV.U32 R104, RZ, RZ, R89 ;  /* 0x000000ffff687224 */ /* 0x000fe400078e0059 */
[----:B------:R-:W1:Y:S03]  /*1a330*/  MUFU.EX2 R0, R0 ;  /* 0x0000000000007308 */ /* 0x000e660000000800 */
[-C--:B------:R-:W-:Y:S01]  /*1a340*/  HMMA.16816.F32 R4, R76, R20.reuse, R4 ;  /* 0x000000144c04723c */ /* 0x080fe20000001804 */
[C---:B-1----:R-:W-:Y:S01]  /*1a350*/  FMUL.FTZ R10, R0.reuse, R110 ;  /* 0x0000006e000a7220 */ /* 0x042fe20000410000 */
[----:B------:R-:W-:Y:S01]  /*1a360*/  MOV R110, R61 ;  /* 0x0000003d006e7202 */ /* 0x000fe20000000f00 */
[C---:B------:R-:W-:Y:S01]  /*1a370*/  FMUL.FTZ R11, R0.reuse, R111 ;  /* 0x0000006f000b7220 */ /* 0x040fe20000410000 */
[----:B------:R-:W-:Y:S01]  /*1a380*/  MOV R111, R63 ;  /* 0x0000003f006f7202 */ /* 0x000fe20000000f00 */
[C---:B------:R-:W-:Y:S02]  /*1a390*/  FMUL.FTZ R63, R0.reuse, R163 ;  /* 0x000000a3003f7220 */ /* 0x040fe40000410000 */
[C---:B------:R-:W-:Y:S01]  /*1a3a0*/  FMUL.FTZ R14, R0.reuse, R114 ;  /* 0x00000072000e7220 */ /* 0x040fe20000410000 */
[----:B------:R-:W-:Y:S01]  /*1a3b0*/  MOV R114, R85 ;  /* 0x0000005500727202 */ /* 0x000fe20000000f00 */
[C---:B------:R-:W-:Y:S01]  /*1a3c0*/  FMUL.FTZ R47, R0.reuse, R147 ;  /* 0x00000093002f7220 */ /* 0x040fe20000410000 */
[C---:B------:R-:W-:Y:S02]  /*1a3d0*/  HMMA.16816.F32 R8, R64.reuse, R20, R8 ;  /* 0x000000144008723c */ /* 0x040fe40000001808 */
[----:B------:R-:W-:Y:S01]  /*1a3e0*/  FMUL.FTZ R15, R0, R115 ;  /* 0x00000073000f7220 */ /* 0x000fe20000410000 */
[----:B------:R-:W1:Y:S01]  /*1a3f0*/  LDSM.16.MT88.4 R84, [R209+0x900] ;  /* 0x00090000d154783b */ /* 0x000e620000004200 */
[----:B------:R-:W-:Y:S01]  /*1a400*/  FMUL.FTZ R61, R2, R161 ;  /* 0x000000a1023d7220 */ /* 0x000fe20000410000 */
[----:B------:R-:W-:Y:S01]  /*1a410*/  MUFU.EX2 R115, R44 ;  /* 0x0000002c00737308 */ /* 0x000fe20000000800 */
[----:B------:R-:W-:Y:S02]  /*1a420*/  IMAD.MOV.U32 R161, RZ, RZ, R112 ;  /* 0x000000ffffa17224 */ /* 0x000fe400078e0070 */
[----:B------:R-:W-:Y:S01]  /*1a430*/  FFMA.FTZ R20, R31, c[0x0][0x2d0], -R74 ;  /* 0x0000b4001f147a23 */ /* 0x000fe2000001084a */
[-C--:B------:R-:W-:Y:S03]  /*1a440*/  HMMA.16816.F32 R12, R64, R22.reuse, R12 ;  /* 0x00000016400c723c */ /* 0x080fe6000000180c */
[C---:B------:R-:W-:Y:S02]  /*1a450*/  FMUL.FTZ R21, R69.reuse, R121 ;  /* 0x0000007945157220 */ /* 0x040fe40000410000 */
[C---:B------:R-:W-:Y:S01]  /*1a460*/  FMUL.FTZ R26, R0.reuse, R126 ;  /* 0x0000007e001a7220 */ /* 0x040fe20000410000 */
[----:B------:R2:W3:Y:S01]  /*1a470*/  MUFU.EX2 R59, R20 ;  /* 0x00000014003b7308 */ /* 0x0004e20000000800 */
[C---:B------:R-:W-:Y:S01]  /*1a480*/  FMUL.FTZ R27, R0.reuse, R127 ;  /* 0x0000007f001b7220 */ /* 0x040fe20000410000 */
[C---:B------:R-:W-:Y:S01]  /*1a490*/  HMMA.16816.F32 R16, R76.reuse, R22, R16 ;  /* 0x000000164c10723c */ /* 0x040fe20000001810 */
[C---:B------:R-:W-:Y:S03]  /*1a4a0*/  FMUL.FTZ R30, R0.reuse, R130 ;  /* 0x00000082001e7220 */ /* 0x040fe60000410000 */
[----:B------:R-:W-:Y:S01]  /*1a4b0*/  FMUL.FTZ R31, R0, R131 ;  /* 0x00000083001f7220 */ /* 0x000fe20000410000 */
[----:B------:R-:W-:Y:S01]  /*1a4c0*/  MOV R131, R33 ;  /* 0x0000002100837202 */ /* 0x000fe20000000f00 */
[C---:B------:R-:W-:Y:S02]  /*1a4d0*/  FMUL.FTZ R33, R69.reuse, R133 ;  /* 0x0000008545217220 */ /* 0x040fe40000410000 */
[C---:B------:R-:W-:Y:S02]  /*1a4e0*/  FMUL.FTZ R22, R68.reuse, R122 ;  /* 0x0000007a44167220 */ /* 0x040fe40000410000 */
[----:B------:R5:W-:Y:S02]  /*1a4f0*/  MUFU.EX2 R122, R48 ;  /* 0x00000030007a7308 */ /* 0x000be40000000800 */
[C---:B------:R-:W-:Y:S02]  /*1a500*/  FMUL.FTZ R23, R68.reuse, R123 ;  /* 0x0000007b44177220 */ /* 0x040fe40000410000 */
[----:B------:R-:W-:Y:S02]  /*1a510*/  IMAD.MOV.U32 R130, RZ, RZ, R34 ;  /* 0x000000ffff827224 */ /* 0x000fe400078e0022 */
[----:B------:R-:W-:Y:S02]  /*1a520*/  FMUL.FTZ R34, R68, R134 ;  /* 0x0000008644227220 */ /* 0x000fe40000410000 */
[C---:B------:R-:W-:Y:S01]  /*1a530*/  FMUL.FTZ R42, R0.reuse, R142 ;  /* 0x0000008e002a7220 */ /* 0x040fe20000410000 */
[----:B------:R-:W-:Y:S01]  /*1a540*/  LDSM.16.MT88.4 R132, [R212+0x2900] ;  /* 0x00290000d484783b */ /* 0x000fe20000004200 */
[----:B------:R-:W-:Y:S02]  /*1a550*/  FMUL.FTZ R43, R0, R143 ;  /* 0x0000008f002b7220 */ /* 0x000fe40000410000 */
[C---:B--2---:R-:W-:Y:S02]  /*1a560*/  FMUL.FTZ R20, R69.reuse, R120 ;  /* 0x0000007845147220 */ /* 0x044fe40000410000 */
[----:B------:R2:W-:Y:S01]  /*1a570*/  MUFU.EX2 R120, R28 ;  /* 0x0000001c00787308 */ /* 0x0005e20000000800 */
[----:B------:R-:W-:Y:S02]  /*1a580*/  FMUL.FTZ R44, R2, R144 ;  /* 0x00000090022c7220 */ /* 0x000fe40000410000 */
[C---:B------:R-:W-:Y:S02]  /*1a590*/  FMUL.FTZ R46, R0.reuse, R146 ;  /* 0x00000092002e7220 */ /* 0x040fe40000410000 */
[-C--:B----4-:R-:W-:Y:S01]  /*1a5a0*/  HMMA.16816.F32 R20, R76, R36.reuse, R20 ;  /* 0x000000244c14723c */ /* 0x090fe20000001814 */
[----:B---3--:R-:W-:Y:S02]  /*1a5b0*/  IMAD.MOV.U32 R123, RZ, RZ, R59 ;  /* 0x000000ffff7b7224 */ /* 0x008fe400078e003b */
[----:B------:R-:W-:Y:S02]  /*1a5c0*/  FMUL.FTZ R59, R0, R159 ;  /* 0x0000009f003b7220 */ /* 0x000fe40000410000 */
[C---:B-----5:R-:W-:Y:S02]  /*1a5d0*/  FMUL.FTZ R48, R69.reuse, R148 ;  /* 0x0000009445307220 */ /* 0x060fe40000410000 */
[----:B------:R-:W-:Y:S01]  /*1a5e0*/  IMAD.MOV.U32 R148, RZ, RZ, R49 ;  /* 0x000000ffff947224 */ /* 0x000fe200078e0031 */
[C---:B------:R-:W-:Y:S01]  /*1a5f0*/  HMMA.16816.F32 R24, R64.reuse, R36, R24 ;  /* 0x000000244018723c */ /* 0x040fe20000001818 */
[----:B------:R-:W-:Y:S03]  /*1a600*/  FMUL.FTZ R49, R69, R149 ;  /* 0x0000009545317220 */ /* 0x000fe60000410000 */
[----:B------:R-:W-:Y:S01]  /*1a610*/  MOV R149, R50 ;  /* 0x0000003200957202 */ /* 0x000fe20000000f00 */
[----:B------:R-:W-:Y:S02]  /*1a620*/  FMUL.FTZ R50, R68, R150 ;  /* 0x0000009644327220 */ /* 0x000fe40000410000 */
[--C-:B------:R-:W-:Y:S02]  /*1a630*/  FFMA.FTZ R36, R40, c[0x0][0x2d0], -R96.reuse ;  /* 0x0000b40028247a23 */ /* 0x100fe40000010860 */
[----:B------:R-:W-:Y:S02]  /*1a640*/  FFMA.FTZ R40, R41, c[0x0][0x2d0], -R96 ;  /* 0x0000b40029287a23 */ /* 0x000fe40000010860 */
[----:B------:R3:W-:Y:S01]  /*1a650*/  MUFU.EX2 R129, R36 ;  /* 0x0000002400817308 */ /* 0x0007e20000000800 */
[C---:B--2---:R-:W-:Y:S02]  /*1a660*/  FMUL.FTZ R28, R2.reuse, R128 ;  /* 0x00000080021c7220 */ /* 0x044fe40000410000 */
[----:B------:R-:W-:Y:S02]  /*1a670*/  IMAD.MOV.U32 R150, RZ, RZ, R51 ;  /* 0x000000ffff967224 */ /* 0x000fe400078e0033 */
[----:B------:R-:W-:Y:S02]  /*1a680*/  FMUL.FTZ R41, R2, R141 ;  /* 0x0000008d02297220 */ /* 0x000fe40000410000 */
[C---:B------:R-:W-:Y:S01]  /*1a690*/  FMUL.FTZ R51, R68.reuse, R151 ;  /* 0x0000009744337220 */ /* 0x040fe20000410000 */
[-C--:B------:R-:W-:Y:S01]  /*1a6a0*/  HMMA.16816.F32 R28, R64, R38.reuse, R28 ;  /* 0x00000026401c723c */ /* 0x080fe2000000181c */
[----:B------:R-:W-:Y:S01]  /*1a6b0*/  MOV R151, R91 ;  /* 0x0000005b00977202 */ /* 0x000fe20000000f00 */
[----:B------:R2:W-:Y:S01]  /*1a6c0*/  MUFU.EX2 R128, R40 ;  /* 0x0000002800807308 */ /* 0x0005e20000000800 */
[C---:B------:R-:W-:Y:S05]  /*1a6d0*/  FMUL.FTZ R37, R69.reuse, R137 ;  /* 0x0000008945257220 */ /* 0x040fea0000410000 */
[C---:B------:R-:W-:Y:S04]  /*1a6e0*/  HMMA.16816.F32 R32, R76.reuse, R38, R32 ;  /* 0x000000264c20723c */ /* 0x040fe80000001820 */
[----:B------:R4:W-:Y:S03]  /*1a6f0*/  MUFU.EX2 R137, R58 ;  /* 0x0000003a00897308 */ /* 0x0009e60000000800 */
[C---:B------:R-:W-:Y:S02]  /*1a700*/  FMUL.FTZ R38, R68.reuse, R138 ;  /* 0x0000008a44267220 */ /* 0x040fe40000410000 */
[C---:B---3--:R-:W-:Y:S03]  /*1a710*/  FMUL.FTZ R36, R69.reuse, R136 ;  /* 0x0000008845247220 */ /* 0x048fe60000410000 */
[----:B------:R-:W-:Y:S02]  /*1a720*/  FMUL.FTZ R39, R68, R139 ;  /* 0x0000008b44277220 */ /* 0x000fe40000410000 */
[----:B------:R3:W-:Y:S01]  /*1a730*/  MUFU.EX2 R136, R62 ;  /* 0x0000003e00887308 */ /* 0x0007e20000000800 */
[----:B--2---:R-:W-:Y:S04]  /*1a740*/  FMUL.FTZ R40, R2, R140 ;  /* 0x0000008c02287220 */ /* 0x004fe80000410000 */
[-C--:B------:R-:W-:Y:S08]  /*1a750*/  HMMA.16816.F32 R36, R76, R52.reuse, R36 ;  /* 0x000000344c24723c */ /* 0x080ff00000001824 */
[C---:B------:R-:W-:Y:S01]  /*1a760*/  HMMA.16816.F32 R40, R64.reuse, R52, R40 ;  /* 0x000000344028723c */ /* 0x040fe20000001828 */
[----:B----4-:R-:W-:Y:S06]  /*1a770*/  FMUL.FTZ R58, R0, R158 ;  /* 0x0000009e003a7220 */ /* 0x010fec0000410000 */
[--C-:B------:R-:W-:Y:S01]  /*1a780*/  FFMA.FTZ R52, R56, c[0x0][0x2d0], -R97.reuse ;  /* 0x0000b40038347a23 */ /* 0x100fe20000010861 */
[-C--:B------:R-:W-:Y:S01]  /*1a790*/  HMMA.16816.F32 R44, R64, R54.reuse, R44 ;  /* 0x00000036402c723c */ /* 0x080fe2000000182c */
[C---:B------:R-:W-:Y:S02]  /*1a7a0*/  FMUL.FTZ R53, R69.reuse, R153 ;  /* 0x0000009945357220 */ /* 0x040fe40000410000 */
[----:B------:R2:W4:Y:S01]  /*1a7b0*/  MUFU.EX2 R138, R52 ;  /* 0x00000034008a7308 */ /* 0x0005220000000800 */
[----:B------:R-:W-:Y:S02]  /*1a7c0*/  FMUL.FTZ R56, R2, R156 ;  /* 0x0000009c02387220 */ /* 0x000fe40000410000 */
[----:B---3--:R-:W-:Y:S01]  /*1a7d0*/  FMUL.FTZ R62, R0, R162 ;  /* 0x000000a2003e7220 */ /* 0x008fe20000410000 */
[----:B------:R-:W-:Y:S01]  /*1a7e0*/  MOV R162, R101 ;  /* 0x0000006500a27202 */ /* 0x000fe20000000f00 */
[C---:B------:R-:W-:Y:S07]  /*1a7f0*/  HMMA.16816.F32 R48, R76.reuse, R54, R48 ;  /* 0x000000364c30723c */ /* 0x040fee0000001830 */
[C---:B------:R-:W-:Y:S02]  /*1a800*/  FMUL.FTZ R54, R68.reuse, R154 ;  /* 0x0000009a44367220 */ /* 0x040fe40000410000 */
[----:B------:R-:W-:Y:S03]  /*1a810*/  FMUL.FTZ R55, R68, R155 ;  /* 0x0000009b44377220 */ /* 0x000fe60000410000 */
[----:B--2---:R-:W-:Y:S07]  /*1a820*/  FMUL.FTZ R52, R69, R152 ;  /* 0x0000009845347220 */ /* 0x004fee0000410000 */
        /* <DEDUP_REMOVED lines=93> */
[----:B------:R-:W-:Y:S04]  /*1ae00*/  IMAD.MOV.U32 R197, RZ, RZ, R100 ;  /* 0x000000ffffc57224 */ /* 0x000fe800078e0064 */
        /* <DEDUP_REMOVED lines=18> */
[--C-:B--2---:R-:W-:Y:S09]  /*1af30*/  FFMA.FTZ R84, R187, c[0x0][0x2d0], -R96.reuse ;  /* 0x0000b400bb547a23 */ /* 0x104ff20000010860 */
[----:B------:R2:W-:Y:S01]  /*1af40*/  MUFU.EX2 R185, R84 ;  /* 0x0000005400b97308 */ /* 0x0005e20000000800 */
[----:B---3--:R-:W-:Y:S01]  /*1af50*/  FFMA.FTZ R92, R186, c[0x0][0x2d0], -R97 ;  /* 0x0000b400ba5c7a23 */ /* 0x008fe20000010861 */
[----:B------:R-:W-:Y:S08]  /*1af60*/  MOV R186, R106 ;  /* 0x0000006a00ba7202 */ /* 0x000ff00000000f00 */
[----:B------:R3:W-:Y:S01]  /*1af70*/  MUFU.EX2 R103, R92 ;  /* 0x0000005c00677308 */ /* 0x0007e20000000800 */
[----:B-1----:R-:W1:Y:S01]  /*1af80*/  LDSM.16.MT88.4 R88, [R211+0x1100] ;  /* 0x00110000d358783b */ /* 0x002e620000004200 */
[----:B--2---:R-:W-:Y:S02]  /*1af90*/  FFMA.FTZ R84, R190, c[0x0][0x2d0], -R96 ;  /* 0x0000b400be547a23 */ /* 0x004fe40000010860 */
[----:B------:R-:W-:Y:S06]  /*1afa0*/  IMAD.MOV.U32 R190, RZ, RZ, R109 ;  /* 0x000000ffffbe7224 */ /* 0x000fec00078e006d */
[----:B------:R2:W4:Y:S01]  /*1afb0*/  MUFU.EX2 R187, R84 ;  /* 0x0000005400bb7308 */ /* 0x0005220000000800 */
[----:B---3--:R-:W-:Y:S01]  /*1afc0*/  FFMA.FTZ R92, R227, c[0x0][0x2d0], -R75 ;  /* 0x0000b400e35c7a23 */ /* 0x008fe2000001084b */
[----:B------:R-:W-:Y:S02]  /*1afd0*/  MOV R227, R120 ;  /* 0x0000007800e37202 */ /* 0x000fe40000000f00 */
[----:B------:R-:W-:Y:S01]  /*1afe0*/  MOV R120, R110 ;  /* 0x0000006e00787202 */ /* 0x000fe20000000f00 */
        /* <DEDUP_REMOVED lines=8> */
[--C-:B------:R-:W-:Y:S01]  /*1b070*/  FFMA.FTZ R80, R230, c[0x0][0x2d0], -R74.reuse ;  /* 0x0000b400e6507a23 */ /* 0x100fe2000001084a */
        /* <DEDUP_REMOVED lines=13> */
[----:B-1----:R-:W-:Y:S02]  /*1b150*/  FFMA.FTZ R80, R200, c[0x0][0x2d0], -R75 ;  /* 0x0000b400c8507a23 */ /* 0x002fe4000001084b */
[----:B------:R-:W-:Y:S07]  /*1b160*/  IMAD.MOV.U32 R200, RZ, RZ, R115 ;  /* 0x000000ffffc87224 */ /* 0x000fee00078e0073 */
        /* <DEDUP_REMOVED lines=9> */
[----:B------:R-:W-:Y:S02]  /*1b200*/  IMAD.MOV.U32 R233, RZ, RZ, R123 ;  /* 0x000000ffffe97224 */ /* 0x000fe400078e007b */
[----:B------:R1:W-:Y:S01]  /*1b210*/  MUFU.EX2 R158, R84 ;  /* 0x00000054009e7308 */ /* 0x0003e20000000800 */
[----:B------:R-:W-:Y:S04]  /*1b220*/  MOV R123, R114 ;  /* 0x00000072007b7202 */ /* 0x000fe80000000f00 */
[C---:B------:R-:W-:Y:S08]  /*1b230*/  HMMA.16816.F32 R16, R76.reuse, R86, R16 ;  /* 0x000000564c10723c */ /* 0x040ff00000001810 */
[-C--:B------:R-:W-:Y:S08]  /*1b240*/  HMMA.16816.F32 R20, R76, R88.reuse, R20 ;  /* 0x000000584c14723c */ /* 0x080ff00000001814 */
[C---:B------:R-:W-:Y:S01]  /*1b250*/  HMMA.16816.F32 R24, R80.reuse, R88, R24 ;  /* 0x000000585018723c */ /* 0x040fe20000001818 */
[----:B-1----:R-:W-:Y:S03]  /*1b260*/  FFMA.FTZ R84, R234, c[0x0][0x2d0], -R74 ;  /* 0x0000b400ea547a23 */ /* 0x002fe6000001084a */
[----:B------:R-:W-:Y:S03]  /*1b270*/  MOV R234, R160 ;  /* 0x000000a000ea7202 */ /* 0x000fe60000000f00 */
[--C-:B------:R-:W-:Y:S01]  /*1b280*/  FFMA.FTZ R88, R226, c[0x0][0x2d0], -R96.reuse ;  /* 0x0000b400e2587a23 */ /* 0x100fe20000010860 */
[-C--:B------:R-:W-:Y:S01]  /*1b290*/  HMMA.16816.F32 R28, R80, R90.reuse, R28 ;  /* 0x0000005a501c723c */ /* 0x080fe2000000181c */
[----:B------:R1:W-:Y:S03]  /*1b2a0*/  MUFU.EX2 R180, R84 ;  /* 0x0000005400b47308 */ /* 0x0003e60000000800 */
[----:B------:R-:W-:Y:S04]  /*1b2b0*/  MOV R226, R108 ;  /* 0x0000006c00e27202 */ /* 0x000fe80000000f00 */
[C---:B------:R-:W-:Y:S03]  /*1b2c0*/  HMMA.16816.F32 R32, R76.reuse, R90, R32 ;  /* 0x0000005a4c20723c */ /* 0x040fe60000001820 */
[----:B------:R3:W-:Y:S05]  /*1b2d0*/  MUFU.EX2 R156, R88 ;  /* 0x00000058009c7308 */ /* 0x0007ea0000000800 */
[-C--:B--2---:R-:W-:Y:S08]  /*1b2e0*/  HMMA.16816.F32 R36, R76, R92.reuse, R36 ;  /* 0x0000005c4c24723c */ /* 0x084ff00000001824 */
[C---:B------:R-:W-:Y:S01]  /*1b2f0*/  HMMA.16816.F32 R40, R80.reuse, R92, R40 ;  /* 0x0000005c5028723c */ /* 0x040fe20000001828 */
[----:B-1----:R-:W-:Y:S03]  /*1b300*/  FFMA.FTZ R84, R231, c[0x0][0x2d0], -R75 ;  /* 0x0000b400e7547a23 */ /* 0x002fe6000001084b */
[----:B------:R-:W-:Y:S01]  /*1b310*/  IMAD.MOV.U32 R231, RZ, RZ, R161 ;  /* 0x000000ffffe77224 */ /* 0x000fe200078e00a1 */
[----:B------:R1:W-:Y:S02]  /*1b320*/  MUFU.EX2 R157, R84 ;  /* 0x00000054009d7308 */ /* 0x0003e40000000800 */
[----:B------:R-:W-:Y:S01]  /*1b330*/  FFMA.FTZ R92, R191, c[0x0][0x2d0], -R97 ;  /* 0x0000b400bf5c7a23 */ /* 0x000fe20000010861 */
[-C--:B------:R-:W-:Y:S01]  /*1b340*/  HMMA.16816.F32 R44, R80, R94.reuse, R44 ;  /* 0x0000005e502c723c */ /* 0x080fe2000000182c */
[--C-:B---3--:R-:W-:Y:S03]  /*1b350*/  FFMA.FTZ R88, R228, c[0x0][0x2d0], -R96.reuse ;  /* 0x0000b400e4587a23 */ /* 0x108fe60000010860 */
[----:B------:R-:W-:Y:S03]  /*1b360*/  MOV R228, R162 ;  /* 0x000000a200e47202 */ /* 0x000fe60000000f00 */
[----:B------:R2:W-:Y:S01]  /*1b370*/  MUFU.EX2 R100, R92 ;  /* 0x0000005c00647308 */ /* 0x0005e20000000800 */
[C---:B------:R-:W-:Y:S09]  /*1b380*/  HMMA.16816.F32 R48, R76.reuse, R94, R48 ;  /* 0x0000005e4c30723c */ /* 0x040ff20000001830 */
[----:B------:R3:W-:Y:S03]  /*1b390*/  MUFU.EX2 R178, R88 ;  /* 0x0000005800b27308 */ /* 0x0007e60000000800 */
[----:B-1----:R-:W-:Y:S02]  /*1b3a0*/  FFMA.FTZ R84, R232, c[0x0][0x2d0], -R75 ;  /* 0x0000b400e8547a23 */ /* 0x002fe4000001084b */
[----:B------:R-:W4:Y:S05]  /*1b3b0*/  LDL.LU R232, [R1+0x1c] ;  /* 0x00001c0001e87983 */ /* 0x000f2a0000300800 */
[----:B------:R1:W-:Y:S01]  /*1b3c0*/  MUFU.EX2 R179, R84 ;  /* 0x0000005400b37308 */ /* 0x0003e20000000800 */
[----:B------:R-:W5:Y:S01]  /*1b3d0*/  LDL.LU R163, [R1+0x14] ;  /* 0x0000140001a37983 */ /* 0x000f620000300800 */
[----:B--2---:R-:W-:Y:S03]  /*1b3e0*/  FFMA.FTZ R92, R192, c[0x0][0x2d0], -R97 ;  /* 0x0000b400c05c7a23 */ /* 0x004fe60000010861 */
[----:B------:R-:W2:Y:S05]  /*1b3f0*/  LDL.LU R112, [R1+0x18] ;  /* 0x0000180001707983 */ /* 0x000eaa0000300800 */
[----:B------:R1:W-:Y:S01]  /*1b400*/  MUFU.EX2 R99, R92 ;  /* 0x0000005c00637308 */ /* 0x0003e20000000800 */
[--C-:B---3--:R-:W-:Y:S09]  /*1b410*/  FFMA.FTZ R88, R229, c[0x0][0x2d0], -R96.reuse ;  /* 0x0000b400e5587a23 */ /* 0x108ff20000010860 */
[----:B------:R3:W3:Y:S01]  /*1b420*/  MUFU.EX2 R177, R88 ;  /* 0x0000005800b17308 */ /* 0x0006e20000000800 */
[----:B-1----:R-:W-:Y:S02]  /*1b430*/  FFMA.FTZ R84, R203, c[0x0][0x2d0], -R96 ;  /* 0x0000b400cb547a23 */ /* 0x002fe40000010860 */
[----:B------:R-:W-:Y:S02]  /*1b440*/  IMAD.MOV.U32 R203, RZ, RZ, R117 ;  /* 0x000000ffffcb7224 */ /* 0x000fe400078e0075 */
[----:B------:R-:W-:Y:S05]  /*1b450*/  LDSM.16.MT88.4 R116, [R209+0x2900] ;  /* 0x00290000d174783b */ /* 0x000fea0000004200 */
[----:B------:R1:W-:Y:S01]  /*1b460*/  MUFU.EX2 R155, R84 ;  /* 0x00000054009b7308 */ /* 0x0003e20000000800 */
[----:B------:R-:W-:Y:S09]  /*1b470*/  FFMA.FTZ R92, R237, c[0x0][0x2d0], -R75 ;  /* 0x0000b400ed5c7a23 */ /* 0x000ff2000001084b */
[----:B------:R1:W-:Y:S01]  /*1b480*/  MUFU.EX2 R172, R92 ;  /* 0x0000005c00ac7308 */ /* 0x0003e20000000800 */
[--C-:B---3--:R-:W-:Y:S09]  /*1b490*/  FFMA.FTZ R88, R236, c[0x0][0x2d0], -R74.reuse ;  /* 0x0000b400ec587a23 */ /* 0x108ff2000001084a */
[----:B------:R3:W-:Y:S01]  /*1b4a0*/  MUFU.EX2 R176, R88 ;  /* 0x0000005800b07308 */ /* 0x0007e20000000800 */
[----:B-1----:R-:W1:Y:S08]  /*1b4b0*/  LDSM.16.MT88.4 R84, [R211+0x1900] ;  /* 0x00190000d354783b */ /* 0x002e700000004200 */
[----:B------:R-:W-:Y:S01]  /*1b4c0*/  LDSM.16.MT88.4 R92, [R210+0x2100] ;  /* 0x00210000d25c783b */ /* 0x000fe20000004200 */
[--C-:B---3--:R-:W-:Y:S04]  /*1b4d0*/  FFMA.FTZ R88, R188, c[0x0][0x2d0], -R97.reuse ;  /* 0x0000b400bc587a23 */ /* 0x108fe80000010861 */
[----:B------:R3:W3:Y:S01]  /*1b4e0*/  MUFU.EX2 R101, R88 ;  /* 0x0000005800657308 */ /* 0x0006e20000000800 */
        /* <DEDUP_REMOVED lines=9> */
[----:B------:R-:W-:Y:S01]  /*1b580*/  F2FP.PACK_AB R81, R100, R101 ;  /* 0x000000656451723e */ /* 0x000fe200000000ff */
[----:B------:R1:W1:Y:S02]  /*1b590*/  MUFU.EX2 R175, R80 ;  /* 0x0000005000af7308 */ /* 0x0002640000000800 */
[----:B------:R-:W-:Y:S02]  /*1b5a0*/  F2FP.PACK_AB R76, R182, R183 ;  /* 0x000000b7b64c723e */ /* 0x000fe400000000ff */
[----:B------:R-:W-:Y:S03]  /*1b5b0*/  F2FP.PACK_AB R77, R181, R159 ;  /* 0x0000009fb54d723e */ /* 0x000fe600000000ff */
[----:B------:R-:W-:Y:S02]  /*1b5c0*/  F2FP.PACK_AB R78, R180, R158 ;  /* 0x0000009eb44e723e */ /* 0x000fe400000000ff */
[----:B------:R-:W-:Y:S01]  /*1b5d0*/  F2FP.PACK_AB R79, R179, R157 ;  /* 0x0000009db34f723e */ /* 0x000fe200000000ff */
[----:B---3--:R-:W3:Y:S01]  /*1b5e0*/  LDSM.16.MT88.4 R84, [R212+0x2100] ;  /* 0x00210000d454783b */ /* 0x008ee20000004200 */
[----:B------:R-:W-:Y:S05]  /*1b5f0*/  F2FP.PACK_AB R83, R98, R99 ;  /* 0x000000636253723e */ /* 0x000fea00000000ff */
[-C--:B-1----:R-:W-:Y:S01]  /*1b600*/  HMMA.16816.F32 R4, R76, R88.reuse, R4 ;  /* 0x000000584c04723c */ /* 0x082fe20000001804 */
[--C-:B------:R-:W-:Y:S01]  /*1b610*/  FFMA.FTZ R80, R235, c[0x0][0x2d0], -R75.reuse ;  /* 0x0000b400eb507a23 */ /* 0x100fe2000001084b */
[----:B------:R-:W-:Y:S03]  /*1b620*/  F2FP.PACK_AB R164, R175, R176 ;  /* 0x000000b0afa4723e */ /* 0x000fe600000000ff */
[----:B------:R1:W1:Y:S02]  /*1b630*/  MUFU.EX2 R174, R80 ;  /* 0x0000005000ae7308 */ /* 0x0002640000000800 */
[----:B-1----:R-:W-:Y:S02]  /*1b640*/  F2FP.PACK_AB R80, R156, R155 ;  /* 0x0000009b9c50723e */ /* 0x002fe400000000ff */
[----:B------:R-:W-:Y:S05]  /*1b650*/  F2FP.PACK_AB R165, R172, R174 ;  /* 0x000000aeaca5723e */ /* 0x000fea00000000ff */
[C---:B------:R-:W-:Y:S07]  /*1b660*/  HMMA.16816.F32 R8, R80.reuse, R88, R8 ;  /* 0x000000585008723c */ /* 0x040fee0000001808 */
[--C-:B------:R-:W-:Y:S01]  /*1b670*/  FFMA.FTZ R88, R247, c[0x0][0x2d0], -R74.reuse ;  /* 0x0000b400f7587a23 */ /* 0x100fe2000001084a */
[-C--:B------:R-:W-:Y:S01]  /*1b680*/  HMMA.16816.F32 R12, R80, R90.reuse, R12 ;  /* 0x0000005a500c723c */ /* 0x080fe2000000180c */
[----:B------:R-:W-:Y:S02]  /*1b690*/  FFMA.FTZ R74, R249, c[0x0][0x2d0], -R74 ;  /* 0x0000b400f94a7a23 */ /* 0x000fe4000001084a */
[----:B------:R1:W-:Y:S05]  /*1b6a0*/  MUFU.EX2 R173, R88 ;  /* 0x0000005800ad7308 */ /* 0x0003ea0000000800 */
[C---:B------:R-:W-:Y:S05]  /*1b6b0*/  HMMA.16816.F32 R16, R76.reuse, R90, R16 ;  /* 0x0000005a4c10723c */ /* 0x040fea0000001810 */
[----:B------:R1:W1:Y:S03]  /*1b6c0*/  MUFU.EX2 R171, R74 ;  /* 0x0000004a00ab7308 */ /* 0x0002660000000800 */
[-C--:B---3--:R-:W-:Y:S08]  /*1b6d0*/  HMMA.16816.F32 R20, R76, R84.reuse, R20 ;  /* 0x000000544c14723c */ /* 0x088ff00000001814 */
[C---:B------:R-:W-:Y:S01]  /*1b6e0*/  HMMA.16816.F32 R24, R80.reuse, R84, R24 ;  /* 0x000000545018723c */ /* 0x040fe20000001818 */
[----:B-1----:R-:W1:Y:S07]  /*1b6f0*/  LDSM.16.MT88.4 R88, [R211+0x2100] ;  /* 0x00210000d358783b */ /* 0x002e6e0000004200 */
[-C--:B------:R-:W-:Y:S01]  /*1b700*/  HMMA.16816.F32 R28, R80, R86.reuse, R28 ;  /* 0x00000056501c723c */ /* 0x080fe2000000181c */
[--C-:B------:R-:W-:Y:S03]  /*1b710*/  FFMA.FTZ R74, R243, c[0x0][0x2d0], -R75.reuse ;  /* 0x0000b400f34a7a23 */ /* 0x100fe6000001084b */
[----:B------:R-:W-:Y:S01]  /*1b720*/  F2FP.PACK_AB R166, R171, R173 ;  /* 0x000000adaba6723e */ /* 0x000fe200000000ff */
[----:B------:R-:W-:Y:S03]  /*1b730*/  FFMA.FTZ R75, R245, c[0x0][0x2d0], -R75 ;  /* 0x0000b400f54b7a23 */ /* 0x000fe6000001084b */
[C---:B------:R-:W-:Y:S01]  /*1b740*/  HMMA.16816.F32 R32, R76.reuse, R86, R32 ;  /* 0x000000564c20723c */ /* 0x040fe20000001820 */
[----:B------:R3:W-:Y:S07]  /*1b750*/  MUFU.EX2 R170, R74 ;  /* 0x0000004a00aa7308 */ /* 0x0007ee0000000800 */
[-C--:B------:R-:W-:Y:S03]  /*1b760*/  HMMA.16816.F32 R36, R76, R92.reuse, R36 ;  /* 0x0000005c4c24723c */ /* 0x080fe60000001824 */
[----:B------:R-:W1:Y:S05]  /*1b770*/  MUFU.EX2 R169, R75 ;  /* 0x0000004b00a97308 */ /* 0x000e6a0000000800 */
[C---:B------:R-:W-:Y:S08]  /*1b780*/  HMMA.16816.F32 R40, R80.reuse, R92, R40 ;  /* 0x0000005c5028723c */ /* 0x040ff00000001828 */
[-C--:B------:R-:W-:Y:S01]  /*1b790*/  HMMA.16816.F32 R44, R80, R94.reuse, R44 ;  /* 0x0000005e502c723c */ /* 0x080fe2000000182c */
[--C-:B---3--:R-:W-:Y:S04]  /*1b7a0*/  FFMA.FTZ R74, R238, c[0x0][0x2d0], -R96.reuse ;  /* 0x0000b400ee4a7a23 */ /* 0x108fe80000010860 */
[----:B------:R3:W-:Y:S03]  /*1b7b0*/  MUFU.EX2 R168, R74 ;  /* 0x0000004a00a87308 */ /* 0x0007e60000000800 */
[C---:B------:R-:W-:Y:S01]  /*1b7c0*/  HMMA.16816.F32 R48, R76.reuse, R94, R48 ;  /* 0x0000005e4c30723c */ /* 0x040fe20000001830 */
[----:B-1----:R-:W-:Y:S07]  /*1b7d0*/  F2FP.PACK_AB R167, R169, R170 ;  /* 0x000000aaa9a7723e */ /* 0x002fee00000000ff */
[-C--:B------:R-:W-:Y:S08]  /*1b7e0*/  HMMA.16816.F32 R52, R76, R88.reuse, R52 ;  /* 0x000000584c34723c */ /* 0x080ff00000001834 */
[C---:B------:R-:W-:Y:S01]  /*1b7f0*/  HMMA.16816.F32 R56, R80.reuse, R88, R56 ;  /* 0x000000585038723c */ /* 0x040fe20000001838 */
[--C-:B---3--:R-:W-:Y:S07]  /*1b800*/  FFMA.FTZ R74, R239, c[0x0][0x2d0], -R96.reuse ;  /* 0x0000b400ef4a7a23 */ /* 0x108fee0000010860 */
[-C--:B------:R-:W-:Y:S01]  /*1b810*/  HMMA.16816.F32 R60, R80, R90.reuse, R60 ;  /* 0x0000005a503c723c */ /* 0x080fe2000000183c */
[----:B------:R1:W3:Y:S07]  /*1b820*/  MUFU.EX2 R85, R74 ;  /* 0x0000004a00557308 */ /* 0x0002ee0000000800 */
[----:B------:R-:W-:Y:S01]  /*1b830*/  HMMA.16816.F32 R64, R76, R90, R64 ;  /* 0x0000005a4c40723c */ /* 0x000fe20000001840 */
[----:B-----5:R-:W-:Y:S07]  /*1b840*/  FFMA.FTZ R69, R69, R163, R197 ;  /* 0x000000a345457223 */ /* 0x020fee00000100c5 */
[-C--:B------:R-:W-:Y:S01]  /*1b850*/  HMMA.16816.F32 R104, R164, R116.reuse, R4 ;  /* 0x00000074a468723c */ /* 0x080fe20000001804 */
[----:B------:R-:W-:Y:S03]  /*1b860*/  IMAD.MOV.U32 R197, RZ, RZ, R111 ;  /* 0x000000ffffc57224 */ /* 0x000fe600078e006f */
[----:B--2---:R-:W-:Y:S03]  /*1b870*/  FFMA.FTZ R68, R68, R112, R113 ;  /* 0x0000007044447223 */ /* 0x004fe60000010071 */
[----:B----4-:R-:W-:Y:S01]  /*1b880*/  FFMA.FTZ R4, R2, R232, R203 ;  /* 0x000000e802047223 */ /* 0x010fe200000100cb */
[----:B------:R-:W-:Y:S01]  /*1b890*/  MOV R203, R151 ;  /* 0x0000009700cb7202 */ /* 0x000fe20000000f00 */
[--C-:B-1----:R-:W-:Y:S03]  /*1b8a0*/  FFMA.FTZ R74, R241, c[0x0][0x2d0], -R96.reuse ;  /* 0x0000b400f14a7a23 */ /* 0x102fe60000010860 */
[----:B------:R-:W-:Y:S01]  /*1b8b0*/  FFMA.FTZ R96, R242, c[0x0][0x2d0], -R96 ;  /* 0x0000b400f2607a23 */ /* 0x000fe20000010860 */
[----:B------:R1:W-:Y:S01]  /*1b8c0*/  MUFU.EX2 R86, R74 ;  /* 0x0000004a00567308 */ /* 0x0003e20000000800 */
[----:B------:R-:W-:Y:S01]  /*1b8d0*/  FADD.FTZ R2, R149, R69 ;  /* 0x0000004595027221 */ /* 0x000fe20000010000 */
[----:B------:R-:W-:Y:S01]  /*1b8e0*/  MOV R232, R150 ;  /* 0x0000009600e87202 */ /* 0x000fe20000000f00 */
[----:B------:R-:W-:Y:S01]  /*1b8f0*/  FADD.FTZ R6, R148, R68 ;  /* 0x0000004494067221 */ /* 0x000fe20000010000 */
[----:B---3--:R-:W-:Y:S01]  /*1b900*/  F2FP.PACK_AB R160, R85, R168 ;  /* 0x000000a855a0723e */ /* 0x008fe200000000ff */
[----:B------:R-:W-:Y:S01]  /*1b910*/  FADD.FTZ R4, R228, R4 ;  /* 0x00000004e4047221 */ /* 0x000fe20000010000 */
[----:B------:R-:W2:Y:S01]  /*1b920*/  LDSM.16.MT88.4 R148, [R210+0x2900] ;  /* 0x00290000d294783b */ /* 0x000ea20000004200 */
[----:B------:R-:W-:Y:S02]  /*1b930*/  FADD.FTZ R2, R231, R2 ;  /* 0x00000002e7027221 */ /* 0x000fe40000010000 */
[----:B------:R-:W-:Y:S01]  /*1b940*/  FADD.FTZ R6, R234, R6 ;  /* 0x00000006ea067221 */ /* 0x000fe20000010000 */
[----:B------:R-:W3:Y:S01]  /*1b950*/  MUFU.EX2 R96, R96 ;  /* 0x0000006000607308 */ /* 0x000ee20000000800 */
[----:B------:R-:W-:Y:S01]  /*1b960*/  IMAD.MOV.U32 R231, RZ, RZ, R233 ;  /* 0x000000ffffe77224 */ /* 0x000fe200078e00e9 */
[----:B------:R-:W-:Y:S01]  /*1b970*/  MOV R234, R227 ;  /* 0x000000e300ea7202 */ /* 0x000fe20000000f00 */
[----:B------:R-:W-:Y:S01]  /*1b980*/  FADD.FTZ R5, R123, R4 ;  /* 0x000000047b057221 */ /* 0x000fe20000010000 */
[----:B------:R-:W-:Y:S01]  /*1b990*/  MOV R233, R200 ;  /* 0x000000c800e97202 */ /* 0x000fe20000000f00 */
        /* <DEDUP_REMOVED lines=8> */
[----:B-1----:R-:W-:Y:S02]  /*1ba20*/  FFMA.FTZ R74, R199, c[0x0][0x2d0], -R97 ;  /* 0x0000b400c74a7a23 */ /* 0x002fe40000010861 */
[----:B------:R-:W-:Y:S02]  /*1ba30*/  FADD.FTZ R5, R124, R2 ;  /* 0x000000027c057221 */ /* 0x000fe40000010000 */
[----:B------:R-:W-:Y:S01]  /*1ba40*/  FADD.FTZ R4, R203, R7 ;  /* 0x00000007cb047221 */ /* 0x000fe20000010000 */
[----:B------:R1:W-:Y:S01]  /*1ba50*/  MUFU.EX2 R84, R74 ;  /* 0x0000004a00547308 */ /* 0x0003e20000000800 */
[----:B------:R-:W-:Y:S02]  /*1ba60*/  FADD.FTZ R2, R232, R6 ;  /* 0x00000006e8027221 */ /* 0x000fe40000010000 */
[----:B------:R-:W-:Y:S01]  /*1ba70*/  FADD.FTZ R7, R131, R4 ;  /* 0x0000000483077221 */ /* 0x000fe20000010000 */
[----:B---3--:R-:W-:Y:S01]  /*1ba80*/  F2FP.PACK_AB R162, R96, R86 ;  /* 0x0000005660a2723e */ /* 0x008fe200000000ff */
[----:B------:R-:W-:Y:S02]  /*1ba90*/  FADD.FTZ R6, R130, R2 ;  /* 0x0000000282067221 */ /* 0x000fe40000010000 */
[----:B------:R-:W-:Y:S02]  /*1baa0*/  FADD.FTZ R2, R231, R7 ;  /* 0x00000007e7027221 */ /* 0x000fe40000010000 */
[----:B------:R-:W-:Y:S02]  /*1bab0*/  IMAD.MOV.U32 R227, RZ, RZ, R122 ;  /* 0x000000ffffe37224 */ /* 0x000fe400078e007a */
[----:B------:R-:W-:Y:S01]  /*1bac0*/  IMAD.MOV.U32 R186, RZ, RZ, R184 ;  /* 0x000000ffffba7224 */ /* 0x000fe200078e00b8 */
[----:B------:R-:W-:Y:S01]  /*1bad0*/  MOV R184, R190 ;  /* 0x000000be00b87202 */ /* 0x000fe20000000f00 */
[----:B------:R-:W-:Y:S01]  /*1bae0*/  IMAD.MOV.U32 R197, RZ, RZ, R126 ;  /* 0x000000ffffc57224 */ /* 0x000fe200078e007e */
[----:B------:R-:W-:Y:S01]  /*1baf0*/  MOV R190, R125 ;  /* 0x0000007d00be7202 */ /* 0x000fe20000000f00 */
[--C-:B-1----:R-:W-:Y:S04]  /*1bb00*/  FFMA.FTZ R74, R202, c[0x0][0x2d0], -R97.reuse ;  /* 0x0000b400ca4a7a23 */ /* 0x102fe80000010861 */
[----:B------:R1:W3:Y:S02]  /*1bb10*/  MUFU.EX2 R75, R74 ;  /* 0x0000004a004b7308 */ /* 0x0002e40000000800 */
[--C-:B-1----:R-:W-:Y:S01]  /*1bb20*/  FFMA.FTZ R74, R201, c[0x0][0x2d0], -R97.reuse ;  /* 0x0000b400c94a7a23 */ /* 0x102fe20000010861 */
[----:B---3--:R-:W-:Y:S01]  /*1bb30*/  F2FP.PACK_AB R161, R75, R84 ;  /* 0x000000544ba1723e */ /* 0x008fe200000000ff */
[----:B------:R-:W-:Y:S02]  /*1bb40*/  FFMA.FTZ R97, R73, c[0x0][0x2d0], -R97 ;  /* 0x0000b40049617a23 */ /* 0x000fe40000010861 */
[----:B------:R-:W3:Y:S04]  /*1bb50*/  LDL.LU R73, [R1+0x20] ;  /* 0x0000200001497983 */ /* 0x000ee80000300800 */
[----:B------:R-:W-:Y:S10]  /*1bb60*/  MUFU.EX2 R74, R74 ;  /* 0x0000004a004a7308 */ /* 0x000ff40000000800 */
[----:B------:R-:W1:Y:S02]  /*1bb70*/  MUFU.EX2 R97, R97 ;  /* 0x0000006100617308 */ /* 0x000e640000000800 */
[----:B-1----:R-:W-:Y:S07]  /*1bb80*/  F2FP.PACK_AB R163, R97, R74 ;  /* 0x0000004a61a3723e */ /* 0x002fee00000000ff */
[C---:B------:R-:W-:Y:S07]  /*1bb90*/  HMMA.16816.F32 R108, R160.reuse, R116, R8 ;  /* 0x00000074a06c723c */ /* 0x040fee0000001808 */
[----:B------:R-:W-:Y:S01]  /*1bba0*/  FADD.FTZ R9, R227, R2 ;  /* 0x00000002e3097221 */ /* 0x000fe20000010000 */
[-C--:B------:R-:W-:Y:S08]  /*1bbb0*/  HMMA.16816.F32 R112, R160, R118.reuse, R12 ;  /* 0x00000076a070723c */ /* 0x080ff0000000180c */
[C---:B------:R-:W-:Y:S08]  /*1bbc0*/  HMMA.16816.F32 R116, R164.reuse, R118, R16 ;  /* 0x00000076a474723c */ /* 0x040ff00000001810 */
[-C--:B------:R-:W-:Y:S08]  /*1bbd0*/  HMMA.16816.F32 R120, R164, R132.reuse, R20 ;  /* 0x00000084a478723c */ /* 0x080ff00000001814 */
[C---:B------:R-:W-:Y:S01]  /*1bbe0*/  HMMA.16816.F32 R124, R160.reuse, R132, R24 ;  /* 0x00000084a07c723c */ /* 0x040fe20000001818 */
[----:B---3--:R-:W-:Y:S04]  /*1bbf0*/  FFMA.FTZ R0, R0, R73, R204 ;  /* 0x0000004900007223 */ /* 0x008fe800000100cc */
        /* <DEDUP_REMOVED lines=10> */
[----:B------:R-:W1:Y:S01]  /*1bca0*/  LDSM.16.MT88.4 R4, [R211+0x2900] ;  /* 0x00290000d304783b */ /* 0x000e620000004200 */
        /* <DEDUP_REMOVED lines=40> */
[-C--:B-1----:R-:W-:Y:S01]  /*1bf30*/  HMMA.16816.F32 R152, R164, R4.reuse, R52 ;  /* 0x00000004a498723c */ /* 0x082fe20000001834 */
        /* <DEDUP_REMOVED lines=42> */
.L_x_454:
        /* <DEDUP_REMOVED lines=28> */
.L_x_475:
[----:B------:R-:W-:Y:S02]  /*1c3a0*/  UMOV UR11, 0x1 ;  /* 0x00000001000b7882 */ /* 0x000fe40000000000 */
[----:B------:R-:W-:Y:S02]  /*1c3b0*/  ULDC UR10, c[0x0][0x32c] ;  /* 0x0000cb00000a7ab9 */ /* 0x000fe40000000800 */
[----:B------:R-:W-:-:S03]  /*1c3c0*/  UISETP.NE.AND UP0, UPT, UR11, UR10, UPT ;  /* 0x0000000a0b00728c */ /* 0x000fc6000bf05270 */
[----:B------:R-:W-:Y:S02]  /*1c3d0*/  ULDC.64 UR10, c[0x0][0x330] ;  /* 0x0000cc00000a7ab9 */ /* 0x000fe40000000a00 */
[----:B------:R-:W-:-:S07]  /*1c3e0*/  UIMAD.WIDE.U32 UR28, UR13, UR10, URZ ;  /* 0x0000000a0d1c72a5 */ /* 0x000fce000f8e003f */
[----:B------:R-:W-:Y:S02]  /*1c3f0*/  @UP0 UMOV UR25, UR29 ;  /* 0x0000001d00190c82 */ /* 0x000fe40008000000 */
[----:B------:R-:W-:Y:S02]  /*1c400*/  @UP0 USHF.R.U32.HI UR13, URZ, UR11, UR25 ;  /* 0x0000000b3f0d0299 */ /* 0x000fe40008011619 */
.L_x_476:
[----:B------:R-:W-:Y:S02]  /*1c410*/  ULDC UR10, c[0x0][0x32c] ;  /* 0x0000cb00000a7ab9 */ /* 0x000fe40000000800 */
[----:B------:R-:W-:-:S04]  /*1c420*/  UIMAD UR10, UR13, UR10, URZ ;  /* 0x0000000a0d0a72a4 */ /* 0x000fc8000f8e023f */
[----:B------:R-:W-:-:S04]  /*1c430*/  UISETP.LT.AND UP0, UPT, UR7, UR10, UPT ;  /* 0x0000000a0700728c */ /* 0x000fc8000bf01270 */
[----:B------:R-:W-:-:S04]  /*1c440*/  USEL UR7, UR7, UR10, !UP0 ;  /* 0x0000000a07077287 */ /* 0x000fc8000c000000 */
.L_x_474:
        /* <DEDUP_REMOVED lines=13> */
.L_x_480:
[----:B--2---:R-:W2:Y:S01]  /*1c520*/  LDL R0, [R1+0xc] ;  /* 0x00000c0001007983 */ /* 0x004ea20000100800 */
[----:B------:R-:W-:Y:S04]  /*1c530*/  DEPBAR.LE SB0, 0x0 ;  /* 0x000080000000791a */ /* 0x000fe80000000000 */
[----:B------:R-:W-:Y:S01]  /*1c540*/  BAR.SYNC.DEFER_BLOCKING 0x0 ;  /* 0x0000000000007b1d */ /* 0x000fe20000010000 */
[----:B------:R-:W-:Y:S06]  /*1c550*/  UISETP.GT.AND UP0, UPT, UR4, UR12, UPT ;  /* 0x0000000c0400728c */ /* 0x000fec000bf04270 */
[----:B------:R-:W-:Y:S01]  /*1c560*/  PLOP3.LUT P0, PT, PT, PT, UP0, 0x80, 0x0 ;  /* 0x000000000000781c */ /* 0x000fe20003f0f008 */
[----:B-----5:R1:W3:Y:S04]  /*1c570*/  LDSM.16.M88.4 R96, [R215+0x6100] ;  /* 0x00610000d760783b */ /* 0x0202e80000000200 */
        /* <DEDUP_REMOVED lines=18> */
[----:B------:R-:W3:Y:S04]  /*1c6a0*/  LDL R20, [R1+0x38] ;  /* 0x0000380001147983 */ /* 0x000ee80000100800 */
[----:B------:R-:W4:Y:S01]  /*1c6b0*/  LDL R15, [R1+0x8] ;  /* 0x00000800010f7983 */ /* 0x000f220000100800 */
[----:B--2---:R-:W-:Y:S01]  /*1c6c0*/  SHF.R.S32.HI R0, RZ, 0x1f, R3 ;  /* 0x0000001fff007819 */ /* 0x004fe20000011403 */
[C---:B------:R-:W-:Y:S04]  /*1c6d0*/  IMAD.WIDE.U32 R4, R3.reuse, c[0x0][0x208], RZ ;  /* 0x0000820003047a25 */ /* 0x040fe800078e00ff */
        /* <DEDUP_REMOVED lines=11> */
[----:B------:R-:W-:Y:S04]  /*1c790*/  SHFL.IDX PT, R12, R3, 0x1, 0x181f ;  /* 0x00381f00030c7f89 */ /* 0x000fe800000e0000 */
[----:B------:R-:W3:Y:S04]  /*1c7a0*/  SHFL.IDX PT, R4, R3, RZ, 0x181f ;  /* 0x00181fff03047589 */ /* 0x000ee800000e0000 */
[----:B------:R-:W1:Y:S04]  /*1c7b0*/  SHFL.IDX PT, R5, R0, RZ, 0x181f ;  /* 0x00181fff00057589 */ /* 0x000e6800000e0000 */
[----:B------:R-:W2:Y:S04]  /*1c7c0*/  SHFL.IDX PT, R10, R3, 0x2, 0x181f ;  /* 0x00581f00030a7f89 */ /* 0x000ea800000e0000 */
[----:B------:R-:W5:Y:S04]  /*1c7d0*/  SHFL.IDX PT, R6, R0, 0x1, 0x181f ;  /* 0x00381f0000067f89 */ /* 0x000f6800000e0000 */
[----:B------:R-:W5:Y:S04]  /*1c7e0*/  SHFL.IDX PT, R8, R3, 0x3, 0x181f ;  /* 0x00781f0003087f89 */ /* 0x000f6800000e0000 */
[----:B------:R-:W5:Y:S04]  /*1c7f0*/  SHFL.IDX PT, R11, R0, 0x2, 0x181f ;  /* 0x00581f00000b7f89 */ /* 0x000f6800000e0000 */
[----:B------:R-:W5:Y:S01]  /*1c800*/  SHFL.IDX PT, R7, R3, 0x4, 0x181f ;  /* 0x00981f0003077f89 */ /* 0x000f6200000e0000 */
[-C--:B---3--:R-:W-:Y:S03]  /*1c810*/  IADD3 R4, P0, R4, R20.reuse, RZ ;  /* 0x0000001404047210 */ /* 0x088fe60007f1e0ff */
[----:B------:R-:W3:Y:S02]  /*1c820*/  SHFL.IDX PT, R9, R0, 0x3, 0x181f ;  /* 0x00781f0000097f89 */ /* 0x000ee400000e0000 */
[--C-:B-1----:R-:W-:Y:S01]  /*1c830*/  IMAD.X R5, R5, 0x1, R225.reuse, P0 ;  /* 0x0000000105057824 */ /* 0x102fe200000e06e1 */
[-C--:B------:R-:W-:Y:S01]  /*1c840*/  IADD3 R12, P0, R12, R20.reuse, RZ ;  /* 0x000000140c0c7210 */ /* 0x080fe20007f1e0ff */
[----:B------:R-:W1:Y:S01]  /*1c850*/  SHFL.IDX PT, R3, R3, 0x5, 0x181f ;  /* 0x00b81f0003037f89 */ /* 0x000e6200000e0000 */
[-C--:B--2---:R-:W-:Y:S03]  /*1c860*/  IADD3 R10, P3, R10, R20.reuse, RZ ;  /* 0x000000140a0a7210 */ /* 0x084fe60007f7e0ff */
[----:B----4-:R1:W-:Y:S01]  /*1c870*/  LDGSTS.E.BYPASS.LTC128B.128 [R15], [R4.64], !P4 ;  /* 0x00000000040f7fae */ /* 0x0103e2000e101d5a */
[--C-:B-----5:R-:W-:Y:S03]  /*1c880*/  IMAD.X R13, R6, 0x1, R225.reuse, P0 ;  /* 0x00000001060d7824 */ /* 0x120fe600000e06e1 */
[----:B------:R-:W2:Y:S01]  /*1c890*/  SHFL.IDX PT, R14, R0, 0x4, 0x181f ;  /* 0x00981f00000e7f89 */ /* 0x000ea200000e0000 */
[-C--:B------:R-:W-:Y:S03]  /*1c8a0*/  IADD3 R8, P2, R8, R20.reuse, RZ ;  /* 0x0000001408087210 */ /* 0x080fe60007f5e0ff */
[----:B------:R-:W4:Y:S01]  /*1c8b0*/  SHFL.IDX PT, R0, R0, 0x5, 0x181f ;  /* 0x00b81f0000007f89 */ /* 0x000f2200000e0000 */
[-C--:B------:R-:W-:Y:S03]  /*1c8c0*/  IADD3.X R11, R11, R225.reuse, RZ, P3, !PT ;  /* 0x000000e10b0b7210 */ /* 0x080fe60001ffe4ff */
[----:B------:R4:W-:Y:S01]  /*1c8d0*/  LDGSTS.E.BYPASS.LTC128B.128 [R15+0x800], [R12.64], !P4 ;  /* 0x008000000c0f7fae */ /* 0x0009e2000e101d5a */
[-C--:B------:R-:W-:Y:S03]  /*1c8e0*/  IADD3 R6, P1, R7, R20.reuse, RZ ;  /* 0x0000001407067210 */ /* 0x080fe60007f3e0ff */
[----:B------:R4:W-:Y:S01]  /*1c8f0*/  LDGSTS.E.BYPASS.LTC128B.128 [R15+0x1000], [R10.64], !P4 ;  /* 0x010000000a0f7fae */ /* 0x0009e2000e101d5a */
[--C-:B---3--:R-:W-:Y:S05]  /*1c900*/  IMAD.X R9, R9, 0x1, R225.reuse, P2 ;  /* 0x0000000109097824 */ /* 0x108fea00010e06e1 */
[----:B------:R3:W-:Y:S01]  /*1c910*/  LDGSTS.E.BYPASS.LTC128B.128 [R15+0x1800], [R8.64], !P4 ;  /* 0x01800000080f7fae */ /* 0x0007e2000e101d5a */
[----:B-1----:R-:W-:Y:S01]  /*1c920*/  IADD3 R4, P0, R3, R20, RZ ;  /* 0x0000001403047210 */ /* 0x002fe20007f1e0ff */
[----:B--2---:R-:W-:Y:S03]  /*1c930*/  IMAD.X R7, R14, 0x1, R225, P1 ;  /* 0x000000010e077824 */ /* 0x004fe600008e06e1 */
[----:B----4-:R-:W-:Y:S02]  /*1c940*/  IADD3.X R5, R0, R225, RZ, P0, !PT ;  /* 0x000000e100057210 */ /* 0x010fe400007fe4ff */
[----:B------:R3:W-:Y:S04]  /*1c950*/  LDGSTS.E.BYPASS.LTC128B.128 [R15+0x2000], [R6.64], !P4 ;  /* 0x02000000060f7fae */ /* 0x0007e8000e101d5a */
[----:B------:R3:W-:Y:S03]  /*1c960*/  LDGSTS.E.BYPASS.LTC128B.128 [R15+0x2800], [R4.64], !P4 ;  /* 0x02800000040f7fae */ /* 0x0007e6000e101d5a */
.L_x_478:
        /* <DEDUP_REMOVED lines=312> */
[----:B------:R-:W-:Y:S01]  /*1dcf0*/  UIMAD UR10, UR12, 0x60, UR19 ;  /* 0x000000600c0a78a4 */ /* 0x000fe2000f8e0213 */
[----:B------:R-:W-:Y:S01]  /*1dd00*/  IMAD.MOV.U32 R3, RZ, RZ, c[0x0][0x2b8] ;  /* 0x0000ae00ff037624 */ /* 0x000fe200078e00ff */
[----:B-1----:R-:W3:Y:S04]  /*1dd10*/  LDL.64 R36, [R1+0x30] ;  /* 0x0000300001247983 */ /* 0x002ee80000100a00 */
[----:B------:R-:W4:Y:S01]  /*1dd20*/  LDL R13, [R1+0x2c] ;  /* 0x00002c00010d7983 */ /* 0x000f220000100800 */
[----:B------:R-:W-:Y:S01]  /*1dd30*/  ISETP.NE.AND P2, PT, R3, 0x1, PT ;  /* 0x000000010300780c */ /* 0x000fe20003f45270 */
[----:B------:R-:W-:Y:S02]  /*1dd40*/  IMAD.U32 R3, RZ, RZ, UR10 ;  /* 0x0000000aff037e24 */ /* 0x000fe4000f8e00ff */
[----:B------:R-:W5:Y:S04]  /*1dd50*/  LDL R12, [R1+0x38] ;  /* 0x00003800010c7983 */ /* 0x000f680000100800 */
[----:B------:R-:W4:Y:S01]  /*1dd60*/  LDL R31, [R1+0x4] ;  /* 0x00000400011f7983 */ /* 0x000f220000100800 */
[----:B--2---:R-:W-:Y:S02]  /*1dd70*/  IADD3 R3, R3, -0x60, R14 ;  /* 0xffffffa003037810 */ /* 0x004fe40007ffe00e */
[----:B------:R-:W-:Y:S03]  /*1dd80*/  ISETP.GT.AND P1, PT, R14, 0x5f, PT ;  /* 0x0000005f0e00780c */ /* 0x000fe60003f24270 */
[----:B------:R-:W-:Y:S04]  /*1dd90*/  @P2 IMAD.HI.U32 R4, R3, c[0x0][0x2bc], RZ ;  /* 0x0000af0003042a27 */ /* 0x000fe800078e00ff */
[--C-:B------:R-:W-:Y:S01]  /*1dda0*/  IMAD.MOV.U32 R0, RZ, RZ, R3.reuse ;  /* 0x000000ffff007224 */ /* 0x100fe200078e0003 */
[----:B------:R-:W-:Y:S05]  /*1ddb0*/  @P2 SHF.R.U32.HI R0, RZ, c[0x0][0x2c0], R4 ;  /* 0x0000b000ff002a19 */ /* 0x000fea0000011604 */
[C---:B---3--:R-:W-:Y:S01]  /*1ddc0*/  @!P1 IADD3 R5, P0, R0.reuse, R36, RZ ;  /* 0x0000002400059210 */ /* 0x048fe20007f1e0ff */
[----:B-----5:R-:W-:Y:S03]  /*1ddd0*/  IMAD.MOV.U32 R36, RZ, RZ, R12 ;  /* 0x000000ffff247224 */ /* 0x020fe600078e000c */
[----:B----4-:R-:W-:Y:S01]  /*1dde0*/  @!P1 LEA.HI.X.SX32 R6, R0, R13, 0x1, P0 ;  /* 0x0000000d00069211 */ /* 0x010fe200000f0eff */
[----:B------:R-:W-:Y:S01]  /*1ddf0*/  IMAD.MOV R0, RZ, RZ, -R0 ;  /* 0x000000ffff007224 */ /* 0x000fe200078e0a00 */
[C---:B------:R-:W-:Y:S03]  /*1de00*/  @!P1 LEA R4, P0, R5.reuse, c[0x0][0x2a0], 0x2 ;  /* 0x0000a80005049a11 */ /* 0x040fe600078010ff */
[----:B------:R-:W-:Y:S01]  /*1de10*/  IMAD R3, R0, c[0x0][0x2b8], R3 ;  /* 0x0000ae0000037a24 */ /* 0x000fe200078e0203 */
[----:B------:R-:W-:Y:S04]  /*1de20*/  @!P1 LEA.HI.X R5, R5, c[0x0][0x2a4], R6, 0x2, P0 ;  /* 0x0000a90005059a11 */ /* 0x000fe800000f1406 */
[----:B------:R1:W-:Y:S01]  /*1de30*/  STL [R1], R3 ;  /* 0x0000000301007387 */ /* 0x0003e20000100800 */
[----:B------:R-:W-:Y:S03]  /*1de40*/  SHF.R.S32.HI R0, RZ, 0x1f, R3 ;  /* 0x0000001fff007819 */ /* 0x000fe60000011403 */
[----:B------:R2:W1:Y:S02]  /*1de50*/  @!P1 LDG.E R240, [R4.64] ;  /* 0x0000001a04f09981 */ /* 0x000464000c1e1900 */
[----:B------:R-:W-:Y:S04]  /*1de60*/  IMAD R0, R0, c[0x0][0x1e0], RZ ;  /* 0x0000780000007a24 */ /* 0x000fe800078e02ff */
[C---:B------:R-:W-:Y:S02]  /*1de70*/  IMAD R0, R3.reuse, c[0x0][0x1e4], R0 ;  /* 0x0000790003007a24 */ /* 0x040fe400078e0200 */
[----:B--2---:R-:W-:Y:S05]  /*1de80*/  IMAD.WIDE.U32 R4, R3, c[0x0][0x1e0], RZ ;  /* 0x0000780003047a25 */ /* 0x004fea00078e00ff */
[----:B------:R-:W-:Y:S02]  /*1de90*/  IADD3 R5, R5, R0, RZ ;  /* 0x0000000005057210 */ /* 0x000fe40007ffe0ff */
[----:B-1----:R-:W-:Y:S03]  /*1dea0*/  SHF.R.S32.HI R3, RZ, 0x1f, R240 ;  /* 0x0000001fff037819 */ /* 0x002fe600000114f0 */
        /* <DEDUP_REMOVED lines=21> */
[----:B------:R2:W-:Y:S01]  /*1e000*/  LDGSTS.E.BYPASS.LTC128B.128 [R31+0x3100], [R4.64], !P4 ;  /* 0x03100000041f7fae */ /* 0x0005e2000e101d5a */
[--C-:B----4-:R-:W-:Y:S03]  /*1e010*/  IMAD.X R13, R6, 0x1, R225.reuse, P0 ;  /* 0x00000001060d7824 */ /* 0x110fe600000e06e1 */
[----:B------:R-:W3:Y:S01]  /*1e020*/  SHFL.IDX PT, R14, R0, 0x4, 0x181f ;  /* 0x00981f00000e7f89 */ /* 0x000ee200000e0000 */
[-C--:B-----5:R-:W-:Y:S03]  /*1e030*/  IADD3 R8, P2, R8, R36.reuse, RZ ;  /* 0x0000002408087210 */ /* 0x0a0fe60007f5e0ff */
[----:B------:R-:W4:Y:S01]  /*1e040*/  SHFL.IDX PT, R0, R0, 0x5, 0x181f ;  /* 0x00b81f0000007f89 */ /* 0x000f2200000e0000 */
[--C-:B------:R-:W-:Y:S03]  /*1e050*/  IMAD.X R11, R11, 0x1, R225.reuse, P3 ;  /* 0x000000010b0b7824 */ /* 0x100fe600018e06e1 */
[----:B------:R4:W-:Y:S01]  /*1e060*/  LDGSTS.E.BYPASS.LTC128B.128 [R31+0x3900], [R12.64], !P4 ;  /* 0x039000000c1f7fae */ /* 0x0009e2000e101d5a */
[-C--:B------:R-:W-:Y:S03]  /*1e070*/  IADD3 R6, P1, R7, R36.reuse, RZ ;  /* 0x0000002407067210 */ /* 0x080fe60007f3e0ff */
[----:B------:R4:W-:Y:S01]  /*1e080*/  LDGSTS.E.BYPASS.LTC128B.128 [R31+0x4100], [R10.64], !P4 ;  /* 0x041000000a1f7fae */ /* 0x0009e2000e101d5a */
[----:B-1----:R-:W-:Y:S05]  /*1e090*/  IADD3.X R9, R9, R225, RZ, P2, !PT ;  /* 0x000000e109097210 */ /* 0x002fea00017fe4ff */
[----:B------:R1:W-:Y:S01]  /*1e0a0*/  LDGSTS.E.BYPASS.LTC128B.128 [R31+0x4900], [R8.64], !P4 ;  /* 0x04900000081f7fae */ /* 0x0003e2000e101d5a */
[----:B--2---:R-:W-:Y:S01]  /*1e0b0*/  IADD3 R4, P0, R3, R36, RZ ;  /* 0x0000002403047210 */ /* 0x004fe20007f1e0ff */
[--C-:B---3--:R-:W-:Y:S04]  /*1e0c0*/  IMAD.X R7, R14, 0x1, R225.reuse, P1 ;  /* 0x000000010e077824 */ /* 0x108fe800008e06e1 */
[----:B----4-:R-:W-:Y:S01]  /*1e0d0*/  IMAD.X R5, R0, 0x1, R225, P0 ;  /* 0x0000000100057824 */ /* 0x010fe200000e06e1 */
[----:B------:R1:W-:Y:S04]  /*1e0e0*/  LDGSTS.E.BYPASS.LTC128B.128 [R31+0x5100], [R6.64], !P4 ;  /* 0x05100000061f7fae */ /* 0x0003e8000e101d5a */
[----:B------:R1:W-:Y:S03]  /*1e0f0*/  LDGSTS.E.BYPASS.LTC128B.128 [R31+0x5900], [R4.64], !P4 ;  /* 0x05900000041f7fae */ /* 0x0003e6000e101d5a */
.L_x_479:
        /* <DEDUP_REMOVED lines=72> */
[----:B------:R-:W-:Y:S01]  /*1e580*/  SHFL.BFLY PT, R6, R72, 0x2, 0x1f ;  /* 0x0c401f0048067f89 */ /* 0x000fe200000e0000 */
        /* <DEDUP_REMOVED lines=24> */
[----:B------:R-:W-:Y:S01]  /*1e710*/  MOV R84, R30 ;  /* 0x0000001e00547202 */ /* 0x000fe20000000f00 */
[----:B------:R-:W1:Y:S01]  /*1e720*/  SHFL.BFLY PT, R5, R3, 0x2, 0x1f ;  /* 0x0c401f0003057f89 */ /* 0x000e6200000e0000 */
[----:B------:R-:W-:Y:S02]  /*1e730*/  FMNMX.FTZ R4, R245, R4, !PT ;  /* 0x00000004f5047209 */ /* 0x000fe40007810000 */
[----:B------:R-:W-:Y:S02]  /*1e740*/  MOV R90, R23 ;  /* 0x00000017005a7202 */ /* 0x000fe40000000f00 */
[----:B------:R-:W-:Y:S02]  /*1e750*/  FMNMX.FTZ R4, R248, R4, !PT ;  /* 0x00000004f8047209 */ /* 0x000fe40007810000 */
[----:B------:R-:W-:Y:S02]  /*1e760*/  MOV R86, R28 ;  /* 0x0000001c00567202 */ /* 0x000fe40000000f00 */
[----:B------:R-:W-:Y:S02]  /*1e770*/  FMNMX.FTZ R4, R252, R4, !PT ;  /* 0x00000004fc047209 */ /* 0x000fe40007810000 */
[----:B------:R-:W-:Y:S02]  /*1e780*/  PLOP3.LUT P0, PT, PT, PT, UP0, 0x80, 0x0 ;  /* 0x000000000000781c */ /* 0x000fe40003f0f008 */
[----:B------:R-:W-:Y:S02]  /*1e790*/  FMNMX.FTZ R4, R84, R4, !PT ;  /* 0x0000000454047209 */ /* 0x000fe40007810000 */
[----:B-1----:R-:W-:Y:S02]  /*1e7a0*/  FMNMX.FTZ R3, R3, R5, !PT ;  /* 0x0000000503037209 */ /* 0x002fe40007810000 */
[----:B------:R-:W-:Y:S02]  /*1e7b0*/  FMNMX.FTZ R72, R72, R6, !PT ;  /* 0x0000000648487209 */ /* 0x000fe40007810000 */
[----:B------:R-:W-:Y:S01]  /*1e7c0*/  FMNMX.FTZ R70, R0, R70, !PT ;  /* 0x0000004600467209 */ /* 0x000fe20007810000 */
[----:B------:R-:W1:Y:S01]  /*1e7d0*/  SHFL.BFLY PT, R71, R3, 0x1, 0x1f ;  /* 0x0c201f0003477f89 */ /* 0x000e6200000e0000 */
[----:B------:R-:W-:Y:S04]  /*1e7e0*/  FMNMX.FTZ R0, R62, R4, !PT ;  /* 0x000000043e007209 */ /* 0x000fe80007810000 */
[----:B------:R-:W-:Y:S03]  /*1e7f0*/  FMNMX.FTZ R0, R90, R0, !PT ;  /* 0x000000005a007209 */ /* 0x000fe60007810000 */
[----:B------:R-:W2:Y:S01]  /*1e800*/  SHFL.BFLY PT, R6, R72, 0x1, 0x1f ;  /* 0x0c201f0048067f89 */ /* 0x000ea200000e0000 */
[----:B------:R-:W-:Y:S04]  /*1e810*/  FMNMX.FTZ R4, R86, R0, !PT ;  /* 0x0000000056047209 */ /* 0x000fe80007810000 */
[----:B------:R-:W-:Y:S03]  /*1e820*/  FMNMX.FTZ R4, R178, R4, !PT ;  /* 0x00000004b2047209 */ /* 0x000fe60007810000 */
[----:B------:R-:W3:Y:S01]  /*1e830*/  SHFL.BFLY PT, R5, R70, 0x1, 0x1f ;  /* 0x0c201f0046057f89 */ /* 0x000ee200000e0000 */
[----:B-1----:R-:W-:Y:S05]  /*1e840*/  FMNMX.FTZ R71, R3, R71, !PT ;  /* 0x0000004703477209 */ /* 0x002fea0007810000 */
[----:B------:R-:W-:Y:S01]  /*1e850*/  FMUL.FTZ R97, R71, c[0x0][0x2d0] ;  /* 0x0000b40047617a20 */ /* 0x000fe20000410000 */
[----:B--2---:R-:W-:Y:S05]  /*1e860*/  FMNMX.FTZ R72, R72, R6, !PT ;  /* 0x0000000648487209 */ /* 0x004fea0007810000 */
[C---:B------:R-:W-:Y:S02]  /*1e870*/  FADD.FTZ R0, -R72.reuse, R2 ;  /* 0x0000000248007221 */ /* 0x040fe40000010100 */
[----:B------:R-:W-:Y:S01]  /*1e880*/  FMUL.FTZ R96, R72, c[0x0][0x2d0] ;  /* 0x0000b40048607a20 */ /* 0x000fe20000410000 */
[----:B---3--:R-:W-:Y:S01]  /*1e890*/  FMNMX.FTZ R70, R70, R5, !PT ;  /* 0x0000000546467209 */ /* 0x008fe20007810000 */
[----:B------:R-:W-:Y:S01]  /*1e8a0*/  FMUL.FTZ R2, R0, c[0x0][0x2d0] ;  /* 0x0000b40000027a20 */ /* 0x000fe20000410000 */
[----:B------:R-:W-:Y:S01]  /*1e8b0*/  FMNMX.FTZ R0, R179, R4, !PT ;  /* 0x00000004b3007209 */ /* 0x000fe20007810000 */
[--C-:B------:R-:W-:Y:S02]  /*1e8c0*/  FFMA.FTZ R5, R20, c[0x0][0x2d0], -R96.reuse ;  /* 0x0000b40014057a23 */ /* 0x100fe40000010860 */
[----:B------:R1:W2:Y:S01]  /*1e8d0*/  MUFU.EX2 R73, R2 ;  /* 0x0000000200497308 */ /* 0x0002a20000000800 */
[----:B------:R-:W-:Y:S01]  /*1e8e0*/  FMNMX.FTZ R0, R74, R0, !PT ;  /* 0x000000004a007209 */ /* 0x000fe20007810000 */
[----:B------:R-:W-:Y:S02]  /*1e8f0*/  FMUL.FTZ R98, R70, c[0x0][0x2d0] ;  /* 0x0000b40046627a20 */ /* 0x000fe40000410000 */
[----:B------:R-:W-:Y:S01]  /*1e900*/  FFMA.FTZ R4, R168, c[0x0][0x2d0], -R96 ;  /* 0x0000b400a8047a23 */ /* 0x000fe20000010860 */
[----:B------:R-:W-:Y:S05]  /*1e910*/  FMNMX.FTZ R0, R75, R0, !PT ;  /* 0x000000004b007209 */ /* 0x000fea0007810000 */
[----:B------:R2:W-:Y:S01]  /*1e920*/  MUFU.EX2 R40, R5 ;  /* 0x0000000500287308 */ /* 0x0005e20000000800 */
[----:B------:R-:W3:Y:S01]  /*1e930*/  SHFL.BFLY PT, R3, R0, 0x2, 0x1f ;  /* 0x0c401f0000037f89 */ /* 0x000ee200000e0000 */
[----:B-1----:R-:W-:Y:S08]  /*1e940*/  FADD.FTZ R2, -R71, R100 ;  /* 0x0000006447027221 */ /* 0x002ff00000010100 */
[----:B------:R-:W-:Y:S01]  /*1e950*/  MUFU.EX2 R100, R4 ;  /* 0x0000000400647308 */ /* 0x000fe20000000800 */
[----:B------:R-:W-:Y:S02]  /*1e960*/  FMUL.FTZ R2, R2, c[0x0][0x2d0] ;  /* 0x0000b40002027a20 */ /* 0x000fe40000410000 */
[----:B--2---:R-:W-:Y:S01]  /*1e970*/  FMUL.FTZ R5, R73, R105 ;  /* 0x0000006949057220 */ /* 0x004fe20000410000 */
[----:B---3--:R-:W-:Y:S06]  /*1e980*/  FMNMX.FTZ R0, R0, R3, !PT ;  /* 0x0000000300007209 */ /* 0x008fec0007810000 */
[----:B------:R1:W2:Y:S01]  /*1e990*/  MUFU.EX2 R69, R2 ;  /* 0x0000000200457308 */ /* 0x0002a20000000800 */
[--C-:B------:R-:W-:Y:S02]  /*1e9a0*/  FFMA.FTZ R3, R17, c[0x0][0x2d0], -R96.reuse ;  /* 0x0000b40011037a23 */ /* 0x100fe40000010860 */
[----:B------:R-:W-:Y:S01]  /*1e9b0*/  FMUL.FTZ R17, R73, R117 ;  /* 0x0000007549117220 */ /* 0x000fe20000410000 */
[----:B------:R-:W-:Y:S06]  /*1e9c0*/  MOV R117, R62 ;  /* 0x0000003e00757202 */ /* 0x000fec0000000f00 */
[----:B------:R3:W4:Y:S01]  /*1e9d0*/  MUFU.EX2 R11, R3 ;  /* 0x00000003000b7308 */ /* 0x0007220000000800 */
[----:B-1----:R-:W-:Y:S02]  /*1e9e0*/  FADD.FTZ R2, -R70, R101 ;  /* 0x0000006546027221 */ /* 0x002fe40000010100 */
[----:B--2---:R-:W-:Y:S02]  /*1e9f0*/  FMUL.FTZ R6, R69, R106 ;  /* 0x0000006a45067220 */ /* 0x004fe40000410000 */
[----:B------:R-:W-:Y:S05]  /*1ea00*/  FMUL.FTZ R2, R2, c[0x0][0x2d0] ;  /* 0x0000b40002027a20 */ /* 0x000fea0000410000 */
[----:B------:R1:W2:Y:S01]  /*1ea10*/  MUFU.EX2 R68, R2 ;  /* 0x0000000200447308 */ /* 0x0002a20000000800 */
[--C-:B---3--:R-:W-:Y:S01]  /*1ea20*/  FFMA.FTZ R3, R169, c[0x0][0x2d0], -R97.reuse ;  /* 0x0000b400a9037a23 */ /* 0x108fe20000010861 */
[----:B----4-:R-:W-:Y:S08]  /*1ea30*/  MOV R106, R11 ;  /* 0x0000000b006a7202 */ /* 0x010ff00000000f00 */
[----:B------:R3:W-:Y:S01]  /*1ea40*/  MUFU.EX2 R101, R3 ;  /* 0x0000000300657308 */ /* 0x0007e20000000800 */
[--C-:B-1----:R-:W-:Y:S01]  /*1ea50*/  FFMA.FTZ R2, R184, c[0x0][0x2d0], -R96.reuse ;  /* 0x0000b400b8027a23 */ /* 0x102fe20000010860 */
[----:B------:R-:W-:Y:S01]  /*1ea60*/  MOV R184, R92 ;  /* 0x0000005c00b87202 */ /* 0x000fe20000000f00 */
[--C-:B------:R-:W-:Y:S07]  /*1ea70*/  FFMA.FTZ R92, R199, c[0x0][0x2d0], -R97.reuse ;  /* 0x0000b400c75c7a23 */ /* 0x100fee0000010861 */
[----:B------:R1:W4:Y:S01]  /*1ea80*/  MUFU.EX2 R88, R2 ;  /* 0x0000000200587308 */ /* 0x0003220000000800 */
[C---:B--2---:R-:W-:Y:S02]  /*1ea90*/  FMUL.FTZ R29, R68.reuse, R129 ;  /* 0x00000081441d7220 */ /* 0x044fe40000410000 */
[----:B------:R-:W-:Y:S02]  /*1eaa0*/  FMUL.FTZ R45, R68, R145 ;  /* 0x00000091442d7220 */ /* 0x000fe40000410000 */
[--C-:B---3--:R-:W-:Y:S01]  /*1eab0*/  FFMA.FTZ R3, R185, c[0x0][0x2d0], -R97.reuse ;  /* 0x0000b400b9037a23 */ /* 0x108fe20000010861 */
[----:B------:R-:W-:Y:S04]  /*1eac0*/  MOV R185, R90 ;  /* 0x0000005a00b97202 */ /* 0x000fe80000000f00 */
[----:B------:R2:W3:Y:S01]  /*1ead0*/  MUFU.EX2 R58, R3 ;  /* 0x00000003003a7308 */ /* 0x0004e20000000800 */
[----:B-1----:R-:W-:Y:S01]  /*1eae0*/  FFMA.FTZ R2, R16, c[0x0][0x2d0], -R96 ;  /* 0x0000b40010027a23 */ /* 0x002fe20000010860 */
[----:B----4-:R-:W-:Y:S01]  /*1eaf0*/  F2FP.PACK_AB R76, R88, R100 ;  /* 0x00000064584c723e */ /* 0x010fe200000000ff */
[--C-:B------:R-:W-:Y:S07]  /*1eb00*/  FFMA.FTZ R16, R35, c[0x0][0x2d0], -R97.reuse ;  /* 0x0000b40023107a23 */ /* 0x100fee0000010861 */
[----:B------:R1:W4:Y:S01]  /*1eb10*/  MUFU.EX2 R57, R2 ;  /* 0x0000000200397308 */ /* 0x0003220000000800 */
[C---:B------:R-:W-:Y:S02]  /*1eb20*/  FMUL.FTZ R35, R69.reuse, R135 ;  /* 0x0000008745237220 */ /* 0x040fe40000410000 */
[--C-:B--2---:R-:W-:Y:S01]  /*1eb30*/  FFMA.FTZ R3, R18, c[0x0][0x2d0], -R97.reuse ;  /* 0x0000b40012037a23 */ /* 0x104fe20000010861 */
[----:B---3--:R-:W-:Y:S01]  /*1eb40*/  F2FP.PACK_AB R77, R58, R101 ;  /* 0x000000653a4d723e */ /* 0x008fe200000000ff */
[----:B------:R-:W-:Y:S05]  /*1eb50*/  FMUL.FTZ R18, R69, R118 ;  /* 0x0000007645127220 */ /* 0x000fea0000410000 */
[----:B------:R-:W-:Y:S10]  /*1eb60*/  MUFU.EX2 R7, R3 ;  /* 0x0000000300077308 */ /* 0x000ff40000000800 */
[----:B------:R2:W-:Y:S01]  /*1eb70*/  MUFU.EX2 R94, R16 ;  /* 0x00000010005e7308 */ /* 0x0005e20000000800 */
[----:B-1----:R-:W1:Y:S01]  /*1eb80*/  SHFL.BFLY PT, R2, R0, 0x1, 0x1f ;  /* 0x0c201f0000027f89 */ /* 0x002e6200000e0000 */
[----:B----4-:R-:W-:Y:S01]  /*1eb90*/  F2FP.PACK_AB R78, R106, R57 ;  /* 0x000000396a4e723e */ /* 0x010fe200000000ff */
[----:B--2---:R-:W-:Y:S01]  /*1eba0*/  FMUL.FTZ R16, R73, R116 ;  /* 0x0000007449107220 */ /* 0x004fe20000410000 */
[----:B------:R-:W-:Y:S02]  /*1ebb0*/  MOV R116, R84 ;  /* 0x0000005400747202 */ /* 0x000fe40000000f00 */
[----:B-1----:R-:W-:Y:S01]  /*1ebc0*/  FMNMX.FTZ R3, R2, R0, !PT ;  /* 0x0000000002037209 */ /* 0x002fe20007810000 */
[--C-:B------:R-:W-:Y:S01]  /*1ebd0*/  FFMA.FTZ R2, R183, c[0x0][0x2d0], -R98.reuse ;  /* 0x0000b400b7027a23 */ /* 0x100fe20000010862 */
[----:B------:R-:W-:Y:S01]  /*1ebe0*/  MOV R183, R60 ;  /* 0x0000003c00b77202 */ /* 0x000fe20000000f00 */
[--C-:B------:R-:W-:Y:S02]  /*1ebf0*/  FFMA.FTZ R0, R19, c[0x0][0x2d0], -R97.reuse ;  /* 0x0000b40013007a23 */ /* 0x100fe40000010861 */
[----:B------:R1:W-:Y:S01]  /*1ec00*/  MUFU.EX2 R14, R2 ;  /* 0x00000002000e7308 */ /* 0x0003e20000000800 */
[----:B------:R-:W-:Y:S02]  /*1ec10*/  FMUL.FTZ R19, R69, R119 ;  /* 0x0000007745137220 */ /* 0x000fe40000410000 */
[--C-:B------:R-:W-:Y:S07]  /*1ec20*/  FFMA.FTZ R60, R198, c[0x0][0x2d0], -R97.reuse ;  /* 0x0000b400c63c7a23 */ /* 0x100fee0000010861 */
[----:B------:R2:W3:Y:S01]  /*1ec30*/  MUFU.EX2 R12, R0 ;  /* 0x00000000000c7308 */ /* 0x0004e20000000800 */
[----:B-1----:R-:W-:Y:S01]  /*1ec40*/  FFMA.FTZ R2, R186, c[0x0][0x2d0], -R98 ;  /* 0x0000b400ba027a23 */ /* 0x002fe20000010862 */
[----:B------:R-:W-:Y:S08]  /*1ec50*/  MOV R186, R89 ;  /* 0x0000005900ba7202 */ /* 0x000ff00000000f00 */
[----:B------:R1:W4:Y:S01]  /*1ec60*/  MUFU.EX2 R56, R2 ;  /* 0x0000000200387308 */ /* 0x0003220000000800 */
[----:B--2---:R-:W-:Y:S01]  /*1ec70*/  FADD.FTZ R0, -R3, R102 ;  /* 0x0000006603007221 */ /* 0x004fe20000010100 */
[----:B---3--:R-:W-:Y:S01]  /*1ec80*/  MOV R105, R12 ;  /* 0x0000000c00697202 */ /* 0x008fe20000000f00 */
[--C-:B------:R-:W-:Y:S02]  /*1ec90*/  FFMA.FTZ R12, R34, c[0x0][0x2d0], -R97.reuse ;  /* 0x0000b400220c7a23 */ /* 0x100fe40000010861 */
[----:B------:R-:W-:Y:S05]  /*1eca0*/  FMUL.FTZ R0, R0, c[0x0][0x2d0] ;  /* 0x0000b40000007a20 */ /* 0x000fea0000410000 */
[----:B------:R2:W-:Y:S01]  /*1ecb0*/  MUFU.EX2 R169, R12 ;  /* 0x0000000c00a97308 */ /* 0x0005e20000000800 */
[----:B------:R-:W-:Y:S09]  /*1ecc0*/  FMUL.FTZ R34, R69, R134 ;  /* 0x0000008645227220 */ /* 0x000ff20000410000 */
[----:B------:R-:W3:Y:S01]  /*1ecd0*/  MUFU.EX2 R0, R0 ;  /* 0x0000000000007308 */ /* 0x000ee20000000800 */
[--C-:B-1----:R-:W-:Y:S01]  /*1ece0*/  FFMA.FTZ R2, R180, c[0x0][0x2d0], -R98.reuse ;  /* 0x0000b400b4027a23 */ /* 0x102fe20000010862 */
[----:B------:R-:W-:Y:S08]  /*1ecf0*/  MOV R180, R86 ;  /* 0x0000005600b47202 */ /* 0x000ff00000000f00 */
[----:B------:R1:W-:Y:S01]  /*1ed00*/  MUFU.EX2 R9, R2 ;  /* 0x0000000200097308 */ /* 0x0003e20000000800 */
[----:B--2---:R-:W-:Y:S01]  /*1ed10*/  FMUL.FTZ R12, R68, R112 ;  /* 0x00000070440c7220 */ /* 0x004fe20000410000 */
[----:B----4-:R-:W-:Y:S01]  /*1ed20*/  MOV R112, R56 ;  /* 0x0000003800707202 */ /* 0x010fe20000000f00 */
[C---:B---3--:R-:W-:Y:S01]  /*1ed30*/  FMUL.FTZ R11, R0.reuse, R111 ;  /* 0x0000006f000b7220 */ /* 0x048fe20000410000 */
[----:B------:R-:W-:Y:S01]  /*1ed40*/  MOV R111, R57 ;  /* 0x00000039006f7202 */ /* 0x000fe20000000f00 */
[C---:B------:R-:W-:Y:S01]  /*1ed50*/  FMUL.FTZ R26, R0.reuse, R126 ;  /* 0x0000007e001a7220 */ /* 0x040fe20000410000 */
[----:B------:R-:W-:Y:S01]  /*1ed60*/  MOV R126, R94 ;  /* 0x0000005e007e7202 */ /* 0x000fe20000000f00 */
[C---:B------:R-:W-:Y:S02]  /*1ed70*/  FMUL.FTZ R27, R0.reuse, R127 ;  /* 0x0000007f001b7220 */ /* 0x040fe40000410000 */
[C---:B------:R-:W-:Y:S02]  /*1ed80*/  FMUL.FTZ R42, R0.reuse, R142 ;  /* 0x0000008e002a7220 */ /* 0x040fe40000410000 */
[----:B------:R-:W-:Y:S02]  /*1ed90*/  FMUL.FTZ R43, R0, R143 ;  /* 0x0000008f002b7220 */ /* 0x000fe40000410000 */
[----:B-1----:R-:W-:Y:S01]  /*1eda0*/  FFMA.FTZ R2, R170, c[0x0][0x2d0], -R98 ;  /* 0x0000b400aa027a23 */ /* 0x002fe20000010862 */
[----:B------:R-:W-:Y:S01]  /*1edb0*/  MOV R170, R63 ;  /* 0x0000003f00aa7202 */ /* 0x000fe20000000f00 */
[C---:B------:R-:W-:Y:S02]  /*1edc0*/  FMUL.FTZ R46, R0.reuse, R146 ;  /* 0x00000092002e7220 */ /* 0x040fe40000410000 */
[----:B------:R1:W-:Y:S01]  /*1edd0*/  MUFU.EX2 R13, R2 ;  /* 0x00000002000d7308 */ /* 0x0003e20000000800 */
[----:B------:R-:W-:Y:S02]  /*1ede0*/  FMUL.FTZ R47, R0, R147 ;  /* 0x00000093002f7220 */ /* 0x000fe40000410000 */
[----:B------:R-:W-:Y:S02]  /*1edf0*/  FMUL.FTZ R57, R68, R157 ;  /* 0x0000009d44397220 */ /* 0x000fe40000410000 */
[C---:B------:R-:W-:Y:S02]  /*1ee00*/  FMUL.FTZ R62, R0.reuse, R162 ;  /* 0x000000a2003e7220 */ /* 0x040fe40000410000 */
[----:B------:R-:W-:Y:S02]  /*1ee10*/  FMUL.FTZ R63, R0, R163 ;  /* 0x000000a3003f7220 */ /* 0x000fe40000410000 */
[----:B-1----:R-:W-:Y:S04]  /*1ee20*/  FMUL.FTZ R2, R3, c[0x0][0x2d0] ;  /* 0x0000b40003027a20 */ /* 0x002fe80000410000 */
[--C-:B------:R-:W-:Y:S01]  /*1ee30*/  FFMA.FTZ R4, R181, c[0x0][0x2d0], -R2.reuse ;  /* 0x0000b400b5047a23 */ /* 0x100fe20000010802 */
[----:B------:R-:W-:Y:S01]  /*1ee40*/  MOV R181, R7 ;  /* 0x0000000700b57202 */ /* 0x000fe20000000f00 */
[--C-:B------:R-:W-:Y:S02]  /*1ee50*/  FFMA.FTZ R28, R188, c[0x0][0x2d0], -R2.reuse ;  /* 0x0000b400bc1c7a23 */ /* 0x100fe40000010802 */
[----:B------:R1:W-:Y:S01]  /*1ee60*/  MUFU.EX2 R102, R4 ;  /* 0x0000000400667308 */ /* 0x0003e20000000800 */
[--C-:B------:R-:W-:Y:S01]  /*1ee70*/  FFMA.FTZ R7, R103, c[0x0][0x2d0], -R97.reuse ;  /* 0x0000b40067077a23 */ /* 0x100fe20000010861 */
[----:B------:R-:W-:Y:S01]  /*1ee80*/  F2FP.PACK_AB R79, R105, R181 ;  /* 0x000000b5694f723e */ /* 0x000fe200000000ff */
[--C-:B------:R-:W-:Y:S01]  /*1ee90*/  FFMA.FTZ R44, R194, c[0x0][0x2d0], -R2.reuse ;  /* 0x0000b400c22c7a23 */ /* 0x100fe20000010802 */
[----:B------:R-:W-:Y:S01]  /*1eea0*/  MOV R103, R14 ;  /* 0x0000000e00677202 */ /* 0x000fe20000000f00 */
[--C-:B------:R-:W-:Y:S02]  /*1eeb0*/  FFMA.FTZ R48, R196, c[0x0][0x2d0], -R2.reuse ;  /* 0x0000b400c4307a23 */ /* 0x100fe40000010802 */
[----:B------:R-:W-:Y:S01]  /*1eec0*/  FFMA.FTZ R74, R74, c[0x0][0x2d0], -R2 ;  /* 0x0000b4004a4a7a23 */ /* 0x000fe20000010802 */
[----:B------:R-:W-:Y:S01]  /*1eed0*/  F2FP.PACK_AB R64, R56, R103 ;  /* 0x000000673840723e */ /* 0x000fe200000000ff */
[----:B------:R-:W-:Y:S01]  /*1eee0*/  FFMA.FTZ R56, R193, c[0x0][0x2d0], -R96 ;  /* 0x0000b400c1387a23 */ /* 0x000fe20000010860 */
[----:B------:R2:W-:Y:S01]  /*1eef0*/  MUFU.EX2 R168, R7 ;  /* 0x0000000700a87308 */ /* 0x0005e20000000800 */
[----:B------:R-:W-:Y:S09]  /*1ef00*/  FMUL.FTZ R14, R0, R114 ;  /* 0x00000072000e7220 */ /* 0x000ff20000410000 */
[----:B------:R3:W-:Y:S01]  /*1ef10*/  MUFU.EX2 R50, R44 ;  /* 0x0000002c00327308 */ /* 0x0007e20000000800 */
[--C-:B-1----:R-:W-:Y:S09]  /*1ef20*/  FFMA.FTZ R4, R187, c[0x0][0x2d0], -R2.reuse ;  /* 0x0000b400bb047a23 */ /* 0x102ff20000010802 */
[----:B------:R1:W4:Y:S01]  /*1ef30*/  MUFU.EX2 R187, R4 ;  /* 0x0000000400bb7308 */ /* 0x0003220000000800 */
[----:B--2---:R-:W-:Y:S09]  /*1ef40*/  FMUL.FTZ R7, R69, R107 ;  /* 0x0000006b45077220 */ /* 0x004ff20000410000 */
[----:B------:R2:W-:Y:S01]  /*1ef50*/  MUFU.EX2 R114, R48 ;  /* 0x0000003000727308 */ /* 0x0005e20000000800 */
[----:B---3--:R-:W-:Y:S09]  /*1ef60*/  FMUL.FTZ R44, R68, R144 ;  /* 0x00000090442c7220 */ /* 0x008ff20000410000 */
[----:B------:R3:W-:Y:S01]  /*1ef70*/  MUFU.EX2 R119, R56 ;  /* 0x0000003800777308 */ /* 0x0007e20000000800 */
[--C-:B-1----:R-:W-:Y:S01]  /*1ef80*/  FFMA.FTZ R4, R182, c[0x0][0x2d0], -R2.reuse ;  /* 0x0000b400b6047a23 */ /* 0x102fe20000010802 */
[----:B----4-:R-:W-:Y:S02]  /*1ef90*/  F2FP.PACK_AB R65, R187, R102 ;  /* 0x00000066bb41723e */ /* 0x010fe400000000ff */
[----:B------:R-:W-:Y:S01]  /*1efa0*/  MOV R182, R59 ;  /* 0x0000003b00b67202 */ /* 0x000fe20000000f00 */
[----:B------:R-:W-:Y:S05]  /*1efb0*/  FMUL.FTZ R59, R0, R159 ;  /* 0x0000009f003b7220 */ /* 0x000fea0000410000 */
[----:B------:R1:W4:Y:S01]  /*1efc0*/  MUFU.EX2 R8, R4 ;  /* 0x0000000400087308 */ /* 0x0003220000000800 */
[----:B--2---:R-:W-:Y:S02]  /*1efd0*/  FMUL.FTZ R48, R73, R148 ;  /* 0x0000009449307220 */ /* 0x004fe40000410000 */
[C---:B---3--:R-:W-:Y:S02]  /*1efe0*/  FMUL.FTZ R56, R68.reuse, R156 ;  /* 0x0000009c44387220 */ /* 0x048fe40000410000 */
[----:B-1----:R-:W-:Y:S01]  /*1eff0*/  FFMA.FTZ R4, R171, c[0x0][0x2d0], -R2 ;  /* 0x0000b400ab047a23 */ /* 0x002fe20000010802 */
[----:B----4-:R-:W-:Y:S01]  /*1f000*/  MOV R107, R8 ;  /* 0x00000008006b7202 */ /* 0x010fe20000000f00 */
[C---:B------:R-:W-:Y:S01]  /*1f010*/  FMUL.FTZ R8, R68.reuse, R108 ;  /* 0x0000006c44087220 */ /* 0x040fe20000410000 */
[----:B------:R-:W-:Y:S02]  /*1f020*/  MOV R108, R9 ;  /* 0x00000009006c7202 */ /* 0x000fe40000000f00 */
[----:B------:R1:W2:Y:S01]  /*1f030*/  MUFU.EX2 R10, R4 ;  /* 0x00000004000a7308 */ /* 0x0002a20000000800 */
[----:B------:R-:W-:Y:S01]  /*1f040*/  FMUL.FTZ R9, R68, R109 ;  /* 0x0000006d44097220 */ /* 0x000fe20000410000 */
[----:B------:R-:W-:Y:S01]  /*1f050*/  MOV R171, R85 ;  /* 0x0000005500ab7202 */ /* 0x000fe20000000f00 */
[--C-:B-1----:R-:W-:Y:S01]  /*1f060*/  FFMA.FTZ R4, R21, c[0x0][0x2d0], -R96.reuse ;  /* 0x0000b40015047a23 */ /* 0x102fe20000010860 */
[----:B--2---:R-:W-:Y:S01]  /*1f070*/  MOV R109, R10 ;  /* 0x0000000a006d7202 */ /* 0x004fe20000000f00 */
[----:B------:R-:W1:Y:S01]  /*1f080*/  LDSM.16.MT88.4 R20, [R209+0x100] ;  /* 0x00010000d114783b */ /* 0x000e620000004200 */
[C---:B------:R-:W-:Y:S04]  /*1f090*/  FMUL.FTZ R10, R0.reuse, R110 ;  /* 0x0000006e000a7220 */ /* 0x040fe80000410000 */
[----:B------:R2:W-:Y:S01]  /*1f0a0*/  MUFU.EX2 R41, R4 ;  /* 0x0000000400297308 */ /* 0x0005e20000000800 */
[----:B------:R-:W-:Y:S02]  /*1f0b0*/  F2FP.PACK_AB R67, R109, R107 ;  /* 0x0000006b6d43723e */ /* 0x000fe400000000ff */
[----:B------:R-:W-:Y:S01]  /*1f0c0*/  MOV R110, R88 ;  /* 0x00000058006e7202 */ /* 0x000fe20000000f00 */
[--C-:B--2---:R-:W-:Y:S02]  /*1f0d0*/  FFMA.FTZ R4, R15, c[0x0][0x2d0], -R97.reuse ;  /* 0x0000b4000f047a23 */ /* 0x104fe40000010861 */
[----:B------:R-:W-:Y:S01]  /*1f0e0*/  FMUL.FTZ R15, R0, R115 ;  /* 0x00000073000f7220 */ /* 0x000fe20000410000 */
[----:B------:R-:W-:Y:S03]  /*1f0f0*/  MOV R115, R87 ;  /* 0x0000005700737202 */ /* 0x000fe60000000f00 */
[----:B------:R2:W-:Y:S01]  /*1f100*/  MUFU.EX2 R31, R4 ;  /* 0x00000004001f7308 */ /* 0x0005e20000000800 */
[----:B------:R-:W3:Y:S01]  /*1f110*/  LDSM.16.MT88.4 R84, [R209+0x900] ;  /* 0x00090000d154783b */ /* 0x000ee20000004200 */
[----:B--2---:R-:W-:Y:S02]  /*1f120*/  FFMA.FTZ R4, R32, c[0x0][0x2d0], -R96 ;  /* 0x0000b40020047a23 */ /* 0x004fe40000010860 */
[----:B------:R-:W-:Y:S06]  /*1f130*/  FFMA.FTZ R32, R189, c[0x0][0x2d0], -R2 ;  /* 0x0000b400bd207a23 */ /* 0x000fec0000010802 */
[----:B------:R2:W4:Y:S02]  /*1f140*/  MUFU.EX2 R93, R4 ;  /* 0x00000004005d7308 */ /* 0x0005240000000800 */
[----:B--2---:R-:W-:Y:S01]  /*1f150*/  FFMA.FTZ R4, R33, c[0x0][0x2d0], -R96 ;  /* 0x0000b40021047a23 */ /* 0x004fe20000010860 */
[----:B----4-:R-:W-:Y:S01]  /*1f160*/  MOV R127, R93 ;  /* 0x0000005d007f7202 */ /* 0x010fe20000000f00 */
[C---:B------:R-:W-:Y:S06]  /*1f170*/  FMUL.FTZ R33, R73.reuse, R133 ;  /* 0x0000008549217220 */ /* 0x040fec0000410000 */
[----:B------:R2:W4:Y:S02]  /*1f180*/  MUFU.EX2 R49, R4 ;  /* 0x0000000400317308 */ /* 0x0005240000000800 */
[C---:B--2---:R-:W-:Y:S01]  /*1f190*/  FMUL.FTZ R4, R73.reuse, R104 ;  /* 0x0000006849047220 */ /* 0x044fe20000410000 */
[----:B------:R-:W-:Y:S01]  /*1f1a0*/  MOV R104, R13 ;  /* 0x0000000d00687202 */ /* 0x000fe20000000f00 */
[----:B------:R-:W-:Y:S01]  /*1f1b0*/  FMUL.FTZ R13, R68, R113 ;  /* 0x00000071440d7220 */ /* 0x000fe20000410000 */
[----:B----4-:R-:W-:Y:S01]  /*1f1c0*/  MOV R148, R49 ;  /* 0x0000003100947202 */ /* 0x010fe20000000f00 */
[----:B------:R-:W-:Y:S01]  /*1f1d0*/  FMUL.FTZ R49, R73, R149 ;  /* 0x0000009549317220 */ /* 0x000fe20000410000 */
[----:B------:R-:W-:Y:S01]  /*1f1e0*/  MOV R149, R50 ;  /* 0x0000003200957202 */ /* 0x000fe20000000f00 */
[----:B------:R-:W-:Y:S01]  /*1f1f0*/  FMUL.FTZ R50, R69, R150 ;  /* 0x0000009645327220 */ /* 0x000fe20000410000 */
[-C--:B-1----:R-:W-:Y:S05]  /*1f200*/  HMMA.16816.F32 R4, R76, R20.reuse, R4 ;  /* 0x000000144c04723c */ /* 0x082fea0000001804 */
[----:B------:R-:W-:Y:S02]  /*1f210*/  F2FP.PACK_AB R66, R104, R108 ;  /* 0x0000006c6842723e */ /* 0x000fe400000000ff */
        /* <DEDUP_REMOVED lines=10> */
[C---:B------:R-:W-:Y:S01]  /*1f2c0*/  HMMA.16816.F32 R16, R76.reuse, R22, R16 ;  /* 0x000000164c10723c */ /* 0x040fe20000001810 */
[----:B------:R-:W4:Y:S03]  /*1f2d0*/  LDSM.16.MT88.4 R88, [R212+0x900] ;  /* 0x00090000d458783b */ /* 0x000f260000004200 */
[C---:B------:R-:W-:Y:S01]  /*1f2e0*/  FMUL.FTZ R25, R68.reuse, R125 ;  /* 0x0000007d44197220 */ /* 0x040fe20000410000 */
[----:B------:R5:W3:Y:S02]  /*1f2f0*/  MUFU.EX2 R30, R24 ;  /* 0x00000018001e7308 */ /* 0x000ae40000000800 */
[C---:B------:R-:W-:Y:S02]  /*1f300*/  FMUL.FTZ R23, R69.reuse, R123 ;  /* 0x0000007b45177220 */ /* 0x040fe40000410000 */
[----:B------:R-:W-:Y:S06]  /*1f310*/  FMUL.FTZ R22, R69, R122 ;  /* 0x0000007a45167220 */ /* 0x000fec0000410000 */
[----:B------:R4:W-:Y:S01]  /*1f320*/  MUFU.EX2 R123, R28 ;  /* 0x0000001c007b7308 */ /* 0x0009e20000000800 */
[----:B-1----:R-:W-:Y:S01]  /*1f330*/  FMUL.FTZ R20, R73, R120 ;  /* 0x0000007849147220 */ /* 0x002fe20000410000 */
[----:B--2---:R-:W-:Y:S06]  /*1f340*/  MOV R122, R95 ;  /* 0x0000005f007a7202 */ /* 0x004fec0000000f00 */
[-C--:B------:R-:W-:Y:S03]  /*1f350*/  HMMA.16816.F32 R20, R76, R36.reuse, R20 ;  /* 0x000000244c14723c */ /* 0x080fe60000001814 */
[----:B-----5:R-:W-:Y:S01]  /*1f360*/  FMUL.FTZ R24, R68, R124 ;  /* 0x0000007c44187220 */ /* 0x020fe20000410000 */
[----:B---3--:R-:W-:Y:S01]  /*1f370*/  MOV R129, R30 ;  /* 0x0000001e00817202 */ /* 0x008fe20000000f00 */
[C---:B------:R-:W-:Y:S01]  /*1f380*/  FMUL.FTZ R30, R0.reuse, R130 ;  /* 0x00000082001e7220 */ /* 0x040fe20000410000 */
[----:B------:R-:W-:Y:S01]  /*1f390*/  MOV R130, R31 ;  /* 0x0000001f00827202 */ /* 0x000fe20000000f00 */
[----:B------:R-:W-:Y:S01]  /*1f3a0*/  FMUL.FTZ R31, R0, R131 ;  /* 0x00000083001f7220 */ /* 0x000fe20000410000 */
[----:B------:R-:W-:Y:S01]  /*1f3b0*/  MOV R124, R40 ;  /* 0x00000028007c7202 */ /* 0x000fe20000000f00 */
[--C-:B------:R-:W-:Y:S01]  /*1f3c0*/  FFMA.FTZ R40, R191, c[0x0][0x2d0], -R98.reuse ;  /* 0x0000b400bf287a23 */ /* 0x100fe20000010862 */
[C---:B------:R-:W-:Y:S03]  /*1f3d0*/  HMMA.16816.F32 R24, R64.reuse, R36, R24 ;  /* 0x000000244018723c */ /* 0x040fe60000001818 */
[----:B------:R1:W-:Y:S01]  /*1f3e0*/  MUFU.EX2 R120, R40 ;  /* 0x0000002800787308 */ /* 0x0003e20000000800 */
[C---:B----4-:R-:W-:Y:S01]  /*1f3f0*/  FMUL.FTZ R28, R68.reuse, R128 ;  /* 0x00000080441c7220 */ /* 0x050fe20000410000 */
        /* <DEDUP_REMOVED lines=19> */
[----:B------:R-:W-:Y:S04]  /*1f530*/  FMUL.FTZ R61, R68, R161 ;  /* 0x000000a1443d7220 */ /* 0x000fe80000410000 */
[-C--:B------:R-:W-:Y:S01]  /*1f540*/  HMMA.16816.F32 R36, R76, R52.reuse, R36 ;  /* 0x000000344c24723c */ /* 0x080fe20000001824 */
[----:B-1----:R-:W1:Y:S07]  /*1f550*/  LDSM.16.MT88.4 R92, [R210+0x900] ;  /* 0x00090000d25c783b */ /* 0x002e6e0000004200 */
        /* <DEDUP_REMOVED lines=38> */
[-C--:B------:R-:W-:Y:S08]  /*1f7c0*/  HMMA.16816.F32 R20, R76, R88.reuse, R20 ;  /* 0x000000584c14723c */ /* 0x080ff00000001814 */
[C---:B------:R-:W-:Y:S04]  /*1f7d0*/  HMMA.16816.F32 R24, R80.reuse, R88, R24 ;  /* 0x000000585018723c */ /* 0x040fe80000001818 */
[----:B--2---:R-:W-:Y:S01]  /*1f7e0*/  FFMA.FTZ R84, R204, c[0x0][0x2d0], -R98 ;  /* 0x0000b400cc547a23 */ /* 0x004fe20000010862 */
[----:B---3--:R-:W-:Y:S02]  /*1f7f0*/  MOV R204, R134 ;  /* 0x0000008600cc7202 */ /* 0x008fe40000000f00 */
        /* <DEDUP_REMOVED lines=9> */
[-C--:B-1----:R-:W-:Y:S04]  /*1f890*/  HMMA.16816.F32 R36, R76, R92.reuse, R36 ;  /* 0x0000005c4c24723c */ /* 0x082fe80000001824 */
[----:B------:R-:W-:Y:S04]  /*1f8a0*/  MOV R112, R187 ;  /* 0x000000bb00707202 */ /* 0x000fe80000000f00 */
[C---:B------:R-:W-:Y:S04]  /*1f8b0*/  HMMA.16816.F32 R40, R80.reuse, R92, R40 ;  /* 0x0000005c5028723c */ /* 0x040fe80000001828 */
[----:B--2---:R-:W-:Y:S01]  /*1f8c0*/  FFMA.FTZ R84, R203, c[0x0][0x2d0], -R98 ;  /* 0x0000b400cb547a23 */ /* 0x004fe20000010862 */
[----:B------:R-:W-:Y:S02]  /*1f8d0*/  MOV R203, R133 ;  /* 0x0000008500cb7202 */ /* 0x000fe40000000f00 */
[----:B------:R-:W-:Y:S01]  /*1f8e0*/  FFMA.FTZ R92, R227, c[0x0][0x2d0], -R96 ;  /* 0x0000b400e35c7a23 */ /* 0x000fe20000010860 */
        /* <DEDUP_REMOVED lines=8> */
[----:B------:R-:W-:Y:S07]  /*1f970*/  MOV R227, R126 ;  /* 0x0000007e00e37202 */ /* 0x000fee0000000f00 */
[----:B------:R3:W-:Y:S01]  /*1f980*/  MUFU.EX2 R147, R92 ;  /* 0x0000005c00937308 */ /* 0x0007e20000000800 */
[----:B-1----:R-:W-:Y:S01]  /*1f990*/  FFMA.FTZ R84, R205, c[0x0][0x2d0], -R2 ;  /* 0x0000b400cd547a23 */ /* 0x002fe20000010802 */
[----:B------:R-:W-:Y:S02]  /*1f9a0*/  MOV R205, R132 ;  /* 0x0000008400cd7202 */ /* 0x000fe40000000f00 */
[----:B------:R-:W-:Y:S06]  /*1f9b0*/  MOV R132, R184 ;  /* 0x000000b800847202 */ /* 0x000fec0000000f00 */
        /* <DEDUP_REMOVED lines=73> */
[----:B------:R2:W3:Y:S10]  /*1fe50*/  MUFU.EX2 R192, R84 ;  /* 0x0000005400c07308 */ /* 0x0004f40000000800 */
        /* <DEDUP_REMOVED lines=34> */
[--C-:B---3--:R-:W-:Y:S04]  /*20080*/  FFMA.FTZ R80, R251, c[0x0][0x2d0], -R97.reuse ;  /* 0x0000b400fb507a23 */ /* 0x108fe80000010861 */
        /* <DEDUP_REMOVED lines=16> */
[----:B------:R2:W-:Y:S01]  /*20190*/  MUFU.EX2 R158, R88 ;  /* 0x00000058009e7308 */ /* 0x0005e20000000800 */
[----:B------:R-:W-:Y:S04]  /*201a0*/  MOV R126, R125 ;  /* 0x0000007d007e7202 */ /* 0x000fe80000000f00 */
        /* <DEDUP_REMOVED lines=15> */
[----:B------:R3:W-:Y:S03]  /*202a0*/  MUFU.EX2 R181, R92 ;  /* 0x0000005c00b57308 */ /* 0x0007e60000000800 */
[----:B------:R-:W-:Y:S01]  /*202b0*/  MOV R244, R120 ;  /* 0x0000007800f47202 */ /* 0x000fe20000000f00 */
[----:B-1----:R-:W-:Y:S01]  /*202c0*/  FFMA.FTZ R84, R132, c[0x0][0x2d0], -R98 ;  /* 0x0000b40084547a23 */ /* 0x002fe20000010862 */
[----:B------:R-:W-:Y:S02]  /*202d0*/  MOV R132, R168 ;  /* 0x000000a800847202 */ /* 0x000fe40000000f00 */
[----:B------:R-:W-:Y:S03]  /*202e0*/  MOV R120, R110 ;  /* 0x0000006e00787202 */ /* 0x000fe60000000f00 */
        /* <DEDUP_REMOVED lines=218> */
.L_x_477:
        /* <DEDUP_REMOVED lines=9> */
.L_x_499:
[----:B------:R-:W3:Y:S01]  /*21120*/  LDL R188, [R1] ;  /* 0x0000000001bc7983 */ /* 0x000ee20000100800 */
[----:B------:R-:W-:Y:S04]  /*21130*/  DEPBAR.LE SB0, 0x0 ;  /* 0x000080000000791a */ /* 0x000fe80000000000 */
[----:B------:R-:W-:Y:S01]  /*21140*/  BAR.SYNC.DEFER_BLOCKING 0x0 ;  /* 0x0000000000007b1d */ /* 0x000fe20000010000 */
[----:B------:R-:W-:Y:S07]  /*21150*/  UISETP.GT.AND UP0, UPT, UR12, UR4, UPT ;  /* 0x000000040c00728c */ /* 0x000fee000bf04270 */
[----:B-----5:R-:W-:Y:S08]  /*21160*/  LDSM.16.M88.4 R96, [R215+0x6100] ;  /* 0x00610000d760783b */ /* 0x020ff00000000200 */
[----:B------:R-:W4:Y:S04]  /*21170*/  LDL R226, [R1+0x38] ;  /* 0x0000380001e27983 */ /* 0x000f280000100800 */
[----:B-1----:R-:W1:Y:S08]  /*21180*/  LDSM.16.M88.4 R16, [R208+0x3100] ;  /* 0x00310000d010783b */ /* 0x002e700000000200 */
[----:B--2---:R-:W2:Y:S04]  /*21190*/  LDL R197, [R1+0x8] ;  /* 0x0000080001c57983 */ /* 0x004ea80000100800 */
[----:B------:R-:W1:Y:S08]  /*211a0*/  LDSM.16.M88.4 R92, [R215+0x8100] ;  /* 0x00810000d75c783b */ /* 0x000e700000000200 */
[----:B------:R-:W2:Y:S04]  /*211b0*/  LDL R198, [R1+0xc] ;  /* 0x00000c0001c67983 */ /* 0x000ea80000100800 */
[----:B------:R-:W1:Y:S08]  /*211c0*/  LDSM.16.M88.4 R32, [R208+0x3900] ;  /* 0x00390000d020783b */ /* 0x000e700000000200 */
[----:B------:R-:W1:Y:S08]  /*211d0*/  LDSM.16.M88.4 R48, [R208+0x4100] ;  /* 0x00410000d030783b */ /* 0x000e700000000200 */
[----:B------:R-:W1:Y:S08]  /*211e0*/  LDSM.16.M88.4 R64, [R208+0x4900] ;  /* 0x00490000d040783b */ /* 0x000e700000000200 */
[----:B------:R-:W1:Y:S08]  /*211f0*/  LDSM.16.M88.4 R80, [R208+0x5100] ;  /* 0x00510000d050783b */ /* 0x000e700000000200 */
[----:B------:R-:W1:Y:S08]  /*21200*/  LDSM.16.M88.4 R168, [R208+0x5900] ;  /* 0x00590000d0a8783b */ /* 0x000e700000000200 */
[----:B------:R-:W-:Y:S08]  /*21210*/  LDSM.16.M88.4 R172, [R218+0x6100] ;  /* 0x00610000daac783b */ /* 0x000ff00000000200 */
[----:B------:R-:W1:Y:S08]  /*21220*/  LDSM.16.M88.4 R176, [R219] ;  /* 0x00000000dbb0783b */ /* 0x000e700000000200 */
[----:B------:R-:W1:Y:S08]  /*21230*/  LDSM.16.M88.4 R180, [R218+0x8100] ;  /* 0x00810000dab4783b */ /* 0x000e700000000200 */
[----:B------:R-:W1:Y:S01]  /*21240*/  LDSM.16.M88.4 R184, [R224] ;  /* 0x00000000e0b8783b */ /* 0x000e620000000200 */
[----:B--2---:R-:W-:Y:S01]  /*21250*/  ISETP.GE.AND P4, PT, R198, c[0x0][0x1d4], PT ;  /* 0x00007500c6007a0c */ /* 0x004fe20003f86270 */
[-C--:B-1----:R-:W-:Y:S03]  /*21260*/  HMMA.16816.F32 R4, R96, R16.reuse, RZ ;  /* 0x000000106004723c */ /* 0x082fe600000018ff */
[----:B---3--:R-:W-:Y:S01]  /*21270*/  SHF.R.S32.HI R0, RZ, 0x1f, R188 ;  /* 0x0000001fff007819 */ /* 0x008fe200000114bc */
[----:B------:R-:W-:Y:S04]  /*21280*/  IMAD.WIDE.U32 R2, R188, c[0x0][0x208], RZ ;  /* 0x00008200bc027a25 */ /* 0x000fe800078e00ff */
[C---:B------:R-:W-:Y:S04]  /*21290*/  HMMA.16816.F32 R8, R92.reuse, R16, RZ ;  /* 0x000000105c08723c */ /* 0x040fe800000018ff */
[----:B------:R-:W-:Y:S04]  /*212a0*/  IMAD R0, R0, c[0x0][0x208], RZ ;  /* 0x0000820000007a24 */ /* 0x000fe800078e02ff */
[-C--:B------:R-:W-:Y:S01]  /*212b0*/  HMMA.16816.F32 R12, R92, R18.reuse, RZ ;  /* 0x000000125c0c723c */ /* 0x080fe200000018ff */
[----:B------:R-:W-:Y:S05]  /*212c0*/  IMAD R0, R188, c[0x0][0x20c], R0 ;  /* 0x00008300bc007a24 */ /* 0x000fea00078e0200 */
[----:B------:R-:W-:Y:S02]  /*212d0*/  IADD3 R3, R3, R0, RZ ;  /* 0x0000000003037210 */ /* 0x000fe40007ffe0ff */
[C---:B------:R-:W-:Y:S04]  /*212e0*/  HMMA.16816.F32 R16, R96.reuse, R18, RZ ;  /* 0x000000126010723c */ /* 0x040fe800000018ff */
[----:B------:R-:W-:Y:S01]  /*212f0*/  IMAD.WIDE.U32 R2, R240, c[0x0][0x218], R2 ;  /* 0x00008600f0027a25 */ /* 0x000fe200078e0002 */
[----:B------:R-:W-:Y:S03]  /*21300*/  SHF.R.S32.HI R0, RZ, 0x1f, R240 ;  /* 0x0000001fff007819 */ /* 0x000fe600000114f0 */
[-C--:B------:R-:W-:Y:S04]  /*21310*/  HMMA.16816.F32 R20, R96, R32.reuse, RZ ;  /* 0x000000206014723c */ /* 0x080fe800000018ff */
[----:B------:R-:W-:Y:S04]  /*21320*/  IMAD R0, R0, c[0x0][0x218], RZ ;  /* 0x0000860000007a24 */ /* 0x000fe800078e02ff */
        /* <DEDUP_REMOVED lines=24> */
[----:B------:R-:W2:Y:S07]  /*214b0*/  LDSM.16.M88.4 R176, [R222] ;  /* 0x00000000deb0783b */ /* 0x000eae0000000200 */
[-C--:B------:R-:W-:Y:S08]  /*214c0*/  HMMA.16816.F32 R20, R172, R184.reuse, R20 ;  /* 0x000000b8ac14723c */ /* 0x080ff00000001814 */
        /* <DEDUP_REMOVED lines=16> */
[-C--:B--2---:R-:W-:Y:S03]  /*215d0*/  HMMA.16816.F32 R52, R172, R176.reuse, R52 ;  /* 0x000000b0ac34723c */ /* 0x084fe60000001834 */
        /* <DEDUP_REMOVED lines=10> */
[----:B------:R-:W4:Y:S05]  /*21680*/  SHFL.IDX PT, R190, R2, 0x1, 0x181f ;  /* 0x00381f0002be7f89 */ /* 0x000f2a00000e0000 */
[-C--:B------:R-:W-:Y:S03]  /*21690*/  HMMA.16816.F32 R76, R180, R170.reuse, R76 ;  /* 0x000000aab44c723c */ /* 0x080fe6000000184c */
[----:B------:R-:W1:Y:S05]  /*216a0*/  SHFL.IDX PT, R188, R2, 0x2, 0x181f ;  /* 0x00581f0002bc7f89 */ /* 0x000e6a00000e0000 */
[C---:B------:R-:W-:Y:S03]  /*216b0*/  HMMA.16816.F32 R80, R172.reuse, R170, R80 ;  /* 0x000000aaac50723c */ /* 0x040fe60000001850 */
[----:B------:R2:W-:Y:S01]  /*216c0*/  SHFL.IDX PT, R189, R2, 0x3, 0x181f ;  /* 0x00781f0002bd7f89 */ /* 0x0005e200000e0000 */
[-C--:B----4-:R-:W-:Y:S07]  /*216d0*/  IADD3 R190, P0, R190, R226.reuse, RZ ;  /* 0x000000e2bebe7210 */ /* 0x090fee0007f1e0ff */
[----:B------:R-:W-:Y:S01]  /*216e0*/  SHFL.IDX PT, R0, R0, 0x5, 0x181f ;  /* 0x00b81f0000007f89 */ /* 0x000fe200000e0000 */
[-C--:B------:R-:W-:Y:S02]  /*216f0*/  IADD3.X R191, R184, R225.reuse, RZ, P0, !PT ;  /* 0x000000e1b8bf7210 */ /* 0x080fe400007fe4ff */
[-C--:B-1----:R-:W-:Y:S02]  /*21700*/  IADD3 R188, P0, R188, R226.reuse, RZ ;  /* 0x000000e2bcbc7210 */ /* 0x082fe40007f1e0ff */
[-C--:B--2---:R-:W-:Y:S04]  /*21710*/  IADD3 R2, P1, R3, R226.reuse, RZ ;  /* 0x000000e203027210 */ /* 0x084fe80007f3e0ff */
        /* <DEDUP_REMOVED lines=291> */
[----:B------:R-:W5:Y:S03]  /*22950*/  LDL R22, [R1+0x4] ;  /* 0x0000040001167983 */ /* 0x000f660000100800 */
        /* <DEDUP_REMOVED lines=37> */
[-C--:B----4-:R-:W-:Y:S03]  /*22bb0*/  IADD3 R10, P0, R10, R226.reuse, RZ ;  /* 0x000000e20a0a7210 */ /* 0x090fe60007f1e0ff */
[----:B-----5:R3:W-:Y:S01]  /*22bc0*/  LDGSTS.E.BYPASS.LTC128B.128 [R22+0x3100], [R4.64], !P4 ;  /* 0x0310000004167fae */ /* 0x0207e2000e101d5a */
        /* <DEDUP_REMOVED lines=17> */
.L_x_482:
        /* <DEDUP_REMOVED lines=37> */
.L_x_485:
[----:B------:R-:W-:Y:S04]  /*22f30*/  MOV R8, c[0x0][0x32c] ;  /* 0x0000cb0000087a02 */ /* 0x000fe80000000f00 */
[----:B------:R-:W-:Y:S11]  /*22f40*/  ISETP.NE.AND P0, PT, R8, 0x1, PT ;  /* 0x000000010800780c */ /* 0x000ff60003f05270 */
[----:B------:R-:W-:Y:S02]  /*22f50*/  @!UPT UIADD3 URZ, URZ, URZ, URZ ;  /* 0x0000003f3f3ff290 */ /* 0x000fe4000fffe03f */
[----:B------:R-:W-:Y:S05]  /*22f60*/  @P0 IMAD.HI.U32 R8, R3, c[0x0][0x330], RZ ;  /* 0x0000cc0003080a27 */ /* 0x000fea00078e00ff */
[----:B------:R-:W-:Y:S02]  /*22f70*/  @P0 SHF.R.U32.HI R3, RZ, c[0x0][0x334], R8 ;  /* 0x0000cd00ff030a19 */ /* 0x000fe40000011608 */
.L_x_486:
[----:B------:R-:W-:Y:S05]  /*22f80*/  BSYNC B0 ;  /* 0x0000000000007941 */ /* 0x000fea0003800000 */
.L_x_484:
[----:B------:R-:W-:Y:S05]  /*22f90*/  IMAD R3, R3, c[0x0][0x32c], R7 ;  /* 0x0000cb0003037a24 */ /* 0x000fea00078e0207 */
[----:B------:R-:W-:Y:S02]  /*22fa0*/  IADD3 R8, R3, c[0x0][0x32c], RZ ;  /* 0x0000cb0003087a10 */ /* 0x000fe40007ffe0ff */
[----:B------:R-:W-:Y:S02]  /*22fb0*/  IMNMX R0, R0, R3, !PT ;  /* 0x0000000300007217 */ /* 0x000fe40007800200 */
[----:B------:R-:W-:Y:S02]  /*22fc0*/  IMNMX R2, R2, R8, PT ;  /* 0x0000000802027217 */ /* 0x000fe40003800200 */
.L_x_483:
        /* <DEDUP_REMOVED lines=159> */
.L_x_489:
[----:B------:R-:W-:Y:S04]  /*239c0*/  MOV R8, c[0x0][0x32c] ;  /* 0x0000cb0000087a02 */ /* 0x000fe80000000f00 */
[----:B------:R-:W-:Y:S11]  /*239d0*/  ISETP.NE.AND P0, PT, R8, 0x1, PT ;  /* 0x000000010800780c */ /* 0x000ff60003f05270 */
[----:B------:R-:W-:Y:S02]  /*239e0*/  @!UPT UIADD3 URZ, URZ, URZ, URZ ;  /* 0x0000003f3f3ff290 */ /* 0x000fe4000fffe03f */
[----:B------:R-:W-:Y:S05]  /*239f0*/  @P0 IMAD.HI.U32 R8, R3, c[0x0][0x330], RZ ;  /* 0x0000cc0003080a27 */ /* 0x000fea00078e00ff */
[----:B------:R-:W-:Y:S02]  /*23a00*/  @P0 SHF.R.U32.HI R3, RZ, c[0x0][0x334], R8 ;  /* 0x0000cd00ff030a19 */ /* 0x000fe40000011608 */
.L_x_490:
[----:B------:R-:W-:Y:S05]  /*23a10*/  BSYNC B0 ;  /* 0x0000000000007941 */ /* 0x000fea0003800000 */
.L_x_488:
[----:B------:R-:W-:Y:S05]  /*23a20*/  IMAD R3, R3, c[0x0][0x32c], R7 ;  /* 0x0000cb0003037a24 */ /* 0x000fea00078e0207 */
[----:B------:R-:W-:Y:S02]  /*23a30*/  IADD3 R8, R3, c[0x0][0x32c], RZ ;  /* 0x0000cb0003087a10 */ /* 0x000fe40007ffe0ff */
[----:B------:R-:W-:Y:S02]  /*23a40*/  IMNMX R0, R0, R3, !PT ;  /* 0x0000000300007217 */ /* 0x000fe40007800200 */
[----:B------:R-:W-:Y:S02]  /*23a50*/  IMNMX R2, R2, R8, PT ;  /* 0x0000000802027217 */ /* 0x000fe40003800200 */
.L_x_487:
        /* <DEDUP_REMOVED lines=145> */
.L_x_493:
[----:B------:R-:W-:Y:S04]  /*24370*/  MOV R8, c[0x0][0x32c] ;  /* 0x0000cb0000087a02 */ /* 0x000fe80000000f00 */
[----:B------:R-:W-:Y:S11]  /*24380*/  ISETP.NE.AND P0, PT, R8, 0x1, PT ;  /* 0x000000010800780c */ /* 0x000ff60003f05270 */
[----:B------:R-:W-:Y:S02]  /*24390*/  @!UPT UIADD3 URZ, URZ, URZ, URZ ;  /* 0x0000003f3f3ff290 */ /* 0x000fe4000fffe03f */
[----:B------:R-:W-:Y:S05]  /*243a0*/  @P0 IMAD.HI.U32 R8, R3, c[0x0][0x330], RZ ;  /* 0x0000cc0003080a27 */ /* 0x000fea00078e00ff */
[----:B------:R-:W-:Y:S02]  /*243b0*/  @P0 SHF.R.U32.HI R3, RZ, c[0x0][0x334], R8 ;  /* 0x0000cd00ff030a19 */ /* 0x000fe40000011608 */
.L_x_494:
[----:B------:R-:W-:Y:S05]  /*243c0*/  BSYNC B0 ;  /* 0x0000000000007941 */ /* 0x000fea0003800000 */
.L_x_492:
[----:B------:R-:W-:Y:S05]  /*243d0*/  IMAD R3, R3, c[0x0][0x32c], R7 ;  /* 0x0000cb0003037a24 */ /* 0x000fea00078e0207 */
[----:B------:R-:W-:Y:S02]  /*243e0*/  IADD3 R8, R3, c[0x0][0x32c], RZ ;  /* 0x0000cb0003087a10 */ /* 0x000fe40007ffe0ff */
[----:B------:R-:W-:Y:S02]  /*243f0*/  IMNMX R0, R0, R3, !PT ;  /* 0x0000000300007217 */ /* 0x000fe40007800200 */
[----:B------:R-:W-:Y:S02]  /*24400*/  IMNMX R2, R2, R8, PT ;  /* 0x0000000802027217 */ /* 0x000fe40003800200 */
.L_x_491:
        /* <DEDUP_REMOVED lines=145> */
.L_x_497:
[----:B------:R-:W-:Y:S04]  /*24d20*/  MOV R4, c[0x0][0x32c] ;  /* 0x0000cb0000047a02 */ /* 0x000fe80000000f00 */
[----:B------:R-:W-:Y:S11]  /*24d30*/  ISETP.NE.AND P0, PT, R4, 0x1, PT ;  /* 0x000000010400780c */ /* 0x000ff60003f05270 */
[----:B------:R-:W-:Y:S02]  /*24d40*/  @!UPT UIADD3 URZ, URZ, URZ, URZ ;  /* 0x0000003f3f3ff290 */ /* 0x000fe4000fffe03f */
[----:B------:R-:W-:Y:S05]  /*24d50*/  @P0 IMAD.HI.U32 R4, R3, c[0x0][0x330], RZ ;  /* 0x0000cc0003040a27 */ /* 0x000fea00078e00ff */
[----:B------:R-:W-:Y:S02]  /*24d60*/  @P0 SHF.R.U32.HI R3, RZ, c[0x0][0x334], R4 ;  /* 0x0000cd00ff030a19 */ /* 0x000fe40000011604 */
.L_x_498:
[----:B------:R-:W-:Y:S05]  /*24d70*/  BSYNC B0 ;  /* 0x0000000000007941 */ /* 0x000fea0003800000 */
.L_x_496:
[----:B------:R-:W-:Y:S05]  /*24d80*/  IMAD R7, R3, c[0x0][0x32c], R7 ;  /* 0x0000cb0003077a24 */ /* 0x000fea00078e0207 */
[----:B------:R-:W-:Y:S02]  /*24d90*/  IADD3 R3, R7, c[0x0][0x32c], RZ ;  /* 0x0000cb0007037a10 */ /* 0x000fe40007ffe0ff */
[----:B------:R-:W-:Y:S02]  /*24da0*/  IMNMX R0, R0, R7, !PT ;  /* 0x0000000700007217 */ /* 0x000fe40007800200 */
[----:B------:R-:W-:Y:S02]  /*24db0*/  IMNMX R2, R2, R3, PT ;  /* 0x0000000302027217 */ /* 0x000fe40003800200 */
.L_x_495:
        /* <DEDUP_REMOVED lines=128> */
[----:B------:R-:W-:Y:S01]  /*255c0*/  FMNMX.FTZ R4, R19, R4, !PT ;  /* 0x0000000413047209 */ /* 0x000fe20007810000 */
[----:B------:R-:W2:Y:S01]  /*255d0*/  SHFL.BFLY PT, R71, R3, 0x1, 0x1f ;  /* 0x0c201f0003477f89 */ /* 0x000ea200000e0000 */
[----:B------:R-:W-:Y:S02]  /*255e0*/  FSEL R174, R46, -INF , !P0 ;  /* 0xff8000002eae7808 */ /* 0x000fe40004000000 */
[----:B------:R-:W-:Y:S02]  /*255f0*/  ISETP.GT.AND P0, PT, R0, 0x29, P5 ;  /* 0x000000290000780c */ /* 0x000fe40002f04270 */
        /* <DEDUP_REMOVED lines=31> */
[----:B------:R-:W-:Y:S01]  /*257f0*/  FMNMX.FTZ R3, R172, R3, !PT ;  /* 0x00000003ac037209 */ /* 0x000fe20007810000 */
[----:B------:R1:W-:Y:S01]  /*25800*/  MUFU.EX2 R50, R5 ;  /* 0x0000000500327308 */ /* 0x0003e20000000800 */
[----:B------:R-:W-:Y:S02]  /*25810*/  FMNMX.FTZ R4, R173, R4, !PT ;  /* 0x00000004ad047209 */ /* 0x000fe40007810000 */
[----:B------:R-:W-:Y:S02]  /*25820*/  ISETP.LT.OR P0, PT, R2, 0x32, P0 ;  /* 0x000000320200780c */ /* 0x000fe40000701670 */
        /* <DEDUP_REMOVED lines=8> */
[----:B------:R-:W-:Y:S02]  /*258b0*/  ISETP.GT.AND P0, PT, R0, 0x38, P1 ;  /* 0x000000380000780c */ /* 0x000fe40000f04270 */
[----:B------:R-:W-:Y:S02]  /*258c0*/  FMNMX.FTZ R4, R202, R4, !PT ;  /* 0x00000004ca047209 */ /* 0x000fe40007810000 */
[----:B------:R-:W-:Y:S01]  /*258d0*/  FMNMX.FTZ R3, R176, R3, !PT ;  /* 0x00000003b0037209 */ /* 0x000fe20007810000 */
[--C-:B-1----:R-:W-:Y:S01]  /*258e0*/  FFMA.FTZ R5, R12, c[0x0][0x2d0], -R74.reuse ;  /* 0x0000b4000c057a23 */ /* 0x102fe2000001084a */
[----:B------:R-:W-:Y:S02]  /*258f0*/  FMNMX.FTZ R4, R206, R4, !PT ;  /* 0x00000004ce047209 */ /* 0x000fe40007810000 */
[----:B------:R-:W-:Y:S01]  /*25900*/  ISETP.LT.OR P0, PT, R2, 0x39, P0 ;  /* 0x000000390200780c */ /* 0x000fe20000701670 */
[----:B------:R1:W-:Y:S01]  /*25910*/  MUFU.EX2 R87, R5 ;  /* 0x0000000500577308 */ /* 0x0003e20000000800 */
[----:B------:R-:W-:Y:S02]  /*25920*/  FMNMX.FTZ R4, R228, R4, !PT ;  /* 0x00000004e4047209 */ /* 0x000fe40007810000 */
[----:B------:R-:W-:Y:S02]  /*25930*/  FMNMX.FTZ R3, R184, R3, !PT ;  /* 0x00000003b8037209 */ /* 0x000fe40007810000 */
[----:B------:R-:W-:Y:S02]  /*25940*/  FMNMX.FTZ R4, R230, R4, !PT ;  /* 0x00000004e6047209 */ /* 0x000fe40007810000 */
[----:B------:R-:W-:Y:S02]  /*25950*/  FSEL R191, R23, -INF , !P0 ;  /* 0xff80000017bf7808 */ /* 0x000fe40004000000 */
[----:B------:R-:W-:Y:S02]  /*25960*/  FMNMX.FTZ R4, R238, R4, !PT ;  /* 0x00000004ee047209 */ /* 0x000fe40007810000 */
[----:B------:R-:W-:Y:S02]  /*25970*/  FMNMX.FTZ R3, R186, R3, !PT ;  /* 0x00000003ba037209 */ /* 0x000fe40007810000 */
        /* <DEDUP_REMOVED lines=25> */
[----:B-1----:R-:W-:Y:S01]  /*25b10*/  FMNMX.FTZ R4, R4, R6, !PT ;  /* 0x0000000604047209 */ /* 0x002fe20007810000 */
[----:B------:R-:W-:Y:S01]  /*25b20*/  FFMA.FTZ R6, R9, c[0x0][0x2d0], -R74 ;  /* 0x0000b40009067a23 */ /* 0x000fe2000001084a */
[----:B------:R-:W-:Y:S01]  /*25b30*/  FSEL R193, R75, -INF , !P1 ;  /* 0xff8000004bc17808 */ /* 0x000fe20004800000 */
[----:B------:R-:W-:Y:S01]  /*25b40*/  FMUL.FTZ R75, R71, c[0x0][0x2d0] ;  /* 0x0000b400474b7a20 */ /* 0x000fe20000410000 */
[C---:B------:R-:W-:Y:S01]  /*25b50*/  ISETP.LT.OR P1, PT, R2.reuse, 0x49, P3 ;  /* 0x000000490200780c */ /* 0x040fe20001f21670 */
[----:B------:R-:W-:Y:S01]  /*25b60*/  MUFU.EX2 R45, R6 ;  /* 0x00000006002d7308 */ /* 0x000fe20000000800 */
[----:B------:R-:W-:Y:S01]  /*25b70*/  ISETP.LT.OR P0, PT, R2, 0x4a, P0 ;  /* 0x0000004a0200780c */ /* 0x000fe20000701670 */
[----:B------:R-:W1:Y:S01]  /*25b80*/  SHFL.BFLY PT, R70, R4, 0x1, 0x1f ;  /* 0x0c201f0004467f89 */ /* 0x000e6200000e0000 */
[----:B------:R-:W-:Y:S02]  /*25b90*/  PLOP3.LUT P3, PT, PT, PT, UP2, 0x40, 0x0 ;  /* 0x000000000000781c */ /* 0x000fe40003f6e828 */
        /* <DEDUP_REMOVED lines=18> */
[----:B------:R2:W-:Y:S01]  /*25cc0*/  MUFU.EX2 R84, R5 ;  /* 0x0000000500547308 */ /* 0x0005e20000000800 */
[----:B------:R-:W-:Y:S01]  /*25cd0*/  PLOP3.LUT P0, PT, PT, PT, UP0, 0x40, 0x0 ;  /* 0x000000000000781c */ /* 0x000fe20003f0e808 */
[--C-:B------:R-:W-:Y:S01]  /*25ce0*/  FFMA.FTZ R12, R28, c[0x0][0x2d0], -R75.reuse ;  /* 0x0000b4001c0c7a23 */ /* 0x100fe2000001084b */
[C---:B------:R-:W-:Y:S01]  /*25cf0*/  ISETP.GT.AND P3, PT, R0.reuse, 0x58, P3 ;  /* 0x000000580000780c */ /* 0x040fe20001f64270 */
[--C-:B------:R-:W-:Y:S01]  /*25d00*/  FFMA.FTZ R28, R33, c[0x0][0x2d0], -R75.reuse ;  /* 0x0000b400211c7a23 */ /* 0x100fe2000001084b */
[----:B------:R-:W-:Y:S01]  /*25d10*/  ISETP.GT.AND P0, PT, R0, 0x59, P0 ;  /* 0x000000590000780c */ /* 0x000fe20000704270 */
[----:B------:R-:W-:Y:S01]  /*25d20*/  UISETP.GT.AND UP0, UPT, UR12, UR4, UPT ;  /* 0x000000040c00728c */ /* 0x000fe2000bf04270 */
[----:B------:R-:W-:Y:S01]  /*25d30*/  FMNMX.FTZ R0, R200, R3, !PT ;  /* 0x00000003c8007209 */ /* 0x000fe20007810000 */
[--C-:B------:R-:W-:Y:S01]  /*25d40*/  FFMA.FTZ R3, R20, c[0x0][0x2d0], -R75.reuse ;  /* 0x0000b40014037a23 */ /* 0x100fe2000001084b */
[----:B---3--:R-:W-:Y:S01]  /*25d50*/  F2FP.PACK_AB R78, R61, R87 ;  /* 0x000000573d4e723e */ /* 0x008fe200000000ff */
[----:B------:R-:W-:Y:S01]  /*25d60*/  MUFU.EX2 R51, R12 ;  /* 0x0000000c00337308 */ /* 0x000fe20000000800 */
[----:B------:R-:W-:Y:S01]  /*25d70*/  ISETP.LT.OR P0, PT, R2, 0x5a, P0 ;  /* 0x0000005a0200780c */ /* 0x000fe20000701670 */
[----:B------:R-:W-:Y:S01]  /*25d80*/  UIADD3 UR12, UR12, -0x1, URZ ;  /* 0xffffffff0c0c7890 */ /* 0x000fe2000fffe03f */
[----:B-1----:R-:W-:Y:S02]  /*25d90*/  FMNMX.FTZ R70, R4, R70, !PT ;  /* 0x0000004604467209 */ /* 0x002fe40007810000 */
[----:B------:R-:W-:Y:S02]  /*25da0*/  FSEL R73, R34, -INF , !P0 ;  /* 0xff80000022497808 */ /* 0x000fe40004000000 */
[C---:B------:R-:W-:Y:S01]  /*25db0*/  FSETP.NEU.FTZ.AND P0, PT, R70.reuse, -INF , PT ;  /* 0xff8000004600780b */ /* 0x040fe20003f1d000 */
[----:B------:R-:W-:Y:S01]  /*25dc0*/  FMUL.FTZ R96, R70, c[0x0][0x2d0] ;  /* 0x0000b40046607a20 */ /* 0x000fe20000410000 */
[----:B------:R-:W-:Y:S01]  /*25dd0*/  ISETP.LT.OR P3, PT, R2, 0x59, P3 ;  /* 0x000000590200780c */ /* 0x000fe20001f61670 */
[----:B------:R1:W-:Y:S01]  /*25de0*/  MUFU.EX2 R60, R3 ;  /* 0x00000003003c7308 */ /* 0x0003e20000000800 */
[--C-:B------:R-:W-:Y:S01]  /*25df0*/  FFMA.FTZ R2, R17, c[0x0][0x2d0], -R75.reuse ;  /* 0x0000b40011027a23 */ /* 0x100fe2000001084b */
[----:B------:R-:W-:Y:S02]  /*25e00*/  FMNMX.FTZ R0, R204, R0, !PT ;  /* 0x00000000cc007209 */ /* 0x000fe40007810000 */
[----:B------:R-:W-:Y:S01]  /*25e10*/  FSEL R96, R96, RZ, P0 ;  /* 0x000000ff60607208 */ /* 0x000fe20000000000 */
[--C-:B--2---:R-:W-:Y:S01]  /*25e20*/  FFMA.FTZ R5, R13, c[0x0][0x2d0], -R75.reuse ;  /* 0x0000b4000d057a23 */ /* 0x104fe2000001084b */
[----:B------:R-:W-:Y:S03]  /*25e30*/  FSEL R203, R35, -INF , !P3 ;  /* 0xff80000023cb7808 */ /* 0x000fe60005800000 */
[--C-:B------:R-:W-:Y:S01]  /*25e40*/  FFMA.FTZ R4, R19, c[0x0][0x2d0], -R96.reuse ;  /* 0x0000b40013047a23 */ /* 0x100fe20000010860 */
[----:B------:R2:W3:Y:S01]  /*25e50*/  MUFU.EX2 R86, R2 ;  /* 0x0000000200567308 */ /* 0x0004e20000000800 */
[----:B------:R-:W-:Y:S01]  /*25e60*/  FMNMX.FTZ R0, R203, R0, !PT ;  /* 0x00000000cb007209 */ /* 0x000fe20007810000 */
[--C-:B------:R-:W-:Y:S02]  /*25e70*/  FFMA.FTZ R32, R32, c[0x0][0x2d0], -R96.reuse ;  /* 0x0000b40020207a23 */ /* 0x100fe40000010860 */
[--C-:B------:R-:W-:Y:S01]  /*25e80*/  FFMA.FTZ R44, R44, c[0x0][0x2d0], -R96.reuse ;  /* 0x0000b4002c2c7a23 */ /* 0x100fe20000010860 */
[----:B------:R-:W-:Y:S05]  /*25e90*/  FMNMX.FTZ R0, R73, R0, !PT ;  /* 0x0000000049007209 */ /* 0x000fea0007810000 */
[----:B------:R-:W-:Y:S01]  /*25ea0*/  MUFU.EX2 R36, R4 ;  /* 0x0000000400247308 */ /* 0x000fe20000000800 */
[--C-:B-1----:R-:W-:Y:S02]  /*25eb0*/  FFMA.FTZ R3, R8, c[0x0][0x2d0], -R96.reuse ;  /* 0x0000b40008037a23 */ /* 0x102fe40000010860 */
[----:B------:R-:W-:Y:S07]  /*25ec0*/  FFMA.FTZ R8, R26, c[0x0][0x2d0], -R75 ;  /* 0x0000b4001a087a23 */ /* 0x000fee000001084b */
[----:B------:R1:W-:Y:S01]  /*25ed0*/  MUFU.EX2 R57, R3 ;  /* 0x0000000300397308 */ /* 0x0003e20000000800 */
[----:B--2---:R-:W2:Y:S01]  /*25ee0*/  SHFL.BFLY PT, R2, R0, 0x2, 0x1f ;  /* 0x0c401f0000027f89 */ /* 0x004ea200000e0000 */
[----:B---3--:R-:W-:Y:S08]  /*25ef0*/  F2FP.PACK_AB R79, R60, R86 ;  /* 0x000000563c4f723e */ /* 0x008ff000000000ff */
[----:B------:R-:W3:Y:S10]  /*25f00*/  MUFU.EX2 R49, R5 ;  /* 0x0000000500317308 */ /* 0x000ef40000000800 */
[----:B------:R-:W-:Y:S01]  /*25f10*/  MUFU.EX2 R63, R8 ;  /* 0x00000008003f7308 */ /* 0x000fe20000000800 */
[--C-:B-1----:R-:W-:Y:S09]  /*25f20*/  FFMA.FTZ R3, R15, c[0x0][0x2d0], -R96.reuse ;  /* 0x0000b4000f037a23 */ /* 0x102ff20000010860 */
[----:B------:R1:W4:Y:S01]  /*25f30*/  MUFU.EX2 R37, R3 ;  /* 0x0000000300257308 */ /* 0x0003220000000800 */
[----:B---3--:R-:W-:Y:S01]  /*25f40*/  F2FP.PACK_AB R77, R49, R84 ;  /* 0x00000054314d723e */ /* 0x008fe200000000ff */
[----:B-1----:R-:W-:Y:S02]  /*25f50*/  FFMA.FTZ R3, R16, c[0x0][0x2d0], -R96 ;  /* 0x0000b40010037a23 */ /* 0x002fe40000010860 */
[--C-:B------:R-:W-:Y:S06]  /*25f60*/  FFMA.FTZ R16, R29, c[0x0][0x2d0], -R74.reuse ;  /* 0x0000b4001d107a23 */ /* 0x100fec000001084a */
[----:B------:R2:W-:Y:S10]  /*25f70*/  MUFU.EX2 R85, R3 ;  /* 0x0000000300557308 */ /* 0x0005f40000000800 */
[----:B------:R-:W-:Y:S01]  /*25f80*/  MUFU.EX2 R34, R16 ;  /* 0x0000001000227308 */ /* 0x000fe20000000800 */
[----:B--2---:R-:W-:Y:S01]  /*25f90*/  FMNMX.FTZ R3, R0, R2, !PT ;  /* 0x0000000200037209 */ /* 0x004fe20007810000 */
[----:B------:R-:W-:Y:S01]  /*25fa0*/  FFMA.FTZ R2, R22, c[0x0][0x2d0], -R74 ;  /* 0x0000b40016027a23 */ /* 0x000fe2000001084a */
[----:B------:R-:W-:Y:S07]  /*25fb0*/  FSEL R0, R72, RZ, P2 ;  /* 0x000000ff48007208 */ /* 0x000fee0001000000 */
[----:B------:R1:W-:Y:S01]  /*25fc0*/  MUFU.EX2 R89, R2 ;  /* 0x0000000200597308 */ /* 0x0003e20000000800 */
[----:B------:R-:W2:Y:S01]  /*25fd0*/  SHFL.BFLY PT, R4, R3, 0x1, 0x1f ;  /* 0x0c201f0003047f89 */ /* 0x000ea200000e0000 */
[----:B------:R-:W-:Y:S01]  /*25fe0*/  FADD.FTZ R0, -R0, R100 ;  /* 0x0000006400007221 */ /* 0x000fe20000010100 */
[----:B------:R-:W-:Y:S03]  /*25ff0*/  MOV R100, R45 ;  /* 0x0000002d00647202 */ /* 0x000fe60000000f00 */
[----:B------:R-:W-:Y:S01]  /*26000*/  FMUL.FTZ R0, R0, c[0x0][0x2d0] ;  /* 0x0000b40000007a20 */ /* 0x000fe20000410000 */
[----:B------:R-:W-:Y:S03]  /*26010*/  F2FP.PACK_AB R76, R50, R100 ;  /* 0x00000064324c723e */ /* 0x000fe600000000ff */
        /* <DEDUP_REMOVED lines=14> */
[----:B------:R-:W-:Y:S01]  /*26100*/  F2FP.PACK_AB R64, R101, R57 ;  /* 0x000000396540723e */ /* 0x000fe200000000ff */
[----:B------:R-:W-:Y:S02]  /*26110*/  FMUL.FTZ R0, R0, c[0x0][0x2d0] ;  /* 0x0000b40000007a20 */ /* 0x000fe40000410000 */
[C---:B------:R-:W-:Y:S01]  /*26120*/  FMUL.FTZ R33, R69.reuse, R133 ;  /* 0x0000008545217220 */ /* 0x040fe20000410000 */
[----:B------:R-:W-:Y:S01]  /*26130*/  MUFU.EX2 R105, R92 ;  /* 0x0000005c00697308 */ /* 0x000fe20000000800 */
[----:B------:R-:W-:Y:S02]  /*26140*/  IMAD.MOV.U32 R116, RZ, RZ, R86 ;  /* 0x000000ffff747224 */ /* 0x000fe400078e0056 */
[--C-:B------:R-:W-:Y:S02]  /*26150*/  FFMA.FTZ R4, R24, c[0x0][0x2d0], -R97.reuse ;  /* 0x0000b40018047a23 */ /* 0x100fe40000010861 */
[----:B------:R-:W-:Y:S01]  /*26160*/  FMUL.FTZ R17, R69, R117 ;  /* 0x0000007545117220 */ /* 0x000fe20000410000 */
[----:B------:R-:W-:Y:S01]  /*26170*/  MOV R117, R57 ;  /* 0x0000003900757202 */ /* 0x000fe20000000f00 */
[--C-:B------:R-:W-:Y:S02]  /*26180*/  FFMA.FTZ R58, R58, c[0x0][0x2d0], -R97.reuse ;  /* 0x0000b4003a3a7a23 */ /* 0x100fe40000010861 */
[----:B------:R-:W-:Y:S01]  /*26190*/  FFMA.FTZ R62, R62, c[0x0][0x2d0], -R97 ;  /* 0x0000b4003e3e7a23 */ /* 0x000fe20000010861 */
[----:B------:R2:W3:Y:S01]  /*261a0*/  MUFU.EX2 R2, R0 ;  /* 0x0000000000027308 */ /* 0x0004e20000000800 */
[----:B------:R-:W-:Y:S02]  /*261b0*/  FFMA.FTZ R24, R30, c[0x0][0x2d0], -R75 ;  /* 0x0000b4001e187a23 */ /* 0x000fe4000001084b */
[C---:B-1----:R-:W-:Y:S02]  /*261c0*/  FMUL.FTZ R19, R68.reuse, R119 ;  /* 0x0000007744137220 */ /* 0x042fe40000410000 */
[C---:B------:R-:W-:Y:S01]  /*261d0*/  FMUL.FTZ R7, R68.reuse, R107 ;  /* 0x0000006b44077220 */ /* 0x040fe20000410000 */
[----:B------:R-:W-:Y:S01]  /*261e0*/  MOV R107, R36 ;  /* 0x00000024006b7202 */ /* 0x000fe20000000f00 */
[----:B------:R-:W-:Y:S01]  /*261f0*/  FMUL.FTZ R6, R68, R106 ;  /* 0x0000006a44067220 */ /* 0x000fe20000410000 */
[----:B------:R-:W-:Y:S02]  /*26200*/  LDSM.16.MT88.4 R36, [R212+0x100] ;  /* 0x00010000d424783b */ /* 0x000fe40000004200 */
[----:B------:R1:W-:Y:S01]  /*26210*/  MUFU.EX2 R227, R4 ;  /* 0x0000000400e37308 */ /* 0x0003e20000000800 */
[----:B------:R-:W-:Y:S09]  /*26220*/  F2FP.PACK_AB R66, R107, R85 ;  /* 0x000000556b42723e */ /* 0x000ff200000000ff */
[----:B------:R4:W-:Y:S01]  /*26230*/  MUFU.EX2 R35, R24 ;  /* 0x0000001800237308 */ /* 0x0009e20000000800 */
[--C-:B--2---:R-:W-:Y:S02]  /*26240*/  FFMA.FTZ R0, R18, c[0x0][0x2d0], -R97.reuse ;  /* 0x0000b40012007a23 */ /* 0x104fe40000010861 */
[----:B------:R-:W-:Y:S02]  /*26250*/  FMUL.FTZ R18, R68, R118 ;  /* 0x0000007644127220 */ /* 0x000fe40000410000 */
[C---:B---3--:R-:W-:Y:S05]  /*26260*/  FMUL.FTZ R8, R2.reuse, R108 ;  /* 0x0000006c02087220 */ /* 0x048fea0000410000 */
[----:B------:R2:W-:Y:S01]  /*26270*/  MUFU.EX2 R205, R0 ;  /* 0x0000000000cd7308 */ /* 0x0005e20000000800 */
[C---:B------:R-:W-:Y:S02]  /*26280*/  FMUL.FTZ R9, R2.reuse, R109 ;  /* 0x0000006d02097220 */ /* 0x040fe40000410000 */
[C---:B------:R-:W-:Y:S01]  /*26290*/  FMUL.FTZ R12, R2.reuse, R112 ;  /* 0x00000070020c7220 */ /* 0x040fe20000410000 */
[----:B------:R-:W-:Y:S01]  /*262a0*/  MOV R112, R87 ;  /* 0x0000005700707202 */ /* 0x000fe20000000f00 */
[--C-:B-1----:R-:W-:Y:S02]  /*262b0*/  FFMA.FTZ R4, R25, c[0x0][0x2d0], -R97.reuse ;  /* 0x0000b40019047a23 */ /* 0x102fe40000010861 */
[C---:B------:R-:W-:Y:S02]  /*262c0*/  FMUL.FTZ R13, R2.reuse, R113 ;  /* 0x00000071020d7220 */ /* 0x040fe40000410000 */
[----:B------:R-:W-:Y:S01]  /*262d0*/  IMAD.MOV.U32 R113, RZ, RZ, R84 ;  /* 0x000000ffff717224 */ /* 0x000fe200078e0054 */
[----:B------:R1:W3:Y:S01]  /*262e0*/  MUFU.EX2 R229, R4 ;  /* 0x0000000400e57308 */ /* 0x0002e20000000800 */
[C---:B------:R-:W-:Y:S02]  /*262f0*/  FMUL.FTZ R25, R2.reuse, R125 ;  /* 0x0000007d02197220 */ /* 0x040fe40000410000 */
[C---:B------:R-:W-:Y:S02]  /*26300*/  FMUL.FTZ R29, R2.reuse, R129 ;  /* 0x00000081021d7220 */ /* 0x040fe40000410000 */
[C---:B----4-:R-:W-:Y:S02]  /*26310*/  FMUL.FTZ R24, R2.reuse, R124 ;  /* 0x0000007c02187220 */ /* 0x050fe40000410000 */
[C---:B------:R-:W-:Y:S02]  /*26320*/  FMUL.FTZ R45, R2.reuse, R145 ;  /* 0x00000091022d7220 */ /* 0x040fe40000410000 */
[C---:B------:R-:W-:Y:S01]  /*26330*/  FMUL.FTZ R57, R2.reuse, R157 ;  /* 0x0000009d02397220 */ /* 0x040fe20000410000 */
[----:B------:R4:W-:Y:S01]  /*26340*/  MUFU.EX2 R124, R32 ;  /* 0x00000020007c7308 */ /* 0x0009e20000000800 */
[----:B------:R-:W-:Y:S02]  /*26350*/  IMAD.MOV.U32 R108, RZ, RZ, R60 ;  /* 0x000000ffff6c7224 */ /* 0x000fe400078e003c */
[----:B------:R-:W-:Y:S01]  /*26360*/  FMUL.FTZ R60, R2, R160 ;  /* 0x000000a0023c7220 */ /* 0x000fe20000410000 */
[----:B------:R-:W-:Y:S01]  /*26370*/  MOV R160, R116 ;  /* 0x0000007400a07202 */ /* 0x000fe20000000f00 */
[----:B--2---:R-:W-:Y:S02]  /*26380*/  FFMA.FTZ R0, R21, c[0x0][0x2d0], -R97 ;  /* 0x0000b40015007a23 */ /* 0x004fe40000010861 */
[----:B------:R-:W2:Y:S03]  /*26390*/  LDSM.16.MT88.4 R20, [R209+0x100] ;  /* 0x00010000d114783b */ /* 0x000ea60000004200 */
[----:B------:R5:W5:Y:S01]  /*263a0*/  MUFU.EX2 R207, R0 ;  /* 0x0000000000cf7308 */ /* 0x000b620000000800 */
[----:B-1----:R-:W-:Y:S01]  /*263b0*/  FFMA.FTZ R4, R27, c[0x0][0x2d0], -R74 ;  /* 0x0000b4001b047a23 */ /* 0x002fe2000001084a */
[----:B---3--:R-:W-:Y:S08]  /*263c0*/  F2FP.PACK_AB R67, R229, R227 ;  /* 0x000000e3e543723e */ /* 0x008ff000000000ff */
[----:B------:R1:W-:Y:S01]  /*263d0*/  MUFU.EX2 R91, R4 ;  /* 0x00000004005b7308 */ /* 0x0003e20000000800 */
[----:B----4-:R-:W-:Y:S01]  /*263e0*/  FMUL.FTZ R32, R69, R132 ;  /* 0x0000008445207220 */ /* 0x010fe20000410000 */
[----:B-----5:R-:W-:Y:S02]  /*263f0*/  FSEL R0, R3, RZ, P0 ;  /* 0x000000ff03007208 */ /* 0x020fe40000000000 */
[----:B------:R-:W-:Y:S02]  /*26400*/  F2FP.PACK_AB R65, R207, R205 ;  /* 0x000000cdcf41723e */ /* 0x000fe400000000ff */
[----:B------:R-:W-:Y:S01]  /*26410*/  PLOP3.LUT P0, PT, PT, PT, UP0, 0x80, 0x0 ;  /* 0x000000000000781c */ /* 0x000fe20003f0f008 */
[----:B------:R-:W-:Y:S04]  /*26420*/  FADD.FTZ R0, -R0, R103 ;  /* 0x0000006700007221 */ /* 0x000fe80000010100 */
[----:B------:R-:W-:Y:S02]  /*26430*/  FMUL.FTZ R0, R0, c[0x0][0x2d0] ;  /* 0x0000b40000007a20 */ /* 0x000fe40000410000 */
[----:B-1----:R-:W-:Y:S02]  /*26440*/  FMUL.FTZ R4, R69, R104 ;  /* 0x0000006845047220 */ /* 0x002fe40000410000 */
[----:B------:R-:W-:Y:S02]  /*26450*/  IMAD.MOV.U32 R104, RZ, RZ, R89 ;  /* 0x000000ffff687224 */ /* 0x000fe400078e0059 */
[----:B------:R-:W1:Y:S03]  /*26460*/  MUFU.EX2 R0, R0 ;  /* 0x0000000000007308 */ /* 0x000e660000000800 */
[-C--:B--2---:R-:W-:Y:S01]  /*26470*/  HMMA.16816.F32 R4, R76, R20.reuse, R4 ;  /* 0x000000144c04723c */ /* 0x084fe20000001804 */
        /* <DEDUP_REMOVED lines=37> */
[-C--:B------:R-:W-:Y:S01]  /*266d0*/  HMMA.16816.F32 R20, R76, R36.reuse, R20 ;  /* 0x000000244c14723c */ /* 0x080fe20000001814 */
[----:B---3--:R-:W-:Y:S02]  /*266e0*/  IMAD.MOV.U32 R123, RZ, RZ, R59 ;  /* 0x000000ffff7b7224 */ /* 0x008fe400078e003b */
[----:B------:R-:W-:Y:S02]  /*266f0*/  FMUL.FTZ R59, R0, R159 ;  /* 0x0000009f003b7220 */ /* 0x000fe40000410000 */
[C---:B----4-:R-:W-:Y:S02]  /*26700*/  FMUL.FTZ R48, R69.reuse, R148 ;  /* 0x0000009445307220 */ /* 0x050fe40000410000 */
        /* <DEDUP_REMOVED lines=148> */
[----:B--2---:R-:W-:Y:S01]  /*27050*/  FFMA.FTZ R92, R191, c[0x0][0x2d0], -R97 ;  /* 0x0000b400bf5c7a23 */ /* 0x004fe20000010861 */
[----:B------:R-:W-:Y:S08]  /*27060*/  MOV R191, R106 ;  /* 0x0000006a00bf7202 */ /* 0x000ff00000000f00 */
[----:B------:R2:W-:Y:S01]  /*27070*/  MUFU.EX2 R103, R92 ;  /* 0x0000005c00677308 */ /* 0x0005e20000000800 */
[--C-:B---3--:R-:W-:Y:S09]  /*27080*/  FFMA.FTZ R84, R187, c[0x0][0x2d0], -R96.reuse ;  /* 0x0000b400bb547a23 */ /* 0x108ff20000010860 */
[----:B------:R3:W-:Y:S01]  /*27090*/  MUFU.EX2 R185, R84 ;  /* 0x0000005400b97308 */ /* 0x0007e20000000800 */
[----:B-1----:R-:W1:Y:S01]  /*270a0*/  LDSM.16.MT88.4 R88, [R211+0x1100] ;  /* 0x00110000d358783b */ /* 0x002e620000004200 */
[----:B--2---:R-:W-:Y:S01]  /*270b0*/  FFMA.FTZ R92, R201, c[0x0][0x2d0], -R75 ;  /* 0x0000b400c95c7a23 */ /* 0x004fe2000001084b */
[----:B------:R-:W-:Y:S02]  /*270c0*/  MOV R201, R120 ;  /* 0x0000007800c97202 */ /* 0x000fe40000000f00 */
[----:B------:R-:W-:Y:S05]  /*270d0*/  MOV R120, R110 ;  /* 0x0000006e00787202 */ /* 0x000fea0000000f00 */
[----:B------:R2:W-:Y:S01]  /*270e0*/  MUFU.EX2 R181, R92 ;  /* 0x0000005c00b57308 */ /* 0x0005e20000000800 */
[----:B---3--:R-:W-:Y:S02]  /*270f0*/  FFMA.FTZ R84, R189, c[0x0][0x2d0], -R96 ;  /* 0x0000b400bd547a23 */ /* 0x008fe40000010860 */
[----:B------:R-:W-:Y:S07]  /*27100*/  IMAD.MOV.U32 R189, RZ, RZ, R100 ;  /* 0x000000ffffbd7224 */ /* 0x000fee00078e0064 */
[----:B------:R3:W4:Y:S01]  /*27110*/  MUFU.EX2 R187, R84 ;  /* 0x0000005400bb7308 */ /* 0x0007220000000800 */
[----:B--2---:R-:W-:Y:S01]  /*27120*/  LDSM.16.MT88.4 R92, [R210+0x1900] ;  /* 0x00190000d25c783b */ /* 0x004fe20000004200 */
[-C--:B-1----:R-:W-:Y:S08]  /*27130*/  HMMA.16816.F32 R52, R76, R88.reuse, R52 ;  /* 0x000000584c34723c */ /* 0x082ff00000001834 */
[C---:B------:R-:W-:Y:S01]  /*27140*/  HMMA.16816.F32 R56, R80.reuse, R88, R56 ;  /* 0x000000585038723c */ /* 0x040fe20000001838 */
[--C-:B---3--:R-:W-:Y:S03]  /*27150*/  FFMA.FTZ R84, R198, c[0x0][0x2d0], -R74.reuse ;  /* 0x0000b400c6547a23 */ /* 0x108fe6000001084a */
[----:B------:R-:W-:Y:S01]  /*27160*/  IMAD.MOV.U32 R198, RZ, RZ, R109 ;  /* 0x000000ffffc67224 */ /* 0x000fe200078e006d */
[----:B------:R1:W-:Y:S02]  /*27170*/  MUFU.EX2 R183, R84 ;  /* 0x0000005400b77308 */ /* 0x0003e40000000800 */
[----:B------:R-:W-:Y:S01]  /*27180*/  FFMA.FTZ R88, R178, c[0x0][0x2d0], -R97 ;  /* 0x0000b400b2587a23 */ /* 0x000fe20000010861 */
        /* <DEDUP_REMOVED lines=16> */
[----:B---3--:R-:W-:Y:S02]  /*27290*/  FFMA.FTZ R80, R199, c[0x0][0x2d0], -R75 ;  /* 0x0000b400c7507a23 */ /* 0x008fe4000001084b */
[----:B------:R-:W-:Y:S05]  /*272a0*/  IMAD.MOV.U32 R199, RZ, RZ, R115 ;  /* 0x000000ffffc77224 */ /* 0x000fea00078e0073 */
        /* <DEDUP_REMOVED lines=26> */
[----:B------:R1:W-:Y:S02]  /*27450*/  MUFU.EX2 R157, R84 ;  /* 0x00000054009d7308 */ /* 0x0003e40000000800 */
[----:B------:R-:W-:Y:S01]  /*27460*/  FFMA.FTZ R92, R193, c[0x0][0x2d0], -R97 ;  /* 0x0000b400c15c7a23 */ /* 0x000fe20000010861 */
[-C--:B------:R-:W-:Y:S01]  /*27470*/  HMMA.16816.F32 R44, R80, R94.reuse, R44 ;  /* 0x0000005e502c723c */ /* 0x080fe2000000182c */
[--C-:B--2---:R-:W-:Y:S03]  /*27480*/  FFMA.FTZ R88, R228, c[0x0][0x2d0], -R96.reuse ;  /* 0x0000b400e4587a23 */ /* 0x104fe60000010860 */
        /* <DEDUP_REMOVED lines=74> */
[----:B---3--:R-:W-:Y:S07]  /*27930*/  FFMA.FTZ R74, R239, c[0x0][0x2d0], -R96 ;  /* 0x0000b400ef4a7a23 */ /* 0x008fee0000010860 */
        /* <DEDUP_REMOVED lines=157> */
.L_x_481:
        /* <DEDUP_REMOVED lines=121> */
.L_x_383:
[----:B------:R-:W-:Y:S01]  /*28aa0*/  USHF.R.S32.HI UR9, URZ, 0x1f, UR17 ;  /* 0x0000001f3f097899 */ /* 0x000fe20008011411 */
[----:B------:R-:W-:Y:S05]  /*28ab0*/  @P4 BRA `(.L_x_500) ;  /* 0x000014d000004947 */ /* 0x000fea0003800000 */
[----:B------:R-:W1:Y:S01]  /*28ac0*/  S2R R40, SR_TID.X ;  /* 0x0000000000287919 */ /* 0x000e620000002100 */
[----:B------:R-:W-:Y:S01]  /*28ad0*/  IMAD.MOV.U32 R6, RZ, RZ, -0x10 ;  /* 0xfffffff0ff067424 */ /* 0x000fe200078e00ff */
[----:B------:R-:W-:Y:S01]  /*28ae0*/  F2FP.PACK_AB R5, R105, R104 ;  /* 0x000000686905723e */ /* 0x000fe200000000ff */
[----:B------:R-:W-:Y:S01]  /*28af0*/  ULDC.64 UR6, c[0x0][0x500] ;  /* 0x0001400000067ab9 */ /* 0x000fe20000000a00 */
[----:B------:R-:W-:Y:S01]  /*28b00*/  F2FP.PACK_AB R26, R26, R106 ;  /* 0x0000006a1a1a723e */ /* 0x000fe200000000ff */
[----:B------:R-:W-:Y:S01]  /*28b10*/  UISETP.NE.U32.AND UP1, UPT, URZ, UR6, UPT ;  /* 0x000000063f00728c */ /* 0x000fe2000bf25070 */
[----:B------:R-:W-:Y:S01]  /*28b20*/  F2FP.PACK_AB R7, R117, R116 ;  /* 0x000000747507723e */ /* 0x000fe200000000ff */
[----:B------:R-:W-:Y:S01]  /*28b30*/  ULDC.64 UR4, c[0x0][0x508] ;  /* 0x0001420000047ab9 */ /* 0x000fe20000000a00 */
[----:B------:R-:W-:Y:S01]  /*28b40*/  F2FP.PACK_AB R29, R29, R118 ;  /* 0x000000761d1d723e */ /* 0x000fe200000000ff */
[----:B------:R-:W-:Y:S01]  /*28b50*/  UISETP.NE.AND.EX UP1, UPT, URZ, UR7, UPT, UP1 ;  /* 0x000000073f00728c */ /* 0x000fe2000bf25310 */
[----:B------:R-:W-:Y:S01]  /*28b60*/  F2FP.PACK_AB R33, R33, R108 ;  /* 0x0000006c2121723e */ /* 0x000fe200000000ff */
[----:B------:R-:W-:Y:S01]  /*28b70*/  UISETP.NE.U32.AND UP0, UPT, URZ, UR4, UPT ;  /* 0x000000043f00728c */ /* 0x000fe2000bf05070 */
[----:B------:R-:W-:Y:S01]  /*28b80*/  F2FP.PACK_AB R110, R111, R110 ;  /* 0x0000006e6f6e723e */ /* 0x000fe200000000ff */
[----:B------:R-:W-:Y:S01]  /*28b90*/  ULDC.64 UR6, c[0x0][0x500] ;  /* 0x0001400000067ab9 */ /* 0x000fe20000000a00 */
[----:B------:R-:W-:Y:S01]  /*28ba0*/  F2FP.PACK_AB R32, R32, R112 ;  /* 0x000000702020723e */ /* 0x000fe200000000ff */
[----:B------:R-:W-:Y:S01]  /*28bb0*/  UMOV UR4, 0x4 ;  /* 0x0000000400047882 */ /* 0x000fe20000000000 */
[----:B------:R-:W-:Y:S01]  /*28bc0*/  F2FP.PACK_AB R114, R115, R114 ;  /* 0x000000727372723e */ /* 0x000fe200000000ff */
[----:B------:R-:W-:Y:S01]  /*28bd0*/  UIMAD.WIDE UR6, UR22, UR4, UR6 ;  /* 0x00000004160672a5 */ /* 0x000fe2000f8e0206 */
[----:B------:R-:W-:Y:S01]  /*28be0*/  F2FP.PACK_AB R28, R28, R120 ;  /* 0x000000781c1c723e */ /* 0x000fe200000000ff */
[----:B------:R-:W-:Y:S01]  /*28bf0*/  UISETP.NE.AND.EX UP0, UPT, URZ, UR5, UPT, UP0 ;  /* 0x000000053f00728c */ /* 0x000fe2000bf05300 */
[----:B------:R-:W-:-:S02]  /*28c00*/  F2FP.PACK_AB R27, R27, R122 ;  /* 0x0000007a1b1b723e */ /* 0x000fc400000000ff */
[----:B------:R-:W-:Y:S02]  /*28c10*/  F2FP.PACK_AB R21, R21, R132 ;  /* 0x000000841515723e */ /* 0x000fe400000000ff */
[----:B-1----:R-:W-:Y:S02]  /*28c20*/  SHF.R.S32.HI R41, RZ, 0x1f, R40 ;  /* 0x0000001fff297819 */ /* 0x002fe40000011428 */
[----:B------:R-:W-:Y:S02]  /*28c30*/  F2FP.PACK_AB R25, R25, R134 ;  /* 0x000000861919723e */ /* 0x000fe400000000ff */
[CC--:B------:R-:W-:Y:S02]  /*28c40*/  LEA.HI R2, R41.reuse, R40.reuse, RZ, 0x2 ;  /* 0x0000002829027211 */ /* 0x0c0fe400078f10ff */
[----:B------:R-:W-:Y:S02]  /*28c50*/  LEA.HI R35, R41, R40, RZ, 0x5 ;  /* 0x0000002829237211 */ /* 0x000fe400078f28ff */
[----:B------:R-:W-:-:S02]  /*28c60*/  SHF.R.S32.HI R3, RZ, 0x2, R2 ;  /* 0x00000002ff037819 */ /* 0x000fc40000011402 */
[----:B------:R-:W-:Y:S02]  /*28c70*/  SHF.R.S32.HI R0, RZ, 0x1f, R2 ;  /* 0x0000001fff007819 */ /* 0x000fe40000011402 */
[----:B------:R-:W-:Y:S02]  /*28c80*/  SHF.R.S32.HI R34, RZ, 0x5, R35 ;  /* 0x00000005ff227819 */ /* 0x000fe40000011423 */
[----:B------:R-:W-:Y:S02]  /*28c90*/  LEA.HI R0, R0, R3, RZ, 0x3 ;  /* 0x0000000300007211 */ /* 0x000fe400078f18ff */
[----:B------:R-:W-:Y:S02]  /*28ca0*/  F2FP.PACK_AB R31, R31, R124 ;  /* 0x0000007c1f1f723e */ /* 0x000fe400000000ff */
[----:B------:R-:W-:Y:S02]  /*28cb0*/  LOP3.LUT R0, R0, 0xfffffff8, RZ, 0xc0, !PT ;  /* 0xfffffff800007812 */ /* 0x000fe400078ec0ff */
[----:B------:R-:W-:-:S02]  /*28cc0*/  F2FP.PACK_AB R126, R127, R126 ;  /* 0x0000007e7f7e723e */ /* 0x000fc400000000ff */
[----:B------:R-:W-:Y:S01]  /*28cd0*/  F2FP.PACK_AB R30, R30, R128 ;  /* 0x000000801e1e723e */ /* 0x000fe200000000ff */
[----:B------:R-:W-:Y:S01]  /*28ce0*/  IMAD.IADD R3, R3, 0x1, -R0 ;  /* 0x0000000103037824 */ /* 0x000fe200078e0a00 */
[----:B------:R-:W-:Y:S02]  /*28cf0*/  LOP3.LUT R0, R2, 0xfffffffc, RZ, 0xc0, !PT ;  /* 0xfffffffc02007812 */ /* 0x000fe400078ec0ff */
[----:B------:R-:W-:Y:S01]  /*28d00*/  F2FP.PACK_AB R130, R131, R130 ;  /* 0x000000828382723e */ /* 0x000fe200000000ff */
[----:B------:R-:W-:Y:S01]  /*28d10*/  IMAD.SHL.U32 R2, R3, 0x40, RZ ;  /* 0x0000004003027824 */ /* 0x000fe200078e00ff */
[----:B------:R-:W-:Y:S01]  /*28d20*/  F2FP.PACK_AB R24, R24, R136 ;  /* 0x000000881818723e */ /* 0x000fe200000000ff */
[----:B------:R-:W-:Y:S01]  /*28d30*/  IMAD.IADD R17, R40, 0x1, -R0 ;  /* 0x0000000128117824 */ /* 0x000fe200078e0a00 */
[----:B------:R-:W-:Y:S02]  /*28d40*/  F2FP.PACK_AB R23, R23, R138 ;  /* 0x0000008a1717723e */ /* 0x000fe400000000ff */
[----:B------:R-:W-:Y:S01]  /*28d50*/  LOP3.LUT R0, R2, 0x1c0, RZ, 0xc0, !PT ;  /* 0x000001c002007812 */ /* 0x000fe200078ec0ff */
[----:B------:R-:W-:Y:S01]  /*28d60*/  IMAD R4, R34, 0x200, R17 ;  /* 0x0000020022047824 */ /* 0x000fe200078e0211 */
[----:B------:R-:W-:-:S02]  /*28d70*/  F2FP.PACK_AB R19, R19, R148 ;  /* 0x000000941313723e */ /* 0x000fc400000000ff */
[----:B------:R-:W-:Y:S02]  /*28d80*/  LEA.HI R2, R0, R0, RZ, 0x1d ;  /* 0x0000000000027211 */ /* 0x000fe400078fe8ff */
[----:B------:R-:W-:Y:S02]  /*28d90*/  LOP3.LUT R0, R3, 0x1, RZ, 0xc0, !PT ;  /* 0x0000000103007812 */ /* 0x000fe400078ec0ff */
[----:B------:R-:W-:Y:S01]  /*28da0*/  F2FP.PACK_AB R15, R15, R150 ;  /* 0x000000960f0f723e */ /* 0x000fe200000000ff */
[----:B------:R-:W-:Y:S01]  /*28db0*/  IMAD.U32 R2, R4, 0x2, R2 ;  /* 0x0000000204027824 */ /* 0x000fe200078e0002 */
[----:B------:R-:W-:Y:S02]  /*28dc0*/  ISETP.NE.U32.AND P0, PT, R0, 0x1, PT ;  /* 0x000000010000780c */ /* 0x000fe40003f05070 */
[----:B------:R-:W-:Y:S01]  /*28dd0*/  F2FP.PACK_AB R22, R22, R140 ;  /* 0x0000008c1616723e */ /* 0x000fe200000000ff */
[----:B------:R-:W-:Y:S01]  /*28de0*/  IMAD.SHL.U32 R2, R2, 0x2, RZ ;  /* 0x0000000202027824 */ /* 0x000fe200078e00ff */
[----:B------:R-:W-:Y:S01]  /*28df0*/  BAR.SYNC.DEFER_BLOCKING 0x1, 0x80 ;  /* 0x0042000000007b1d */ /* 0x000fe20000010000 */
[----:B------:R-:W-:-:S02]  /*28e00*/  SEL R6, R6, 0x10, !P0 ;  /* 0x0000001006067807 */ /* 0x000fc40004000000 */
[----:B------:R-:W-:Y:S02]  /*28e10*/  R2P PR, R3, 0x6 ;  /* 0x0000000603007804 */ /* 0x000fe40000000000 */
[C---:B------:R-:W-:Y:S01]  /*28e20*/  IADD3 R4, R2.reuse, 0x80, RZ ;  /* 0x0000008002047810 */ /* 0x040fe20007ffe0ff */
[C---:B------:R-:W-:Y:S01]  /*28e30*/  IMAD.IADD R3, R2.reuse, 0x1, R6 ;  /* 0x0000000102037824 */ /* 0x040fe200078e0206 */
[----:B------:R-:W-:Y:S02]  /*28e40*/  IADD3 R0, R2, 0xc0, RZ ;  /* 0x000000c002007810 */ /* 0x000fe40007ffe0ff */
[----:B------:R-:W-:Y:S02]  /*28e50*/  F2FP.PACK_AB R142, R143, R142 ;  /* 0x0000008e8f8e723e */ /* 0x000fe400000000ff */
[----:B------:R-:W-:Y:S02]  /*28e60*/  F2FP.PACK_AB R14, R14, R144 ;  /* 0x000000900e0e723e */ /* 0x000fe400000000ff */
[----:B------:R-:W-:-:S02]  /*28e70*/  F2FP.PACK_AB R20, R20, R146 ;  /* 0x000000921414723e */ /* 0x000fc400000000ff */
[----:B------:R-:W-:Y:S02]  /*28e80*/  F2FP.PACK_AB R18, R18, R152 ;  /* 0x000000981212723e */ /* 0x000fe400000000ff */
[----:B------:R-:W-:Y:S02]  /*28e90*/  @P2 IADD3 R0, R4, -0x40, RZ ;  /* 0xffffffc004002810 */ /* 0x000fe40007ffe0ff */
[----:B------:R-:W-:Y:S02]  /*28ea0*/  F2FP.PACK_AB R16, R16, R154 ;  /* 0x0000009a1010723e */ /* 0x000fe400000000ff */
        /* <DEDUP_REMOVED lines=9> */
[----:B------:R-:W-:-:S03]  /*28f40*/  PLOP3.LUT P0, PT, PT, PT, UP1, 0x80, 0x0 ;  /* 0x000000000000781c */ /* 0x000fc60003f0f018 */
[----:B------:R-:W-:Y:S04]  /*28f50*/  STS [R3+0x480], R29 ;  /* 0x0004801d03007388 */ /* 0x000fe80000000800 */
[----:B------:R-:W-:Y:S04]  /*28f60*/  STS [R2+0x2080], R33 ;  /* 0x0020802102007388 */ /* 0x000fe80000000800 */
[----:B------:R3:W-:Y:S04]  /*28f70*/  STS [R2+0x2480], R110 ;  /* 0x0024806e02007388 */ /* 0x0007e80000000800 */
[----:B------:R-:W-:Y:S01]  /*28f80*/  STS [R3+0x2080], R32 ;  /* 0x0020802003007388 */ /* 0x000fe20000000800 */
[----:B-1----:R-:W-:-:S03]  /*28f90*/  IMAD.MOV.U32 R5, RZ, RZ, 0x20 ;  /* 0x00000020ff057424 */ /* 0x002fc600078e00ff */
[----:B------:R-:W-:Y:S02]  /*28fa0*/  STS [R3+0x2480], R114 ;  /* 0x0024807203007388 */ /* 0x000fe40000000800 */
[----:B--2---:R-:W-:Y:S02]  /*28fb0*/  SEL R7, R5, 0xffffffe0, !P1 ;  /* 0xffffffe005077807 */ /* 0x004fe40004800000 */
[----:B------:R-:W-:-:S03]  /*28fc0*/  PLOP3.LUT P1, PT, PT, PT, UP0, 0x80, 0x0 ;  /* 0x000000000000781c */ /* 0x000fc60003f2f008 */
[----:B------:R-:W-:Y:S02]  /*28fd0*/  IMAD.IADD R5, R2, 0x1, R7 ;  /* 0x0000000102057824 */ /* 0x000fe400078e0207 */
[----:B------:R-:W-:-:S03]  /*28fe0*/  IMAD.IADD R4, R7, 0x1, R3 ;  /* 0x0000000107047824 */ /* 0x000fc600078e0203 */
[----:B------:R-:W-:Y:S01]  /*28ff0*/  STS [R5+0x80], R28 ;  /* 0x0000801c05007388 */ /* 0x000fe20000000800 */
[----:B---3--:R-:W-:-:S03]  /*29000*/  IADD3 R2, R7, 0x400, R0 ;  /* 0x0000040007027810 */ /* 0x008fc60007ffe000 */
[----:B------:R-:W-:Y:S04]  /*29010*/  STS [R5+0x480], R27 ;  /* 0x0004801b05007388 */ /* 0x000fe80000000800 */
[----:B------:R-:W-:Y:S04]  /*29020*/  STS [R4+0x80], R21 ;  /* 0x0000801504007388 */ /* 0x000fe80000000800 */
        /* <DEDUP_REMOVED lines=8> */
[----:B------:R-:W-:-:S04]  /*290b0*/  IMAD.IADD R2, R6, 0x1, R0 ;  /* 0x0000000106027824 */ /* 0x000fc800078e0200 */
[----:B------:R-:W-:Y:S01]  /*290c0*/  IMAD.IADD R3, R7, 0x1, R2 ;  /* 0x0000000107037824 */ /* 0x000fe200078e0202 */
[----:B------:R-:W-:Y:S01]  /*290d0*/  STS [R2], R19 ;  /* 0x0000001302007388 */ /* 0x000fe20000000800 */
[----:B--2---:R-:W-:-:S03]  /*290e0*/  IMAD.U32 R4, RZ, RZ, UR6 ;  /* 0x00000006ff047e24 */ /* 0x004fc6000f8e00ff */
        /* <DEDUP_REMOVED lines=8> */
[----:B------:R-:W-:Y:S04]  /*29170*/  STS [R3], R11 ;  /* 0x0000000b03007388 */ /* 0x000fe80000000800 */
[----:B------:R-:W-:Y:S04]  /*29180*/  STS [R5], R10 ;  /* 0x0000000a05007388 */ /* 0x000fe80000000800 */
[----:B------:R-:W-:Y:S04]  /*29190*/  STS [R0+0x2000], R13 ;  /* 0x0020000d00007388 */ /* 0x000fe80000000800 */
[----:B------:R-:W-:Y:S04]  /*291a0*/  STS [R0+0x2400], R12 ;  /* 0x0024000c00007388 */ /* 0x000fe80000000800 */
[----:B------:R-:W-:Y:S04]  /*291b0*/  STS [R3+0x2000], R9 ;  /* 0x0020000903007388 */ /* 0x000fe80000000800 */
[----:B------:R1:W-:Y:S02]  /*291c0*/  STS [R5+0x2000], R8 ;  /* 0x0020000805007388 */ /* 0x0003e40000000800 */
[----:B-1----:R-:W-:-:S02]  /*291d0*/  IMAD.U32 R5, RZ, RZ, UR7 ;  /* 0x00000007ff057e24 */ /* 0x002fc4000f8e00ff */
[----:B------:R-:W-:Y:S06]  /*291e0*/  BAR.SYNC.DEFER_BLOCKING 0x1, 0x80 ;  /* 0x0042000000007b1d */ /* 0x000fec0000010000 */
[----:B------:R-:W-:Y:S02]  /*291f0*/  ULDC.64 UR6, c[0x0][0x508] ;  /* 0x0001420000067ab9 */ /* 0x000fe40000000a00 */
[----:B------:R-:W-:Y:S01]  /*29200*/  @UP0 UIMAD.WIDE UR6, UR22, UR4, UR6 ;  /* 0x00000004160602a5 */ /* 0x000fe2000f8e0206 */
[----:B------:R-:W2:Y:S01]  /*29210*/  @P0 LDG.E R0, [R4.64] ;  /* 0x0000001a04000981 */ /* 0x000ea2000c1e1900 */
[----:B------:R-:W-:-:S04]  /*29220*/  IMAD.MOV.U32 R12, RZ, RZ, c[0x0][0x388] ;  /* 0x0000e200ff0c7624 */ /* 0x000fc800078e00ff */
[----:B------:R-:W-:Y:S02]  /*29230*/  IMAD.U32 R2, RZ, RZ, UR6 ;  /* 0x00000006ff027e24 */ /* 0x000fe4000f8e00ff */
[----:B------:R-:W-:-:S05]  /*29240*/  IMAD.U32 R3, RZ, RZ, UR7 ;  /* 0x00000007ff037e24 */ /* 0x000fca000f8e00ff */
[----:B------:R1:W5:Y:S02]  /*29250*/  @P1 LDG.E R12, [R2.64] ;  /* 0x0000001a020c1981 */ /* 0x000364000c1e1900 */
[----:B-1----:R-:W-:Y:S02]  /*29260*/  CS2R R2, SRZ ;  /* 0x0000000000027805 */ /* 0x002fe4000001ff00 */
[--C-:B--2---:R-:W-:Y:S01]  /*29270*/  @P0 SHF.R.S32.HI R3, RZ, 0x1f, R0.reuse ;  /* 0x0000001fff030819 */ /* 0x104fe20000011400 */
[----:B------:R-:W-:Y:S01]  /*29280*/  @P0 IMAD.MOV.U32 R2, RZ, RZ, R0 ;  /* 0x000000ffff020224 */ /* 0x000fe200078e0000 */
[----:B------:R-:W-:Y:S05]  /*29290*/  @P1 BRA `(.L_x_501) ;  /* 0x0000004000001947 */ /* 0x000fea0003800000 */
[----:B------:R-:W-:Y:S05]  /*292a0*/  @!P0 BRA `(.L_x_501) ;  /* 0x0000003000008947 */ /* 0x000fea0003800000 */
[----:B------:R1:W2:Y:S04]  /*292b0*/  LDG.E R0, [R4.64] ;  /* 0x0000001a04007981 */ /* 0x0002a8000c1e1900 */
[----:B-1----:R-:W2:Y:S02]  /*292c0*/  LDG.E R4, [R4.64+0x4] ;  /* 0x0000041a04047981 */ /* 0x002ea4000c1e1900 */
[----:B--2--5:R-:W-:-:S02]  /*292d0*/  IADD3 R12, -R0, R4, RZ ;  /* 0x00000004000c7210 */ /* 0x024fc40007ffe1ff */
.L_x_501:
[----:B------:R-:W-:Y:S01]  /*292e0*/  LEA.HI R0, R17, R17, RZ, 0x1 ;  /* 0x0000001111007211 */ /* 0x000fe200078f08ff */
[----:B------:R1:W2:Y:S01]  /*292f0*/  R2UR UR6, R2 ;  /* 0x00000000020673c2 */ /* 0x0002a200000e0000 */
[----:B------:R-:W-:Y:S01]  /*29300*/  IMAD.MOV.U32 R5, RZ, RZ, c[0x0][0x4e8] ;  /* 0x00013a00ff057624 */ /* 0x000fe200078e00ff */
[----:B------:R-:W3:Y:S01]  /*29310*/  S2R R22, SR_CTAID.X ;  /* 0x0000000000167919 */ /* 0x000ee20000002500 */
[C---:B------:R-:W-:Y:S01]  /*29320*/  LOP3.LUT R4, R0.reuse, 0x1ffffffe, RZ, 0xc0, !PT ;  /* 0x1ffffffe00047812 */ /* 0x040fe200078ec0ff */
[----:B------:R-:W-:Y:S01]  /*29330*/  IMAD.SHL.U32 R0, R0, 0x20, RZ ;  /* 0x0000002000007824 */ /* 0x000fe200078e00ff */
[----:B------:R-:W-:Y:S01]  /*29340*/  ULDC.64 UR14, c[0x0][0x490] ;  /* 0x00012400000e7ab9 */ /* 0x000fe20000000a00 */
[----:B------:R-:W-:Y:S01]  /*29350*/  ISETP.NE.AND P0, PT, R5, 0x1, PT ;  /* 0x000000010500780c */ /* 0x000fe20003f05270 */
[----:B------:R-:W-:Y:S01]  /*29360*/  USHF.R.S32.HI UR10, URZ, 0x1f, UR22 ;  /* 0x0000001f3f0a7899 */ /* 0x000fe20008011416 */
[----:B------:R1:W4:Y:S01]  /*29370*/  R2UR UR4, R2 ;  /* 0x00000000020473c2 */ /* 0x00032200000e0000 */
[----:B------:R-:W-:Y:S01]  /*29380*/  LOP3.LUT R0, R0, 0xffffffc0, RZ, 0xc0, !PT ;  /* 0xffffffc000007812 */ /* 0x000fe200078ec0ff */
[----:B------:R-:W-:Y:S01]  /*29390*/  IMAD.IADD R4, R17, 0x1, -R4 ;  /* 0x0000000111047824 */ /* 0x000fe200078e0a04 */
[----:B----4-:R-:W-:Y:S01]  /*293a0*/  UIMAD UR4, UR9, UR14, URZ ;  /* 0x0000000e090472a4 */ /* 0x010fe2000f8e023f */
[----:B------:R-:W-:Y:S01]  /*293b0*/  LEA.HI R21, R41, R40, RZ, 0x6 ;  /* 0x0000002829157211 */ /* 0x000fe200078f30ff */
[----:B------:R-:W-:-:S02]  /*293c0*/  USEL UR10, UR10, URZ, !UP1 ;  /* 0x0000003f0a0a7287 */ /* 0x000fc4000c800000 */
[----:B------:R-:W-:Y:S01]  /*293d0*/  UIMAD UR15, UR17, UR15, UR4 ;  /* 0x0000000f110f72a4 */ /* 0x000fe2000f8e0204 */
[----:B------:R1:W4:Y:S01]  /*293e0*/  R2UR UR12, R2 ;  /* 0x00000000020c73c2 */ /* 0x00032200000e0000 */
[----:B------:R-:W-:Y:S02]  /*293f0*/  USEL UR11, UR22, URZ, !UP1 ;  /* 0x0000003f160b7287 */ /* 0x000fe4000c800000 */
[----:B------:R-:W-:-:S05]  /*29400*/  ULDC UR8, c[0x0][0x3a4] ;  /* 0x0000e90000087ab9 */ /* 0x000fca0000000800 */
[----:B------:R1:W2:Y:S08]  /*29410*/  R2UR UR18, R2 ;  /* 0x00000000021273c2 */ /* 0x0002b000000e0000 */
[----:B------:R2:W2:Y:S08]  /*29420*/  R2UR UR7, R3 ;  /* 0x00000000030773c2 */ /* 0x0004b000000e0000 */
[----:B------:R-:W2:Y:S01]  /*29430*/  R2UR UR5, R3 ;  /* 0x00000000030573c2 */ /* 0x000ea200000e0000 */
[----:B-1----:R-:W-:-:S07]  /*29440*/  LOP3.LUT R2, R35, 0xffffffe0, RZ, 0xc0, !PT ;  /* 0xffffffe023027812 */ /* 0x002fce00078ec0ff */
[----:B------:R1:W1:Y:S02]  /*29450*/  R2UR UR13, R3 ;  /* 0x00000000030d73c2 */ /* 0x00026400000e0000 */
[----:B-1----:R-:W-:Y:S02]  /*29460*/  ULDC UR13, c[0x0][0x3a0] ;  /* 0x0000e800000d7ab9 */ /* 0x002fe40000000800 */
[----:B----4-:R-:W-:Y:S01]  /*29470*/  UIMAD.WIDE.U32 UR24, UR12, UR13, URZ ;  /* 0x0000000d0c1872a5 */ /* 0x010fe2000f8e003f */
[----:B------:R-:W-:-:S03]  /*29480*/  IMAD.IADD R5, R40, 0x1, -R2 ;  /* 0x0000000128057824 */ /* 0x000fc600078e0a02 */
[----:B------:R1:W4:Y:S02]  /*29490*/  R2UR UR19, R3 ;  /* 0x00000000031373c2 */ /* 0x00032400000e0000 */
[----:B------:R-:W-:Y:S02]  /*294a0*/  SHF.R.S32.HI R2, RZ, 0x1f, R5 ;  /* 0x0000001fff027819 */ /* 0x000fe40000011405 */
[----:B------:R-:W-:Y:S02]  /*294b0*/  LOP3.LUT P1, RZ, R5, 0x3, RZ, 0xc0, !PT ;  /* 0x0000000305ff7812 */ /* 0x000fe4000782c0ff */
[----:B------:R-:W-:Y:S01]  /*294c0*/  LEA.HI R2, R2, R5, RZ, 0x2 ;  /* 0x0000000502027211 */ /* 0x000fe200078f10ff */
[----:B--2---:R-:W-:-:S03]  /*294d0*/  UMOV UR7, UR5 ;  /* 0x0000000500077c82 */ /* 0x004fc60008000000 */
[----:B------:R-:W-:Y:S01]  /*294e0*/  SHF.R.S32.HI R2, RZ, 0x2, R2 ;  /* 0x00000002ff027819 */ /* 0x000fe20000011402 */
[----:B------:R-:W-:Y:S02]  /*294f0*/  UIMAD.WIDE.U32 UR20, UR17, UR14, UR6 ;  /* 0x0000000e111472a5 */ /* 0x000fe4000f8e0006 */
[----:B------:R-:W-:Y:S02]  /*29500*/  ULDC.64 UR4, c[0x0][0x3e8] ;  /* 0x0000fa0000047ab9 */ /* 0x000fe40000000a00 */
[----:B------:R-:W-:Y:S02]  /*29510*/  ULDC.64 UR6, c[0x0][0x498] ;  /* 0x0001260000067ab9 */ /* 0x000fe40000000a00 */
[----:B------:R-:W-:Y:S02]  /*29520*/  UIMAD UR14, UR10, UR6, URZ ;  /* 0x000000060a0e72a4 */ /* 0x000fe4000f8e023f */
[----:B------:R-:W-:Y:S02]  /*29530*/  UIADD3 UR21, UR21, UR15, URZ ;  /* 0x0000000f15157290 */ /* 0x000fe4000fffe03f */
[----:B------:R-:W-:-:S02]  /*29540*/  UIMAD UR7, UR11, UR7, UR14 ;  /* 0x000000070b0772a4 */ /* 0x000fc4000f8e020e */
[----:B------:R-:W-:Y:S01]  /*29550*/  UIMAD.WIDE.U32 UR20, UR11, UR6, UR20 ;  /* 0x000000060b1472a5 */ /* 0x000fe2000f8e0014 */
[----:B-1----:R-:W-:Y:S01]  /*29560*/  IMAD R3, R4, 0x8, R0 ;  /* 0x0000000804037824 */ /* 0x002fe200078e0200 */
[----:B------:R-:W-:Y:S01]  /*29570*/  SHF.R.S32.HI R0, RZ, 0x1f, R34 ;  /* 0x0000001fff007819 */ /* 0x000fe20000011422 */
[----:B----4-:R-:W-:Y:S01]  /*29580*/  UIMAD UR13, UR19, UR13, URZ ;  /* 0x0000000d130d72a4 */ /* 0x010fe2000f8e023f */
[----:B------:R-:W-:Y:S01]  /*29590*/  LEA.HI R4, R41, R40, RZ, 0x3 ;  /* 0x0000002829047211 */ /* 0x000fe200078f18ff */
[----:B------:R-:W-:Y:S01]  /*295a0*/  UIMAD UR12, UR9, UR4, URZ ;  /* 0x00000004090c72a4 */ /* 0x000fe2000f8e023f */
[----:B------:R-:W-:Y:S01]  /*295b0*/  LEA.HI R0, R0, R34, RZ, 0x2 ;  /* 0x0000002200007211 */ /* 0x000fe200078f10ff */
[----:B------:R-:W-:Y:S01]  /*295c0*/  UIMAD UR8, UR18, UR8, UR13 ;  /* 0x00000008120872a4 */ /* 0x000fe2000f8e020d */
[----:B------:R-:W-:Y:S01]  /*295d0*/  SHF.R.S32.HI R19, RZ, 0x3, R4 ;  /* 0x00000003ff137819 */ /* 0x000fe20000011404 */
[----:B------:R-:W-:Y:S01]  /*295e0*/  UIMAD UR12, UR17, UR5, UR12 ;  /* 0x00000005110c72a4 */ /* 0x000fe2000f8e020c */
[----:B------:R-:W-:Y:S01]  /*295f0*/  LOP3.LUT R0, R0, 0xffffffc, RZ, 0xc0, !PT ;  /* 0x0ffffffc00007812 */ /* 0x000fe200078ec0ff */
[----:B------:R-:W-:-:S04]  /*29600*/  UIADD3 UR25, UR25, UR8, URZ ;  /* 0x0000000819197290 */ /* 0x000fc8000fffe03f */
[----:B------:R-:W-:Y:S01]  /*29610*/  IMAD.IADD R0, R34, 0x1, -R0 ;  /* 0x0000000122007824 */ /* 0x000fe200078e0a00 */
[----:B------:R-:W-:-:S03]  /*29620*/  UIMAD.WIDE.U32 UR24, UR17, UR4, UR24 ;  /* 0x00000004111872a5 */ /* 0x000fc6000f8e0018 */
[----:B------:R-:W-:Y:S01]  /*29630*/  IMAD R11, R0, 0x10, R2 ;  /* 0x00000010000b7824 */ /* 0x000fe200078e0202 */
[----:B------:R-:W-:Y:S01]  /*29640*/  LOP3.LUT R2, R4, 0xfffffff8, RZ, 0xc0, !PT ;  /* 0xfffffff804027812 */ /* 0x000fe200078ec0ff */
[----:B------:R-:W-:Y:S02]  /*29650*/  ULDC.64 UR4, c[0x0][0x3f0] ;  /* 0x0000fc0000047ab9 */ /* 0x000fe40000000a00 */
[----:B------:R-:W-:Y:S01]  /*29660*/  IMAD.IADD R3, R11, 0x1, R3 ;  /* 0x000000010b037824 */ /* 0x000fe200078e0203 */
[----:B------:R-:W-:Y:S01]  /*29670*/  UIMAD UR10, UR10, UR4, URZ ;  /* 0x000000040a0a72a4 */ /* 0x000fe2000f8e023f */
[----:B------:R-:W-:Y:S01]  /*29680*/  IMAD.IADD R2, R40, 0x1, -R2 ;  /* 0x0000000128027824 */ /* 0x000fe200078e0a02 */
[----:B------:R-:W-:Y:S01]  /*29690*/  UIADD3 UR13, UR25, UR12, URZ ;  /* 0x0000000c190d7290 */ /* 0x000fe2000fffe03f */
[----:B---3--:R-:W-:Y:S01]  /*296a0*/  IMAD R3, R22, 0x80, R3 ;  /* 0x0000008016037824 */ /* 0x008fe200078e0203 */
[----:B------:R-:W-:Y:S01]  /*296b0*/  UIMAD UR5, UR11, UR5, UR10 ;  /* 0x000000050b0572a4 */ /* 0x000fe2000f8e020a */
[----:B------:R-:W-:Y:S01]  /*296c0*/  IMAD R6, R2, 0x10, R19 ;  /* 0x0000001002067824 */ /* 0x000fe200078e0213 */
[----:B------:R-:W-:Y:S01]  /*296d0*/  UMOV UR12, UR24 ;  /* 0x00000018000c7c82 */ /* 0x000fe20008000000 */
[----:B------:R-:W-:Y:S01]  /*296e0*/  @P0 IMAD.HI.U32 R4, R3, c[0x0][0x4ec], RZ ;  /* 0x00013b0003040a27 */ /* 0x000fe200078e00ff */
[----:B------:R-:W-:-:S03]  /*296f0*/  UIMAD.WIDE.U32 UR12, UR11, UR4, UR12 ;  /* 0x000000040b0c72a5 */ /* 0x000fc6000f8e000c */
[----:B------:R-:W-:Y:S01]  /*29700*/  IMAD R10, R22, 0x80, R6 ;  /* 0x00000080160a7824 */ /* 0x000fe200078e0206 */
[----:B------:R-:W-:Y:S01]  /*29710*/  UIADD3 UR5, UR13, UR5, URZ ;  /* 0x000000050d057290 */ /* 0x000fe2000fffe03f */
[----:B------:R-:W-:Y:S01]  /*29720*/  IMAD.MOV.U32 R0, RZ, RZ, R3 ;  /* 0x000000ffff007224 */ /* 0x000fe200078e0003 */
[----:B------:R-:W-:Y:S01]  /*29730*/  @P0 SHF.R.U32.HI R0, RZ, c[0x0][0x4f0], R4 ;  /* 0x00013c00ff000a19 */ /* 0x000fe20000011604 */
[----:B------:R-:W-:-:S03]  /*29740*/  @P0 IMAD.HI.U32 R4, R10, c[0x0][0x4ec], RZ ;  /* 0x00013b000a040a27 */ /* 0x000fc600078e00ff */
[----:B------:R-:W-:Y:S01]  /*29750*/  SHF.R.S32.HI R7, RZ, 0x1f, R0 ;  /* 0x0000001fff077819 */ /* 0x000fe20000011400 */
[----:B------:R-:W-:Y:S01]  /*29760*/  IMAD.MOV.U32 R8, RZ, RZ, R10 ;  /* 0x000000ffff087224 */ /* 0x000fe200078e000a */
[----:B------:R-:W-:Y:S01]  /*29770*/  @P0 SHF.R.U32.HI R8, RZ, c[0x0][0x4f0], R4 ;  /* 0x00013c00ff080a19 */ /* 0x000fe20000011604 */
[----:B------:R-:W-:Y:S02]  /*29780*/  IMAD.SHL.U32 R4, R19, 0x40, RZ ;  /* 0x0000004013047824 */ /* 0x000fe400078e00ff */
[----:B------:R-:W-:Y:S02]  /*29790*/  IMAD.MOV R5, RZ, RZ, -R0 ;  /* 0x000000ffff057224 */ /* 0x000fe400078e0a00 */
[----:B------:R-:W-:Y:S01]  /*297a0*/  IMAD.SHL.U32 R2, R2, 0x8, RZ ;  /* 0x0000000802027824 */ /* 0x000fe200078e00ff */
[----:B------:R-:W-:Y:S01]  /*297b0*/  LOP3.LUT R4, R4, 0x1c0, RZ, 0xc0, !PT ;  /* 0x000001c004047812 */ /* 0x000fe200078ec0ff */
[----:B------:R-:W-:Y:S02]  /*297c0*/  IMAD R3, R5, c[0x0][0x4e8], R3 ;  /* 0x00013a0005037a24 */ /* 0x000fe400078e0203 */
[----:B------:R-:W-:Y:S01]  /*297d0*/  IMAD.U32 R5, RZ, RZ, UR7 ;  /* 0x00000007ff057e24 */ /* 0x000fe2000f8e00ff */
[----:B------:R-:W-:Y:S01]  /*297e0*/  LOP3.LUT R9, R4, 0x38, R2, 0xf8, !PT ;  /* 0x0000003804097812 */ /* 0x000fe200078ef802 */
[----:B------:R-:W-:Y:S01]  /*297f0*/  IMAD.MOV R16, RZ, RZ, -R8 ;  /* 0x000000ffff107224 */ /* 0x000fe200078e0a08 */
[----:B------:R-:W-:-:S02]  /*29800*/  SHF.R.U32.HI R6, RZ, 0x3, R4 ;  /* 0x00000003ff067819 */ /* 0x000fc40000011604 */
[----:B------:R-:W-:Y:S01]  /*29810*/  IADD3 R4, P0, R0, UR20, RZ ;  /* 0x0000001400047c10 */ /* 0x000fe2000ff1e0ff */
[----:B------:R-:W-:Y:S01]  /*29820*/  IMAD R16, R16, c[0x0][0x4e8], R10 ;  /* 0x00013a0010107a24 */ /* 0x000fe200078e020a */
[----:B------:R-:W-:Y:S02]  /*29830*/  SHF.R.S32.HI R0, RZ, 0x1f, R3 ;  /* 0x0000001fff007819 */ /* 0x000fe40000011403 */
[----:B------:R-:W-:Y:S02]  /*29840*/  IADD3.X R5, R7, UR21, R5, P0, !PT ;  /* 0x0000001507057c10 */ /* 0x000fe400087fe405 */
[----:B------:R-:W-:Y:S01]  /*29850*/  LOP3.LUT R20, R9, R6, RZ, 0x3c, !PT ;  /* 0x0000000609147212 */ /* 0x000fe200078e3cff */
[----:B------:R-:W-:Y:S01]  /*29860*/  IMAD R0, R0, c[0x0][0x488], RZ ;  /* 0x0001220000007a24 */ /* 0x000fe200078e02ff */
[----:B------:R-:W-:Y:S01]  /*29870*/  SHF.R.S32.HI R9, RZ, 0x1f, R8 ;  /* 0x0000001fff097819 */ /* 0x000fe20000011408 */
[----:B------:R-:W-:Y:S01]  /*29880*/  IMAD.WIDE.U32 R6, R3, c[0x0][0x488], R4 ;  /* 0x0001220003067a25 */ /* 0x000fe200078e0004 */
[----:B------:R-:W-:-:S03]  /*29890*/  SHF.R.S32.HI R53, RZ, 0x1f, R2 ;  /* 0x0000001fff357819 */ /* 0x000fc60000011402 */
[----:B------:R-:W-:Y:S02]  /*298a0*/  IMAD R3, R3, c[0x0][0x48c], R0 ;  /* 0x0001230003037a24 */ /* 0x000fe400078e0200 */
[----:B------:R-:W-:Y:S01]  /*298b0*/  IMAD R0, R9, c[0x0][0x3e0], RZ ;  /* 0x0000f80009007a24 */ /* 0x000fe200078e02ff */
[C---:B------:R-:W-:Y:S01]  /*298c0*/  LEA R9, P0, R6.reuse, c[0x0][0x450], 0x2 ;  /* 0x0001140006097a11 */ /* 0x040fe200078010ff */
[----:B------:R-:W-:Y:S02]  /*298d0*/  IMAD.IADD R3, R7, 0x1, R3 ;  /* 0x0000000107037824 */ /* 0x000fe400078e0203 */
[----:B------:R-:W-:Y:S02]  /*298e0*/  IMAD.U32 R5, RZ, RZ, UR13 ;  /* 0x0000000dff057e24 */ /* 0x000fe4000f8e00ff */
[----:B------:R-:W-:Y:S01]  /*298f0*/  IMAD.U32 R4, RZ, RZ, UR12 ;  /* 0x0000000cff047e24 */ /* 0x000fe2000f8e00ff */
[----:B------:R-:W-:Y:S01]  /*29900*/  LEA.HI.X R3, R6, c[0x0][0x454], R3, 0x2, P0 ;  /* 0x0001150006037a11 */ /* 0x000fe200000f1403 */
[----:B------:R-:W-:Y:S01]  /*29910*/  IMAD.U32 R5, RZ, RZ, UR5 ;  /* 0x00000005ff057e24 */ /* 0x000fe2000f8e00ff */
[----:B------:R-:W-:Y:S01]  /*29920*/  SHFL.IDX PT, R14, R9, RZ, 0x1c1f ;  /* 0x001c1fff090e7589 */ /* 0x000fe200000e0000 */
[----:B------:R-:W-:-:S02]  /*29930*/  IMAD R7, R8, c[0x0][0x3e4], R0 ;  /* 0x0000f90008077a24 */ /* 0x000fc400078e0200 */
[----:B------:R-:W-:Y:S01]  /*29940*/  IMAD.WIDE.U32 R4, R8, c[0x0][0x3e0], R4 ;  /* 0x0000f80008047a25 */ /* 0x000fe200078e0004 */
[----:B------:R-:W1:Y:S01]  /*29950*/  SHFL.IDX PT, R15, R3, RZ, 0x1c1f ;  /* 0x001c1fff030f7589 */ /* 0x000e6200000e0000 */
[----:B------:R-:W-:Y:S02]  /*29960*/  SHF.R.S32.HI R8, RZ, 0x1f, R16 ;  /* 0x0000001fff087819 */ /* 0x000fe40000011410 */
[----:B-----5:R-:W-:Y:S01]  /*29970*/  IMAD R0, R12, c[0x0][0x4e8], RZ ;  /* 0x00013a000c007a24 */ /* 0x020fe200078e02ff */
[----:B------:R-:W-:Y:S01]  /*29980*/  SHFL.IDX PT, R13, R3, 0x1, 0x1c1f ;  /* 0x003c1f00030d7f89 */ /* 0x000fe200000e0000 */
[----:B------:R-:W-:Y:S02]  /*29990*/  IMAD R6, R22, 0x80, R11 ;  /* 0x0000008016067824 */ /* 0x000fe400078e020b */
[----:B------:R-:W-:Y:S01]  /*299a0*/  IMAD.IADD R5, R5, 0x1, R7 ;  /* 0x0000000105057824 */ /* 0x000fe200078e0207 */
[----:B------:R-:W2:Y:S01]  /*299b0*/  SHFL.IDX PT, R12, R9, 0x1, 0x1c1f ;  /* 0x003c1f00090c7f89 */ /* 0x000ea200000e0000 */
[----:B------:R-:W-:Y:S01]  /*299c0*/  IMAD R7, R8, c[0x0][0x3d8], RZ ;  /* 0x0000f60008077a24 */ /* 0x000fe200078e02ff */
[----:B------:R-:W-:Y:S01]  /*299d0*/  IADD3 R17, R6, 0x8, RZ ;  /* 0x0000000806117810 */ /* 0x000fe20007ffe0ff */
[----:B------:R-:W-:Y:S01]  /*299e0*/  IMAD.WIDE.U32 R4, R16, c[0x0][0x3d8], R4 ;  /* 0x0000f60010047a25 */ /* 0x000fe200078e0004 */
[----:B------:R-:W-:Y:S01]  /*299f0*/  SHFL.IDX PT, R10, R9, 0x2, 0x1c1f ;  /* 0x005c1f00090a7f89 */ /* 0x000fe200000e0000 */
[----:B------:R-:W-:-:S02]  /*29a00*/  ISETP.GE.OR P5, PT, R6, R0, P1 ;  /* 0x000000000600720c */ /* 0x000fc40000fa6670 */
[-C--:B------:R-:W-:Y:S01]  /*29a10*/  ISETP.GE.OR P4, PT, R17, R0.reuse, P1 ;  /* 0x000000001100720c */ /* 0x080fe20000f86670 */
[----:B------:R-:W3:Y:S01]  /*29a20*/  SHFL.IDX PT, R11, R3, 0x2, 0x1c1f ;  /* 0x005c1f00030b7f89 */ /* 0x000ee200000e0000 */
[----:B------:R-:W-:Y:S01]  /*29a30*/  IMAD R18, R16, c[0x0][0x3dc], R7 ;  /* 0x0000f70010127a24 */ /* 0x000fe200078e0207 */
[----:B------:R-:W-:Y:S01]  /*29a40*/  IADD3 R16, R6, 0x48, RZ ;  /* 0x0000004806107810 */ /* 0x000fe20007ffe0ff */
[----:B------:R-:W-:Y:S01]  /*29a50*/  IMAD.SHL.U32 R7, R21, 0x8, RZ ;  /* 0x0000000815077824 */ /* 0x000fe200078e00ff */
[----:B------:R-:W-:Y:S02]  /*29a60*/  SHFL.IDX PT, R8, R9, 0x3, 0x1c1f ;  /* 0x007c1f0009087f89 */ /* 0x000fe400000e0000 */
[----:B------:R-:W-:Y:S02]  /*29a70*/  ISETP.GE.OR P0, PT, R16, R0, P1 ;  /* 0x000000001000720c */ /* 0x000fe40000f06670 */
[----:B------:R4:W3:Y:S01]  /*29a80*/  SHFL.IDX PT, R9, R3, 0x3, 0x1c1f ;  /* 0x007c1f0003097f89 */ /* 0x0008e200000e0000 */
[----:B------:R-:W-:-:S03]  /*29a90*/  LOP3.LUT R7, R20, 0x7ffffe00, R7, 0xf8, !PT ;  /* 0x7ffffe0014077812 */ /* 0x000fc600078ef807 */
[----:B-1----:R-:W-:Y:S04]  /*29aa0*/  @!P5 ST.E [R14.64], R36 ;  /* 0x000000240e00d985 */ /* 0x002fe8000c10191a */
[----:B--2---:R-:W-:Y:S01]  /*29ab0*/  @!P4 ST.E [R12.64], R37 ;  /* 0x000000250c00c985 */ /* 0x004fe2000c10191a */
[----:B----4-:R-:W-:Y:S01]  /*29ac0*/  IADD3 R3, R6, 0x40, RZ ;  /* 0x0000004006037810 */ /* 0x010fe20007ffe0ff */
[----:B------:R-:W-:Y:S01]  /*29ad0*/  IMAD.IADD R6, R5, 0x1, R18 ;  /* 0x0000000105067824 */ /* 0x000fe200078e0212 */
[----:B------:R-:W-:Y:S02]  /*29ae0*/  LEA R5, P2, R4, c[0x0][0x380], 0x1 ;  /* 0x0000e00004057a11 */ /* 0x000fe400078408ff */
[----:B------:R-:W-:Y:S01]  /*29af0*/  ISETP.GE.OR P3, PT, R3, R0, P1 ;  /* 0x000000000300720c */ /* 0x000fe20000f66670 */
[----:B------:R-:W-:Y:S01]  /*29b00*/  IMAD R3, R22, 0x80, R19 ;  /* 0x0000008016037824 */ /* 0x000fe200078e0213 */
[----:B------:R-:W-:Y:S01]  /*29b10*/  LEA.HI.X R4, R4, c[0x0][0x384], R6, 0x1, P2 ;  /* 0x0000e10004047a11 */ /* 0x000fe200010f0c06 */
[----:B------:R-:W-:Y:S01]  /*29b20*/  IMAD.SHL.U32 R6, R7, 0x2, RZ ;  /* 0x0000000207067824 */ /* 0x000fe200078e00ff */
[----:B------:R-:W-:Y:S02]  /*29b30*/  SHFL.IDX PT, R12, R5, RZ, 0x181f ;  /* 0x00181fff050c7589 */ /* 0x000fe400000e0000 */
[----:B------:R-:W-:-:S02]  /*29b40*/  IADD3 R7, R3, 0x10, RZ ;  /* 0x0000001003077810 */ /* 0x000fc40007ffe0ff */
[----:B------:R-:W-:Y:S01]  /*29b50*/  SHFL.IDX PT, R15, R4, 0x2, 0x181f ;  /* 0x00581f00040f7f89 */ /* 0x000fe200000e0000 */
[C---:B------:R-:W-:Y:S02]  /*29b60*/  IADD3 R32, R3.reuse, 0x40, RZ ;  /* 0x0000004003207810 */ /* 0x040fe40007ffe0ff */
[C---:B------:R-:W-:Y:S01]  /*29b70*/  IADD3 R45, R3.reuse, 0x50, RZ ;  /* 0x00000050032d7810 */ /* 0x040fe20007ffe0ff */
[----:B------:R-:W-:Y:S01]  /*29b80*/  SHFL.IDX PT, R14, R5, 0x3, 0x181f ;  /* 0x00781f00050e7f89 */ /* 0x000fe200000e0000 */
[----:B------:R-:W-:-:S03]  /*29b90*/  IADD3 R54, R3, 0x60, RZ ;  /* 0x0000006003367810 */ /* 0x000fc60007ffe0ff */
[----:B---3--:R-:W-:Y:S04]  /*29ba0*/  @!P3 ST.E [R10.64], R38 ;  /* 0x000000260a00b985 */ /* 0x008fe8000c10191a */
[----:B------:R-:W1:Y:S04]  /*29bb0*/  SHFL.IDX PT, R10, R5, 0x1, 0x181f ;  /* 0x00381f00050a7f89 */ /* 0x000e6800000e0000 */
[----:B------:R-:W-:Y:S01]  /*29bc0*/  @!P0 ST.E [R8.64], R39 ;  /* 0x0000002708008985 */ /* 0x000fe2000c10191a */
        /* <DEDUP_REMOVED lines=8> */
[C---:B------:R-:W-:Y:S01]  /*29c50*/  IADD3 R7, R3.reuse, 0x30, RZ ;  /* 0x0000003003077810 */ /* 0x040fe20007ffe0ff */
[----:B------:R-:W4:Y:S01]  /*29c60*/  SHFL.IDX PT, R9, R5, 0x2, 0x181f ;  /* 0x00581f0005097f89 */ /* 0x000f2200000e0000 */
[----:B------:R-:W-:Y:S02]  /*29c70*/  IADD3 R3, R3, 0x70, RZ ;  /* 0x0000007003037810 */ /* 0x000fe40007ffe0ff */
[----:B------:R-:W-:Y:S01]  /*29c80*/  ISETP.GE.OR P2, PT, R7, R0, P0 ;  /* 0x000000000700720c */ /* 0x000fe20000746670 */
[----:B------:R-:W-:Y:S01]  /*29c90*/  LDS.128 R20, [R6+0x880] ;  /* 0x0008800006147984 */ /* 0x000fe20000000c00 */
[C---:B-1----:R-:W-:Y:S02]  /*29ca0*/  @!P4 LEA R10, P6, R2.reuse, R10, 0x1 ;  /* 0x0000000a020ac211 */ /* 0x042fe400078c08ff */
[C---:B------:R-:W-:Y:S01]  /*29cb0*/  @!P1 LEA R12, P5, R2.reuse, R12, 0x1 ;  /* 0x0000000c020c9211 */ /* 0x040fe200078a08ff */
[----:B------:R-:W-:Y:S04]  /*29cc0*/  LDS.128 R16, [R6+0x1080] ;  /* 0x0010800006107984 */ /* 0x000fe80000000c00 */
[----:B------:R-:W1:Y:S01]  /*29cd0*/  SHFL.IDX PT, R44, R4, 0x3, 0x181f ;  /* 0x00781f00042c7f89 */ /* 0x000e6200000e0000 */
[----:B--2---:R-:W-:-:S03]  /*29ce0*/  @!P1 LEA.HI.X R13, R2, R11, R53, 0x1, P5 ;  /* 0x0000000b020d9211 */ /* 0x004fc600028f0c35 */
[----:B------:R-:W2:Y:S02]  /*29cf0*/  LDS.128 R28, [R6+0x1880] ;  /* 0x00188000061c7984 */ /* 0x000ea40000000c00 */
[----:B------:R-:W-:Y:S02]  /*29d00*/  P2R R7, PR, RZ, 0x40 ;  /* 0x00000040ff077803 */ /* 0x000fe40000000000 */
[----:B------:R-:W-:Y:S01]  /*29d10*/  ISETP.GE.OR P6, PT, R32, R0, P0 ;  /* 0x000000002000720c */ /* 0x000fe200007c6670 */
[----:B------:R-:W-:Y:S01]  /*29d20*/  LDS.128 R36, [R6+0x2880] ;  /* 0x0028800006247984 */ /* 0x000fe20000000c00 */
[----:B------:R-:W-:-:S03]  /*29d30*/  ISETP.NE.AND P5, PT, R7, RZ, PT ;  /* 0x000000ff0700720c */ /* 0x000fc60003fa5270 */
[----:B------:R-:W-:Y:S01]  /*29d40*/  LDS.128 R32, [R6+0x2080] ;  /* 0x0020800006207984 */ /* 0x000fe20000000c00 */
[C-C-:B---3--:R-:W-:Y:S02]  /*29d50*/  @!P4 LEA.HI.X R11, R2.reuse, R8, R53.reuse, 0x1, P5 ;  /* 0x00000008020bc211 */ /* 0x148fe400028f0c35 */
[C---:B----4-:R-:W-:Y:S01]  /*29d60*/  @!P3 LEA R8, P5, R2.reuse, R9, 0x1 ;  /* 0x000000090208b211 */ /* 0x050fe200078a08ff */
[----:B------:R-:W-:Y:S03]  /*29d70*/  LDS.128 R40, [R6+0x3080] ;  /* 0x0030800006287984 */ /* 0x000fe60000000c00 */
[C---:B------:R-:W-:Y:S01]  /*29d80*/  @!P3 LEA.HI.X R9, R2.reuse, R15, R53, 0x1, P5 ;  /* 0x0000000f0209b211 */ /* 0x040fe200028f0c35 */
[----:B------:R-:W-:Y:S01]  /*29d90*/  SHFL.IDX PT, R48, R5, 0x4, 0x181f ;  /* 0x00981f0005307f89 */ /* 0x000fe200000e0000 */
[----:B------:R-:W-:-:S03]  /*29da0*/  @!P2 LEA R14, P5, R2, R14, 0x1 ;  /* 0x0000000e020ea211 */ /* 0x000fc600078a08ff */
[----:B------:R-:W-:Y:S01]  /*29db0*/  SHFL.IDX PT, R7, R5, 0x5, 0x181f ;  /* 0x00b81f0005077f89 */ /* 0x000fe200000e0000 */
[----:B-1----:R-:W-:Y:S02]  /*29dc0*/  @!P2 LEA.HI.X R15, R2, R44, R53, 0x1, P5 ;  /* 0x0000002c020fa211 */ /* 0x002fe400028f0c35 */
[-C--:B------:R-:W-:Y:S01]  /*29dd0*/  ISETP.GE.OR P5, PT, R45, R0.reuse, P0 ;  /* 0x000000002d00720c */ /* 0x080fe200007a6670 */
[----:B------:R-:W1:Y:S04]  /*29de0*/  SHFL.IDX PT, R49, R5, 0x6, 0x181f ;  /* 0x00d81f0005317f89 */ /* 0x000e6800000e0000 */
[----:B------:R-:W3:Y:S04]  /*29df0*/  SHFL.IDX PT, R52, R4, 0x4, 0x181f ;  /* 0x00981f0004347f89 */ /* 0x000ee800000e0000 */
[----:B------:R-:W4:Y:S04]  /*29e00*/  SHFL.IDX PT, R51, R4, 0x5, 0x181f ;  /* 0x00b81f0004337f89 */ /* 0x000f2800000e0000 */
[----:B------:R-:W1:Y:S04]  /*29e10*/  SHFL.IDX PT, R50, R4, 0x6, 0x181f ;  /* 0x00d81f0004327f89 */ /* 0x000e6800000e0000 */
[----:B------:R1:W3:Y:S04]  /*29e20*/  LDS.128 R44, [R6+0x3880] ;  /* 0x00388000062c7984 */ /* 0x0002e80000000c00 */
[----:B------:R-:W-:Y:S01]  /*29e30*/  @!P1 ST.E.128 [R12.64], R24 ;  /* 0x000000180c009985 */ /* 0x000fe2000c101d1a */
[----:B------:R-:W-:-:S02]  /*29e40*/  ISETP.GE.OR P1, PT, R54, R0, P0 ;  /* 0x000000003600720c */ /* 0x000fc40000726670 */
[----:B------:R-:W-:Y:S01]  /*29e50*/  ISETP.GE.OR P0, PT, R3, R0, P0 ;  /* 0x000000000300720c */ /* 0x000fe20000706670 */
[----:B------:R3:W-:Y:S04]  /*29e60*/  @!P4 ST.E.128 [R10.64], R20 ;  /* 0x000000140a00c985 */ /* 0x0007e8000c101d1a */
[----:B------:R4:W-:Y:S04]  /*29e70*/  @!P3 ST.E.128 [R8.64], R16 ;  /* 0x000000100800b985 */ /* 0x0009e8000c101d1a */
[----:B--2---:R2:W-:Y:S02]  /*29e80*/  @!P2 ST.E.128 [R14.64], R28 ;  /* 0x0000001c0e00a985 */ /* 0x0045e4000c101d1a */
[----:B-1----:R-:W-:-:S02]  /*29e90*/  @!P1 LEA R6, P2, R2, R49, 0x1 ;  /* 0x0000003102069211 */ /* 0x002fc400078408ff */
[C---:B---3--:R-:W-:Y:S02]  /*29ea0*/  @!P6 LEA R10, P4, R2.reuse, R48, 0x1 ;  /* 0x00000030020ae211 */ /* 0x048fe400078808ff */
[C---:B----4-:R-:W-:Y:S02]  /*29eb0*/  @!P5 LEA R8, P3, R2.reuse, R7, 0x1 ;  /* 0x000000070208d211 */ /* 0x050fe400078608ff */
[C-C-:B------:R-:W-:Y:S02]  /*29ec0*/  @!P6 LEA.HI.X R11, R2.reuse, R52, R53.reuse, 0x1, P4 ;  /* 0x00000034020be211 */ /* 0x140fe400020f0c35 */
[C-C-:B------:R-:W-:Y:S02]  /*29ed0*/  @!P5 LEA.HI.X R9, R2.reuse, R51, R53.reuse, 0x1, P3 ;  /* 0x000000330209d211 */ /* 0x140fe400018f0c35 */
[----:B------:R-:W-:Y:S01]  /*29ee0*/  @!P1 LEA.HI.X R7, R2, R50, R53, 0x1, P2 ;  /* 0x0000003202079211 */ /* 0x000fe200010f0c35 */
[----:B------:R2:W-:Y:S04]  /*29ef0*/  @!P6 ST.E.128 [R10.64], R32 ;  /* 0x000000200a00e985 */ /* 0x0005e8000c101d1a */
[----:B------:R2:W1:Y:S04]  /*29f00*/  SHFL.IDX PT, R10, R5, 0x7, 0x181f ;  /* 0x00f81f00050a7f89 */ /* 0x00046800000e0000 */
[----:B------:R2:W-:Y:S04]  /*29f10*/  @!P5 ST.E.128 [R8.64], R36 ;  /* 0x000000240800d985 */ /* 0x0005e8000c101d1a */
[----:B------:R2:W3:Y:S04]  /*29f20*/  SHFL.IDX PT, R5, R4, 0x7, 0x181f ;  /* 0x00f81f0004057f89 */ /* 0x0004e800000e0000 */
[----:B------:R2:W-:Y:S01]  /*29f30*/  @!P1 ST.E.128 [R6.64], R40 ;  /* 0x0000002806009985 */ /* 0x0005e2000c101d1a */
[----:B------:R-:W-:Y:S05]  /*29f40*/  @P0 EXIT ;  /* 0x000000000000094d */ /* 0x000fea0003800000 */
[----:B-12---:R-:W-:-:S04]  /*29f50*/  LEA R4, P0, R2, R10, 0x1 ;  /* 0x0000000a02047211 */ /* 0x006fc800078008ff */
[----:B---3--:R-:W-:-:S05]  /*29f60*/  LEA.HI.X R5, R2, R5, R53, 0x1, P0 ;  /* 0x0000000502057211 */ /* 0x008fca00000f0c35 */
[----:B------:R-:W-:Y:S01]  /*29f70*/  ST.E.128 [R4.64], R44 ;  /* 0x0000002c04007985 */ /* 0x000fe2000c101d1a */
[----:B------:R-:W-:Y:S05]  /*29f80*/  EXIT ;  /* 0x000000000000794d */ /* 0x000fea0003800000 */
.L_x_500:
[----:B------:R-:W-:Y:S02]  /*29f90*/  ULDC.64 UR6, c[0x0][0x500] ;  /* 0x0001400000067ab9 */ /* 0x000fe40000000a00 */
[----:B------:R-:W-:Y:S02]  /*29fa0*/  UISETP.NE.U32.AND UP1, UPT, URZ, UR6, UPT ;  /* 0x000000063f00728c */ /* 0x000fe4000bf25070 */
[----:B------:R-:W-:Y:S02]  /*29fb0*/  ULDC.64 UR4, c[0x0][0x508] ;  /* 0x0001420000047ab9 */ /* 0x000fe40000000a00 */
[----:B------:R-:W-:Y:S02]  /*29fc0*/  UISETP.NE.AND.EX UP1, UPT, URZ, UR7, UPT, UP1 ;  /* 0x000000073f00728c */ /* 0x000fe4000bf25310 */
[----:B------:R-:W-:Y:S02]  /*29fd0*/  UISETP.NE.U32.AND UP0, UPT, URZ, UR4, UPT ;  /* 0x000000043f00728c */ /* 0x000fe4000bf05070 */
[----:B------:R-:W-:-:S02]  /*29fe0*/  ULDC.64 UR6, c[0x0][0x500] ;  /* 0x0001400000067ab9 */ /* 0x000fc40000000a00 */
[----:B------:R-:W-:Y:S01]  /*29ff0*/  UMOV UR4, 0x4 ;  /* 0x0000000400047882 */ /* 0x000fe20000000000 */
[----:B------:R-:W-:Y:S01]  /*2a000*/  PLOP3.LUT P0, PT, PT, PT, UP1, 0x80, 0x0 ;  /* 0x000000000000781c */ /* 0x000fe20003f0f018 */
[----:B------:R-:W-:Y:S02]  /*2a010*/  UIMAD.WIDE UR6, UR22, UR4, UR6 ;  /* 0x00000004160672a5 */ /* 0x000fe4000f8e0206 */
[----:B------:R-:W-:-:S04]  /*2a020*/  UISETP.NE.AND.EX UP0, UPT, URZ, UR5, UPT, UP0 ;  /* 0x000000053f00728c */ /* 0x000fc8000bf05300 */
[----:B------:R-:W-:Y:S02]  /*2a030*/  IMAD.U32 R4, RZ, RZ, UR6 ;  /* 0x00000006ff047e24 */ /* 0x000fe4000f8e00ff */
[----:B------:R-:W-:Y:S01]  /*2a040*/  IMAD.U32 R5, RZ, RZ, UR7 ;  /* 0x00000007ff057e24 */ /* 0x000fe2000f8e00ff */
[----:B------:R-:W-:Y:S01]  /*2a050*/  ULDC.64 UR6, c[0x0][0x508] ;  /* 0x0001420000067ab9 */ /* 0x000fe20000000a00 */
[----:B------:R-:W-:-:S03]  /*2a060*/  PLOP3.LUT P1, PT, PT, PT, UP0, 0x80, 0x0 ;  /* 0x000000000000781c */ /* 0x000fc60003f2f008 */
[----:B------:R-:W2:Y:S01]  /*2a070*/  @P0 LDG.E R0, [R4.64] ;  /* 0x0000001a04000981 */ /* 0x000ea2000c1e1900 */
[----:B------:R-:W-:Y:S01]  /*2a080*/  @UP0 UIMAD.WIDE UR6, UR22, UR4, UR6 ;  /* 0x00000004160602a5 */ /* 0x000fe2000f8e0206 */
[----:B------:R-:W-:-:S05]  /*2a090*/  MOV R9, c[0x0][0x388] ;  /* 0x0000e20000097a02 */ /* 0x000fca0000000f00 */
[----:B------:R-:W-:Y:S01]  /*2a0a0*/  IMAD.U32 R2, RZ, RZ, UR6 ;  /* 0x00000006ff027e24 */ /* 0x000fe2000f8e00ff */
[----:B------:R-:W-:-:S05]  /*2a0b0*/  MOV R3, UR7 ;  /* 0x0000000700037c02 */ /* 0x000fca0008000f00 */
        /* <DEDUP_REMOVED lines=9> */
.L_x_502:
[----:B------:R-:W1:Y:S01]  /*2a150*/  S2R R8, SR_TID.X ;  /* 0x0000000000087919 */ /* 0x000e620000002100 */
        /* <DEDUP_REMOVED lines=11> */
[----:B------:R-:W1:Y:S01]  /*2a210*/  R2UR UR12, R2 ;  /* 0x00000000020c73c2 */ /* 0x000e6200000e0000 */
[----:B------:R-:W-:Y:S01]  /*2a220*/  IMAD.MOV.U32 R0, RZ, RZ, c[0x0][0x4e8] ;  /* 0x00013a00ff007624 */ /* 0x000fe200078e00ff */
[----:B------:R-:W-:Y:S02]  /*2a230*/  ULDC.64 UR4, c[0x0][0x490] ;  /* 0x0001240000047ab9 */ /* 0x000fe40000000a00 */
[----:B------:R-:W-:Y:S02]  /*2a240*/  UIMAD UR7, UR9, UR4, URZ ;  /* 0x00000004090772a4 */ /* 0x000fe4000f8e023f */
[----:B------:R-:W-:Y:S01]  /*2a250*/  ISETP.NE.AND P0, PT, R0, 0x1, PT ;  /* 0x000000010000780c */ /* 0x000fe20003f05270 */
[----:B------:R-:W-:Y:S01]  /*2a260*/  IMAD.MOV.U32 R0, RZ, RZ, R4 ;  /* 0x000000ffff007224 */ /* 0x000fe200078e0004 */
[----:B------:R-:W2:Y:S01]  /*2a270*/  R2UR UR11, R3 ;  /* 0x00000000030b73c2 */ /* 0x000ea200000e0000 */
[----:B------:R-:W-:-:S07]  /*2a280*/  UIMAD UR7, UR17, UR5, UR7 ;  /* 0x00000005110772a4 */ /* 0x000fce000f8e0207 */
[----:B------:R3:W1:Y:S03]  /*2a290*/  R2UR UR10, R2 ;  /* 0x00000000020a73c2 */ /* 0x00066600000e0000 */
[----:B------:R-:W-:Y:S01]  /*2a2a0*/  @P0 IMAD.HI.U32 R5, R4, c[0x0][0x4ec], RZ ;  /* 0x00013b0004050a27 */ /* 0x000fe200078e00ff */
[----:B-1----:R-:W-:-:S04]  /*2a2b0*/  UMOV UR10, UR12 ;  /* 0x0000000c000a7c82 */ /* 0x002fc80008000000 */
[----:B------:R-:W-:Y:S01]  /*2a2c0*/  @P0 SHF.R.U32.HI R0, RZ, c[0x0][0x4f0], R5 ;  /* 0x00013c00ff000a19 */ /* 0x000fe20000011605 */
[----:B------:R3:W1:Y:S03]  /*2a2d0*/  R2UR UR13, R3 ;  /* 0x00000000030d73c2 */ /* 0x00066600000e0000 */
[----:B------:R-:W-:Y:S02]  /*2a2e0*/  IADD3 R6, -R0, RZ, RZ ;  /* 0x000000ff00067210 */ /* 0x000fe40007ffe1ff */
[----:B------:R-:W-:Y:S01]  /*2a2f0*/  SHF.R.S32.HI R5, RZ, 0x1f, R0 ;  /* 0x0000001fff057819 */ /* 0x000fe20000011400 */
[----:B--2---:R-:W-:Y:S02]  /*2a300*/  UIMAD.WIDE.U32 UR10, UR17, UR4, UR10 ;  /* 0x00000004110a72a5 */ /* 0x004fe4000f8e000a */
[----:B------:R-:W-:Y:S01]  /*2a310*/  IMAD R6, R6, c[0x0][0x4e8], R4 ;  /* 0x00013a0006067a24 */ /* 0x000fe200078e0204 */
[----:B------:R-:W-:-:S02]  /*2a320*/  ULDC.64 UR4, c[0x0][0x498] ;  /* 0x0001260000047ab9 */ /* 0x000fc40000000a00 */
[----:B------:R-:W-:Y:S02]  /*2a330*/  UIADD3 UR11, UR7, UR11, URZ ;  /* 0x0000000b070b7290 */ /* 0x000fe4000fffe03f */
[----:B------:R-:W-:Y:S02]  /*2a340*/  UIMAD UR7, UR6, UR4, URZ ;  /* 0x00000004060772a4 */ /* 0x000fe4000f8e023f */
[----:B------:R-:W-:Y:S02]  /*2a350*/  UIMAD.WIDE.U32 UR10, UR22, UR4, UR10 ;  /* 0x00000004160a72a5 */ /* 0x000fe4000f8e000a */
[----:B------:R-:W-:-:S04]  /*2a360*/  UIMAD UR5, UR22, UR5, UR7 ;  /* 0x00000005160572a4 */ /* 0x000fc8000f8e0207 */
[----:B------:R-:W-:Y:S02]  /*2a370*/  IADD3 R4, P0, R0, UR10, RZ ;  /* 0x0000000a00047c10 */ /* 0x000fe4000ff1e0ff */
[----:B------:R-:W-:Y:S01]  /*2a380*/  IMAD.U32 R7, RZ, RZ, UR5 ;  /* 0x00000005ff077e24 */ /* 0x000fe2000f8e00ff */
[----:B------:R-:W-:-:S04]  /*2a390*/  SHF.R.S32.HI R0, RZ, 0x1f, R6 ;  /* 0x0000001fff007819 */ /* 0x000fc80000011406 */
[----:B------:R-:W-:Y:S01]  /*2a3a0*/  IADD3.X R5, R5, UR11, R7, P0, !PT ;  /* 0x0000000b05057c10 */ /* 0x000fe200087fe407 */
[----:B------:R-:W-:-:S04]  /*2a3b0*/  IMAD R0, R0, c[0x0][0x488], RZ ;  /* 0x0001220000007a24 */ /* 0x000fc800078e02ff */
[C---:B------:R-:W-:Y:S02]  /*2a3c0*/  IMAD R0, R6.reuse, c[0x0][0x48c], R0 ;  /* 0x0001230006007a24 */ /* 0x040fe400078e0200 */
[----:B------:R-:W-:-:S05]  /*2a3d0*/  IMAD.WIDE.U32 R4, R6, c[0x0][0x488], R4 ;  /* 0x0001220006047a25 */ /* 0x000fca00078e0004 */
[----:B------:R-:W-:Y:S02]  /*2a3e0*/  IADD3 R0, R5, R0, RZ ;  /* 0x0000000005007210 */ /* 0x000fe40007ffe0ff */
[----:B------:R-:W-:-:S04]  /*2a3f0*/  LEA R6, P0, R4, c[0x0][0x450], 0x2 ;  /* 0x0001140004067a11 */ /* 0x000fc800078010ff */
[----:B------:R-:W-:Y:S01]  /*2a400*/  LEA.HI.X R7, R4, c[0x0][0x454], R0, 0x2, P0 ;  /* 0x0001150004077a11 */ /* 0x000fe200000f1400 */
[----:B------:R-:W-:-:S05]  /*2a410*/  IMAD.MOV.U32 R0, RZ, RZ, -0x800000 ;  /* 0xff800000ff007424 */ /* 0x000fca00078e00ff */
[----:B------:R3:W-:Y:S01]  /*2a420*/  STG.E [R6.64], R0 ;  /* 0x0000000006007986 */ /* 0x0007e2000c10191a */
[----:B------:R-:W-:-:S04]  /*2a430*/  DEPBAR.LE SB1, 0x0, {3} ;  /* 0x000090080000791a */ /* 0x000fc80000000000 */
.L_x_504:
[----:B------:R-:W-:Y:S05]  /*2a440*/  BSYNC B0 ;  /* 0x0000000000007941 */ /* 0x000fea0003800000 */
.L_x_503:
[----:B------:R-:W1:Y:S01]  /*2a450*/  R2UR UR13, R3 ;  /* 0x00000000030d73c2 */ /* 0x000e6200000e0000 */
[----:B------:R-:W2:Y:S01]  /*2a460*/  S2R R10, SR_CTAID.X ;  /* 0x00000000000a7919 */ /* 0x000ea20000002500 */
[----:B------:R-:W-:Y:S01]  /*2a470*/  SHF.R.S32.HI R0, RZ, 0x1f, R8 ;  /* 0x0000001fff007819 */ /* 0x000fe20000011408 */
[----:B------:R-:W-:Y:S01]  /*2a480*/  ULDC UR10, c[0x0][0x3a0] ;  /* 0x0000e800000a7ab9 */ /* 0x000fe20000000800 */
[----:B-----5:R-:W-:Y:S01]  /*2a490*/  IMAD R19, R9, c[0x0][0x4e8], RZ ;  /* 0x00013a0009137a24 */ /* 0x020fe200078e02ff */
[----:B------:R-:W-:Y:S01]  /*2a4a0*/  ULDC UR7, c[0x0][0x3a4] ;  /* 0x0000e90000077ab9 */ /* 0x000fe20000000800 */
[----:B------:R-:W-:Y:S02]  /*2a4b0*/  LEA.HI R0, R0, R8, RZ, 0x3 ;  /* 0x0000000800007211 */ /* 0x000fe400078f18ff */
[----:B------:R-:W3:Y:S08]  /*2a4c0*/  R2UR UR12, R2 ;  /* 0x00000000020c73c2 */ /* 0x000ef000000e0000 */
[----:B------:R4:W2:Y:S08]  /*2a4d0*/  R2UR UR14, R2 ;  /* 0x00000000020e73c2 */ /* 0x0008b000000e0000 */
[----:B------:R2:W2:Y:S01]  /*2a4e0*/  R2UR UR15, R3 ;  /* 0x00000000030f73c2 */ /* 0x0004a200000e0000 */
[----:B-1----:R-:W-:-:S04]  /*2a4f0*/  UIMAD UR4, UR13, UR10, URZ ;  /* 0x0000000a0d0472a4 */ /* 0x002fc8000f8e023f */
[----:B---3--:R-:W-:-:S03]  /*2a500*/  UIMAD UR7, UR12, UR7, UR4 ;  /* 0x000000070c0772a4 */ /* 0x008fc6000f8e0204 */
[----:B------:R-:W-:Y:S01]  /*2a510*/  ULDC.64 UR4, c[0x0][0x3e8] ;  /* 0x0000fa0000047ab9 */ /* 0x000fe20000000a00 */
[----:B----4-:R-:W-:Y:S01]  /*2a520*/  LOP3.LUT R2, R0, 0xfffffff8, RZ, 0xc0, !PT ;  /* 0xfffffff800027812 */ /* 0x010fe200078ec0ff */
[----:B--2---:R-:W-:-:S04]  /*2a530*/  UIMAD.WIDE.U32 UR10, UR14, UR10, URZ ;  /* 0x0000000a0e0a72a5 */ /* 0x004fc8000f8e003f */
[----:B------:R-:W-:Y:S01]  /*2a540*/  IMAD.IADD R7, R8, 0x1, -R2 ;  /* 0x0000000108077824 */ /* 0x000fe200078e0a02 */
[----:B------:R-:W-:Y:S01]  /*2a550*/  SHF.R.S32.HI R8, RZ, 0x3, R0 ;  /* 0x00000003ff087819 */ /* 0x000fe20000011400 */
[----:B------:R-:W-:Y:S01]  /*2a560*/  UIADD3 UR11, UR11, UR7, URZ ;  /* 0x000000070b0b7290 */ /* 0x000fe2000fffe03f */
[----:B------:R-:W-:Y:S01]  /*2a570*/  IMAD.MOV.U32 R3, RZ, RZ, c[0x0][0x4e8] ;  /* 0x00013a00ff037624 */ /* 0x000fe200078e00ff */
[----:B------:R-:W-:Y:S02]  /*2a580*/  UIMAD UR7, UR9, UR4, URZ ;  /* 0x00000004090772a4 */ /* 0x000fe4000f8e023f */
[----:B------:R-:W-:Y:S01]  /*2a590*/  IMAD R0, R7, 0x10, R8 ;  /* 0x0000001007007824 */ /* 0x000fe200078e0208 */
[----:B------:R-:W-:Y:S01]  /*2a5a0*/  UIMAD.WIDE.U32 UR10, UR17, UR4, UR10 ;  /* 0x00000004110a72a5 */ /* 0x000fe2000f8e000a */
[----:B------:R-:W-:Y:S01]  /*2a5b0*/  ISETP.NE.AND P0, PT, R3, 0x1, PT ;  /* 0x000000010300780c */ /* 0x000fe20003f05270 */
[----:B------:R-:W-:Y:S01]  /*2a5c0*/  UIMAD UR7, UR17, UR5, UR7 ;  /* 0x00000005110772a4 */ /* 0x000fe2000f8e0207 */
[----:B------:R-:W-:-:S02]  /*2a5d0*/  IMAD R0, R10, 0x80, R0 ;  /* 0x000000800a007824 */ /* 0x000fc400078e0200 */
[----:B------:R-:W-:Y:S02]  /*2a5e0*/  ULDC.64 UR4, c[0x0][0x3f0] ;  /* 0x0000fc0000047ab9 */ /* 0x000fe40000000a00 */
[----:B------:R-:W-:Y:S01]  /*2a5f0*/  UIMAD UR8, UR6, UR4, URZ ;  /* 0x00000004060872a4 */ /* 0x000fe2000f8e023f */
[----:B------:R-:W-:Y:S01]  /*2a600*/  IMAD.MOV.U32 R4, RZ, RZ, R0 ;  /* 0x000000ffff047224 */ /* 0x000fe200078e0000 */
[----:B------:R-:W-:Y:S02]  /*2a610*/  UIADD3 UR11, UR7, UR11, URZ ;  /* 0x0000000b070b7290 */ /* 0x000fe4000fffe03f */
[----:B------:R-:W-:Y:S02]  /*2a620*/  UIMAD UR5, UR22, UR5, UR8 ;  /* 0x00000005160572a4 */ /* 0x000fe4000f8e0208 */
[----:B------:R-:W-:Y:S01]  /*2a630*/  UIMAD.WIDE.U32 UR10, UR22, UR4, UR10 ;  /* 0x00000004160a72a5 */ /* 0x000fe2000f8e000a */
[----:B------:R-:W-:-:S03]  /*2a640*/  @P0 IMAD.HI.U32 R2, R0, c[0x0][0x4ec], RZ ;  /* 0x00013b0000020a27 */ /* 0x000fc600078e00ff */
[----:B------:R-:W-:Y:S02]  /*2a650*/  UIADD3 UR5, UR11, UR5, URZ ;  /* 0x000000050b057290 */ /* 0x000fe4000fffe03f */
[----:B------:R-:W-:-:S04]  /*2a660*/  @P0 SHF.R.U32.HI R4, RZ, c[0x0][0x4f0], R2 ;  /* 0x00013c00ff040a19 */ /* 0x000fc80000011602 */
[--C-:B------:R-:W-:Y:S01]  /*2a670*/  SHF.R.S32.HI R3, RZ, 0x1f, R4.reuse ;  /* 0x0000001fff037819 */ /* 0x100fe20000011404 */
[----:B------:R-:W-:-:S04]  /*2a680*/  IMAD.MOV R2, RZ, RZ, -R4 ;  /* 0x000000ffff027224 */ /* 0x000fc800078e0a04 */
        /* <DEDUP_REMOVED lines=21> */
[C---:B------:R-:W-:Y:S01]  /*2a7e0*/  IADD3 R8, R2.reuse, 0x10, RZ ;  /* 0x0000001002087810 */ /* 0x040fe20007ffe0ff */
[----:B------:R-:W3:Y:S01]  /*2a7f0*/  SHFL.IDX PT, R5, R4, 0x1, 0x181f ;  /* 0x00381f0004057f89 */ /* 0x000ee200000e0000 */
[----:B------:R-:W-:-:S02]  /*2a800*/  ISETP.GE.OR P1, PT, R2, R19, P0 ;  /* 0x000000130200720c */ /* 0x000fc40000726670 */
[-C--:B------:R-:W-:Y:S01]  /*2a810*/  ISETP.GE.OR P5, PT, R8, R19.reuse, P0 ;  /* 0x000000130800720c */ /* 0x080fe200007a6670 */
[----:B------:R-:W4:Y:S01]  /*2a820*/  SHFL.IDX PT, R9, R3, 0x1, 0x181f ;  /* 0x00381f0003097f89 */ /* 0x000f2200000e0000 */
[C---:B------:R-:W-:Y:S02]  /*2a830*/  IADD3 R14, R2.reuse, 0x20, RZ ;  /* 0x00000020020e7810 */ /* 0x040fe40007ffe0ff */
[----:B------:R-:W-:Y:S01]  /*2a840*/  IADD3 R10, R2, 0x40, RZ ;  /* 0x00000040020a7810 */ /* 0x000fe20007ffe0ff */
[----:B------:R-:W3:Y:S01]  /*2a850*/  SHFL.IDX PT, R8, R4, 0x2, 0x181f ;  /* 0x00581f0004087f89 */ /* 0x000ee200000e0000 */
[-C--:B------:R-:W-:Y:S02]  /*2a860*/  ISETP.GE.OR P4, PT, R14, R19.reuse, P0 ;  /* 0x000000130e00720c */ /* 0x080fe40000786670 */
[----:B------:R-:W-:Y:S01]  /*2a870*/  IADD3 R13, R2, 0x30, RZ ;  /* 0x00000030020d7810 */ /* 0x000fe20007ffe0ff */
[----:B------:R-:W3:Y:S01]  /*2a880*/  SHFL.IDX PT, R12, R3, 0x2, 0x181f ;  /* 0x00581f00030c7f89 */ /* 0x000ee200000e0000 */
[----:B------:R-:W-:-:S02]  /*2a890*/  ISETP.GE.OR P6, PT, R10, R19, P0 ;  /* 0x000000130a00720c */ /* 0x000fc400007c6670 */
[----:B------:R-:W-:Y:S01]  /*2a8a0*/  ISETP.GE.OR P3, PT, R13, R19, P0 ;  /* 0x000000130d00720c */ /* 0x000fe20000766670 */
[----:B------:R-:W3:Y:S01]  /*2a8b0*/  SHFL.IDX PT, R11, R4, 0x3, 0x181f ;  /* 0x00781f00040b7f89 */ /* 0x000ee200000e0000 */
[----:B-1----:R-:W-:-:S03]  /*2a8c0*/  @!P1 LEA R6, P2, R0, R6, 0x1 ;  /* 0x0000000600069211 */ /* 0x002fc600078408ff */
[----:B------:R-:W1:Y:S01]  /*2a8d0*/  SHFL.IDX PT, R14, R3, 0x3, 0x181f ;  /* 0x00781f00030e7f89 */ /* 0x000e6200000e0000 */
[----:B--2---:R-:W-:-:S03]  /*2a8e0*/  @!P1 LEA.HI.X R7, R0, R7, R20, 0x1, P2 ;  /* 0x0000000700079211 */ /* 0x004fc600010f0c14 */
[----:B------:R-:W2:Y:S04]  /*2a8f0*/  SHFL.IDX PT, R10, R4, 0x4, 0x181f ;  /* 0x00981f00040a7f89 */ /* 0x000ea800000e0000 */
[----:B------:R1:W-:Y:S04]  /*2a900*/  @!P1 ST.E.128 [R6.64], RZ ;  /* 0x000000ff06009985 */ /* 0x0003e8000c101d1a */
[----:B------:R-:W-:Y:S04]  /*2a910*/  SHFL.IDX PT, R13, R4, 0x5, 0x181f ;  /* 0x00b81f00040d7f89 */ /* 0x000fe800000e0000 */
[----:B------:R-:W-:Y:S04]  /*2a920*/  SHFL.IDX PT, R15, R4, 0x6, 0x181f ;  /* 0x00d81f00040f7f89 */ /* 0x000fe800000e0000 */
[----:B------:R-:W2:Y:S04]  /*2a930*/  SHFL.IDX PT, R18, R3, 0x4, 0x181f ;  /* 0x00981f0003127f89 */ /* 0x000ea800000e0000 */
[----:B------:R-:W2:Y:S04]  /*2a940*/  SHFL.IDX PT, R17, R3, 0x5, 0x181f ;  /* 0x00b81f0003117f89 */ /* 0x000ea800000e0000 */
[----:B------:R-:W2:Y:S04]  /*2a950*/  SHFL.IDX PT, R16, R3, 0x6, 0x181f ;  /* 0x00d81f0003107f89 */ /* 0x000ea800000e0000 */
[----:B------:R-:W2:Y:S01]  /*2a960*/  SHFL.IDX PT, R4, R4, 0x7, 0x181f ;  /* 0x00f81f0004047f89 */ /* 0x000ea200000e0000 */
[----:B-1----:R-:W-:-:S02]  /*2a970*/  IADD3 R7, R2, 0x50, RZ ;  /* 0x0000005002077810 */ /* 0x002fc40007ffe0ff */
[C---:B---3--:R-:W-:Y:S01]  /*2a980*/  @!P5 LEA R6, P1, R0.reuse, R5, 0x1 ;  /* 0x000000050006d211 */ /* 0x048fe200078208ff */
[----:B------:R-:W1:Y:S01]  /*2a990*/  SHFL.IDX PT, R3, R3, 0x7, 0x181f ;  /* 0x00f81f0003037f89 */ /* 0x000e6200000e0000 */
[----:B------:R-:W-:Y:S02]  /*2a9a0*/  ISETP.GE.OR P2, PT, R7, R19, P0 ;  /* 0x000000130700720c */ /* 0x000fe40000746670 */
[C---:B----4-:R-:W-:Y:S02]  /*2a9b0*/  @!P5 LEA.HI.X R7, R0.reuse, R9, R20, 0x1, P1 ;  /* 0x000000090007d211 */ /* 0x050fe400008f0c14 */
        /* <DEDUP_REMOVED lines=10> */
[----:B---3--:R-:W-:-:S04]  /*2aa60*/  @!P3 LEA R6, P5, R0, R11, 0x1 ;  /* 0x0000000b0006b211 */ /* 0x008fc800078a08ff */
[C---:B------:R-:W-:Y:S02]  /*2aa70*/  @!P3 LEA.HI.X R7, R0.reuse, R14, R20, 0x1, P5 ;  /* 0x0000000e0007b211 */ /* 0x040fe400028f0c14 */
[----:B--2---:R-:W-:-:S03]  /*2aa80*/  @!P6 LEA R10, P5, R0, R10, 0x1 ;  /* 0x0000000a000ae211 */ /* 0x004fc600078a08ff */
        /* <DEDUP_REMOVED lines=14> */
.L_x_505:
        /* <DEDUP_REMOVED lines=9> */
.L_x_803:


//--------------------- .text._ZN7cutlass13device_kernelIN5flash19enable_sm80_to_sm89INS1_16FlashAttnFwdSm80INS1_25CollectiveMainloopFwdSm80ILi4ELi1ELb0EN4cute5tupleIJNS5_1CILi128EEENS7_ILi112EEENS7_ILi64EEEEEELi64ENS_6half_tEfNS_4arch4Sm80ELb1ELb0ELb1ELb0ELb1ELb0ELb1ELb0EEENS1_21CollectiveEpilogueFwdINS6_IJS8_SA_S9_EEENS6_IJNS7_ILi1EEESI_SI_EEESC_SE_Li128ELb0ELb1ELb0ELb0EEENS1_30DynamicPersistentTileSchedulerILi128ELi128ELb0ELb1ELb0EEEEEEEEEvNT_6ParamsE --------------------------
	.section	.text._ZN7cutlass13device_kernelIN5flash19enable_sm80_to_sm89INS1_16FlashAttnFwdSm80INS1_25CollectiveMainloopFwdSm80ILi4ELi1ELb0EN4cute5tupleIJNS5_1CILi128EEENS7_ILi112EEENS7_ILi64EEEEEELi64ENS_6half_tEfNS_4arch4Sm80ELb1ELb0ELb1ELb0ELb1ELb0ELb1ELb0EEENS1_21CollectiveEpilogueFwdINS6_IJS8_SA_S9_EEENS6_IJNS7_ILi1EEESI_SI_EEESC_SE_Li128ELb0ELb1ELb0ELb0EEENS1_30DynamicPersistentTileSchedulerILi128ELi128ELb0ELb1ELb0EEEEEEEEEvNT_6ParamsE,"ax",@progbits
	.sectioninfo	@"SHI_REGISTERS=255"
	.align	128
.text._ZN7cutlass13device_kernelIN5flash19enable_sm80_to_sm89INS1_16FlashAttnFwdSm80INS1_25CollectiveMainloopFwdSm80ILi4ELi1ELb0EN4cute5tupleIJNS5_1CILi128EEENS7_ILi112EEENS7_ILi64EEEEEELi64ENS_6half_tEfNS_4arch4Sm80ELb1ELb0ELb1ELb0ELb1ELb0ELb1ELb0EEENS1_21CollectiveEpilogueFwdINS6_IJS8_SA_S9_EEENS6_IJNS7_ILi1EEESI_SI_EEESC_SE_Li128ELb0ELb1ELb0ELb0EEENS1_30DynamicPersistentTileSchedulerILi128ELi128ELb0ELb1ELb0EEEEEEEEEvNT_6ParamsE:
        .type           _ZN7cutlass13device_kernelIN5flash19enable_sm80_to_sm89INS1_16FlashAttnFwdSm80INS1_25CollectiveMainloopFwdSm80ILi4ELi1ELb0EN4cute5tupleIJNS5_1CILi128EEENS7_ILi112EEENS7_ILi64EEEEEELi64ENS_6half_tEfNS_4arch4Sm80ELb1ELb0ELb1ELb0ELb1ELb0ELb1ELb0EEENS1_21CollectiveEpilogueFwdINS6_IJS8_SA_S9_EEENS6_IJNS7_ILi1EEESI_SI_EEESC_SE_Li128ELb0ELb1ELb0ELb0EEENS1_30DynamicPersistentTileSchedulerILi128ELi128ELb0ELb1ELb0EEEEEEEEEvNT_6ParamsE,@function
        .size           _ZN7cutlass13device_kernelIN5flash19enable_sm80_to_sm89INS1_16FlashAttnFwdSm80INS1_25CollectiveMainloopFwdSm80ILi4ELi1ELb0EN4cute5tupleIJNS5_1CILi128EEENS7_ILi112EEENS7_ILi64EEEEEELi64ENS_6half_tEfNS_4arch4Sm80ELb1ELb0ELb1ELb0ELb1ELb0ELb1ELb0EEENS1_21CollectiveEpilogueFwdINS6_IJS8_SA_S9_EEENS6_IJNS7_ILi1EEESI_SI_EEESC_SE_Li128ELb0ELb1ELb0ELb0EEENS1_30DynamicPersistentTileSchedulerILi128ELi128ELb0ELb1ELb0EEEEEEEEEvNT_6ParamsE,(.L_x_804 - _ZN7cutlass13device_kernelIN5flash19enable_sm80_to_sm89INS1_16FlashAttnFwdSm80INS1_25CollectiveMainloopFwdSm80ILi4ELi1ELb0EN4cute5tupleIJNS5_1CILi128EEENS7_ILi112EEENS7_ILi64EEEEEELi64ENS_6half_tEfNS_4arch4Sm80ELb1ELb0ELb1ELb0ELb1ELb0ELb1ELb0EEENS1_21CollectiveEpilogueFwdINS6_IJS8_SA_S9_EEENS6_IJNS7_ILi1EEESI_SI_EEESC_SE_Li128ELb0ELb1ELb0ELb0EEENS1_30DynamicPersistentTileSchedulerILi128ELi128ELb0ELb1ELb0EEEEEEEEEvNT_6ParamsE)
        .other          _ZN7cutlass13device_kernelIN5flash19enable_sm80_to_sm89INS1_16FlashAttnFwdSm80INS1_25CollectiveMainloopFwdSm80ILi4ELi1ELb0EN4cute5tupleIJNS5_1CILi128EEENS7_ILi112EEENS7_ILi64EEEEEELi64ENS_6half_tEfNS_4arch4Sm80ELb1ELb0ELb1ELb0ELb1ELb0ELb1ELb0EEENS1_21CollectiveEpilogueFwdINS6_IJS8_SA_S9_EEENS6_IJNS7_ILi1EEESI_SI_EEESC_SE_Li128ELb0ELb1ELb0ELb0EEENS1_30DynamicPersistentTileSchedulerILi128ELi128ELb0ELb1ELb0EEEEEEEEEvNT_6ParamsE,@"STO_CUDA_ENTRY STV_DEFAULT"
_ZN7cutlass13device_kernelIN5flash19enable_sm80_to_sm89INS1_16FlashAttnFwdSm80INS1_25CollectiveMainloopFwdSm80ILi4ELi1ELb0EN4cute5tupleIJNS5_1CILi128EEENS7_ILi112EEENS7_ILi64EEEEEELi64ENS_6half_tEfNS_4arch4Sm80ELb1ELb0ELb1ELb0ELb1ELb0ELb1ELb0EEENS1_21CollectiveEpilogueFwdINS6_IJS8_SA_S9_EEENS6_IJNS7_ILi1EEESI_SI_EEESC_SE_Li128ELb0ELb1ELb0ELb0EEENS1_30DynamicPersistentTileSchedulerILi128ELi128ELb0ELb1ELb0EEEEEEEEEvNT_6ParamsE:
[----:B------:R-:W-:-:S03]  /*0000*/  MOV R1, c[0x0][0x28] ;  /* 0x00000a0000017a02 */ /* 0x000fc60000000f00 */
[----:B------:R-:W1:Y:S01]  /*0010*/  S2R R21, SR_TID.X ;  /* 0x0000000000157919 */ /* 0x000e620000002100 */
[----:B------:R-:W-:-:S03]  /*0020*/  IADD3 R1, R1, -0xa8, RZ ;  /* 0xffffff5801017810 */ /* 0x000fc60007ffe0ff */
[----:B------:R-:W2:Y:S01]  /*0030*/  S2R R17, SR_CTAID.X ;  /* 0x0000000000117919 */ /* 0x000ea20000002500 */
[----:B-1----:R-:W-:-:S05]  /*0040*/  SHF.R.U32.HI R2, RZ, 0x5, R21 ;  /* 0x00000005ff027819 */ /* 0x002fca0000011615 */
[----:B------:R-:W1:Y:S02]  /*0050*/  SHFL.IDX PT, R0, R2, RZ, 0x1f ;  /* 0x00001fff02007589 */ /* 0x000e6400000e0000 */
[----:B-1----:R-:W-:Y:S02]  /*0060*/  ISETP.GE.AND P0, PT, R0, 0x1, PT ;  /* 0x000000010000780c */ /* 0x002fe40003f06270 */
[----:B------:R1:W-:Y:S11]  /*0070*/  STL [R1+0x98], R0 ;  /* 0x0000980001007387 */ /* 0x0003f60000100800 */
[----:B------:R-:W-:Y:S06]  /*0080*/  @P0 BAR.ARV 0x4, 0x80 ;  /* 0x0102000000000b1d */ /* 0x000fec0000002000 */
[----:B--2---:R-:W-:-:S13]  /*0090*/  ISETP.GE.AND P0, PT, R17, c[0x0][0x538], PT ;  /* 0x00014e0011007a0c */ /* 0x004fda0003f06270 */
[----:B------:R-:W-:Y:S05]  /*00a0*/  @P0 EXIT ;  /* 0x000000000000094d */ /* 0x000fea0003800000 */
[----:B-1----:R-:W-:Y:S01]  /*00b0*/  SHF.R.S32.HI R16, RZ, 0x1f, R21 ;  /* 0x0000001fff107819 */ /* 0x002fe20000011415 */
[----:B------:R-:W-:Y:S01]  /*00c0*/  IMAD.MOV.U32 R228, RZ, RZ, 0x20 ;  /* 0x00000020ffe47424 */ /* 0x000fe200078e00ff */
[----:B------:R-:W-:Y:S01]  /*00d0*/  ULDC.64 UR6, c[0x0][0x118] ;  /* 0x0000460000067ab9 */ /* 0x000fe20000000a00 */
[----:B------:R-:W-:Y:S01]  /*00e0*/  IMAD.MOV.U32 R226, RZ, RZ, 0x40 ;  /* 0x00000040ffe27424 */ /* 0x000fe200078e00ff */
[CC--:B------:R-:W-:Y:S02]  /*00f0*/  LEA.HI R2, R16.reuse, R21.reuse, RZ, 0x4 ;  /* 0x0000001510027211 */ /* 0x0c0fe400078f20ff */
[----:B------:R-:W-:Y:S02]  /*0100*/  LEA.HI R13, R16, R21, RZ, 0x3 ;  /* 0x00000015100d7211 */ /* 0x000fe400078f18ff */
[----:B------:R-:W-:Y:S02]  /*0110*/  SHF.R.S32.HI R3, RZ, 0x4, R2 ;  /* 0x00000004ff037819 */ /* 0x000fe40000011402 */
[----:B------:R-:W-:-:S02]  /*0120*/  SHF.R.S32.HI R20, RZ, 0x3, R13 ;  /* 0x00000003ff147819 */ /* 0x000fc4000001140d */
[----:B------:R-:W-:Y:S02]  /*0130*/  LEA.HI R0, R2, R3, RZ, 0x1 ;  /* 0x0000000302007211 */ /* 0x000fe400078f08ff */
[----:B------:R-:W-:Y:S02]  /*0140*/  LOP3.LUT R4, R13, 0xfffffff8, RZ, 0xc0, !PT ;  /* 0xfffffff80d047812 */ /* 0x000fe400078ec0ff */
[----:B------:R-:W-:Y:S02]  /*0150*/  LOP3.LUT R0, R0, 0xfffffffe, RZ, 0xc0, !PT ;  /* 0xfffffffe00007812 */ /* 0x000fe400078ec0ff */
[----:B------:R-:W-:Y:S01]  /*0160*/  LEA.HI R10, R16, R21, RZ, 0x2 ;  /* 0x00000015100a7211 */ /* 0x000fe200078f10ff */
[----:B------:R-:W-:Y:S02]  /*0170*/  IMAD.IADD R8, R21, 0x1, -R4 ;  /* 0x0000000115087824 */ /* 0x000fe400078e0a04 */
[----:B------:R-:W-:Y:S01]  /*0180*/  IMAD.IADD R14, R3, 0x1, -R0 ;  /* 0x00000001030e7824 */ /* 0x000fe200078e0a00 */
[----:B------:R-:W-:Y:S01]  /*0190*/  LOP3.LUT R0, R2, 0xfffffff0, RZ, 0xc0, !PT ;  /* 0xfffffff002007812 */ /* 0x000fe200078ec0ff */
[----:B------:R-:W-:Y:S01]  /*01a0*/  IMAD.SHL.U32 R2, R20, 0x40, RZ ;  /* 0x0000004014027824 */ /* 0x000fe200078e00ff */
[--C-:B------:R-:W-:Y:S01]  /*01b0*/  SHF.R.S32.HI R7, RZ, 0x2, R10.reuse ;  /* 0x00000002ff077819 */ /* 0x100fe2000001140a */
[----:B------:R-:W-:Y:S01]  /*01c0*/  IMAD.SHL.U32 R242, R8, 0x8, RZ ;  /* 0x0000000808f27824 */ /* 0x000fe200078e00ff */
[----:B------:R-:W-:Y:S01]  /*01d0*/  SHF.R.S32.HI R3, RZ, 0x1f, R10 ;  /* 0x0000001fff037819 */ /* 0x000fe2000001140a */
[----:B------:R-:W-:Y:S01]  /*01e0*/  IMAD.IADD R0, R21, 0x1, -R0 ;  /* 0x0000000115007824 */ /* 0x000fe200078e0a00 */
[----:B------:R-:W-:Y:S01]  /*01f0*/  LOP3.LUT R2, R2, 0x1c0, RZ, 0xc0, !PT ;  /* 0x000001c002027812 */ /* 0x000fe200078ec0ff */
[----:B------:R-:W-:Y:S01]  /*0200*/  IMAD.SHL.U32 R9, R8, 0x40, RZ ;  /* 0x0000004008097824 */ /* 0x000fe200078e00ff */
[----:B------:R-:W-:Y:S01]  /*0210*/  LEA.HI R3, R3, R7, RZ, 0x3 ;  /* 0x0000000703037211 */ /* 0x000fe200078f18ff */
[----:B------:R-:W-:Y:S01]  /*0220*/  IMAD.SHL.U32 R225, R14, 0x8, RZ ;  /* 0x000000080ee17824 */ /* 0x000fe200078e00ff */
[----:B------:R-:W-:-:S02]  /*0230*/  SHF.R.S32.HI R4, RZ, 0x1f, R0 ;  /* 0x0000001fff047819 */ /* 0x000fc40000011400 */
[----:B------:R-:W-:Y:S02]  /*0240*/  LOP3.LUT R6, R2, 0x38, R242, 0xf8, !PT ;  /* 0x0000003802067812 */ /* 0x000fe400078ef8f2 */
[----:B------:R-:W-:Y:S02]  /*0250*/  LEA.HI R11, R4, R0, RZ, 0x3 ;  /* 0x00000000040b7211 */ /* 0x000fe400078f18ff */
[----:B------:R-:W-:Y:S02]  /*0260*/  SHF.R.U32.HI R4, RZ, 0x3, R2 ;  /* 0x00000003ff047819 */ /* 0x000fe40000011602 */
[----:B------:R-:W-:Y:S02]  /*0270*/  LOP3.LUT R3, R3, 0xfffffff8, RZ, 0xc0, !PT ;  /* 0xfffffff803037812 */ /* 0x000fe400078ec0ff */
[----:B------:R-:W-:Y:S02]  /*0280*/  LOP3.LUT R5, R11, 0xfffffff8, RZ, 0xc0, !PT ;  /* 0xfffffff80b057812 */ /* 0x000fe400078ec0ff */
[----:B------:R-:W-:Y:S01]  /*0290*/  LOP3.LUT R12, R6, R4, RZ, 0x3c, !PT ;  /* 0x00000004060c7212 */ /* 0x000fe200078e3cff */
[----:B------:R-:W-:Y:S01]  /*02a0*/  IMAD.IADD R7, R7, 0x1, -R3 ;  /* 0x0000000107077824 */ /* 0x000fe200078e0a03 */
[----:B------:R-:W-:-:S02]  /*02b0*/  LOP3.LUT R4, R10, 0xfffffffc, RZ, 0xc0, !PT ;  /* 0xfffffffc0a047812 */ /* 0x000fc400078ec0ff */
[----:B------:R-:W-:Y:S01]  /*02c0*/  LOP3.LUT R2, R9, 0x1c0, RZ, 0xc0, !PT ;  /* 0x000001c009027812 */ /* 0x000fe200078ec0ff */
[----:B------:R-:W-:Y:S01]  /*02d0*/  IMAD.IADD R9, R0, 0x1, -R5 ;  /* 0x0000000100097824 */ /* 0x000fe200078e0a05 */
[----:B------:R-:W-:Y:S01]  /*02e0*/  LOP3.LUT R3, R7, 0x1, RZ, 0xc0, !PT ;  /* 0x0000000107037812 */ /* 0x000fe200078ec0ff */
[----:B------:R-:W-:Y:S01]  /*02f0*/  IMAD.IADD R6, R21, 0x1, -R4 ;  /* 0x0000000115067824 */ /* 0x000fe200078e0a04 */
[----:B------:R-:W-:Y:S02]  /*0300*/  LOP3.LUT R5, R2, 0x8, R13, 0xf8, !PT ;  /* 0x0000000802057812 */ /* 0x000fe400078ef80d */
[----:B------:R-:W-:Y:S02]  /*0310*/  SHF.R.U32.HI R0, RZ, 0x3, R2 ;  /* 0x00000003ff007819 */ /* 0x000fe40000011602 */
[----:B------:R-:W-:Y:S02]  /*0320*/  LEA.HI R4, R16, R21, RZ, 0x5 ;  /* 0x0000001510047211 */ /* 0x000fe400078f28ff */
[----:B------:R-:W-:Y:S01]  /*0330*/  LOP3.LUT R13, R5, R0, RZ, 0x3c, !PT ;  /* 0x00000000050d7212 */ /* 0x000fe200078e3cff */
[----:B------:R-:W-:Y:S01]  /*0340*/  IMAD.SHL.U32 R5, R11, 0x40, RZ ;  /* 0x000000400b057824 */ /* 0x000fe200078e00ff */
[----:B------:R-:W-:-:S02]  /*0350*/  LEA.HI R0, R6, R6, RZ, 0x1 ;  /* 0x0000000606007211 */ /* 0x000fc400078f08ff */
[----:B------:R-:W-:Y:S02]  /*0360*/  LOP3.LUT R2, R4, 0xffffffe0, RZ, 0xc0, !PT ;  /* 0xffffffe004027812 */ /* 0x000fe400078ec0ff */
[----:B------:R-:W-:Y:S02]  /*0370*/  ISETP.NE.U32.AND P0, PT, R3, 0x1, PT ;  /* 0x000000010300780c */ /* 0x000fe40003f05070 */
[----:B------:R-:W-:Y:S01]  /*0380*/  SHF.R.S32.HI R231, RZ, 0x5, R4 ;  /* 0x00000005ffe77819 */ /* 0x000fe20000011404 */
[----:B------:R-:W-:Y:S01]  /*0390*/  IMAD.IADD R19, R21, 0x1, -R2 ;  /* 0x0000000115137824 */ /* 0x000fe200078e0a02 */
[----:B------:R-:W-:Y:S02]  /*03a0*/  SHF.R.S32.HI R3, RZ, 0x1f, R4 ;  /* 0x0000001fff037819 */ /* 0x000fe40000011404 */
[C---:B------:R-:W-:Y:S01]  /*03b0*/  LOP3.LUT R4, R0.reuse, 0x1ffffffe, RZ, 0xc0, !PT ;  /* 0x1ffffffe00047812 */ /* 0x040fe200078ec0ff */
[----:B------:R-:W-:Y:S01]  /*03c0*/  IMAD.SHL.U32 R0, R0, 0x20, RZ ;  /* 0x0000002000007824 */ /* 0x000fe200078e00ff */
[----:B------:R-:W-:-:S02]  /*03d0*/  LEA.HI R2, R3, R231, RZ, 0x2 ;  /* 0x000000e703027211 */ /* 0x000fc400078f10ff */
[----:B------:R-:W-:Y:S01]  /*03e0*/  SHF.R.S32.HI R10, RZ, 0x1f, R19 ;  /* 0x0000001fff0a7819 */ /* 0x000fe20000011413 */
[----:B------:R-:W-:Y:S01]  /*03f0*/  IMAD.IADD R3, R6, 0x1, -R4 ;  /* 0x0000000106037824 */ /* 0x000fe200078e0a04 */
[----:B------:R-:W-:Y:S02]  /*0400*/  LOP3.LUT R0, R0, 0xffffffc0, RZ, 0xc0, !PT ;  /* 0xffffffc000007812 */ /* 0x000fe400078ec0ff */
[----:B------:R-:W-:Y:S02]  /*0410*/  LOP3.LUT R2, R2, 0xffffffc, RZ, 0xc0, !PT ;  /* 0x0ffffffc02027812 */ /* 0x000fe400078ec0ff */
[----:B------:R-:W-:Y:S01]  /*0420*/  LEA.HI R10, R10, R19, RZ, 0x2 ;  /* 0x000000130a0a7211 */ /* 0x000fe200078f10ff */
[----:B------:R-:W-:Y:S01]  /*0430*/  IMAD R15, R3, 0x8, R0 ;  /* 0x00000008030f7824 */ /* 0x000fe200078e0200 */
[----:B------:R-:W-:Y:S01]  /*0440*/  LEA.HI R4, R16, R21, RZ, 0x6 ;  /* 0x0000001510047211 */ /* 0x000fe200078f30ff */
[----:B------:R-:W-:Y:S01]  /*0450*/  IMAD.SHL.U32 R0, R9, 0x40, RZ ;  /* 0x0000004009007824 */ /* 0x000fe200078e00ff */
[----:B------:R-:W-:Y:S01]  /*0460*/  R2P PR, R7, 0x6 ;  /* 0x0000000607007804 */ /* 0x000fe20000000000 */
[C---:B------:R-:W-:Y:S01]  /*0470*/  IMAD.IADD R3, R231.reuse, 0x1, -R2 ;  /* 0x00000001e7037824 */ /* 0x040fe200078e0a02 */
[----:B------:R-:W-:Y:S01]  /*0480*/  SHF.R.S32.HI R2, RZ, 0x2, R10 ;  /* 0x00000002ff027819 */ /* 0x000fe2000001140a */
[----:B------:R-:W-:Y:S01]  /*0490*/  IMAD.SHL.U32 R4, R4, 0x8, RZ ;  /* 0x0000000804047824 */ /* 0x000fe200078e00ff */
[----:B------:R-:W-:Y:S01]  /*04a0*/  LOP3.LUT R0, R0, 0x1c0, RZ, 0xc0, !PT ;  /* 0x000001c000007812 */ /* 0x000fe200078ec0ff */
[----:B------:R-:W-:Y:S01]  /*04b0*/  IMAD.SHL.U32 R231, R231, 0x400, RZ ;  /* 0x00000400e7e77824 */ /* 0x000fe200078e00ff */
[----:B------:R-:W-:Y:S01]  /*04c0*/  LOP3.LUT P4, RZ, R8, 0x2, RZ, 0xc0, !PT ;  /* 0x0000000208ff7812 */ /* 0x000fe2000788c0ff */
[----:B------:R-:W-:Y:S01]  /*04d0*/  IMAD R18, R3, 0x10, R2 ;  /* 0x0000001003127824 */ /* 0x000fe200078e0202 */
[----:B------:R-:W-:Y:S01]  /*04e0*/  LOP3.LUT R225, R0, 0x8, R225, 0xf8, !PT ;  /* 0x0000000800e17812 */ /* 0x000fe200078ef8e1 */
[----:B------:R-:W-:Y:S01]  /*04f0*/  IMAD.SHL.U32 R2, R7, 0x40, RZ ;  /* 0x0000004007027824 */ /* 0x000fe200078e00ff */
[----:B------:R-:W-:-:S02]  /*0500*/  SHF.R.U32.HI R0, RZ, 0x3, R0 ;  /* 0x00000003ff007819 */ /* 0x000fc40000011600 */
[----:B------:R-:W-:Y:S01]  /*0510*/  LOP3.LUT R12, R12, 0x7ffffe00, R4, 0xf8, !PT ;  /* 0x7ffffe000c0c7812 */ /* 0x000fe200078ef804 */
[----:B------:R-:W-:Y:S01]  /*0520*/  IMAD R4, R6, 0x2, R231 ;  /* 0x0000000206047824 */ /* 0x000fe200078e02e7 */
[----:B------:R-:W-:Y:S01]  /*0530*/  LOP3.LUT R3, R2, 0x1c0, RZ, 0xc0, !PT ;  /* 0x000001c002037812 */ /* 0x000fe200078ec0ff */
[----:B------:R-:W-:Y:S01]  /*0540*/  STL [R1+0x9c], R18 ;  /* 0x00009c1201007387 */ /* 0x000fe20000100800 */
[----:B------:R-:W-:Y:S01]  /*0550*/  LOP3.LUT R225, R225, R0, RZ, 0x3c, !PT ;  /* 0x00000000e1e17212 */ /* 0x000fe200078e3cff */
[----:B------:R-:W-:Y:S01]  /*0560*/  IMAD R0, R14, 0x200, R13 ;  /* 0x000002000e007824 */ /* 0x000fe200078e020d */
[----:B------:R-:W-:Y:S01]  /*0570*/  LOP3.LUT R2, R5, 0xfffffe00, RZ, 0xc0, !PT ;  /* 0xfffffe0005027812 */ /* 0x000fe200078ec0ff */
[----:B------:R-:W-:Y:S01]  /*0580*/  IMAD.MOV.U32 R5, RZ, RZ, -0x10 ;  /* 0xfffffff0ff057424 */ /* 0x000fe200078e00ff */
[----:B------:R-:W-:Y:S01]  /*0590*/  LEA.HI R3, R3, R3, RZ, 0x1d ;  /* 0x0000000303037211 */ /* 0x000fe200078fe8ff */
[----:B------:R-:W-:Y:S01]  /*05a0*/  STL [R1+0x70], R17 ;  /* 0x0000701101007387 */ /* 0x000fe20000100800 */
[CC--:B------:R-:W-:Y:S01]  /*05b0*/  IADD3 R231, R225.reuse, R2.reuse, R231 ;  /* 0x00000002e1e77210 */ /* 0x0c0fe20007ffe0e7 */
[----:B------:R-:W-:Y:S01]  /*05c0*/  IMAD.SHL.U32 R243, R12, 0x2, RZ ;  /* 0x000000020cf37824 */ /* 0x000fe200078e00ff */
[----:B------:R-:W-:Y:S01]  /*05d0*/  LOP3.LUT R225, R225, R2, RZ, 0xfc, !PT ;  /* 0x00000002e1e17212 */ /* 0x000fe200078efcff */
[----:B------:R-:W-:Y:S01]  /*05e0*/  IMAD.IADD R4, R4, 0x1, R3 ;  /* 0x0000000104047824 */ /* 0x000fe200078e0203 */
[----:B------:R-:W-:Y:S01]  /*05f0*/  LEA.HI R2, R16, R21, RZ, 0x7 ;  /* 0x0000001510027211 */ /* 0x000fe200078f38ff */
[----:B------:R-:W-:Y:S01]  /*0600*/  IMAD R3, R8, 0x10, R20 ;  /* 0x0000001008037824 */ /* 0x000fe200078e0214 */
[----:B------:R-:W-:Y:S01]  /*0610*/  SHF.R.S32.HI R6, RZ, 0x1f, R242 ;  /* 0x0000001fff067819 */ /* 0x000fe200000114f2 */
[----:B------:R-:W-:Y:S01]  /*0620*/  IMAD.IADD R6, R18, 0x1, R15 ;  /* 0x0000000112067824 */ /* 0x000fe200078e020f */
[----:B------:R-:W-:-:S02]  /*0630*/  SHF.R.S32.HI R2, RZ, 0x7, R2 ;  /* 0x00000007ff027819 */ /* 0x000fc40000011402 */
[----:B------:R-:W-:Y:S01]  /*0640*/  LOP3.LUT R2, R10, 0x7ffffffc, RZ, 0xc0, !PT ;  /* 0x7ffffffc0a027812 */ /* 0x000fe200078ec0ff */
[----:B------:R1:W-:Y:S01]  /*0650*/  STL [R1+0x30], R3 ;  /* 0x0000300301007387 */ /* 0x0003e20000100800 */
[----:B------:R-:W-:Y:S02]  /*0660*/  LEA R4, R4, 0x80, 0x1 ;  /* 0x0000008004047811 */ /* 0x000fe400078e08ff */
[----:B------:R-:W-:Y:S01]  /*0670*/  LEA R224, R0, 0x3900, 0x1 ;  /* 0x0000390000e07811 */ /* 0x000fe200078e08ff */
[----:B------:R-:W-:Y:S01]  /*0680*/  IMAD.IADD R2, R19, 0x1, -R2 ;  /* 0x0000000113027824 */ /* 0x000fe200078e0a02 */
[----:B------:R-:W-:Y:S01]  /*0690*/  SEL R0, R5, 0x10, !P0 ;  /* 0x0000001005007807 */ /* 0x000fe20004000000 */
[----:B------:R2:W-:Y:S01]  /*06a0*/  STL [R1+0x6c], R6 ;  /* 0x00006c0601007387 */ /* 0x0005e20000100800 */
[----:B------:R-:W-:Y:S01]  /*06b0*/  LOP3.LUT P3, RZ, R8, 0x4, RZ, 0xc0, !PT ;  /* 0x0000000408ff7812 */ /* 0x000fe2000786c0ff */
[----:B------:R-:W-:Y:S01]  /*06c0*/  IMAD.SHL.U32 R2, R2, 0x2, RZ ;  /* 0x0000000202027824 */ /* 0x000fe200078e00ff */
[----:B------:R-:W-:Y:S01]  /*06d0*/  LOP3.LUT P5, RZ, R9, 0x4, RZ, 0xc0, !PT ;  /* 0x0000000409ff7812 */ /* 0x000fe200078ac0ff */
[----:B------:R-:W-:Y:S01]  /*06e0*/  IMAD.IADD R7, R4, 0x1, R0 ;  /* 0x0000000104077824 */ /* 0x000fe200078e0200 */
[----:B------:R-:W-:-:S02]  /*06f0*/  SEL R227, R226, 0xffffffc0, !P3 ;  /* 0xffffffc0e2e37807 */ /* 0x000fc40005800000 */
[----:B------:R3:W-:Y:S01]  /*0700*/  STL [R1+0x68], R2 ;  /* 0x0000680201007387 */ /* 0x0007e20000100800 */
[----:B------:R-:W-:Y:S02]  /*0710*/  LOP3.LUT P6, RZ, R9, 0x2, RZ, 0xc0, !PT ;  /* 0x0000000209ff7812 */ /* 0x000fe400078cc0ff */
[----:B------:R-:W-:Y:S01]  /*0720*/  SEL R226, R226, 0xffffffc0, !P5 ;  /* 0xffffffc0e2e27807 */ /* 0x000fe20006800000 */
[----:B------:R4:W-:Y:S01]  /*0730*/  STL [R1+0x74], R4 ;  /* 0x0000740401007387 */ /* 0x0009e20000100800 */
[----:B------:R-:W-:Y:S01]  /*0740*/  LEA R231, R231, 0x7100, 0x1 ;  /* 0x00007100e7e77811 */ /* 0x000fe200078e08ff */
[C---:B------:R-:W-:Y:S01]  /*0750*/  IMAD.IADD R230, R224.reuse, 0x1, R227 ;  /* 0x00000001e0e67824 */ /* 0x040fe200078e02e3 */
[----:B------:R-:W-:Y:S02]  /*0760*/  LEA R225, R225, 0x100, 0x1 ;  /* 0x00000100e1e17811 */ /* 0x000fe400078e08ff */
[C---:B------:R-:W-:Y:S01]  /*0770*/  IADD3 R235, R224.reuse, 0x20, RZ ;  /* 0x00000020e0eb7810 */ /* 0x040fe20007ffe0ff */
[----:B------:R-:W-:Y:S01]  /*0780*/  IMAD.IADD R232, R231, 0x1, R226 ;  /* 0x00000001e7e87824 */ /* 0x000fe200078e02e2 */
[----:B------:R-:W-:Y:S01]  /*0790*/  @P4 IADD3 R235, R224, -0x20, RZ ;  /* 0xffffffe0e0eb4810 */ /* 0x000fe20007ffe0ff */
[----:B------:R-:W-:Y:S01]  /*07a0*/  IMAD.IADD R226, R226, 0x1, R225 ;  /* 0x00000001e2e27824 */ /* 0x000fe200078e02e1 */
[----:B-1----:R-:W-:-:S02]  /*07b0*/  SEL R3, R228, 0xffffffe0, !P1 ;  /* 0xffffffe0e4037807 */ /* 0x002fc40004800000 */
[----:B------:R-:W-:Y:S01]  /*07c0*/  SEL R228, R228, 0xffffffe0, !P6 ;  /* 0xffffffe0e4e47807 */ /* 0x000fe20007000000 */
[----:B------:R-:W-:Y:S01]  /*07d0*/  IMAD.IADD R227, R227, 0x1, R235 ;  /* 0x00000001e3e37824 */ /* 0x000fe200078e02eb */
[----:B------:R-:W-:Y:S02]  /*07e0*/  IADD3 R241, R235, 0x800, RZ ;  /* 0x00000800ebf17810 */ /* 0x000fe40007ffe0ff */
[C---:B--2---:R-:W-:Y:S01]  /*07f0*/  IADD3 R6, R4.reuse, 0x40, RZ ;  /* 0x0000004004067810 */ /* 0x044fe20007ffe0ff */
[----:B------:R-:W-:Y:S01]  /*0800*/  IMAD.IADD R234, R231, 0x1, R228 ;  /* 0x00000001e7ea7824 */ /* 0x000fe200078e02e4 */
[----:B------:R-:W-:Y:S01]  /*0810*/  @P2 IADD3 R6, R4, -0x40, RZ ;  /* 0xffffffc004062810 */ /* 0x000fe20007ffe0ff */
[C---:B------:R-:W-:Y:S01]  /*0820*/  IMAD.IADD R229, R228.reuse, 0x1, R225 ;  /* 0x00000001e4e57824 */ /* 0x040fe200078e02e1 */
[C---:B------:R-:W-:Y:S01]  /*0830*/  IADD3 R240, R235.reuse, 0x1000, RZ ;  /* 0x00001000ebf07810 */ /* 0x040fe20007ffe0ff */
[----:B------:R-:W-:Y:S01]  /*0840*/  IMAD.IADD R233, R228, 0x1, R232 ;  /* 0x00000001e4e97824 */ /* 0x000fe200078e02e8 */
[C---:B------:R-:W-:Y:S01]  /*0850*/  IADD3 R239, R235.reuse, 0x1800, RZ ;  /* 0x00001800ebef7810 */ /* 0x040fe20007ffe0ff */
[----:B---3--:R-:W-:Y:S01]  /*0860*/  IMAD.IADD R2, R4, 0x1, R3 ;  /* 0x0000000104027824 */ /* 0x008fe200078e0203 */
[C---:B------:R-:W-:Y:S01]  /*0870*/  IADD3 R238, R235.reuse, 0x2000, RZ ;  /* 0x00002000ebee7810 */ /* 0x040fe20007ffe0ff */
[----:B------:R-:W-:Y:S01]  /*0880*/  IMAD.IADD R228, R228, 0x1, R226 ;  /* 0x00000001e4e47824 */ /* 0x000fe200078e02e2 */
[----:B------:R-:W-:Y:S01]  /*0890*/  IADD3 R237, R235, 0x2800, RZ ;  /* 0x00002800ebed7810 */ /* 0x000fe20007ffe0ff */
[----:B----4-:R-:W-:Y:S01]  /*08a0*/  IMAD.IADD R4, R3, 0x1, R6 ;  /* 0x0000000103047824 */ /* 0x010fe200078e0206 */
[----:B------:R1:W-:Y:S01]  /*08b0*/  STL [R1+0x8c], R2 ;  /* 0x00008c0201007387 */ /* 0x0003e20000100800 */
[----:B------:R-:W-:-:S03]  /*08c0*/  IADD3 R236, R235, 0x3000, RZ ;  /* 0x00003000ebec7810 */ /* 0x000fc60007ffe0ff */
[----:B------:R-:W-:Y:S01]  /*08d0*/  STL [R1+0x84], R7 ;  /* 0x0000840701007387 */ /* 0x000fe20000100800 */
[----:B-1----:R-:W-:-:S05]  /*08e0*/  IMAD.IADD R2, R7, 0x1, R3 ;  /* 0x0000000107027824 */ /* 0x002fca00078e0203 */
[----:B------:R1:W-:Y:S04]  /*08f0*/  STL [R1+0x88], R2 ;  /* 0x0000880201007387 */ /* 0x0003e80000100800 */
[----:B------:R-:W-:Y:S04]  /*0900*/  STL [R1+0x78], R6 ;  /* 0x0000780601007387 */ /* 0x000fe80000100800 */
[----:B------:R2:W-:Y:S01]  /*0910*/  STL [R1+0x7c], R4 ;  /* 0x00007c0401007387 */ /* 0x0005e20000100800 */
[----:B-1----:R-:W-:-:S05]  /*0920*/  IMAD.IADD R2, R0, 0x1, R6 ;  /* 0x0000000100027824 */ /* 0x002fca00078e0206 */
[----:B------:R1:W-:Y:S01]  /*0930*/  STL [R1+0x80], R2 ;  /* 0x0000800201007387 */ /* 0x0003e20000100800 */
[----:B--2---:R-:W-:Y:S02]  /*0940*/  IMAD.IADD R4, R0, 0x1, R4 ;  /* 0x0000000100047824 */ /* 0x004fe400078e0204 */
[----:B------:R-:W-:-:S03]  /*0950*/  IMAD.IADD R0, R3, 0x1, R2 ;  /* 0x0000000103007824 */ /* 0x000fc600078e0202 */
[----:B------:R1:W-:Y:S04]  /*0960*/  STL [R1+0x94], R4 ;  /* 0x0000940401007387 */ /* 0x0003e80000100800 */
[----:B------:R1:W-:Y:S02]  /*0970*/  STL [R1+0x90], R0 ;  /* 0x0000900001007387 */ /* 0x0003e40000100800 */
.L_x_589:
[----:B-1----:R-:W2:Y:S01]  /*0980*/  LDL R4, [R1+0x70] ;  /* 0x0000700001047983 */ /* 0x002ea20000100800 */
[----:B------:R-:W-:Y:S01]  /*0990*/  IMAD.MOV.U32 R0, RZ, RZ, c[0x0][0x560] ;  /* 0x00015800ff007624 */ /* 0x000fe200078e00ff */
[----:B------:R-:W-:Y:S01]  /*09a0*/  YIELD ;  /* 0x0000000000007946 */ /* 0x000fe20003800000 */
[----:B------:R-:W-:Y:S03]  /*09b0*/  BSSY B0, `(.L_x_506) ;  /* 0x0000016000007945 */ /* 0x000fe60003800000 */
[----:B------:R-:W-:-:S13]  /*09c0*/  ISETP.NE.AND P0, PT, R0, 0x1, PT ;  /* 0x000000010000780c */ /* 0x000fda0003f05270 */
[----:B--2---:R-:W-:Y:S01]  /*09d0*/  @P0 IMAD.HI.U32 R0, R4, c[0x0][0x564], RZ ;  /* 0x0001590004000a27 */ /* 0x004fe200078e00ff */
[----:B------:R-:W-:-:S04]  /*09e0*/  MOV R3, R4 ;  /* 0x0000000400037202 */ /* 0x000fc80000000f00 */
[----:B------:R-:W-:-:S04]  /*09f0*/  @P0 SHF.R.U32.HI R3, RZ, c[0x0][0x568], R0 ;  /* 0x00015a00ff030a19 */ /* 0x000fc80000011600 */
[----:B------:R-:W-:Y:S01]  /*0a00*/  ISETP.GE.AND P0, PT, R3, c[0x0][0x578], PT ;  /* 0x00015e0003007a0c */ /* 0x000fe20003f06270 */
[----:B------:R-:W-:-:S04]  /*0a10*/  IMAD.MOV R2, RZ, RZ, -R3 ;  /* 0x000000ffff027224 */ /* 0x000fc800078e0a03 */
[----:B------:R-:W-:-:S08]  /*0a20*/  IMAD R2, R2, c[0x0][0x560], R4 ;  /* 0x0001580002027a24 */ /* 0x000fd000078e0204 */
[----:B------:R-:W-:Y:S05]  /*0a30*/  @!P0 BRA `(.L_x_507) ;  /* 0x0000007000008947 */ /* 0x000fea0003800000 */
[----:B------:R-:W-:-:S04]  /*0a40*/  MOV R0, c[0x0][0x56c] ;  /* 0x00015b0000007a02 */ /* 0x000fc80000000f00 */
[----:B------:R-:W-:Y:S02]  /*0a50*/  ISETP.NE.AND P0, PT, R0, 0x1, PT ;  /* 0x000000010000780c */ /* 0x000fe40003f05270 */
[----:B------:R-:W-:-:S11]  /*0a60*/  MOV R0, R2 ;  /* 0x0000000200007202 */ /* 0x000fd60000000f00 */
[----:B------:R-:W-:-:S05]  /*0a70*/  @P0 IMAD.HI.U32 R4, R2, c[0x0][0x570], RZ ;  /* 0x00015c0002040a27 */ /* 0x000fca00078e00ff */
[----:B------:R-:W-:-:S05]  /*0a80*/  @P0 SHF.R.U32.HI R0, RZ, c[0x0][0x574], R4 ;  /* 0x00015d00ff000a19 */ /* 0x000fca0000011604 */
[----:B------:R-:W-:Y:S01]  /*0a90*/  IMAD R4, R0, c[0x0][0x56c], RZ ;  /* 0x00015b0000047a24 */ /* 0x000fe200078e02ff */
[----:B------:R-:W-:Y:S05]  /*0aa0*/  BRA `(.L_x_508) ;  /* 0x0000006000007947 */ /* 0x000fea0003800000 */
.L_x_507:
[----:B------:R-:W-:-:S04]  /*0ab0*/  MOV R0, c[0x0][0x554] ;  /* 0x0001550000007a02 */ /* 0x000fc80000000f00 */
[----:B------:R-:W-:Y:S02]  /*0ac0*/  ISETP.NE.AND P0, PT, R0, 0x1, PT ;  /* 0x000000010000780c */ /* 0x000fe40003f05270 */
[----:B------:R-:W-:-:S11]  /*0ad0*/  MOV R0, R2 ;  /* 0x0000000200007202 */ /* 0x000fd60000000f00 */
[----:B------:R-:W-:-:S05]  /*0ae0*/  @P0 IMAD.HI.U32 R4, R2, c[0x0][0x558], RZ ;  /* 0x0001560002040a27 */ /* 0x000fca00078e00ff */
[----:B------:R-:W-:-:S05]  /*0af0*/  @P0 SHF.R.U32.HI R0, RZ, c[0x0][0x55c], R4 ;  /* 0x00015700ff000a19 */ /* 0x000fca0000011604 */
[----:B------:R-:W-:Y:S02]  /*0b00*/  IMAD R4, R0, c[0x0][0x554], RZ ;  /* 0x0001550000047a24 */ /* 0x000fe400078e02ff */
.L_x_508:
[----:B------:R-:W-:Y:S05]  /*0b10*/  BSYNC B0 ;  /* 0x0000000000007941 */ /* 0x000fea0003800000 */
.L_x_506:
[----:B------:R-:W-:Y:S01]  /*0b20*/  IMAD.MOV.U32 R5, RZ, RZ, c[0x0][0x548] ;  /* 0x00015200ff057624 */ /* 0x000fe200078e00ff */
[----:B------:R-:W-:Y:S01]  /*0b30*/  ISETP.NE.U32.AND P0, PT, RZ, c[0x0][0x370], PT ;  /* 0x0000dc00ff007a0c */ /* 0x000fe20003f05070 */
[----:B------:R-:W-:Y:S02]  /*0b40*/  IMAD.IADD R4, R2, 0x1, -R4 ;  /* 0x0000000102047824 */ /* 0x000fe400078e0a04 */
[----:B------:R-:W-:Y:S01]  /*0b50*/  IMAD.MOV.U32 R7, RZ, RZ, RZ ;  /* 0x000000ffff077224 */ /* 0x000fe200078e00ff */
[----:B------:R-:W-:Y:S01]  /*0b60*/  ISETP.NE.AND P1, PT, R5, 0x1, PT ;  /* 0x000000010500780c */ /* 0x000fe20003f25270 */
[----:B------:R-:W-:Y:S01]  /*0b70*/  IMAD R6, R3, c[0x0][0x554], R4 ;  /* 0x0001550003067a24 */ /* 0x000fe200078e0204 */
[----:B------:R-:W-:-:S04]  /*0b80*/  ISETP.NE.AND.EX P0, PT, RZ, c[0x0][0x374], PT, P0 ;  /* 0x0000dd00ff007a0c */ /* 0x000fc80003f05300 */
[----:B------:R-:W-:-:S07]  /*0b90*/  MOV R35, R6 ;  /* 0x0000000600237202 */ /* 0x000fce0000000f00 */
[----:B------:R-:W-:-:S04]  /*0ba0*/  @P1 IMAD.HI.U32 R2, R6, c[0x0][0x54c], RZ ;  /* 0x0001530006021a27 */ /* 0x000fc800078e00ff */
[----:B------:R-:W-:Y:S01]  /*0bb0*/  @P0 IMAD.MOV.U32 R3, RZ, RZ, 0x4 ;  /* 0x00000004ff030424 */ /* 0x000fe200078e00ff */
[----:B------:R-:W-:-:S05]  /*0bc0*/  @P1 SHF.R.U32.HI R35, RZ, c[0x0][0x550], R2 ;  /* 0x00015400ff231a19 */ /* 0x000fca0000011602 */
[----:B------:R-:W-:Y:S01]  /*0bd0*/  @P0 IMAD.WIDE R2, R35, R3, c[0x0][0x370] ;  /* 0x0000dc0023020625 */ /* 0x000fe200078e0203 */
[----:B------:R-:W-:Y:S01]  /*0be0*/  LOP3.LUT R0, R0, 0x1ffffff, RZ, 0x3c, !PT ;  /* 0x01ffffff00007812 */ /* 0x000fe200078e3cff */
[----:B------:R-:W-:Y:S04]  /*0bf0*/  STL [R1+0x60], R35 ;  /* 0x0000602301007387 */ /* 0x000fe80000100800 */
[----:B------:R1:W2:Y:S01]  /*0c00*/  @P0 LDG.E R7, [R2.64] ;  /* 0x0000000602070981 */ /* 0x0002a2000c1e1900 */
[----:B------:R-:W-:Y:S01]  /*0c10*/  IADD3 R0, R0, c[0x0][0x53c], RZ ;  /* 0x00014f0000007a10 */ /* 0x000fe20007ffe0ff */
[----:B------:R-:W-:Y:S01]  /*0c20*/  IMAD.MOV.U32 R4, RZ, RZ, c[0x0][0x168] ;  /* 0x00005a00ff047624 */ /* 0x000fe200078e00ff */
[----:B------:R-:W-:Y:S01]  /*0c30*/  CS2R R122, SRZ ;  /* 0x00000000007a7805 */ /* 0x000fe2000001ff00 */
[----:B------:R-:W-:Y:S01]  /*0c40*/  CS2R R120, SRZ ;  /* 0x0000000000787805 */ /* 0x000fe2000001ff00 */
[----:B------:R-:W-:Y:S01]  /*0c50*/  CS2R R126, SRZ ;  /* 0x00000000007e7805 */ /* 0x000fe2000001ff00 */
[----:B------:R-:W-:Y:S01]  /*0c60*/  CS2R R124, SRZ ;  /* 0x00000000007c7805 */ /* 0x000fe2000001ff00 */
[----:B------:R-:W-:Y:S01]  /*0c70*/  IADD3 R4, -R4, 0x70, RZ ;  /* 0x0000007004047810 */ /* 0x000fe20007ffe1ff */
[----:B------:R-:W-:Y:S01]  /*0c80*/  CS2R R128, SRZ ;  /* 0x0000000000807805 */ /* 0x000fe2000001ff00 */
[----:B------:R-:W-:Y:S01]  /*0c90*/  MOV R130, RZ ;  /* 0x000000ff00827202 */ /* 0x000fe20000000f00 */
[----:B------:R-:W-:Y:S01]  /*0ca0*/  CS2R R154, SRZ ;  /* 0x00000000009a7805 */ /* 0x000fe2000001ff00 */
[----:B------:R-:W-:Y:S01]  /*0cb0*/  CS2R R8, SRZ ;  /* 0x0000000000087805 */ /* 0x000fe2000001ff00 */
[----:B------:R-:W-:Y:S01]  /*0cc0*/  IMAD.MOV.U32 R152, RZ, RZ, RZ ;  /* 0x000000ffff987224 */ /* 0x000fe200078e00ff */
[----:B------:R-:W-:Y:S01]  /*0cd0*/  CS2R R10, SRZ ;  /* 0x00000000000a7805 */ /* 0x000fe2000001ff00 */
[----:B------:R-:W-:Y:S01]  /*0ce0*/  IMAD.MOV.U32 R138, RZ, RZ, RZ ;  /* 0x000000ffff8a7224 */ /* 0x000fe200078e00ff */
[----:B------:R-:W-:Y:S01]  /*0cf0*/  MOV R136, RZ ;  /* 0x000000ff00887202 */ /* 0x000fe20000000f00 */
[----:B------:R-:W-:Y:S01]  /*0d00*/  IMAD.MOV.U32 R162, RZ, RZ, RZ ;  /* 0x000000ffffa27224 */ /* 0x000fe200078e00ff */
[----:B------:R-:W-:Y:S01]  /*0d10*/  CS2R R12, SRZ ;  /* 0x00000000000c7805 */ /* 0x000fe2000001ff00 */
[----:B------:R-:W-:Y:S01]  /*0d20*/  IMAD.MOV.U32 R160, RZ, RZ, RZ ;  /* 0x000000ffffa07224 */ /* 0x000fe200078e00ff */
[----:B------:R-:W-:Y:S01]  /*0d30*/  MOV R134, RZ ;  /* 0x000000ff00867202 */ /* 0x000fe20000000f00 */
[----:B------:R-:W-:Y:S01]  /*0d40*/  CS2R R14, SRZ ;  /* 0x00000000000e7805 */ /* 0x000fe2000001ff00 */
[----:B------:R-:W-:Y:S01]  /*0d50*/  IMAD.MOV.U32 R132, RZ, RZ, RZ ;  /* 0x000000ffff847224 */ /* 0x000fe200078e00ff */
[----:B------:R-:W-:Y:S01]  /*0d60*/  MOV R170, RZ ;  /* 0x000000ff00aa7202 */ /* 0x000fe20000000f00 */
[----:B------:R-:W-:Y:S01]  /*0d70*/  CS2R R16, SRZ ;  /* 0x0000000000107805 */ /* 0x000fe2000001ff00 */
[----:B------:R-:W-:Y:S01]  /*0d80*/  IMAD.MOV.U32 R168, RZ, RZ, RZ ;  /* 0x000000ffffa87224 */ /* 0x000fe200078e00ff */
[----:B-1----:R-:W-:Y:S01]  /*0d90*/  MOV R2, c[0x0][0x2c4] ;  /* 0x0000b10000027a02 */ /* 0x002fe20000000f00 */
[----:B------:R-:W-:Y:S01]  /*0da0*/  CS2R R18, SRZ ;  /* 0x0000000000127805 */ /* 0x000fe2000001ff00 */
[----:B------:R-:W-:Y:S01]  /*0db0*/  MOV R3, c[0x0][0x2ac] ;  /* 0x0000ab0000037a02 */ /* 0x000fe20000000f00 */
[----:B------:R-:W-:Y:S01]  /*0dc0*/  IMAD.MOV.U32 R144, RZ, RZ, RZ ;  /* 0x000000ffff907224 */ /* 0x000fe200078e00ff */
[----:B------:R-:W-:Y:S01]  /*0dd0*/  ISETP.NE.AND P4, PT, R2, 0x1, PT ;  /* 0x000000010200780c */ /* 0x000fe20003f85270 */
[----:B------:R-:W-:Y:S01]  /*0de0*/  CS2R R20, SRZ ;  /* 0x0000000000147805 */ /* 0x000fe2000001ff00 */
[----:B------:R-:W-:Y:S01]  /*0df0*/  MOV R146, RZ ;  /* 0x000000ff00927202 */ /* 0x000fe20000000f00 */
[C---:B------:R-:W-:Y:S01]  /*0e00*/  IMAD R5, R3.reuse, c[0x0][0x1d0], RZ ;  /* 0x0000740003057a24 */ /* 0x040fe200078e02ff */
[----:B------:R-:W-:Y:S01]  /*0e10*/  MOV R166, RZ ;  /* 0x000000ff00a67202 */ /* 0x000fe20000000f00 */
[----:B------:R-:W-:Y:S01]  /*0e20*/  IMAD R3, R3, c[0x0][0x1d0], R4 ;  /* 0x0000740003037a24 */ /* 0x000fe200078e0204 */
[----:B------:R-:W-:Y:S01]  /*0e30*/  MOV R142, RZ ;  /* 0x000000ff008e7202 */ /* 0x000fe20000000f00 */
[----:B------:R-:W-:Y:S01]  /*0e40*/  IMAD.MOV.U32 R4, RZ, RZ, RZ ;  /* 0x000000ffff047224 */ /* 0x000fe200078e00ff */
[----:B------:R-:W-:Y:S01]  /*0e50*/  IADD3 R5, R5, 0x6f, RZ ;  /* 0x0000006f05057810 */ /* 0x000fe20007ffe0ff */
[----:B------:R-:W-:Y:S01]  /*0e60*/  IMAD.MOV.U32 R164, RZ, RZ, RZ ;  /* 0x000000ffffa47224 */ /* 0x000fe200078e00ff */
[----:B------:R-:W-:Y:S01]  /*0e70*/  CS2R R22, SRZ ;  /* 0x0000000000167805 */ /* 0x000fe2000001ff00 */
[----:B------:R-:W-:Y:S01]  /*0e80*/  IMAD.MOV.U32 R140, RZ, RZ, RZ ;  /* 0x000000ffff8c7224 */ /* 0x000fe200078e00ff */
[----:B------:R-:W-:Y:S01]  /*0e90*/  MOV R178, RZ ;  /* 0x000000ff00b27202 */ /* 0x000fe20000000f00 */
[----:B------:R-:W-:Y:S01]  /*0ea0*/  IMAD.HI R4, R5, -0x6db6db6d, R4 ;  /* 0x9249249305047827 */ /* 0x000fe200078e0204 */
[----:B------:R-:W-:Y:S01]  /*0eb0*/  CS2R R24, SRZ ;  /* 0x0000000000187805 */ /* 0x000fe2000001ff00 */
[----:B------:R-:W-:Y:S01]  /*0ec0*/  CS2R R158, SRZ ;  /* 0x00000000009e7805 */ /* 0x000fe2000001ff00 */
[----:B------:R-:W-:Y:S01]  /*0ed0*/  MOV R156, RZ ;  /* 0x000000ff009c7202 */ /* 0x000fe20000000f00 */
[----:B------:R-:W-:Y:S01]  /*0ee0*/  IMAD.MOV R5, RZ, RZ, -R35 ;  /* 0x000000ffff057224 */ /* 0x000fe200078e0a23 */
[----:B------:R-:W-:Y:S01]  /*0ef0*/  CS2R R26, SRZ ;  /* 0x00000000001a7805 */ /* 0x000fe2000001ff00 */
[----:B------:R-:W-:Y:S01]  /*0f00*/  IMAD.MOV.U32 R176, RZ, RZ, RZ ;  /* 0x000000ffffb07224 */ /* 0x000fe200078e00ff */
[----:B------:R-:W-:Y:S01]  /*0f10*/  MOV R172, RZ ;  /* 0x000000ff00ac7202 */ /* 0x000fe20000000f00 */
[----:B------:R-:W-:Y:S01]  /*0f20*/  IMAD R36, R5, c[0x0][0x548], R6 ;  /* 0x0001520005247a24 */ /* 0x000fe200078e0206 */
        /* <DEDUP_REMOVED lines=10> */
[----:B--2---:R1:W-:Y:S02]  /*0fd0*/  STL [R1+0x34], R7 ;  /* 0x0000340701007387 */ /* 0x0043e40000100800 */
[----:B-1----:R-:W-:-:S05]  /*0fe0*/  IMAD.SHL.U32 R7, R0, 0x80, RZ ;  /* 0x0000008000077824 */ /* 0x002fca00078e00ff */
[----:B------:R-:W-:Y:S01]  /*0ff0*/  IADD3 R0, R7, 0x7f, RZ ;  /* 0x0000007f07007810 */ /* 0x000fe20007ffe0ff */
[----:B------:R1:W-:Y:S04]  /*1000*/  STL [R1+0x5c], R7 ;  /* 0x00005c0701007387 */ /* 0x0003e80000100800 */
[----:B------:R-:W-:Y:S01]  /*1010*/  @P4 IMAD.HI.U32 R2, R0, c[0x0][0x2c8], RZ ;  /* 0x0000b20000024a27 */ /* 0x000fe200078e00ff */
[----:B------:R1:W-:Y:S04]  /*1020*/  STL [R1+0x64], R36 ;  /* 0x0000642401007387 */ /* 0x0003e80000100800 */
[----:B------:R-:W-:-:S02]  /*1030*/  @P4 SHF.R.U32.HI R0, RZ, c[0x0][0x2cc], R2 ;  /* 0x0000b300ff004a19 */ /* 0x000fc40000011602 */
[----:B------:R-:W-:-:S03]  /*1040*/  MOV R2, RZ ;  /* 0x000000ff00027202 */ /* 0x000fc60000000f00 */
[----:B------:R-:W-:Y:S01]  /*1050*/  IMAD.IADD R3, R3, 0x1, R0 ;  /* 0x0000000103037824 */ /* 0x000fe200078e0200 */
[----:B------:R-:W-:-:S03]  /*1060*/  SHF.R.U32.HI R0, RZ, 0x1f, R4 ;  /* 0x0000001fff007819 */ /* 0x000fc60000011604 */
[----:B------:R-:W-:Y:S01]  /*1070*/  IMAD.HI R2, R3, -0x6db6db6d, R2 ;  /* 0x9249249303027827 */ /* 0x000fe200078e0202 */
[----:B------:R-:W-:Y:S02]  /*1080*/  LEA.HI.SX32 R4, R4, R0, 0x1a ;  /* 0x0000000004047211 */ /* 0x000fe400078fd2ff */
[----:B------:R-:W-:Y:S02]  /*1090*/  PRMT R0, RZ, 0x7610, R0 ;  /* 0x00007610ff007816 */ /* 0x000fe40000000000 */
[----:B------:R-:W-:-:S04]  /*10a0*/  SHF.R.U32.HI R3, RZ, 0x1f, R2 ;  /* 0x0000001fff037819 */ /* 0x000fc80000011602 */
[----:B------:R-:W-:-:S04]  /*10b0*/  LEA.HI.SX32 R2, R2, R3, 0x1a ;  /* 0x0000000302027211 */ /* 0x000fc800078fd2ff */
[----:B------:R-:W-:-:S04]  /*10c0*/  IMNMX R245, R4, R2, PT ;  /* 0x0000000204f57217 */ /* 0x000fc80003800200 */
[----:B------:R-:W-:-:S13]  /*10d0*/  ISETP.GE.AND P0, PT, R245, 0x1, PT ;  /* 0x00000001f500780c */ /* 0x000fda0003f06270 */
[----:B------:R-:W-:Y:S05]  /*10e0*/  @!P0 BRA `(.L_x_509) ;  /* 0x00012f7000008947 */ /* 0x000fea0003800000 */
[----:B-1----:R-:W-:-:S04]  /*10f0*/  ISETP.NE.U32.AND P0, PT, RZ, c[0x0][0x340], PT ;  /* 0x0000d000ff007a0c */ /* 0x002fc80003f05070 */
[----:B------:R-:W-:-:S13]  /*1100*/  ISETP.NE.AND.EX P0, PT, RZ, c[0x0][0x344], PT, P0 ;  /* 0x0000d100ff007a0c */ /* 0x000fda0003f05300 */
[----:B------:R-:W-:Y:S05]  /*1110*/  @!P0 BRA `(.L_x_510) ;  /* 0x0000004000008947 */ /* 0x000fea0003800000 */
[----:B------:R-:W-:-:S05]  /*1120*/  MOV R2, 0x4 ;  /* 0x0000000400027802 */ /* 0x000fca0000000f00 */
[----:B------:R-:W-:-:S05]  /*1130*/  IMAD.WIDE R2, R35, R2, c[0x0][0x340] ;  /* 0x0000d00023027625 */ /* 0x000fca00078e0202 */
[----:B------:R1:W5:Y:S01]  /*1140*/  LDG.E R8, [R2.64] ;  /* 0x0000000602087981 */ /* 0x000362000c1e1900 */
[----:B------:R-:W-:Y:S05]  /*1150*/  BRA `(.L_x_511) ;  /* 0x0000001000007947 */ /* 0x000fea0003800000 */
.L_x_510:
[----:B------:R-:W-:Y:S02]  /*1160*/  MOV R8, R35 ;  /* 0x0000002300087202 */ /* 0x000fe40000000f00 */
.L_x_511:
[----:B------:R-:W2:Y:S01]  /*1170*/  LDL R0, [R1+0x30] ;  /* 0x0000300001007983 */ /* 0x000ea20000100800 */
[----:B------:R-:W-:Y:S01]  /*1180*/  SHF.R.S32.HI R14, RZ, 0x1f, R36 ;  /* 0x0000001fff0e7819 */ /* 0x000fe20000011424 */
[----:B-1----:R-:W-:Y:S01]  /*1190*/  IMAD.WIDE.U32 R2, R36, c[0x0][0x1b8], RZ ;  /* 0x00006e0024027a25 */ /* 0x002fe200078e00ff */
[----:B------:R-:W-:Y:S02]  /*11a0*/  SHF.R.S32.HI R6, RZ, 0x1f, R35 ;  /* 0x0000001fff067819 */ /* 0x000fe40000011423 */
[----:B------:R-:W-:Y:S01]  /*11b0*/  ISETP.GE.AND P2, PT, R242, c[0x0][0x198], PT ;  /* 0x00006600f2007a0c */ /* 0x000fe20003f46270 */
[----:B------:R-:W-:Y:S02]  /*11c0*/  IMAD R5, R14, c[0x0][0x1b8], RZ ;  /* 0x00006e000e057a24 */ /* 0x000fe400078e02ff */
[----:B------:R-:W-:Y:S02]  /*11d0*/  IMAD R6, R6, c[0x0][0x1c0], RZ ;  /* 0x0000700006067a24 */ /* 0x000fe400078e02ff */
[----:B------:R-:W-:-:S05]  /*11e0*/  IMAD R5, R36, c[0x0][0x1bc], R5 ;  /* 0x00006f0024057a24 */ /* 0x000fca00078e0205 */
[----:B------:R-:W-:-:S05]  /*11f0*/  IADD3 R3, R3, R5, RZ ;  /* 0x0000000503037210 */ /* 0x000fca0007ffe0ff */
[----:B------:R-:W-:Y:S01]  /*1200*/  IMAD.WIDE.U32 R2, R35, c[0x0][0x1c0], R2 ;  /* 0x0000700023027a25 */ /* 0x000fe200078e0002 */
[----:B--2---:R-:W-:-:S04]  /*1210*/  IADD3 R4, R0, R7, RZ ;  /* 0x0000000700047210 */ /* 0x004fc80007ffe0ff */
[----:B------:R-:W-:Y:S01]  /*1220*/  MOV R0, R4 ;  /* 0x0000000400007202 */ /* 0x000fe20000000f00 */
[----:B------:R-:W-:-:S05]  /*1230*/  @P4 IMAD.HI.U32 R7, R4, c[0x0][0x2c8], RZ ;  /* 0x0000b20004074a27 */ /* 0x000fca00078e00ff */
[----:B------:R-:W-:Y:S01]  /*1240*/  @P4 SHF.R.U32.HI R0, RZ, c[0x0][0x2cc], R7 ;  /* 0x0000b300ff004a19 */ /* 0x000fe20000011607 */
[----:B------:R-:W-:-:S03]  /*1250*/  IMAD R7, R35, c[0x0][0x1c4], R6 ;  /* 0x0000710023077a24 */ /* 0x000fc600078e0206 */
[----:B------:R-:W-:Y:S02]  /*1260*/  SHF.R.S32.HI R6, RZ, 0x1f, R0 ;  /* 0x0000001fff067819 */ /* 0x000fe40000011400 */
[----:B------:R-:W-:Y:S02]  /*1270*/  IADD3 R5, -R0, RZ, RZ ;  /* 0x000000ff00057210 */ /* 0x000fe40007ffe1ff */
[----:B------:R-:W-:Y:S01]  /*1280*/  IADD3 R3, R3, R7, RZ ;  /* 0x0000000703037210 */ /* 0x000fe20007ffe0ff */
[----:B------:R-:W-:Y:S02]  /*1290*/  IMAD R6, R6, c[0x0][0x1b0], RZ ;  /* 0x00006c0006067a24 */ /* 0x000fe400078e02ff */
[----:B------:R-:W-:Y:S02]  /*12a0*/  IMAD R4, R5, c[0x0][0x2c4], R4 ;  /* 0x0000b10005047a24 */ /* 0x000fe400078e0204 */
[C---:B------:R-:W-:Y:S02]  /*12b0*/  IMAD R6, R0.reuse, c[0x0][0x1b4], R6 ;  /* 0x00006d0000067a24 */ /* 0x040fe400078e0206 */
[----:B------:R-:W-:Y:S01]  /*12c0*/  IMAD.WIDE.U32 R2, R0, c[0x0][0x1b0], R2 ;  /* 0x00006c0000027a25 */ /* 0x000fe200078e0002 */
[----:B------:R-:W-:-:S04]  /*12d0*/  SHF.R.S32.HI R0, RZ, 0x1f, R4 ;  /* 0x0000001fff007819 */ /* 0x000fc80000011404 */
[----:B------:R-:W-:Y:S01]  /*12e0*/  IADD3 R3, R3, R6, RZ ;  /* 0x0000000603037210 */ /* 0x000fe20007ffe0ff */
[----:B------:R-:W-:-:S04]  /*12f0*/  IMAD R0, R0, c[0x0][0x1a8], RZ ;  /* 0x00006a0000007a24 */ /* 0x000fc800078e02ff */
[----:B------:R-:W-:-:S04]  /*1300*/  IMAD.WIDE.U32 R2, R4, c[0x0][0x1a8], R2 ;  /* 0x00006a0004027a25 */ /* 0x000fc800078e0002 */
[----:B------:R-:W-:Y:S01]  /*1310*/  IMAD R4, R4, c[0x0][0x1ac], R0 ;  /* 0x00006b0004047a24 */ /* 0x000fe200078e0200 */
[----:B------:R-:W-:-:S04]  /*1320*/  LEA R5, P0, R2, c[0x0][0x160], 0x1 ;  /* 0x0000580002057a11 */ /* 0x000fc800078008ff */
[----:B------:R-:W-:-:S04]  /*1330*/  IADD3 R4, R3, R4, RZ ;  /* 0x0000000403047210 */ /* 0x000fc80007ffe0ff */
[----:B------:R-:W-:Y:S01]  /*1340*/  LEA.HI.X R4, R2, c[0x0][0x164], R4, 0x1, P0 ;  /* 0x0000590002047a11 */ /* 0x000fe200000f0c04 */
[----:B------:R-:W-:Y:S05]  /*1350*/  BRA.DIV ~URZ, `(.L_x_512) ;  /* 0x000149127f007947 */ /* 0x000fea000b800000 */
[----:B------:R1:W2:Y:S02]  /*1360*/  SHFL.IDX PT, R6, R4, RZ, 0x181f ;  /* 0x00181fff04067589 */ /* 0x0002a400000e0000 */
.L_x_590:
[----:B------:R-:W-:Y:S05]  /*1370*/  BRA.DIV ~URZ, `(.L_x_513) ;  /* 0x000149627f007947 */ /* 0x000fea000b800000 */
[----:B------:R3:W4:Y:S02]  /*1380*/  SHFL.IDX PT, R2, R5, RZ, 0x181f ;  /* 0x00181fff05027589 */ /* 0x00072400000e0000 */
.L_x_591:
[----:B---3--:R-:W3:Y:S04]  /*1390*/  LDL R3, [R1+0x5c] ;  /* 0x00005c0001037983 */ /* 0x008ee80000100800 */
[----:B------:R-:W1:Y:S02]  /*13a0*/  S2R R7, SR_TID.X ;  /* 0x0000000000077919 */ /* 0x000e640000002100 */
[----:B-1----:R-:W-:-:S04]  /*13b0*/  SHF.R.S32.HI R0, RZ, 0x1f, R7 ;  /* 0x0000001fff007819 */ /* 0x002fc80000011407 */
[----:B------:R-:W-:Y:S01]  /*13c0*/  LEA.HI R0, R0, R7, RZ, 0x3 ;  /* 0x0000000700007211 */ /* 0x000fe200078f18ff */
[----:B------:R-:W-:-:S03]  /*13d0*/  IMAD.MOV.U32 R7, RZ, RZ, c[0x0][0x2c4] ;  /* 0x0000b100ff077624 */ /* 0x000fc600078e00ff */
[----:B------:R-:W-:Y:S01]  /*13e0*/  SHF.R.S32.HI R0, RZ, 0x3, R0 ;  /* 0x00000003ff007819 */ /* 0x000fe20000011400 */
[----:B------:R-:W-:Y:S01]  /*13f0*/  IMAD R7, R7, c[0x0][0x168], RZ ;  /* 0x00005a0007077a24 */ /* 0x000fe200078e02ff */
[----:B------:R-:W-:Y:S03]  /*1400*/  BSSY B0, `(.L_x_514) ;  /* 0x000000b000007945 */ /* 0x000fe60003800000 */
[----:B---3--:R-:W-:-:S05]  /*1410*/  IMAD.IADD R0, R0, 0x1, R3 ;  /* 0x0000000100007824 */ /* 0x008fca00078e0203 */
[----:B------:R-:W-:-:S13]  /*1420*/  ISETP.GE.AND P0, PT, R0, R7, PT ;  /* 0x000000070000720c */ /* 0x000fda0003f06270 */
[----:B------:R-:W-:Y:S05]  /*1430*/  @P0 BRA `(.L_x_515) ;  /* 0x0000007000000947 */ /* 0x000fea0003800000 */
[----:B------:R-:W-:Y:S02]  /*1440*/  SHF.R.S32.HI R9, RZ, 0x1f, R242 ;  /* 0x0000001fff097819 */ /* 0x000fe400000114f2 */
[----:B----4-:R-:W-:-:S04]  /*1450*/  LEA R2, P0, R242, R2, 0x1 ;  /* 0x00000002f2027211 */ /* 0x010fc800078008ff */
[----:B--2---:R-:W-:-:S05]  /*1460*/  LEA.HI.X R3, R242, R6, R9, 0x1, P0 ;  /* 0x00000006f2037211 */ /* 0x004fca00000f0c09 */
[----:B------:R-:W-:Y:S01]  /*1470*/  @!PT LDS RZ, [RZ] ;  /* 0x00000000fffff984 */ /* 0x000fe20000000800 */
[----:B------:R-:W-:Y:S01]  /*1480*/  @!PT LDS RZ, [RZ] ;  /* 0x00000000fffff984 */ /* 0x000fe20000000800 */
[----:B------:R-:W-:Y:S01]  /*1490*/  @!PT LDS RZ, [RZ] ;  /* 0x00000000fffff984 */ /* 0x000fe20000000800 */
[----:B------:R1:W-:Y:S04]  /*14a0*/  LDGSTS.E.BYPASS.LTC128B.128 [R243+0x7100], [R2.64], !P2 ;  /* 0x0710000002f37fae */ /* 0x0003e8000d101d46 */
.L_x_515:
[----:B------:R-:W-:Y:S05]  /*14b0*/  BSYNC B0 ;  /* 0x0000000000007941 */ /* 0x000fea0003800000 */
.L_x_514:
[----:B------:R-:W-:Y:S05]  /*14c0*/  BRA.DIV ~URZ, `(.L_x_516) ;  /* 0x000148827f007947 */ /* 0x000fea000b800000 */
[----:B--2---:R2:W3:Y:S04]  /*14d0*/  SHFL.IDX PT, R6, R4, 0x1, 0x181f ;  /* 0x00381f0004067f89 */ /* 0x0044e800000e0000 */
[----:B-1--4-:R2:W1:Y:S02]  /*14e0*/  SHFL.IDX PT, R2, R5, 0x1, 0x181f ;  /* 0x00381f0005027f89 */ /* 0x01246400000e0000 */
.L_x_592:
[----:B------:R-:W-:Y:S01]  /*14f0*/  IADD3 R3, R0, 0x10, RZ ;  /* 0x0000001000037810 */ /* 0x000fe20007ffe0ff */
[----:B------:R-:W-:Y:S03]  /*1500*/  BSSY B0, `(.L_x_517) ;  /* 0x000000a000007945 */ /* 0x000fe60003800000 */
[----:B------:R-:W-:-:S13]  /*1510*/  ISETP.GE.AND P0, PT, R3, R7, PT ;  /* 0x000000070300720c */ /* 0x000fda0003f06270 */
[----:B------:R-:W-:Y:S05]  /*1520*/  @P0 BRA `(.L_x_518) ;  /* 0x0000007000000947 */ /* 0x000fea0003800000 */
[----:B------:R-:W-:Y:S02]  /*1530*/  SHF.R.S32.HI R9, RZ, 0x1f, R242 ;  /* 0x0000001fff097819 */ /* 0x000fe400000114f2 */
[----:B-1----:R-:W-:-:S04]  /*1540*/  LEA R2, P0, R242, R2, 0x1 ;  /* 0x00000002f2027211 */ /* 0x002fc800078008ff */
[----:B---3--:R-:W-:-:S05]  /*1550*/  LEA.HI.X R3, R242, R6, R9, 0x1, P0 ;  /* 0x00000006f2037211 */ /* 0x008fca00000f0c09 */
[----:B------:R-:W-:Y:S01]  /*1560*/  @!PT LDS RZ, [RZ] ;  /* 0x00000000fffff984 */ /* 0x000fe20000000800 */
[----:B------:R-:W-:Y:S01]  /*1570*/  @!PT LDS RZ, [RZ] ;  /* 0x00000000fffff984 */ /* 0x000fe20000000800 */
[----:B------:R-:W-:Y:S01]  /*1580*/  @!PT LDS RZ, [RZ] ;  /* 0x00000000fffff984 */ /* 0x000fe20000000800 */
[----:B------:R1:W-:Y:S04]  /*1590*/  LDGSTS.E.BYPASS.LTC128B.128 [R243+0x7900], [R2.64], !P2 ;  /* 0x0790000002f37fae */ /* 0x0003e8000d101d46 */
.L_x_518:
[----:B------:R-:W-:Y:S05]  /*15a0*/  BSYNC B0 ;  /* 0x0000000000007941 */ /* 0x000fea0003800000 */
.L_x_517:
[----:B------:R-:W-:Y:S05]  /*15b0*/  BRA.DIV ~URZ, `(.L_x_519) ;  /* 0x000148627f007947 */ /* 0x000fea000b800000 */
[----:B---3--:R3:W4:Y:S02]  /*15c0*/  SHFL.IDX PT, R6, R4, 0x2, 0x181f ;  /* 0x00581f0004067f89 */ /* 0x00872400000e0000 */
.L_x_593:
[----:B------:R-:W-:Y:S05]  /*15d0*/  BRA.DIV ~URZ, `(.L_x_520) ;  /* 0x000148b27f007947 */ /* 0x000fea000b800000 */
[----:B-1----:R1:W2:Y:S02]  /*15e0*/  SHFL.IDX PT, R2, R5, 0x2, 0x181f ;  /* 0x00581f0005027f89 */ /* 0x0022a400000e0000 */
.L_x_594:
[----:B------:R-:W-:Y:S01]  /*15f0*/  IADD3 R3, R0, 0x20, RZ ;  /* 0x0000002000037810 */ /* 0x000fe20007ffe0ff */
[----:B------:R-:W-:Y:S03]  /*1600*/  BSSY B0, `(.L_x_521) ;  /* 0x000000a000007945 */ /* 0x000fe60003800000 */
[----:B------:R-:W-:-:S13]  /*1610*/  ISETP.GE.AND P0, PT, R3, R7, PT ;  /* 0x000000070300720c */ /* 0x000fda0003f06270 */
[----:B------:R-:W-:Y:S05]  /*1620*/  @P0 BRA `(.L_x_522) ;  /* 0x0000007000000947 */ /* 0x000fea0003800000 */
[----:B------:R-:W-:Y:S02]  /*1630*/  SHF.R.S32.HI R9, RZ, 0x1f, R242 ;  /* 0x0000001fff097819 */ /* 0x000fe400000114f2 */
[----:B--2---:R-:W-:-:S04]  /*1640*/  LEA R2, P0, R242, R2, 0x1 ;  /* 0x00000002f2027211 */ /* 0x004fc800078008ff */
[----:B----4-:R-:W-:-:S05]  /*1650*/  LEA.HI.X R3, R242, R6, R9, 0x1, P0 ;  /* 0x00000006f2037211 */ /* 0x010fca00000f0c09 */
[----:B------:R-:W-:Y:S01]  /*1660*/  @!PT LDS RZ, [RZ] ;  /* 0x00000000fffff984 */ /* 0x000fe20000000800 */
[----:B------:R-:W-:Y:S01]  /*1670*/  @!PT LDS RZ, [RZ] ;  /* 0x00000000fffff984 */ /* 0x000fe20000000800 */
[----:B------:R-:W-:Y:S01]  /*1680*/  @!PT LDS RZ, [RZ] ;  /* 0x00000000fffff984 */ /* 0x000fe20000000800 */
[----:B------:R2:W-:Y:S04]  /*1690*/  LDGSTS.E.BYPASS.LTC128B.128 [R243+0x8100], [R2.64], !P2 ;  /* 0x0810000002f37fae */ /* 0x0005e8000d101d46 */
.L_x_522:
[----:B------:R-:W-:Y:S05]  /*16a0*/  BSYNC B0 ;  /* 0x0000000000007941 */ /* 0x000fea0003800000 */
.L_x_521:
[----:B------:R-:W-:Y:S05]  /*16b0*/  BRA.DIV ~URZ, `(.L_x_523) ;  /* 0x000148427f007947 */ /* 0x000fea000b800000 */
[----:B----4-:R4:W1:Y:S04]  /*16c0*/  SHFL.IDX PT, R6, R4, 0x3, 0x181f ;  /* 0x00781f0004067f89 */ /* 0x01086800000e0000 */
[----:B--2---:R4:W2:Y:S02]  /*16d0*/  SHFL.IDX PT, R2, R5, 0x3, 0x181f ;  /* 0x00781f0005027f89 */ /* 0x0048a400000e0000 */
.L_x_595:
[----:B------:R-:W-:Y:S01]  /*16e0*/  IADD3 R3, R0, 0x30, RZ ;  /* 0x0000003000037810 */ /* 0x000fe20007ffe0ff */
[----:B------:R-:W-:Y:S03]  /*16f0*/  BSSY B0, `(.L_x_524) ;  /* 0x000000a000007945 */ /* 0x000fe60003800000 */
[----:B------:R-:W-:-:S13]  /*1700*/  ISETP.GE.AND P0, PT, R3, R7, PT ;  /* 0x000000070300720c */ /* 0x000fda0003f06270 */
[----:B------:R-:W-:Y:S05]  /*1710*/  @P0 BRA `(.L_x_525) ;  /* 0x0000007000000947 */ /* 0x000fea0003800000 */
[----:B------:R-:W-:Y:S02]  /*1720*/  SHF.R.S32.HI R9, RZ, 0x1f, R242 ;  /* 0x0000001fff097819 */ /* 0x000fe400000114f2 */
[----:B--2---:R-:W-:-:S04]  /*1730*/  LEA R2, P0, R242, R2, 0x1 ;  /* 0x00000002f2027211 */ /* 0x004fc800078008ff */
[----:B-1----:R-:W-:-:S05]  /*1740*/  LEA.HI.X R3, R242, R6, R9, 0x1, P0 ;  /* 0x00000006f2037211 */ /* 0x002fca00000f0c09 */
[----:B------:R-:W-:Y:S01]  /*1750*/  @!PT LDS RZ, [RZ] ;  /* 0x00000000fffff984 */ /* 0x000fe20000000800 */
[----:B------:R-:W-:Y:S01]  /*1760*/  @!PT LDS RZ, [RZ] ;  /* 0x00000000fffff984 */ /* 0x000fe20000000800 */
[----:B------:R-:W-:Y:S01]  /*1770*/  @!PT LDS RZ, [RZ] ;  /* 0x00000000fffff984 */ /* 0x000fe20000000800 */
[----:B------:R1:W-:Y:S04]  /*1780*/  LDGSTS.E.BYPASS.LTC128B.128 [R243+0x8900], [R2.64], !P2 ;  /* 0x0890000002f37fae */ /* 0x0003e8000d101d46 */
.L_x_525:
[----:B------:R-:W-:Y:S05]  /*1790*/  BSYNC B0 ;  /* 0x0000000000007941 */ /* 0x000fea0003800000 */
.L_x_524:
[----:B------:R-:W-:Y:S05]  /*17a0*/  BRA.DIV ~URZ, `(.L_x_526) ;  /* 0x000148227f007947 */ /* 0x000fea000b800000 */
[----:B-1----:R1:W3:Y:S02]  /*17b0*/  SHFL.IDX PT, R6, R4, 0x4, 0x181f ;  /* 0x00981f0004067f89 */ /* 0x0022e400000e0000 */
.L_x_596:
[----:B------:R-:W-:Y:S05]  /*17c0*/  BRA.DIV ~URZ, `(.L_x_527) ;  /* 0x000148727f007947 */ /* 0x000fea000b800000 */
[----:B--2---:R2:W1:Y:S02]  /*17d0*/  SHFL.IDX PT, R2, R5, 0x4, 0x181f ;  /* 0x00981f0005027f89 */ /* 0x00446400000e0000 */
.L_x_597:
        /* <DEDUP_REMOVED lines=11> */
.L_x_529:
[----:B------:R-:W-:Y:S05]  /*1890*/  BSYNC B0 ;  /* 0x0000000000007941 */ /* 0x000fea0003800000 */
.L_x_528:
[----:B------:R-:W-:Y:S05]  /*18a0*/  BRA.DIV ~URZ, `(.L_x_530) ;  /* 0x000148027f007947 */ /* 0x000fea000b800000 */
[----:B---3--:R3:W2:Y:S04]  /*18b0*/  SHFL.IDX PT, R6, R4, 0x5, 0x181f ;  /* 0x00b81f0004067f89 */ /* 0x0086a800000e0000 */
[----:B-1----:R3:W1:Y:S02]  /*18c0*/  SHFL.IDX PT, R2, R5, 0x5, 0x181f ;  /* 0x00b81f0005027f89 */ /* 0x00266400000e0000 */
.L_x_598:
[----:B------:R-:W-:Y:S01]  /*18d0*/  IADD3 R3, R0, 0x50, RZ ;  /* 0x0000005000037810 */ /* 0x000fe20007ffe0ff */
[----:B------:R-:W-:Y:S03]  /*18e0*/  BSSY B0, `(.L_x_531) ;  /* 0x000000a000007945 */ /* 0x000fe60003800000 */
[----:B------:R-:W-:-:S13]  /*18f0*/  ISETP.GE.AND P0, PT, R3, R7, PT ;  /* 0x000000070300720c */ /* 0x000fda0003f06270 */
[----:B------:R-:W-:Y:S05]  /*1900*/  @P0 BRA `(.L_x_532) ;  /* 0x0000007000000947 */ /* 0x000fea0003800000 */
[----:B------:R-:W-:Y:S02]  /*1910*/  SHF.R.S32.HI R9, RZ, 0x1f, R242 ;  /* 0x0000001fff097819 */ /* 0x000fe400000114f2 */
[----:B-1----:R-:W-:-:S04]  /*1920*/  LEA R2, P0, R242, R2, 0x1 ;  /* 0x00000002f2027211 */ /* 0x002fc800078008ff */
[----:B--2---:R-:W-:-:S05]  /*1930*/  LEA.HI.X R3, R242, R6, R9, 0x1, P0 ;  /* 0x00000006f2037211 */ /* 0x004fca00000f0c09 */
[----:B------:R-:W-:Y:S01]  /*1940*/  @!PT LDS RZ, [RZ] ;  /* 0x00000000fffff984 */ /* 0x000fe20000000800 */
[----:B------:R-:W-:Y:S01]  /*1950*/  @!PT LDS RZ, [RZ] ;  /* 0x00000000fffff984 */ /* 0x000fe20000000800 */
[----:B------:R-:W-:Y:S01]  /*1960*/  @!PT LDS RZ, [RZ] ;  /* 0x00000000fffff984 */ /* 0x000fe20000000800 */
[----:B------:R1:W-:Y:S04]  /*1970*/  LDGSTS.E.BYPASS.LTC128B.128 [R243+0x9900], [R2.64], !P2 ;  /* 0x0990000002f37fae */ /* 0x0003e8000d101d46 */
.L_x_532:
[----:B------:R-:W-:Y:S05]  /*1980*/  BSYNC B0 ;  /* 0x0000000000007941 */ /* 0x000fea0003800000 */
.L_x_531:
[----:B------:R-:W-:Y:S05]  /*1990*/  BRA.DIV ~URZ, `(.L_x_533) ;  /* 0x000147e27f007947 */ /* 0x000fea000b800000 */
[----:B--2---:R2:W3:Y:S02]  /*19a0*/  SHFL.IDX PT, R6, R4, 0x6, 0x181f ;  /* 0x00d81f0004067f89 */ /* 0x0044e400000e0000 */
.L_x_599:
[----:B------:R-:W-:Y:S05]  /*19b0*/  BRA.DIV ~URZ, `(.L_x_534) ;  /* 0x000148327f007947 */ /* 0x000fea000b800000 */
[----:B-1----:R1:W2:Y:S02]  /*19c0*/  SHFL.IDX PT, R2, R5, 0x6, 0x181f ;  /* 0x00d81f0005027f89 */ /* 0x0022a400000e0000 */
.L_x_600:
[----:B------:R-:W-:Y:S01]  /*19d0*/  IADD3 R3, R0, 0x60, RZ ;  /* 0x0000006000037810 */ /* 0x000fe20007ffe0ff */
[----:B------:R-:W-:Y:S03]  /*19e0*/  BSSY B0, `(.L_x_535) ;  /* 0x000000a000007945 */ /* 0x000fe60003800000 */
[----:B------:R-:W-:-:S13]  /*19f0*/  ISETP.GE.AND P0, PT, R3, R7, PT ;  /* 0x000000070300720c */ /* 0x000fda0003f06270 */
[----:B------:R-:W-:Y:S05]  /*1a00*/  @P0 BRA `(.L_x_536) ;  /* 0x0000007000000947 */ /* 0x000fea0003800000 */
[----:B------:R-:W-:Y:S02]  /*1a10*/  SHF.R.S32.HI R9, RZ, 0x1f, R242 ;  /* 0x0000001fff097819 */ /* 0x000fe400000114f2 */
[----:B--2---:R-:W-:-:S04]  /*1a20*/  LEA R2, P0, R242, R2, 0x1 ;  /* 0x00000002f2027211 */ /* 0x004fc800078008ff */
[----:B---3--:R-:W-:-:S05]  /*1a30*/  LEA.HI.X R3, R242, R6, R9, 0x1, P0 ;  /* 0x00000006f2037211 */ /* 0x008fca00000f0c09 */
[----:B------:R-:W-:Y:S01]  /*1a40*/  @!PT LDS RZ, [RZ] ;  /* 0x00000000fffff984 */ /* 0x000fe20000000800 */
[----:B------:R-:W-:Y:S01]  /*1a50*/  @!PT LDS RZ, [RZ] ;  /* 0x00000000fffff984 */ /* 0x000fe20000000800 */
[----:B------:R-:W-:Y:S01]  /*1a60*/  @!PT LDS RZ, [RZ] ;  /* 0x00000000fffff984 */ /* 0x000fe20000000800 */
[----:B------:R2:W-:Y:S04]  /*1a70*/  LDGSTS.E.BYPASS.LTC128B.128 [R243+0xa100], [R2.64], !P2 ;  /* 0x0a10000002f37fae */ /* 0x0005e8000d101d46 */
.L_x_536:
[----:B------:R-:W-:Y:S05]  /*1a80*/  BSYNC B0 ;  /* 0x0000000000007941 */ /* 0x000fea0003800000 */
.L_x_535:
[----:B------:R-:W-:Y:S05]  /*1a90*/  BRA.DIV ~URZ, `(.L_x_537) ;  /* 0x000147c27f007947 */ /* 0x000fea000b800000 */
[----:B--234-:R-:W2:Y:S04]  /*1aa0*/  SHFL.IDX PT, R4, R4, 0x7, 0x181f ;  /* 0x00f81f0004047f89 */ /* 0x01cea800000e0000 */
[----:B------:R3:W4:Y:S02]  /*1ab0*/  SHFL.IDX PT, R2, R5, 0x7, 0x181f ;  /* 0x00f81f0005027f89 */ /* 0x00072400000e0000 */
.L_x_601:
[----:B------:R-:W-:Y:S01]  /*1ac0*/  IADD3 R0, R0, 0x70, RZ ;  /* 0x0000007000007810 */ /* 0x000fe20007ffe0ff */
[----:B-----5:R-:W-:Y:S01]  /*1ad0*/  IMAD.WIDE.U32 R176, R8, c[0x0][0x2b0], RZ ;  /* 0x0000ac0008b07a25 */ /* 0x020fe200078e00ff */
[----:B------:R-:W-:Y:S02]  /*1ae0*/  SHF.R.S32.HI R20, RZ, 0x1f, R242 ;  /* 0x0000001fff147819 */ /* 0x000fe400000114f2 */
[----:B------:R-:W-:Y:S02]  /*1af0*/  ISETP.GE.AND P1, PT, R0, R7, PT ;  /* 0x000000070000720c */ /* 0x000fe40003f26270 */
[----:B------:R-:W-:Y:S01]  /*1b00*/  SHF.R.S32.HI R0, RZ, 0x1f, R8 ;  /* 0x0000001fff007819 */ /* 0x000fe20000011408 */
[----:B------:R1:W-:Y:S04]  /*1b10*/  STL.64 [R1+0x40], R176 ;  /* 0x000040b001007387 */ /* 0x0003e80000100a00 */
[----:B------:R-:W-:-:S04]  /*1b20*/  IMAD R0, R0, c[0x0][0x2b0], RZ ;  /* 0x0000ac0000007a24 */ /* 0x000fc800078e02ff */
[----:B------:R-:W-:Y:S02]  /*1b30*/  IMAD R0, R8, c[0x0][0x2b4], R0 ;  /* 0x0000ad0008007a24 */ /* 0x000fe400078e0200 */
[C---:B----4-:R-:W-:Y:S02]  /*1b40*/  @!P1 LEA R2, P0, R242.reuse, R2, 0x1 ;  /* 0x00000002f2029211 */ /* 0x050fe400078008ff */
[----:B------:R-:W-:Y:S02]  /*1b50*/  IMAD.IADD R174, R177, 0x1, R0 ;  /* 0x00000001b1ae7824 */ /* 0x000fe400078e0200 */
[----:B--2---:R-:W-:-:S03]  /*1b60*/  @!P1 LEA.HI.X R3, R242, R4, R20, 0x1, P0 ;  /* 0x00000004f2039211 */ /* 0x004fc600000f0c14 */
[----:B------:R1:W-:Y:S04]  /*1b70*/  STL [R1+0x54], R174 ;  /* 0x000054ae01007387 */ /* 0x0003e80000100800 */
[----:B------:R-:W-:Y:S01]  /*1b80*/  @!PT LDS RZ, [RZ] ;  /* 0x00000000fffff984 */ /* 0x000fe20000000800 */
[----:B------:R-:W-:Y:S01]  /*1b90*/  @!PT LDS RZ, [RZ] ;  /* 0x00000000fffff984 */ /* 0x000fe20000000800 */
[----:B------:R-:W-:Y:S01]  /*1ba0*/  @!PT LDS RZ, [RZ] ;  /* 0x00000000fffff984 */ /* 0x000fe20000000800 */
[----:B------:R1:W-:Y:S04]  /*1bb0*/  @!P1 LDGSTS.E.BYPASS.LTC128B.128 [R243+0xa900], [R2.64], !P2 ;  /* 0x0a90000002f39fae */ /* 0x0003e8000d101d46 */
[----:B------:R-:W0:Y:S01]  /*1bc0*/  LDGDEPBAR ;  /* 0x00000000000079af */ /* 0x000e220000000000 */
[----:B------:R-:W-:Y:S02]  /*1bd0*/  WARPSYNC 0xffffffff ;  /* 0xffffffff00007948 */ /* 0x000fe40003800000 */
[----:B------:R-:W2:Y:S04]  /*1be0*/  LDL R175, [R1+0x30] ;  /* 0x0000300001af7983 */ /* 0x000ea80000100800 */
[----:B------:R-:W4:Y:S01]  /*1bf0*/  LDL R178, [R1+0x34] ;  /* 0x0000340001b27983 */ /* 0x000f220000100800 */
[----:B------:R-:W-:-:S02]  /*1c00*/  MOV R6, 0x70 ;  /* 0x0000007000067802 */ /* 0x000fc40000000f00 */
[----:B-1-3--:R-:W-:Y:S01]  /*1c10*/  MOV R5, c[0x0][0x2ac] ;  /* 0x0000ab0000057a02 */ /* 0x00afe20000000f00 */
[----:B------:R-:W3:Y:S01]  /*1c20*/  LDL R18, [R1+0x64] ;  /* 0x0000640001127983 */ /* 0x000ee20000100800 */
[----:B------:R-:W-:Y:S01]  /*1c30*/  MOV R0, c[0x0][0x2b8] ;  /* 0x0000ae0000007a02 */ /* 0x000fe20000000f00 */
[----:B------:R-:W-:Y:S02]  /*1c40*/  IMAD R121, R245, R6, -0x70 ;  /* 0xffffff90f5797424 */ /* 0x000fe400078e0206 */
[----:B------:R-:W-:Y:S01]  /*1c50*/  IMAD R5, R5, c[0x0][0x1d0], RZ ;  /* 0x0000740005057a24 */ /* 0x000fe200078e02ff */
[----:B------:R-:W-:Y:S02]  /*1c60*/  ISETP.NE.AND P3, PT, R0, 0x1, PT ;  /* 0x000000010000780c */ /* 0x000fe40003f65270 */
[----:B------:R-:W-:Y:S01]  /*1c70*/  MOV R244, RZ ;  /* 0x000000ff00f47202 */ /* 0x000fe20000000f00 */
[----:B------:R-:W-:Y:S01]  /*1c80*/  BAR.SYNC.DEFER_BLOCKING 0x0 ;  /* 0x0000000000007b1d */ /* 0x000fe20000010000 */
[----:B--2---:R-:W-:-:S04]  /*1c90*/  IADD3 R2, R175, R121, RZ ;  /* 0x00000079af027210 */ /* 0x004fc80007ffe0ff */
[C---:B------:R-:W-:Y:S02]  /*1ca0*/  ISETP.GE.AND P1, PT, R2.reuse, R5, PT ;  /* 0x000000050200720c */ /* 0x040fe40003f26270 */
[----:B----4-:R-:W-:Y:S02]  /*1cb0*/  IADD3 R2, R2, R178, RZ ;  /* 0x000000b202027210 */ /* 0x010fe40007ffe0ff */
[----:B------:R-:W-:-:S03]  /*1cc0*/  ISETP.GT.OR P1, PT, R175, 0x6f, P1 ;  /* 0x0000006faf00780c */ /* 0x000fc60000f24670 */
[----:B------:R-:W-:Y:S01]  /*1cd0*/  @P3 IMAD.HI.U32 R3, R2, c[0x0][0x2bc], RZ ;  /* 0x0000af0002033a27 */ /* 0x000fe200078e00ff */
[----:B------:R-:W-:-:S04]  /*1ce0*/  MOV R0, R2 ;  /* 0x0000000200007202 */ /* 0x000fc80000000f00 */
[----:B------:R-:W-:-:S05]  /*1cf0*/  @P3 SHF.R.U32.HI R0, RZ, c[0x0][0x2c0], R3 ;  /* 0x0000b000ff003a19 */ /* 0x000fca0000011603 */
[----:B------:R-:W-:-:S04]  /*1d00*/  @!P1 IADD3 R3, P0, R0, R176, RZ ;  /* 0x000000b000039210 */ /* 0x000fc80007f1e0ff */
[----:B------:R-:W-:Y:S02]  /*1d10*/  @!P1 LEA.HI.X.SX32 R5, R0, R174, 0x1, P0 ;  /* 0x000000ae00059211 */ /* 0x000fe400000f0eff */
[----:B------:R-:W-:-:S04]  /*1d20*/  @!P1 LEA R4, P0, R3, c[0x0][0x2a0], 0x2 ;  /* 0x0000a80003049a11 */ /* 0x000fc800078010ff */
[----:B------:R-:W-:-:S05]  /*1d30*/  @!P1 LEA.HI.X R5, R3, c[0x0][0x2a4], R5, 0x2, P0 ;  /* 0x0000a90003059a11 */ /* 0x000fca00000f1405 */
[----:B------:R1:W2:Y:S01]  /*1d40*/  @!P1 LDG.E R244, [R4.64] ;  /* 0x0000000604f49981 */ /* 0x0002a2000c1e1900 */
[----:B------:R-:W-:-:S05]  /*1d50*/  IADD3 R0, -R0, RZ, RZ ;  /* 0x000000ff00007210 */ /* 0x000fca0007ffe1ff */
[----:B------:R-:W-:Y:S01]  /*1d60*/  IMAD R252, R0, c[0x0][0x2b8], R2 ;  /* 0x0000ae0000fc7a24 */ /* 0x000fe200078e0202 */
[----:B------:R-:W4:Y:S03]  /*1d70*/  S2R R9, SR_TID.X ;  /* 0x0000000000097919 */ /* 0x000f260000002100 */
[----:B------:R-:W-:Y:S01]  /*1d80*/  IMAD.WIDE.U32 R2, R252, c[0x0][0x1e0], RZ ;  /* 0x00007800fc027a25 */ /* 0x000fe200078e00ff */
[----:B-1----:R-:W-:-:S05]  /*1d90*/  SHF.R.S32.HI R5, RZ, 0x1f, R252 ;  /* 0x0000001fff057819 */ /* 0x002fca00000114fc */
[----:B------:R-:W-:-:S04]  /*1da0*/  IMAD R0, R5, c[0x0][0x1e0], RZ ;  /* 0x0000780005007a24 */ /* 0x000fc800078e02ff */
[----:B------:R-:W-:-:S05]  /*1db0*/  IMAD R0, R252, c[0x0][0x1e4], R0 ;  /* 0x00007900fc007a24 */ /* 0x000fca00078e0200 */
[----:B------:R-:W-:Y:S01]  /*1dc0*/  IADD3 R3, R3, R0, RZ ;  /* 0x0000000003037210 */ /* 0x000fe20007ffe0ff */
[----:B------:R-:W-:Y:S02]  /*1dd0*/  IMAD R0, R14, c[0x0][0x1e8], RZ ;  /* 0x00007a000e007a24 */ /* 0x000fe400078e02ff */
[----:B---3--:R-:W-:-:S04]  /*1de0*/  IMAD.WIDE.U32 R172, R18, c[0x0][0x1e8], RZ ;  /* 0x00007a0012ac7a25 */ /* 0x008fc800078e00ff */
[----:B------:R-:W-:-:S05]  /*1df0*/  IMAD R0, R18, c[0x0][0x1ec], R0 ;  /* 0x00007b0012007a24 */ /* 0x000fca00078e0200 */
[----:B------:R-:W-:Y:S02]  /*1e00*/  IADD3 R171, R173, R0, RZ ;  /* 0x00000000adab7210 */ /* 0x000fe40007ffe0ff */
[----:B----4-:R-:W-:Y:S02]  /*1e10*/  SHF.R.S32.HI R7, RZ, 0x1f, R9 ;  /* 0x0000001fff077819 */ /* 0x010fe40000011409 */
[----:B------:R-:W-:Y:S02]  /*1e20*/  MOV R120, c[0x0][0x2ac] ;  /* 0x0000ab0000787a02 */ /* 0x000fe40000000f00 */
[----:B------:R-:W-:-:S04]  /*1e30*/  LEA.HI R7, R7, R9, RZ, 0x3 ;  /* 0x0000000907077211 */ /* 0x000fc800078f18ff */
[----:B------:R-:W-:Y:S02]  /*1e40*/  SHF.R.S32.HI R7, RZ, 0x3, R7 ;  /* 0x00000003ff077819 */ /* 0x000fe40000011407 */
[----:B------:R-:W-:Y:S01]  /*1e50*/  ISETP.GE.AND P5, PT, R242, c[0x0][0x1d4], PT ;  /* 0x00007500f2007a0c */ /* 0x000fe20003fa6270 */
[----:B------:R-:W-:-:S04]  /*1e60*/  IMAD R5, R5, c[0x0][0x208], RZ ;  /* 0x0000820005057a24 */ /* 0x000fc800078e02ff */
[----:B------:R-:W-:Y:S02]  /*1e70*/  IMAD R5, R252, c[0x0][0x20c], R5 ;  /* 0x00008300fc057a24 */ /* 0x000fe400078e0205 */
[----:B------:R-:W-:Y:S01]  /*1e80*/  IMAD.WIDE.U32 R22, R18, c[0x0][0x210], RZ ;  /* 0x0000840012167a25 */ /* 0x000fe200078e00ff */
[----:B------:R-:W-:Y:S04]  /*1e90*/  STL.64 [R1+0x38], R172 ;  /* 0x000038ac01007387 */ /* 0x000fe80000100a00 */
[----:B------:R-:W-:Y:S04]  /*1ea0*/  STL [R1+0x50], R171 ;  /* 0x000050ab01007387 */ /* 0x000fe80000100800 */
[----:B------:R-:W-:Y:S01]  /*1eb0*/  STL.64 [R1+0x48], R22 ;  /* 0x0000481601007387 */ /* 0x000fe20000100a00 */
[----:B------:R-:W-:-:S02]  /*1ec0*/  SHF.L.U32 R170, R242, 0x1, RZ ;  /* 0x00000001f2aa7819 */ /* 0x000fc400000006ff */
[----:B------:R-:W-:Y:S02]  /*1ed0*/  SHF.L.U64.HI R36, R242, 0x1, R20 ;  /* 0x00000001f2247819 */ /* 0x000fe40000010214 */
[----:B--2---:R-:W-:Y:S01]  /*1ee0*/  SHF.R.S32.HI R10, RZ, 0x1f, R244 ;  /* 0x0000001fff0a7819 */ /* 0x004fe200000114f4 */
[----:B------:R-:W-:-:S04]  /*1ef0*/  IMAD.WIDE.U32 R2, R244, c[0x0][0x1f0], R2 ;  /* 0x00007c00f4027a25 */ /* 0x000fc800078e0002 */
[----:B------:R-:W-:Y:S01]  /*1f00*/  IMAD R4, R10, c[0x0][0x1f0], RZ ;  /* 0x00007c000a047a24 */ /* 0x000fe200078e02ff */
[----:B------:R-:W-:-:S03]  /*1f10*/  IADD3 R2, P0, R2, R172, RZ ;  /* 0x000000ac02027210 */ /* 0x000fc60007f1e0ff */
[----:B------:R-:W-:-:S05]  /*1f20*/  IMAD R0, R244, c[0x0][0x1f4], R4 ;  /* 0x00007d00f4007a24 */ /* 0x000fca00078e0204 */
[----:B------:R-:W-:Y:S02]  /*1f30*/  IADD3.X R3, R171, R3, R0, P0, !PT ;  /* 0x00000003ab037210 */ /* 0x000fe400007fe400 */
[----:B------:R-:W-:Y:S01]  /*1f40*/  LEA R0, P0, R2, c[0x0][0x1c8], 0x1 ;  /* 0x0000720002007a11 */ /* 0x000fe200078008ff */
[----:B------:R-:W-:-:S03]  /*1f50*/  IMAD R4, R245, -0x70, R6 ;  /* 0xffffff90f5047824 */ /* 0x000fc600078e0206 */
[----:B------:R-:W-:Y:S01]  /*1f60*/  LEA.HI.X R11, R2, c[0x0][0x1cc], R3, 0x1, P0 ;  /* 0x00007300020b7a11 */ /* 0x000fe200000f0c03 */
[----:B------:R-:W1:Y:S01]  /*1f70*/  SHFL.IDX PT, R8, R0, RZ, 0x181f ;  /* 0x00181fff00087589 */ /* 0x000e6200000e0000 */
[----:B------:R-:W-:-:S03]  /*1f80*/  IMAD R120, R120, c[0x0][0x1d0], R4 ;  /* 0x0000740078787a24 */ /* 0x000fc600078e0204 */
[----:B------:R-:W2:Y:S02]  /*1f90*/  SHFL.IDX PT, R6, R11, RZ, 0x181f ;  /* 0x00181fff0b067589 */ /* 0x000ea400000e0000 */
[----:B------:R-:W-:Y:S02]  /*1fa0*/  IADD3 R4, -R7, R120, RZ ;  /* 0x0000007807047210 */ /* 0x000fe40007ffe1ff */
[----:B------:R-:W3:Y:S02]  /*1fb0*/  SHFL.IDX PT, R7, R0, 0x1, 0x181f ;  /* 0x00381f0000077f89 */ /* 0x000ee400000e0000 */
[C---:B------:R-:W-:Y:S02]  /*1fc0*/  ISETP.GE.AND P2, PT, R4.reuse, 0x1, PT ;  /* 0x000000010400780c */ /* 0x040fe40003f46270 */
[----:B------:R-:W4:Y:S01]  /*1fd0*/  SHFL.IDX PT, R12, R11, 0x1, 0x181f ;  /* 0x00381f000b0c7f89 */ /* 0x000f2200000e0000 */
[----:B------:R-:W-:-:S03]  /*1fe0*/  ISETP.GE.AND P1, PT, R4, 0x11, PT ;  /* 0x000000110400780c */ /* 0x000fc60003f26270 */
[----:B------:R-:W5:Y:S04]  /*1ff0*/  SHFL.IDX PT, R13, R0, 0x2, 0x181f ;  /* 0x00581f00000d7f89 */ /* 0x000f6800000e0000 */
[----:B------:R-:W-:Y:S03]  /*2000*/  SHFL.IDX PT, R15, R0, 0x3, 0x181f ;  /* 0x00781f00000f7f89 */ /* 0x000fe600000e0000 */
[C---:B-1----:R-:W-:Y:S01]  /*2010*/  @P2 LEA R8, P0, R242.reuse, R8, 0x1 ;  /* 0x00000008f2082211 */ /* 0x042fe200078008ff */
[----:B------:R-:W1:Y:S03]  /*2020*/  SHFL.IDX PT, R17, R11, 0x2, 0x181f ;  /* 0x00581f000b117f89 */ /* 0x000e6600000e0000 */
[----:B--2---:R-:W-:Y:S01]  /*2030*/  @P2 LEA.HI.X R9, R242, R6, R20, 0x1, P0 ;  /* 0x00000006f2092211 */ /* 0x004fe200000f0c14 */
[----:B------:R-:W2:Y:S01]  /*2040*/  SHFL.IDX PT, R16, R11, 0x3, 0x181f ;  /* 0x00781f000b107f89 */ /* 0x000ea200000e0000 */
[----:B------:R-:W-:-:S02]  /*2050*/  ISETP.GE.AND P6, PT, R4, 0x21, PT ;  /* 0x000000210400780c */ /* 0x000fc40003fc6270 */
[----:B---3--:R-:W-:Y:S01]  /*2060*/  @P1 LEA R6, P0, R242, R7, 0x1 ;  /* 0x00000007f2061211 */ /* 0x008fe200078008ff */
[----:B------:R5:W-:Y:S01]  /*2070*/  @P2 LDGSTS.E.BYPASS.LTC128B.128 [R243+0x3900], [R8.64], !P5 ;  /* 0x0390000008f32fae */ /* 0x000be2000e901d46 */
[----:B------:R-:W-:Y:S01]  /*2080*/  ISETP.GE.AND P2, PT, R4, 0x31, PT ;  /* 0x000000310400780c */ /* 0x000fe20003f46270 */
[----:B------:R-:W-:Y:S01]  /*2090*/  IMAD.WIDE.U32 R2, R252, c[0x0][0x208], RZ ;  /* 0x00008200fc027a25 */ /* 0x000fe200078e00ff */
[----:B----4-:R-:W-:Y:S02]  /*20a0*/  @P1 LEA.HI.X R7, R242, R12, R20, 0x1, P0 ;  /* 0x0000000cf2071211 */ /* 0x010fe400000f0c14 */
[----:B------:R-:W3:Y:S02]  /*20b0*/  SHFL.IDX PT, R12, R0, 0x4, 0x181f ;  /* 0x00981f00000c7f89 */ /* 0x000ee400000e0000 */
[----:B------:R-:W-:Y:S01]  /*20c0*/  IADD3 R3, R3, R5, RZ ;  /* 0x0000000503037210 */ /* 0x000fe20007ffe0ff */
[----:B------:R-:W-:Y:S01]  /*20d0*/  IMAD R5, R14, c[0x0][0x210], RZ ;  /* 0x000084000e057a24 */ /* 0x000fe200078e02ff */
[----:B------:R4:W-:Y:S04]  /*20e0*/  @P1 LDGSTS.E.BYPASS.LTC128B.128 [R243+0x4100], [R6.64], !P5 ;  /* 0x0410000006f31fae */ /* 0x0009e8000e901d46 */
[----:B------:R-:W2:Y:S01]  /*20f0*/  SHFL.IDX PT, R14, R11, 0x4, 0x181f ;  /* 0x00981f000b0e7f89 */ /* 0x000ea200000e0000 */
[----:B------:R-:W-:-:S02]  /*2100*/  IMAD R5, R18, c[0x0][0x214], R5 ;  /* 0x0000850012057a24 */ /* 0x000fc400078e0205 */
[----:B------:R-:W-:Y:S02]  /*2110*/  IMAD R10, R10, c[0x0][0x218], RZ ;  /* 0x000086000a0a7a24 */ /* 0x000fe400078e02ff */
[----:B------:R-:W-:Y:S01]  /*2120*/  IMAD.WIDE.U32 R2, R244, c[0x0][0x218], R2 ;  /* 0x00008600f4027a25 */ /* 0x000fe200078e0002 */
[C---:B-----5:R-:W-:Y:S02]  /*2130*/  @P6 LEA R8, P1, R242.reuse, R13, 0x1 ;  /* 0x0000000df2086211 */ /* 0x060fe400078208ff */
[----:B------:R-:W-:Y:S02]  /*2140*/  SHFL.IDX PT, R13, R0, 0x6, 0x181f ;  /* 0x00d81f00000d7f89 */ /* 0x000fe400000e0000 */
[--C-:B-1----:R-:W-:Y:S02]  /*2150*/  @P6 LEA.HI.X R9, R242, R17, R20.reuse, 0x1, P1 ;  /* 0x00000011f2096211 */ /* 0x102fe400008f0c14 */
[----:B------:R-:W-:Y:S02]  /*2160*/  ISETP.GE.AND P1, PT, R4, 0x41, PT ;  /* 0x000000410400780c */ /* 0x000fe40003f26270 */
[C---:B----4-:R-:W-:Y:S01]  /*2170*/  @P2 LEA R6, P0, R242.reuse, R15, 0x1 ;  /* 0x0000000ff2062211 */ /* 0x050fe200078008ff */
[----:B------:R-:W-:Y:S04]  /*2180*/  SHFL.IDX PT, R17, R11, 0x5, 0x181f ;  /* 0x00b81f000b117f89 */ /* 0x000fe800000e0000 */
[----:B------:R1:W4:Y:S01]  /*2190*/  SHFL.IDX PT, R15, R0, 0x5, 0x181f ;  /* 0x00b81f00000f7f89 */ /* 0x00032200000e0000 */
[----:B--2---:R-:W-:-:S03]  /*21a0*/  @P2 LEA.HI.X R7, R242, R16, R20, 0x1, P0 ;  /* 0x00000010f2072211 */ /* 0x004fc600000f0c14 */
[----:B------:R-:W2:Y:S01]  /*21b0*/  SHFL.IDX PT, R11, R11, 0x6, 0x181f ;  /* 0x00d81f000b0b7f89 */ /* 0x000ea200000e0000 */
[----:B------:R-:W-:Y:S01]  /*21c0*/  IADD3 R18, R23, R5, RZ ;  /* 0x0000000517127210 */ /* 0x000fe20007ffe0ff */
[----:B------:R-:W-:Y:S01]  /*21d0*/  IMAD R10, R244, c[0x0][0x21c], R10 ;  /* 0x00008700f40a7a24 */ /* 0x000fe200078e020a */
[----:B------:R-:W-:Y:S01]  /*21e0*/  IADD3 R5, P0, R2, R22, RZ ;  /* 0x0000001602057210 */ /* 0x000fe20007f1e0ff */
[----:B------:R5:W-:Y:S01]  /*21f0*/  @P6 LDGSTS.E.BYPASS.LTC128B.128 [R243+0x4900], [R8.64], !P5 ;  /* 0x0490000008f36fae */ /* 0x000be2000e901d46 */
[----:B------:R-:W-:-:S03]  /*2200*/  ISETP.GE.AND P6, PT, R4, 0x51, PT ;  /* 0x000000510400780c */ /* 0x000fc60003fc6270 */
[----:B------:R4:W-:Y:S01]  /*2210*/  @P2 LDGSTS.E.BYPASS.LTC128B.128 [R243+0x5100], [R6.64], !P5 ;  /* 0x0510000006f32fae */ /* 0x0009e2000e901d46 */
[----:B------:R-:W-:Y:S02]  /*2220*/  ISETP.GE.AND P2, PT, R4, 0x61, PT ;  /* 0x000000610400780c */ /* 0x000fe40003f46270 */
[----:B------:R-:W-:Y:S02]  /*2230*/  IADD3.X R10, R18, R3, R10, P0, !PT ;  /* 0x00000003120a7210 */ /* 0x000fe400007fe40a */
[----:B---3--:R-:W-:-:S04]  /*2240*/  @P1 LEA R2, P0, R242, R12, 0x1 ;  /* 0x0000000cf2021211 */ /* 0x008fc800078008ff */
[----:B------:R-:W-:Y:S02]  /*2250*/  @P1 LEA.HI.X R3, R242, R14, R20, 0x1, P0 ;  /* 0x0000000ef2031211 */ /* 0x000fe400000f0c14 */
[----:B-1----:R-:W-:-:S03]  /*2260*/  LEA R0, P0, R5, c[0x0][0x1f8], 0x1 ;  /* 0x00007e0005007a11 */ /* 0x002fc600078008ff */
[----:B------:R1:W-:Y:S01]  /*2270*/  @P1 LDGSTS.E.BYPASS.LTC128B.128 [R243+0x5900], [R2.64], !P5 ;  /* 0x0590000002f31fae */ /* 0x0003e2000e901d46 */
[----:B------:R-:W-:Y:S02]  /*2280*/  LEA.HI.X R16, R5, c[0x0][0x1fc], R10, 0x1, P0 ;  /* 0x00007f0005107a11 */ /* 0x000fe400000f0c0a */
[----:B----4-:R-:W-:-:S04]  /*2290*/  @P6 LEA R6, P1, R242, R15, 0x1 ;  /* 0x0000000ff2066211 */ /* 0x010fc800078208ff */
[----:B------:R-:W-:-:S05]  /*22a0*/  @P6 LEA.HI.X R7, R242, R17, R20, 0x1, P1 ;  /* 0x00000011f2076211 */ /* 0x000fca00008f0c14 */
[----:B------:R3:W-:Y:S01]  /*22b0*/  @P6 LDGSTS.E.BYPASS.LTC128B.128 [R243+0x6100], [R6.64], !P5 ;  /* 0x0610000006f36fae */ /* 0x0007e2000e901d46 */
[----:B-1----:R-:W-:-:S04]  /*22c0*/  @P2 LEA R2, P0, R242, R13, 0x1 ;  /* 0x0000000df2022211 */ /* 0x002fc800078008ff */
[----:B--2---:R-:W-:-:S05]  /*22d0*/  @P2 LEA.HI.X R3, R242, R11, R20, 0x1, P0 ;  /* 0x0000000bf2032211 */ /* 0x004fca00000f0c14 */
[----:B------:R1:W-:Y:S04]  /*22e0*/  @P2 LDGSTS.E.BYPASS.LTC128B.128 [R243+0x6900], [R2.64], !P5 ;  /* 0x0690000002f32fae */ /* 0x0003e8000e901d46 */
[----:B------:R-:W0:Y:S04]  /*22f0*/  LDGDEPBAR ;  /* 0x00000000000079af */ /* 0x000e280000000000 */
[----:B------:R-:W1:Y:S04]  /*2300*/  SHFL.IDX PT, R5, R0, RZ, 0x181f ;  /* 0x00181fff00057589 */ /* 0x000e6800000e0000 */
[----:B------:R-:W2:Y:S04]  /*2310*/  SHFL.IDX PT, R14, R0, 0x1, 0x181f ;  /* 0x00381f00000e7f89 */ /* 0x000ea800000e0000 */
[----:B------:R-:W4:Y:S04]  /*2320*/  SHFL.IDX PT, R12, R0, 0x2, 0x181f ;  /* 0x00581f00000c7f89 */ /* 0x000f2800000e0000 */
[----:B------:R-:W-:Y:S01]  /*2330*/  STL [R1+0x58], R18 ;  /* 0x0000581201007387 */ /* 0x000fe20000100800 */
[----:B------:R-:W-:-:S04]  /*2340*/  DEPBAR.LE SB0, 0x1 ;  /* 0x000080400000791a */ /* 0x000fc80000000000 */
[----:B------:R-:W-:-:S04]  /*2350*/  DEPBAR.LE SB0, 0x0 ;  /* 0x000080000000791a */ /* 0x000fc80000000000 */
[----:B------:R-:W-:Y:S06]  /*2360*/  BAR.SYNC.DEFER_BLOCKING 0x0 ;  /* 0x0000000000007b1d */ /* 0x000fec0000010000 */
[----:B-----5:R-:W5:Y:S04]  /*2370*/  SHFL.IDX PT, R8, R16, 0x1, 0x181f ;  /* 0x00381f0010087f89 */ /* 0x020f6800000e0000 */
[----:B------:R-:W2:Y:S04]  /*2380*/  SHFL.IDX PT, R13, R16, 0x2, 0x181f ;  /* 0x00581f00100d7f89 */ /* 0x000ea800000e0000 */
[----:B------:R-:W3:Y:S04]  /*2390*/  SHFL.IDX PT, R18, R0, 0x4, 0x181f ;  /* 0x00981f0000127f89 */ /* 0x000ee800000e0000 */
[----:B------:R-:W3:Y:S04]  /*23a0*/  SHFL.IDX PT, R10, R0, 0x3, 0x181f ;  /* 0x00781f00000a7f89 */ /* 0x000ee800000e0000 */
[----:B------:R-:W3:Y:S04]  /*23b0*/  SHFL.IDX PT, R9, R16, RZ, 0x181f ;  /* 0x00181fff10097589 */ /* 0x000ee800000e0000 */
[----:B------:R-:W3:Y:S01]  /*23c0*/  SHFL.IDX PT, R11, R16, 0x3, 0x181f ;  /* 0x00781f00100b7f89 */ /* 0x000ee200000e0000 */
[----:B-1----:R-:W-:-:S03]  /*23d0*/  IADD3 R2, P0, R5, R170, RZ ;  /* 0x000000aa05027210 */ /* 0x002fc60007f1e0ff */
[----:B------:R-:W1:Y:S04]  /*23e0*/  SHFL.IDX PT, R17, R0, 0x5, 0x181f ;  /* 0x00b81f0000117f89 */ /* 0x000e6800000e0000 */
[----:B------:R-:W1:Y:S01]  /*23f0*/  SHFL.IDX PT, R19, R16, 0x4, 0x181f ;  /* 0x00981f0010137f89 */ /* 0x000e6200000e0000 */
[----:B--2---:R-:W-:-:S03]  /*2400*/  IADD3 R14, P1, R14, R170, RZ ;  /* 0x000000aa0e0e7210 */ /* 0x004fc60007f3e0ff */
[----:B------:R-:W2:Y:S01]  /*2410*/  SHFL.IDX PT, R5, R16, 0x5, 0x181f ;  /* 0x00b81f0010057f89 */ /* 0x000ea200000e0000 */
[----:B----4-:R-:W-:-:S03]  /*2420*/  IADD3 R12, P2, R12, R170, RZ ;  /* 0x000000aa0c0c7210 */ /* 0x010fc60007f5e0ff */
[----:B------:R-:W-:Y:S01]  /*2430*/  LDSM.16.M88.4 R32, [R231] ;  /* 0x00000000e720783b */ /* 0x000fe20000000200 */
[----:B-----5:R-:W-:-:S03]  /*2440*/  IADD3.X R15, R8, R36, RZ, P1, !PT ;  /* 0x00000024080f7210 */ /* 0x020fc60000ffe4ff */
[----:B------:R-:W-:Y:S01]  /*2450*/  LDSM.16.M88.4 R48, [R224] ;  /* 0x00000000e030783b */ /* 0x000fe20000000200 */
[----:B------:R-:W-:Y:S02]  /*2460*/  IADD3.X R13, R13, R36, RZ, P2, !PT ;  /* 0x000000240d0d7210 */ /* 0x000fe400017fe4ff */
[----:B---3--:R-:W-:Y:S01]  /*2470*/  IADD3 R8, P2, R18, R170, RZ ;  /* 0x000000aa12087210 */ /* 0x008fe20007f5e0ff */
[----:B------:R-:W-:Y:S04]  /*2480*/  LDSM.16.M88.4 R28, [R231+0x2000] ;  /* 0x00200000e71c783b */ /* 0x000fe80000000200 */
[----:B------:R-:W3:Y:S01]  /*2490*/  SHFL.IDX PT, R18, R0, 0x6, 0x181f ;  /* 0x00d81f0000127f89 */ /* 0x000ee200000e0000 */
[----:B------:R-:W-:-:S03]  /*24a0*/  ISETP.GE.AND P6, PT, R242, c[0x0][0x1d4], PT ;  /* 0x00007500f2007a0c */ /* 0x000fc60003fc6270 */
[----:B------:R-:W4:Y:S01]  /*24b0*/  SHFL.IDX PT, R0, R16, 0x6, 0x181f ;  /* 0x00d81f0010007f89 */ /* 0x000f2200000e0000 */
[----:B------:R-:W-:Y:S02]  /*24c0*/  IADD3 R10, P1, R10, R170, RZ ;  /* 0x000000aa0a0a7210 */ /* 0x000fe40007f3e0ff */
[-C--:B------:R-:W-:Y:S01]  /*24d0*/  IADD3.X R3, R9, R36.reuse, RZ, P0, !PT ;  /* 0x0000002409037210 */ /* 0x080fe200007fe4ff */
[----:B------:R-:W-:Y:S01]  /*24e0*/  LDSM.16.M88.4 R24, [R234] ;  /* 0x00000000ea18783b */ /* 0x000fe20000000200 */
[C---:B------:R-:W-:Y:S02]  /*24f0*/  ISETP.LT.OR P0, PT, R4.reuse, 0x1, P6 ;  /* 0x000000010400780c */ /* 0x040fe40003701670 */
[----:B------:R-:W-:Y:S01]  /*2500*/  IADD3.X R11, R11, R36, RZ, P1, !PT ;  /* 0x000000240b0b7210 */ /* 0x000fe20000ffe4ff */
[----:B------:R-:W5:Y:S01]  /*2510*/  LDSM.16.M88.4 R52, [R235] ;  /* 0x00000000eb34783b */ /* 0x000f620000000200 */
[----:B-1----:R-:W-:Y:S02]  /*2520*/  IADD3 R6, P1, R17, R170, RZ ;  /* 0x000000aa11067210 */ /* 0x002fe40007f3e0ff */
[----:B------:R-:W-:Y:S01]  /*2530*/  IADD3.X R9, R19, R36, RZ, P2, !PT ;  /* 0x0000002413097210 */ /* 0x000fe200017fe4ff */
[----:B------:R-:W-:Y:S01]  /*2540*/  LDSM.16.M88.4 R76, [R224+0x800] ;  /* 0x00080000e04c783b */ /* 0x000fe20000000200 */
[----:B------:R-:W-:-:S02]  /*2550*/  ISETP.LT.OR P2, PT, R4, 0x11, P6 ;  /* 0x000000110400780c */ /* 0x000fc40003741670 */
[----:B--2---:R-:W-:Y:S01]  /*2560*/  IADD3.X R7, R5, R36, RZ, P1, !PT ;  /* 0x0000002405077210 */ /* 0x004fe20000ffe4ff */
[----:B------:R-:W-:Y:S01]  /*2570*/  LDSM.16.M88.4 R88, [R224+0x1000] ;  /* 0x00100000e058783b */ /* 0x000fe20000000200 */
[----:B------:R-:W-:-:S03]  /*2580*/  ISETP.LT.OR P1, PT, R4, 0x21, P6 ;  /* 0x000000210400780c */ /* 0x000fc60003721670 */
[----:B------:R-:W-:Y:S04]  /*2590*/  LDSM.16.M88.4 R96, [R224+0x1800] ;  /* 0x00180000e060783b */ /* 0x000fe80000000200 */
[----:B------:R-:W-:Y:S04]  /*25a0*/  LDSM.16.M88.4 R104, [R224+0x2000] ;  /* 0x00200000e068783b */ /* 0x000fe80000000200 */
[----:B------:R-:W-:Y:S04]  /*25b0*/  LDSM.16.M88.4 R112, [R224+0x2800] ;  /* 0x00280000e070783b */ /* 0x000fe80000000200 */
[----:B------:R-:W-:Y:S04]  /*25c0*/  LDSM.16.M88.4 R124, [R224+0x3000] ;  /* 0x00300000e07c783b */ /* 0x000fe80000000200 */
[----:B------:R-:W1:Y:S04]  /*25d0*/  LDSM.16.M88.4 R20, [R234+0x2000] ;  /* 0x00200000ea14783b */ /* 0x000e680000000200 */
[----:B------:R-:W-:Y:S04]  /*25e0*/  LDSM.16.M88.4 R84, [R241] ;  /* 0x00000000f154783b */ /* 0x000fe80000000200 */
[----:B------:R-:W-:Y:S04]  /*25f0*/  LDSM.16.M88.4 R92, [R240] ;  /* 0x00000000f05c783b */ /* 0x000fe80000000200 */
[----:B------:R-:W-:Y:S04]  /*2600*/  LDSM.16.M88.4 R100, [R239] ;  /* 0x00000000ef64783b */ /* 0x000fe80000000200 */
[----:B------:R-:W-:Y:S04]  /*2610*/  LDSM.16.M88.4 R108, [R238] ;  /* 0x00000000ee6c783b */ /* 0x000fe80000000200 */
[----:B------:R-:W-:Y:S04]  /*2620*/  LDSM.16.M88.4 R116, [R237] ;  /* 0x00000000ed74783b */ /* 0x000fe80000000200 */
[----:B------:R-:W-:Y:S04]  /*2630*/  LDSM.16.M88.4 R128, [R236] ;  /* 0x00000000ec80783b */ /* 0x000fe80000000200 */
[----:B------:R-:W-:Y:S01]  /*2640*/  @!PT LDS RZ, [RZ] ;  /* 0x00000000fffff984 */ /* 0x000fe20000000800 */
[----:B------:R-:W-:Y:S01]  /*2650*/  @!PT LDS RZ, [RZ] ;  /* 0x00000000fffff984 */ /* 0x000fe20000000800 */
[----:B------:R-:W-:Y:S01]  /*2660*/  @!PT LDS RZ, [RZ] ;  /* 0x00000000fffff984 */ /* 0x000fe20000000800 */
[----:B------:R3:W-:Y:S04]  /*2670*/  LDGSTS.E.BYPASS.LTC128B.128 [R243+0x100], [R2.64], !P0 ;  /* 0x0010000002f37fae */ /* 0x0007e8000c101d46 */
[----:B------:R2:W-:Y:S01]  /*2680*/  LDGSTS.E.BYPASS.LTC128B.128 [R243+0x900], [R14.64], !P2 ;  /* 0x009000000ef37fae */ /* 0x0005e2000d101d46 */
[----:B------:R-:W-:-:S03]  /*2690*/  ISETP.LT.OR P2, PT, R4, 0x31, P6 ;  /* 0x000000310400780c */ /* 0x000fc60003741670 */
[----:B------:R2:W-:Y:S01]  /*26a0*/  LDGSTS.E.BYPASS.LTC128B.128 [R243+0x1100], [R12.64], !P1 ;  /* 0x011000000cf37fae */ /* 0x0005e2000c901d46 */
[----:B------:R-:W-:-:S09]  /*26b0*/  ISETP.LT.OR P1, PT, R4, 0x51, P6 ;  /* 0x000000510400780c */ /* 0x000fd20003721670 */
[----:B------:R1:W-:Y:S01]  /*26c0*/  LDGSTS.E.BYPASS.LTC128B.128 [R243+0x1900], [R10.64], !P2 ;  /* 0x019000000af37fae */ /* 0x0003e2000d101d46 */
[----:B---3--:R-:W-:-:S04]  /*26d0*/  IADD3 R2, P0, R18, R170, RZ ;  /* 0x000000aa12027210 */ /* 0x008fc80007f1e0ff */
[----:B----4-:R-:W-:Y:S02]  /*26e0*/  IADD3.X R3, R0, R36, RZ, P0, !PT ;  /* 0x0000002400037210 */ /* 0x010fe400007fe4ff */
[C---:B------:R-:W-:Y:S02]  /*26f0*/  ISETP.LT.OR P0, PT, R4.reuse, 0x41, P6 ;  /* 0x000000410400780c */ /* 0x040fe40003701670 */
[----:B------:R-:W-:Y:S01]  /*2700*/  ISETP.LT.OR P6, PT, R4, 0x61, P6 ;  /* 0x000000610400780c */ /* 0x000fe200037c1670 */
[-C--:B--2---:R-:W-:Y:S10]  /*2710*/  HMMA.16816.F32 R12, R32, R48.reuse, RZ ;  /* 0x00000030200c723c */ /* 0x084ff400000018ff */
[----:B------:R1:W-:Y:S04]  /*2720*/  LDGSTS.E.BYPASS.LTC128B.128 [R243+0x2100], [R8.64], !P0 ;  /* 0x0210000008f37fae */ /* 0x0003e8000c101d46 */
[----:B------:R2:W-:Y:S04]  /*2730*/  LDGSTS.E.BYPASS.LTC128B.128 [R243+0x2900], [R6.64], !P1 ;  /* 0x0290000006f37fae */ /* 0x0005e8000c901d46 */
[----:B------:R3:W-:Y:S04]  /*2740*/  LDGSTS.E.BYPASS.LTC128B.128 [R243+0x3100], [R2.64], !P6 ;  /* 0x0310000002f37fae */ /* 0x0007e8000f101d46 */
[----:B------:R-:W-:Y:S04]  /*2750*/  LDSM.16.M88.4 R40, [R230] ;  /* 0x00000000e628783b */ /* 0x000fe80000000200 */
[----:B------:R-:W4:Y:S01]  /*2760*/  LDSM.16.M88.4 R16, [R232] ;  /* 0x00000000e810783b */ /* 0x000f220000000200 */
[----:B------:R-:W-:Y:S03]  /*2770*/  HMMA.16816.F32 R56, R28, R48, RZ ;  /* 0x000000301c38723c */ /* 0x000fe600000018ff */
[----:B------:R-:W-:Y:S04]  /*2780*/  LDSM.16.M88.4 R44, [R227] ;  /* 0x00000000e32c783b */ /* 0x000fe80000000200 */
[----:B------:R-:W0:Y:S01]  /*2790*/  LDGDEPBAR ;  /* 0x00000000000079af */ /* 0x000e220000000000 */
[----:B-----5:R-:W-:Y:S03]  /*27a0*/  HMMA.16816.F32 R60, R24, R52, R12 ;  /* 0x00000034183c723c */ /* 0x020fe6000000180c */
[----:B------:R-:W5:Y:S04]  /*27b0*/  LDSM.16.M88.4 R12, [R232+0x2000] ;  /* 0x00200000e80c783b */ /* 0x000f680000000200 */
[----:B-1----:R-:W1:Y:S01]  /*27c0*/  LDSM.16.M88.4 R8, [R233] ;  /* 0x00000000e908783b */ /* 0x002e620000000200 */
[----:B------:R-:W-:Y:S03]  /*27d0*/  HMMA.16816.F32 R68, R32, R50, RZ ;  /* 0x000000322044723c */ /* 0x000fe600000018ff */
[----:B--2---:R-:W2:Y:S05]  /*27e0*/  LDSM.16.M88.4 R4, [R233+0x2000] ;  /* 0x00200000e904783b */ /* 0x004eaa0000000200 */
[----:B------:R-:W-:Y:S08]  /*27f0*/  HMMA.16816.F32 R56, R20, R52, R56 ;  /* 0x000000341438723c */ /* 0x000ff00000001838 */
[----:B----4-:R-:W-:Y:S08]  /*2800*/  HMMA.16816.F32 R64, R16, R40, R60 ;  /* 0x000000281040723c */ /* 0x010ff0000000183c */
[----:B------:R-:W-:Y:S08]  /*2810*/  HMMA.16816.F32 R60, R28, R50, RZ ;  /* 0x000000321c3c723c */ /* 0x000ff000000018ff */
[----:B-----5:R-:W-:Y:S08]  /*2820*/  HMMA.16816.F32 R48, R12, R40, R56 ;  /* 0x000000280c30723c */ /* 0x020ff00000001838 */
[----:B------:R-:W-:Y:S08]  /*2830*/  HMMA.16816.F32 R56, R24, R54, R68 ;  /* 0x000000361838723c */ /* 0x000ff00000001844 */
[----:B-1----:R-:W-:Y:S08]  /*2840*/  HMMA.16816.F32 R68, R8, R44, R64 ;  /* 0x0000002c0844723c */ /* 0x002ff00000001840 */
[----:B------:R-:W-:Y:S08]  /*2850*/  HMMA.16816.F32 R64, R20, R54, R60 ;  /* 0x000000361440723c */ /* 0x000ff0000000183c */
[----:B------:R-:W-:Y:S08]  /*2860*/  HMMA.16816.F32 R60, R32, R76, RZ ;  /* 0x0000004c203c723c */ /* 0x000ff000000018ff */
[----:B--2---:R-:W-:Y:S01]  /*2870*/  HMMA.16816.F32 R80, R4, R44, R48 ;  /* 0x0000002c0450723c */ /* 0x004fe20000001830 */
[----:B------:R-:W1:Y:S07]  /*2880*/  LDSM.16.M88.4 R48, [R230+0x800] ;  /* 0x00080000e630783b */ /* 0x000e6e0000000200 */
[----:B------:R-:W-:Y:S01]  /*2890*/  HMMA.16816.F32 R52, R16, R42, R56 ;  /* 0x0000002a1034723c */ /* 0x000fe20000001838 */
[----:B------:R-:W-:-:S07]  /*28a0*/  FMUL.FTZ R0, R68, c[0x0][0x320] ;  /* 0x0000c80044007a20 */ /* 0x000fce0000410000 */
[----:B------:R-:W-:Y:S01]  /*28b0*/  HMMA.16816.F32 R56, R28, R76, RZ ;  /* 0x0000004c1c38723c */ /* 0x000fe200000018ff */
[----:B------:R2:W4:Y:S07]  /*28c0*/  MUFU.TANH R169, R0 ;  /* 0x0000000000a97308 */ /* 0x00052e0000002400 */
[----:B------:R-:W-:Y:S01]  /*28d0*/  HMMA.16816.F32 R60, R24, R84, R60 ;  /* 0x00000054183c723c */ /* 0x000fe2000000183c */
[----:B--2---:R-:W-:-:S07]  /*28e0*/  FMUL.FTZ R0, R69, c[0x0][0x320] ;  /* 0x0000c80045007a20 */ /* 0x004fce0000410000 */
[----:B------:R-:W-:Y:S01]  /*28f0*/  HMMA.16816.F32 R64, R12, R42, R64 ;  /* 0x0000002a0c40723c */ /* 0x000fe20000001840 */
[----:B------:R-:W2:Y:S01]  /*2900*/  LDSM.16.M88.4 R40, [R227+0x800] ;  /* 0x00080000e328783b */ /* 0x000ea20000000200 */
[----:B------:R5:W1:Y:S02]  /*2910*/  MUFU.TANH R168, R0 ;  /* 0x0000000000a87308 */ /* 0x000a640000002400 */
[----:B-----5:R-:W-:-:S06]  /*2920*/  FMUL.FTZ R0, R70, c[0x0][0x320] ;  /* 0x0000c80046007a20 */ /* 0x020fcc0000410000 */
[----:B------:R5:W1:Y:S02]  /*2930*/  MUFU.TANH R201, R0 ;  /* 0x0000000000c97308 */ /* 0x000a640000002400 */
[----:B-----5:R-:W-:Y:S02]  /*2940*/  FMUL.FTZ R0, R71, c[0x0][0x320] ;  /* 0x0000c80047007a20 */ /* 0x020fe40000410000 */
[----:B------:R-:W-:Y:S04]  /*2950*/  HMMA.16816.F32 R68, R8, R46, R52 ;  /* 0x0000002e0844723c */ /* 0x000fe80000001834 */
[----:B------:R5:W1:Y:S04]  /*2960*/  MUFU.TANH R199, R0 ;  /* 0x0000000000c77308 */ /* 0x000a680000002400 */
[----:B------:R-:W-:Y:S01]  /*2970*/  HMMA.16816.F32 R52, R20, R84, R56 ;  /* 0x000000541434723c */ /* 0x000fe20000001838 */
[----:B-----5:R-:W-:-:S07]  /*2980*/  FMUL.FTZ R0, R80, c[0x0][0x320] ;  /* 0x0000c80050007a20 */ /* 0x020fce0000410000 */
[----:B------:R-:W-:Y:S01]  /*2990*/  HMMA.16816.F32 R56, R32, R78, RZ ;  /* 0x0000004e2038723c */ /* 0x000fe200000018ff */
[----:B------:R5:W2:Y:S07]  /*29a0*/  MUFU.TANH R185, R0 ;  /* 0x0000000000b97308 */ /* 0x000aae0000002400 */
[----:B-1----:R-:W-:Y:S01]  /*29b0*/  HMMA.16816.F32 R60, R16, R48, R60 ;  /* 0x00000030103c723c */ /* 0x002fe2000000183c */
[----:B-----5:R-:W-:-:S04]  /*29c0*/  FMUL.FTZ R0, R81, c[0x0][0x320] ;  /* 0x0000c80051007a20 */ /* 0x020fc80000410000 */
[----:B------:R1:W1:Y:S03]  /*29d0*/  MUFU.TANH R183, R0 ;  /* 0x0000000000b77308 */ /* 0x0002660000002400 */
[----:B------:R-:W-:Y:S01]  /*29e0*/  HMMA.16816.F32 R72, R4, R46, R64 ;  /* 0x0000002e0448723c */ /* 0x000fe20000001840 */
[----:B-1----:R-:W-:-:S04]  /*29f0*/  FMUL.FTZ R0, R82, c[0x0][0x320] ;  /* 0x0000c80052007a20 */ /* 0x002fc80000410000 */
[----:B------:R1:W1:Y:S03]  /*2a00*/  MUFU.TANH R202, R0 ;  /* 0x0000000000ca7308 */ /* 0x0002660000002400 */
[----:B------:R-:W-:Y:S01]  /*2a10*/  HMMA.16816.F32 R64, R28, R78, RZ ;  /* 0x0000004e1c40723c */ /* 0x000fe200000018ff */
[----:B-1----:R-:W-:-:S04]  /*2a20*/  FMUL.FTZ R0, R83, c[0x0][0x320] ;  /* 0x0000c80053007a20 */ /* 0x002fc80000410000 */
[----:B------:R1:W1:Y:S03]  /*2a30*/  MUFU.TANH R200, R0 ;  /* 0x0000000000c87308 */ /* 0x0002660000002400 */
[----:B------:R-:W-:Y:S01]  /*2a40*/  HMMA.16816.F32 R44, R12, R48, R52 ;  /* 0x000000300c2c723c */ /* 0x000fe20000001834 */
[----:B-1----:R-:W-:-:S04]  /*2a50*/  FMUL.FTZ R0, R68, c[0x0][0x320] ;  /* 0x0000c80044007a20 */ /* 0x002fc80000410000 */
[----:B------:R1:W1:Y:S03]  /*2a60*/  MUFU.TANH R166, R0 ;  /* 0x0000000000a67308 */ /* 0x0002660000002400 */
[----:B------:R-:W-:Y:S01]  /*2a70*/  HMMA.16816.F32 R52, R24, R86, R56 ;  /* 0x000000561834723c */ /* 0x000fe20000001838 */
[----:B-1----:R-:W-:-:S04]  /*2a80*/  FMUL.FTZ R0, R69, c[0x0][0x320] ;  /* 0x0000c80045007a20 */ /* 0x002fc80000410000 */
[----:B------:R1:W1:Y:S03]  /*2a90*/  MUFU.TANH R165, R0 ;  /* 0x0000000000a57308 */ /* 0x0002660000002400 */
[----:B------:R-:W-:Y:S01]  /*2aa0*/  HMMA.16816.F32 R64, R20, R86, R64 ;  /* 0x000000561440723c */ /* 0x000fe20000001840 */
[----:B-1----:R-:W-:-:S04]  /*2ab0*/  FMUL.FTZ R0, R70, c[0x0][0x320] ;  /* 0x0000c80046007a20 */ /* 0x002fc80000410000 */
[----:B------:R1:W1:Y:S02]  /*2ac0*/  MUFU.TANH R197, R0 ;  /* 0x0000000000c57308 */ /* 0x0002640000002400 */
[----:B-1----:R-:W-:Y:S02]  /*2ad0*/  FMUL.FTZ R0, R71, c[0x0][0x320] ;  /* 0x0000c80047007a20 */ /* 0x002fe40000410000 */
[----:B--2---:R-:W-:Y:S04]  /*2ae0*/  HMMA.16816.F32 R68, R8, R40, R60 ;  /* 0x000000280844723c */ /* 0x004fe8000000183c */
[----:B------:R1:W2:Y:S04]  /*2af0*/  MUFU.TANH R195, R0 ;  /* 0x0000000000c37308 */ /* 0x0002a80000002400 */
[----:B------:R-:W-:Y:S01]  /*2b00*/  HMMA.16816.F32 R60, R32, R88, RZ ;  /* 0x00000058203c723c */ /* 0x000fe200000018ff */
[----:B-1----:R-:W-:-:S04]  /*2b10*/  FMUL.FTZ R0, R72, c[0x0][0x320] ;  /* 0x0000c80048007a20 */ /* 0x002fc80000410000 */
[----:B------:R1:W1:Y:S03]  /*2b20*/  MUFU.TANH R182, R0 ;  /* 0x0000000000b67308 */ /* 0x0002660000002400 */
[----:B------:R-:W-:Y:S01]  /*2b30*/  HMMA.16816.F32 R76, R4, R40, R44 ;  /* 0x00000028044c723c */ /* 0x000fe2000000182c */
[----:B------:R-:W5:Y:S07]  /*2b40*/  LDSM.16.M88.4 R44, [R230+0x1000] ;  /* 0x00100000e62c783b */ /* 0x000f6e0000000200 */
[----:B------:R-:W-:Y:S01]  /*2b50*/  HMMA.16816.F32 R52, R16, R50, R52 ;  /* 0x000000321034723c */ /* 0x000fe20000001834 */
[----:B-1----:R-:W-:-:S04]  /*2b60*/  FMUL.FTZ R0, R73, c[0x0][0x320] ;  /* 0x0000c80049007a20 */ /* 0x002fc80000410000 */
[----:B------:R1:W1:Y:S03]  /*2b70*/  MUFU.TANH R181, R0 ;  /* 0x0000000000b57308 */ /* 0x0002660000002400 */
[----:B------:R-:W-:Y:S01]  /*2b80*/  HMMA.16816.F32 R56, R28, R88, RZ ;  /* 0x000000581c38723c */ /* 0x000fe200000018ff */
[----:B-1----:R-:W-:-:S04]  /*2b90*/  FMUL.FTZ R0, R74, c[0x0][0x320] ;  /* 0x0000c8004a007a20 */ /* 0x002fc80000410000 */
[----:B------:R1:W1:Y:S03]  /*2ba0*/  MUFU.TANH R198, R0 ;  /* 0x0000000000c67308 */ /* 0x0002660000002400 */
[----:B------:R-:W-:Y:S01]  /*2bb0*/  HMMA.16816.F32 R64, R12, R50, R64 ;  /* 0x000000320c40723c */ /* 0x000fe20000001840 */
[----:B------:R-:W2:Y:S01]  /*2bc0*/  LDSM.16.M88.4 R48, [R227+0x1000] ;  /* 0x00100000e330783b */ /* 0x000ea20000000200 */
[----:B-1----:R-:W-:-:S04]  /*2bd0*/  FMUL.FTZ R0, R75, c[0x0][0x320] ;  /* 0x0000c8004b007a20 */ /* 0x002fc80000410000 */
[----:B------:R1:W1:Y:S02]  /*2be0*/  MUFU.TANH R196, R0 ;  /* 0x0000000000c47308 */ /* 0x0002640000002400 */
[----:B------:R-:W-:Y:S01]  /*2bf0*/  HMMA.16816.F32 R60, R24, R92, R60 ;  /* 0x0000005c183c723c */ /* 0x000fe2000000183c */
[----:B-1----:R-:W-:-:S05]  /*2c00*/  FMUL.FTZ R0, R68, c[0x0][0x320] ;  /* 0x0000c80044007a20 */ /* 0x002fca0000410000 */
[----:B------:R1:W1:Y:S02]  /*2c10*/  MUFU.TANH R161, R0 ;  /* 0x0000000000a17308 */ /* 0x0002640000002400 */
[----:B-1----:R-:W-:-:S06]  /*2c20*/  FMUL.FTZ R0, R69, c[0x0][0x320] ;  /* 0x0000c80045007a20 */ /* 0x002fcc0000410000 */
[----:B------:R1:W1:Y:S02]  /*2c30*/  MUFU.TANH R153, R0 ;  /* 0x0000000000997308 */ /* 0x0002640000002400 */
[----:B-1----:R-:W-:-:S06]  /*2c40*/  FMUL.FTZ R0, R70, c[0x0][0x320] ;  /* 0x0000c80046007a20 */ /* 0x002fcc0000410000 */
[----:B------:R1:W1:Y:S02]  /*2c50*/  MUFU.TANH R193, R0 ;  /* 0x0000000000c17308 */ /* 0x0002640000002400 */
[----:B-1----:R-:W-:Y:S02]  /*2c60*/  FMUL.FTZ R0, R71, c[0x0][0x320] ;  /* 0x0000c80047007a20 */ /* 0x002fe40000410000 */
[----:B------:R-:W-:Y:S04]  /*2c70*/  HMMA.16816.F32 R68, R8, R42, R52 ;  /* 0x0000002a0844723c */ /* 0x000fe80000001834 */
[----:B------:R1:W1:Y:S04]  /*2c80*/  MUFU.TANH R167, R0 ;  /* 0x0000000000a77308 */ /* 0x0002680000002400 */
[----:B------:R-:W-:Y:S01]  /*2c90*/  HMMA.16816.F32 R52, R20, R92, R56 ;  /* 0x0000005c1434723c */ /* 0x000fe20000001838 */
[----:B-1----:R-:W-:-:S07]  /*2ca0*/  FMUL.FTZ R0, R76, c[0x0][0x320] ;  /* 0x0000c8004c007a20 */ /* 0x002fce0000410000 */
[----:B------:R-:W-:Y:S01]  /*2cb0*/  HMMA.16816.F32 R56, R32, R90, RZ ;  /* 0x0000005a2038723c */ /* 0x000fe200000018ff */
[----:B------:R1:W1:Y:S07]  /*2cc0*/  MUFU.TANH R180, R0 ;  /* 0x0000000000b47308 */ /* 0x00026e0000002400 */
[----:B------:R-:W-:Y:S01]  /*2cd0*/  HMMA.16816.F32 R72, R4, R42, R64 ;  /* 0x0000002a0448723c */ /* 0x000fe20000001840 */
[----:B-1----:R-:W-:-:S07]  /*2ce0*/  FMUL.FTZ R0, R77, c[0x0][0x320] ;  /* 0x0000c8004d007a20 */ /* 0x002fce0000410000 */
[----:B-----5:R-:W-:Y:S01]  /*2cf0*/  HMMA.16816.F32 R60, R16, R44, R60 ;  /* 0x0000002c103c723c */ /* 0x020fe2000000183c */
[----:B------:R1:W1:Y:S07]  /*2d00*/  MUFU.TANH R179, R0 ;  /* 0x0000000000b37308 */ /* 0x00026e0000002400 */
        /* <DEDUP_REMOVED lines=12> */
[----:B-1----:R-:W-:-:S06]  /*2dd0*/  FMUL.FTZ R0, R70, c[0x0][0x320] ;  /* 0x0000c80046007a20 */ /* 0x002fcc0000410000 */
[----:B------:R1:W1:Y:S02]  /*2de0*/  MUFU.TANH R164, R0 ;  /* 0x0000000000a47308 */ /* 0x0002640000002400 */
[----:B-1----:R-:W-:Y:S02]  /*2df0*/  FMUL.FTZ R0, R71, c[0x0][0x320] ;  /* 0x0000c80047007a20 */ /* 0x002fe40000410000 */
[----:B--2---:R-:W-:Y:S04]  /*2e00*/  HMMA.16816.F32 R68, R8, R48, R60 ;  /* 0x000000300844723c */ /* 0x004fe8000000183c */
[----:B------:R1:W2:Y:S04]  /*2e10*/  MUFU.TANH R162, R0 ;  /* 0x0000000000a27308 */ /* 0x0002a80000002400 */
[----:B------:R-:W-:Y:S01]  /*2e20*/  HMMA.16816.F32 R60, R32, R96, RZ ;  /* 0x00000060203c723c */ /* 0x000fe200000018ff */
[----:B-1----:R-:W-:-:S04]  /*2e30*/  FMUL.FTZ R0, R72, c[0x0][0x320] ;  /* 0x0000c80048007a20 */ /* 0x002fc80000410000 */
[----:B------:R1:W1:Y:S03]  /*2e40*/  MUFU.TANH R160, R0 ;  /* 0x0000000000a07308 */ /* 0x0002660000002400 */
[----:B------:R-:W-:Y:S08]  /*2e50*/  HMMA.16816.F32 R76, R4, R48, R40 ;  /* 0x00000030044c723c */ /* 0x000ff00000001828 */
[----:B------:R-:W-:Y:S01]  /*2e60*/  HMMA.16816.F32 R40, R16, R46, R52 ;  /* 0x0000002e1028723c */ /* 0x000fe20000001834 */
[----:B------:R-:W5:Y:S01]  /*2e70*/  LDSM.16.M88.4 R52, [R230+0x1800] ;  /* 0x00180000e634783b */ /* 0x000f620000000200 */
[----:B-1----:R-:W-:-:S04]  /*2e80*/  FMUL.FTZ R0, R73, c[0x0][0x320] ;  /* 0x0000c80049007a20 */ /* 0x002fc80000410000 */
[----:B------:R1:W1:Y:S02]  /*2e90*/  MUFU.TANH R159, R0 ;  /* 0x00000000009f7308 */ /* 0x0002640000002400 */
[----:B------:R-:W-:Y:S01]  /*2ea0*/  HMMA.16816.F32 R64, R12, R46, R64 ;  /* 0x0000002e0c40723c */ /* 0x000fe20000001840 */
[----:B-1----:R-:W-:-:S05]  /*2eb0*/  FMUL.FTZ R0, R74, c[0x0][0x320] ;  /* 0x0000c8004a007a20 */ /* 0x002fca0000410000 */
[----:B------:R1:W1:Y:S02]  /*2ec0*/  MUFU.TANH R184, R0 ;  /* 0x0000000000b87308 */ /* 0x0002640000002400 */
[----:B------:R-:W-:Y:S01]  /*2ed0*/  HMMA.16816.F32 R56, R28, R96, RZ ;  /* 0x000000601c38723c */ /* 0x000fe200000018ff */
[----:B-1----:R-:W-:-:S05]  /*2ee0*/  FMUL.FTZ R0, R75, c[0x0][0x320] ;  /* 0x0000c8004b007a20 */ /* 0x002fca0000410000 */
[----:B------:R1:W1:Y:S02]  /*2ef0*/  MUFU.TANH R163, R0 ;  /* 0x0000000000a37308 */ /* 0x0002640000002400 */
[----:B------:R-:W-:Y:S01]  /*2f00*/  HMMA.16816.F32 R60, R24, R100, R60 ;  /* 0x00000064183c723c */ /* 0x000fe2000000183c */
[----:B-1----:R-:W-:-:S05]  /*2f10*/  FMUL.FTZ R0, R68, c[0x0][0x320] ;  /* 0x0000c80044007a20 */ /* 0x002fca0000410000 */
[----:B------:R1:W1:Y:S02]  /*2f20*/  MUFU.TANH R145, R0 ;  /* 0x0000000000917308 */ /* 0x0002640000002400 */
[----:B-1----:R-:W-:-:S06]  /*2f30*/  FMUL.FTZ R0, R69, c[0x0][0x320] ;  /* 0x0000c80045007a20 */ /* 0x002fcc0000410000 */
[----:B------:R1:W1:Y:S01]  /*2f40*/  MUFU.TANH R144, R0 ;  /* 0x0000000000907308 */ /* 0x0002620000002400 */
[----:B------:R-:W-:Y:S01]  /*2f50*/  HMMA.16816.F32 R72, R4, R50, R64 ;  /* 0x000000320448723c */ /* 0x000fe20000001840 */
[----:B-1----:R-:W-:-:S06]  /*2f60*/  FMUL.FTZ R0, R70, c[0x0][0x320] ;  /* 0x0000c80046007a20 */ /* 0x002fcc0000410000 */
[----:B------:R1:W1:Y:S01]  /*2f70*/  MUFU.TANH R152, R0 ;  /* 0x0000000000987308 */ /* 0x0002620000002400 */
[----:B------:R-:W-:Y:S01]  /*2f80*/  HMMA.16816.F32 R44, R20, R100, R56 ;  /* 0x00000064142c723c */ /* 0x000fe20000001838 */
[----:B-1----:R-:W-:-:S07]  /*2f90*/  FMUL.FTZ R0, R71, c[0x0][0x320] ;  /* 0x0000c80047007a20 */ /* 0x002fce0000410000 */
[----:B------:R-:W-:Y:S01]  /*2fa0*/  HMMA.16816.F32 R68, R8, R50, R40 ;  /* 0x000000320844723c */ /* 0x000fe20000001828 */
[----:B------:R-:W1:Y:S01]  /*2fb0*/  LDSM.16.M88.4 R40, [R227+0x1800] ;  /* 0x00180000e328783b */ /* 0x000e620000000200 */
[----:B------:R2:W1:Y:S06]  /*2fc0*/  MUFU.TANH R151, R0 ;  /* 0x0000000000977308 */ /* 0x00046c0000002400 */
[----:B------:R-:W-:Y:S01]  /*2fd0*/  HMMA.16816.F32 R48, R32, R98, RZ ;  /* 0x000000622030723c */ /* 0x000fe200000018ff */
[----:B--2---:R-:W-:-:S04]  /*2fe0*/  FMUL.FTZ R0, R76, c[0x0][0x320] ;  /* 0x0000c8004c007a20 */ /* 0x004fc80000410000 */
[----:B------:R2:W1:Y:S03]  /*2ff0*/  MUFU.TANH R156, R0 ;  /* 0x00000000009c7308 */ /* 0x0004660000002400 */
[----:B-----5:R-:W-:Y:S01]  /*3000*/  HMMA.16816.F32 R56, R16, R52, R60 ;  /* 0x000000341038723c */ /* 0x020fe2000000183c */
[----:B--2---:R-:W-:-:S04]  /*3010*/  FMUL.FTZ R0, R77, c[0x0][0x320] ;  /* 0x0000c8004d007a20 */ /* 0x004fc80000410000 */
[----:B------:R2:W1:Y:S03]  /*3020*/  MUFU.TANH R155, R0 ;  /* 0x00000000009b7308 */ /* 0x0004660000002400 */
[----:B------:R-:W-:Y:S01]  /*3030*/  HMMA.16816.F32 R60, R28, R98, RZ ;  /* 0x000000621c3c723c */ /* 0x000fe200000018ff */
[----:B--2---:R-:W-:-:S04]  /*3040*/  FMUL.FTZ R0, R78, c[0x0][0x320] ;  /* 0x0000c8004e007a20 */ /* 0x004fc80000410000 */
[----:B------:R2:W1:Y:S03]  /*3050*/  MUFU.TANH R158, R0 ;  /* 0x00000000009e7308 */ /* 0x0004660000002400 */
[----:B------:R-:W-:Y:S01]  /*3060*/  HMMA.16816.F32 R44, R12, R52, R44 ;  /* 0x000000340c2c723c */ /* 0x000fe2000000182c */
[----:B--2---:R-:W-:-:S04]  /*3070*/  FMUL.FTZ R0, R79, c[0x0][0x320] ;  /* 0x0000c8004f007a20 */ /* 0x004fc80000410000 */
[----:B------:R2:W1:Y:S03]  /*3080*/  MUFU.TANH R157, R0 ;  /* 0x00000000009d7308 */ /* 0x0004660000002400 */
[----:B------:R-:W-:Y:S01]  /*3090*/  HMMA.16816.F32 R48, R24, R102, R48 ;  /* 0x000000661830723c */ /* 0x000fe20000001830 */
[----:B--2---:R-:W-:-:S04]  /*30a0*/  FMUL.FTZ R0, R68, c[0x0][0x320] ;  /* 0x0000c80044007a20 */ /* 0x004fc80000410000 */
[----:B------:R2:W1:Y:S02]  /*30b0*/  MUFU.TANH R101, R0 ;  /* 0x0000000000657308 */ /* 0x0004640000002400 */
[----:B--2---:R-:W-:-:S06]  /*30c0*/  FMUL.FTZ R0, R69, c[0x0][0x320] ;  /* 0x0000c80045007a20 */ /* 0x004fcc0000410000 */
[----:B------:R2:W1:Y:S01]  /*30d0*/  MUFU.TANH R100, R0 ;  /* 0x0000000000647308 */ /* 0x0004620000002400 */
[----:B------:R-:W-:Y:S01]  /*30e0*/  HMMA.16816.F32 R64, R20, R102, R60 ;  /* 0x000000661440723c */ /* 0x000fe2000000183c */
[----:B--2---:R-:W-:-:S06]  /*30f0*/  FMUL.FTZ R0, R70, c[0x0][0x320] ;  /* 0x0000c80046007a20 */ /* 0x004fcc0000410000 */
[----:B------:R2:W1:Y:S01]  /*3100*/  MUFU.TANH R148, R0 ;  /* 0x0000000000947308 */ /* 0x0004620000002400 */
[----:B------:R-:W-:Y:S01]  /*3110*/  HMMA.16816.F32 R60, R32, R104, RZ ;  /* 0x00000068203c723c */ /* 0x000fe200000018ff */
[----:B--2---:R-:W-:-:S07]  /*3120*/  FMUL.FTZ R0, R71, c[0x0][0x320] ;  /* 0x0000c80047007a20 */ /* 0x004fce0000410000 */
[----:B-1----:R-:W-:Y:S01]  /*3130*/  HMMA.16816.F32 R68, R8, R40, R56 ;  /* 0x000000280844723c */ /* 0x002fe20000001838 */
[----:B------:R1:W2:Y:S02]  /*3140*/  MUFU.TANH R146, R0 ;  /* 0x0000000000927308 */ /* 0x0002a40000002400 */
[----:B-1----:R-:W-:-:S06]  /*3150*/  FMUL.FTZ R0, R72, c[0x0][0x320] ;  /* 0x0000c80048007a20 */ /* 0x002fcc0000410000 */
[----:B------:R1:W1:Y:S01]  /*3160*/  MUFU.TANH R122, R0 ;  /* 0x00000000007a7308 */ /* 0x0002620000002400 */
[----:B------:R-:W-:Y:S01]  /*3170*/  HMMA.16816.F32 R76, R4, R40, R44 ;  /* 0x00000028044c723c */ /* 0x000fe2000000182c */
[----:B------:R-:W5:Y:S07]  /*3180*/  LDSM.16.M88.4 R44, [R230+0x2000] ;  /* 0x00200000e62c783b */ /* 0x000f6e0000000200 */
[----:B------:R-:W-:Y:S01]  /*3190*/  HMMA.16816.F32 R48, R16, R54, R48 ;  /* 0x000000361030723c */ /* 0x000fe20000001830 */
[----:B-1----:R-:W-:-:S07]  /*31a0*/  FMUL.FTZ R0, R73, c[0x0][0x320] ;  /* 0x0000c80049007a20 */ /* 0x002fce0000410000 */
[----:B------:R-:W-:Y:S01]  /*31b0*/  HMMA.16816.F32 R56, R28, R104, RZ ;  /* 0x000000681c38723c */ /* 0x000fe200000018ff */
[----:B------:R1:W1:Y:S02]  /*31c0*/  MUFU.TANH R123, R0 ;  /* 0x00000000007b7308 */ /* 0x0002640000002400 */
[----:B-1----:R-:W-:-:S06]  /*31d0*/  FMUL.FTZ R0, R74, c[0x0][0x320] ;  /* 0x0000c8004a007a20 */ /* 0x002fcc0000410000 */
[----:B------:R1:W1:Y:S01]  /*31e0*/  MUFU.TANH R154, R0 ;  /* 0x00000000009a7308 */ /* 0x0002620000002400 */
[----:B------:R-:W-:Y:S01]  /*31f0*/  HMMA.16816.F32 R64, R12, R54, R64 ;  /* 0x000000360c40723c */ /* 0x000fe20000001840 */
        /* <DEDUP_REMOVED lines=8> */
[----:B------:R-:W-:Y:S01]  /*3280*/  HMMA.16816.F32 R56, R32, R106, RZ ;  /* 0x0000006a2038723c */ /* 0x000fe200000018ff */
[----:B-1----:R-:W-:-:S06]  /*3290*/  FMUL.FTZ R0, R70, c[0x0][0x320] ;  /* 0x0000c80046007a20 */ /* 0x002fcc0000410000 */
[----:B------:R1:W1:Y:S02]  /*32a0*/  MUFU.TANH R132, R0 ;  /* 0x0000000000847308 */ /* 0x0002640000002400 */
[----:B-1----:R-:W-:Y:S02]  /*32b0*/  FMUL.FTZ R0, R71, c[0x0][0x320] ;  /* 0x0000c80047007a20 */ /* 0x002fe40000410000 */
[----:B------:R-:W-:Y:S01]  /*32c0*/  HMMA.16816.F32 R68, R8, R42, R48 ;  /* 0x0000002a0844723c */ /* 0x000fe20000001830 */
[----:B------:R-:W1:Y:S03]  /*32d0*/  LDSM.16.M88.4 R48, [R227+0x2000] ;  /* 0x00200000e330783b */ /* 0x000e660000000200 */
[----:B------:R2:W1:Y:S02]  /*32e0*/  MUFU.TANH R133, R0 ;  /* 0x0000000000857308 */ /* 0x0004640000002400 */
[----:B--2---:R-:W-:-:S06]  /*32f0*/  FMUL.FTZ R0, R76, c[0x0][0x320] ;  /* 0x0000c8004c007a20 */ /* 0x004fcc0000410000 */
[----:B------:R2:W1:Y:S01]  /*3300*/  MUFU.TANH R136, R0 ;  /* 0x0000000000887308 */ /* 0x0004620000002400 */
[----:B------:R-:W-:Y:S08]  /*3310*/  HMMA.16816.F32 R72, R4, R42, R64 ;  /* 0x0000002a0448723c */ /* 0x000ff00000001840 */
[----:B-----5:R-:W-:Y:S01]  /*3320*/  HMMA.16816.F32 R60, R16, R44, R60 ;  /* 0x0000002c103c723c */ /* 0x020fe2000000183c */
[----:B--2---:R-:W-:-:S07]  /*3330*/  FMUL.FTZ R0, R77, c[0x0][0x320] ;  /* 0x0000c8004d007a20 */ /* 0x004fce0000410000 */
[----:B------:R-:W-:Y:S01]  /*3340*/  HMMA.16816.F32 R64, R28, R106, RZ ;  /* 0x0000006a1c40723c */ /* 0x000fe200000018ff */
[----:B------:R2:W1:Y:S07]  /*3350*/  MUFU.TANH R137, R0 ;  /* 0x0000000000897308 */ /* 0x00046e0000002400 */
        /* <DEDUP_REMOVED lines=10> */
[----:B------:R2:W2:Y:S01]  /*3400*/  MUFU.TANH R143, R0 ;  /* 0x00000000008f7308 */ /* 0x0004a20000002400 */
[----:B-1----:R-:W-:Y:S01]  /*3410*/  HMMA.16816.F32 R76, R4, R48, R40 ;  /* 0x00000030044c723c */ /* 0x002fe20000001828 */
[----:B--2---:R-:W-:-:S06]  /*3420*/  FMUL.FTZ R0, R70, c[0x0][0x320] ;  /* 0x0000c80046007a20 */ /* 0x004fcc0000410000 */
[----:B------:R1:W2:Y:S01]  /*3430*/  MUFU.TANH R134, R0 ;  /* 0x0000000000867308 */ /* 0x0002a20000002400 */
[----:B------:R-:W-:Y:S01]  /*3440*/  HMMA.16816.F32 R40, R16, R46, R52 ;  /* 0x0000002e1028723c */ /* 0x000fe20000001834 */
[----:B------:R-:W5:Y:S01]  /*3450*/  LDSM.16.M88.4 R52, [R230+0x2800] ;  /* 0x00280000e634783b */ /* 0x000f620000000200 */
[----:B-1----:R-:W-:-:S06]  /*3460*/  FMUL.FTZ R0, R71, c[0x0][0x320] ;  /* 0x0000c80047007a20 */ /* 0x002fcc0000410000 */
[----:B------:R-:W-:Y:S08]  /*3470*/  HMMA.16816.F32 R68, R8, R48, R60 ;  /* 0x000000300844723c */ /* 0x000ff0000000183c */
[----:B------:R-:W-:Y:S01]  /*3480*/  HMMA.16816.F32 R60, R32, R112, RZ ;  /* 0x00000070203c723c */ /* 0x000fe200000018ff */
[----:B------:R1:W1:Y:S02]  /*3490*/  MUFU.TANH R135, R0 ;  /* 0x0000000000877308 */ /* 0x0002640000002400 */
[----:B-1----:R-:W-:-:S06]  /*34a0*/  FMUL.FTZ R0, R72, c[0x0][0x320] ;  /* 0x0000c80048007a20 */ /* 0x002fcc0000410000 */
[----:B------:R1:W1:Y:S01]  /*34b0*/  MUFU.TANH R138, R0 ;  /* 0x00000000008a7308 */ /* 0x0002620000002400 */
[----:B------:R-:W-:Y:S08]  /*34c0*/  HMMA.16816.F32 R56, R28, R112, RZ ;  /* 0x000000701c38723c */ /* 0x000ff000000018ff */
        /* <DEDUP_REMOVED lines=8> */
[----:B-1----:R-:W-:-:S06]  /*3550*/  FMUL.FTZ R0, R68, c[0x0][0x320] ;  /* 0x0000c80044007a20 */ /* 0x002fcc0000410000 */
[----:B------:R1:W1:Y:S01]  /*3560*/  MUFU.TANH R91, R0 ;  /* 0x00000000005b7308 */ /* 0x0002620000002400 */
[----:B------:R-:W-:Y:S01]  /*3570*/  HMMA.16816.F32 R44, R20, R116, R56 ;  /* 0x00000074142c723c */ /* 0x000fe20000001838 */
[----:B-1----:R-:W-:-:S06]  /*3580*/  FMUL.FTZ R0, R69, c[0x0][0x320] ;  /* 0x0000c80045007a20 */ /* 0x002fcc0000410000 */
[----:B------:R1:W1:Y:S01]  /*3590*/  MUFU.TANH R90, R0 ;  /* 0x00000000005a7308 */ /* 0x0002620000002400 */
[----:B------:R-:W-:Y:S08]  /*35a0*/  HMMA.16816.F32 R72, R4, R50, R64 ;  /* 0x000000320448723c */ /* 0x000ff00000001840 */
[----:B-----5:R-:W-:Y:S01]  /*35b0*/  HMMA.16816.F32 R56, R16, R52, R60 ;  /* 0x000000341038723c */ /* 0x020fe2000000183c */
[----:B-1----:R-:W-:-:S04]  /*35c0*/  FMUL.FTZ R0, R70, c[0x0][0x320] ;  /* 0x0000c80046007a20 */ /* 0x002fc80000410000 */
[----:B------:R1:W1:Y:S03]  /*35d0*/  MUFU.TANH R97, R0 ;  /* 0x0000000000617308 */ /* 0x0002660000002400 */
[----:B------:R-:W-:Y:S01]  /*35e0*/  HMMA.16816.F32 R60, R28, R114, RZ ;  /* 0x000000721c3c723c */ /* 0x000fe200000018ff */
[----:B-1----:R-:W-:-:S07]  /*35f0*/  FMUL.FTZ R0, R71, c[0x0][0x320] ;  /* 0x0000c80047007a20 */ /* 0x002fce0000410000 */
[----:B------:R-:W-:Y:S01]  /*3600*/  HMMA.16816.F32 R68, R8, R50, R40 ;  /* 0x000000320844723c */ /* 0x000fe20000001828 */
[----:B------:R-:W1:Y:S07]  /*3610*/  LDSM.16.M88.4 R40, [R227+0x2800] ;  /* 0x00280000e328783b */ /* 0x000e6e0000000200 */
[----:B------:R-:W-:Y:S01]  /*3620*/  HMMA.16816.F32 R48, R32, R114, RZ ;  /* 0x000000722030723c */ /* 0x000fe200000018ff */
[----:B------:R5:W1:Y:S07]  /*3630*/  MUFU.TANH R96, R0 ;  /* 0x0000000000607308 */ /* 0x000a6e0000002400 */
[-C--:B------:R-:W-:Y:S01]  /*3640*/  HMMA.16816.F32 R64, R20, R118.reuse, R60 ;  /* 0x000000761440723c */ /* 0x080fe2000000183c */
[----:B-----5:R-:W-:Y:S11]  /*3650*/  FMUL.FTZ R0, R76, c[0x0][0x320] ;  /* 0x0000c8004c007a20 */ /* 0x020ff60000410000 */
[----:B------:R-:W-:Y:S04]  /*3660*/  @!UPT UIADD3 URZ, URZ, URZ, URZ ;  /* 0x0000003f3f3ff290 */ /* 0x000fe8000fffe03f */
[----:B------:R-:W-:Y:S01]  /*3670*/  HMMA.16816.F32 R48, R24, R118, R48 ;  /* 0x000000761830723c */ /* 0x000fe20000001830 */
[----:B------:R5:W1:Y:S02]  /*3680*/  MUFU.TANH R94, R0 ;  /* 0x00000000005e7308 */ /* 0x000a640000002400 */
[----:B-----5:R-:W-:-:S06]  /*3690*/  FMUL.FTZ R0, R77, c[0x0][0x320] ;  /* 0x0000c8004d007a20 */ /* 0x020fcc0000410000 */
[----:B------:R5:W1:Y:S01]  /*36a0*/  MUFU.TANH R92, R0 ;  /* 0x00000000005c7308 */ /* 0x000a620000002400 */
[----:B------:R-:W-:Y:S01]  /*36b0*/  HMMA.16816.F32 R44, R12, R52, R44 ;  /* 0x000000340c2c723c */ /* 0x000fe2000000182c */
[----:B-----5:R-:W-:-:S06]  /*36c0*/  FMUL.FTZ R0, R78, c[0x0][0x320] ;  /* 0x0000c8004e007a20 */ /* 0x020fcc0000410000 */
[----:B------:R5:W1:Y:S07]  /*36d0*/  MUFU.TANH R95, R0 ;  /* 0x00000000005f7308 */ /* 0x000a6e0000002400 */
[-C--:B------:R-:W-:Y:S08]  /*36e0*/  HMMA.16816.F32 R48, R16, R54.reuse, R48 ;  /* 0x000000361030723c */ /* 0x080ff00000001830 */
[----:B------:R-:W-:Y:S01]  /*36f0*/  HMMA.16816.F32 R52, R12, R54, R64 ;  /* 0x000000360c34723c */ /* 0x000fe20000001840 */
[----:B-----5:R-:W-:-:S04]  /*3700*/  FMUL.FTZ R0, R79, c[0x0][0x320] ;  /* 0x0000c8004f007a20 */ /* 0x020fc80000410000 */
[----:B------:R5:W1:Y:S02]  /*3710*/  MUFU.TANH R93, R0 ;  /* 0x00000000005d7308 */ /* 0x000a640000002400 */
[----:B-----5:R-:W-:-:S06]  /*3720*/  FMUL.FTZ R0, R68, c[0x0][0x320] ;  /* 0x0000c80044007a20 */ /* 0x020fcc0000410000 */
[----:B------:R5:W1:Y:S02]  /*3730*/  MUFU.TANH R82, R0 ;  /* 0x0000000000527308 */ /* 0x000a640000002400 */
[----:B-----5:R-:W-:-:S06]  /*3740*/  FMUL.FTZ R0, R69, c[0x0][0x320] ;  /* 0x0000c80045007a20 */ /* 0x020fcc0000410000 */
[----:B------:R5:W1:Y:S01]  /*3750*/  MUFU.TANH R81, R0 ;  /* 0x0000000000517308 */ /* 0x000a620000002400 */
[----:B------:R-:W-:Y:S01]  /*3760*/  HMMA.16816.F32 R60, R32, R124, RZ ;  /* 0x0000007c203c723c */ /* 0x000fe200000018ff */
[----:B-----5:R-:W-:-:S06]  /*3770*/  FMUL.FTZ R0, R70, c[0x0][0x320] ;  /* 0x0000c80046007a20 */ /* 0x020fcc0000410000 */
[----:B------:R5:W1:Y:S01]  /*3780*/  MUFU.TANH R89, R0 ;  /* 0x0000000000597308 */ /* 0x000a620000002400 */
[----:B------:R-:W-:Y:S01]  /*3790*/  HMMA.16816.F32 R32, R32, R126, RZ ;  /* 0x0000007e2020723c */ /* 0x000fe200000018ff */
[----:B-----5:R-:W-:-:S07]  /*37a0*/  FMUL.FTZ R0, R71, c[0x0][0x320] ;  /* 0x0000c80047007a20 */ /* 0x020fce0000410000 */
[----:B-1----:R-:W-:Y:S01]  /*37b0*/  HMMA.16816.F32 R68, R8, R40, R56 ;  /* 0x000000280844723c */ /* 0x002fe20000001838 */
[----:B------:R1:W1:Y:S07]  /*37c0*/  MUFU.TANH R87, R0 ;  /* 0x0000000000577308 */ /* 0x00026e0000002400 */
[----:B------:R-:W-:Y:S01]  /*37d0*/  HMMA.16816.F32 R56, R28, R124, RZ ;  /* 0x0000007c1c38723c */ /* 0x000fe200000018ff */
[----:B-1----:R-:W-:-:S07]  /*37e0*/  FMUL.FTZ R0, R72, c[0x0][0x320] ;  /* 0x0000c80048007a20 */ /* 0x002fce0000410000 */
[----:B------:R-:W-:Y:S01]  /*37f0*/  HMMA.16816.F32 R64, R4, R42, R52 ;  /* 0x0000002a0440723c */ /* 0x000fe20000001834 */
[----:B------:R1:W1:Y:S07]  /*3800*/  MUFU.TANH R84, R0 ;  /* 0x0000000000547308 */ /* 0x00026e0000002400 */
[----:B------:R-:W-:Y:S01]  /*3810*/  HMMA.16816.F32 R52, R28, R126, RZ ;  /* 0x0000007e1c34723c */ /* 0x000fe200000018ff */
[----:B-1----:R-:W-:-:S07]  /*3820*/  FMUL.FTZ R0, R73, c[0x0][0x320] ;  /* 0x0000c80049007a20 */ /* 0x002fce0000410000 */
[----:B------:R-:W-:Y:S01]  /*3830*/  HMMA.16816.F32 R76, R4, R40, R44 ;  /* 0x00000028044c723c */ /* 0x000fe2000000182c */
[----:B------:R-:W1:Y:S01]  /*3840*/  LDSM.16.M88.4 R44, [R230+0x3000] ;  /* 0x00300000e62c783b */ /* 0x000e620000000200 */
[----:B------:R5:W1:Y:S02]  /*3850*/  MUFU.TANH R83, R0 ;  /* 0x0000000000537308 */ /* 0x000a640000002400 */
[----:B-----5:R-:W-:-:S06]  /*3860*/  FMUL.FTZ R0, R74, c[0x0][0x320] ;  /* 0x0000c8004a007a20 */ /* 0x020fcc0000410000 */
[----:B------:R5:W1:Y:S01]  /*3870*/  MUFU.TANH R86, R0 ;  /* 0x0000000000567308 */ /* 0x000a620000002400 */
[----:B------:R-:W-:Y:S01]  /*3880*/  HMMA.16816.F32 R60, R24, R128, R60 ;  /* 0x00000080183c723c */ /* 0x000fe2000000183c */
[----:B-----5:R-:W-:-:S06]  /*3890*/  FMUL.FTZ R0, R75, c[0x0][0x320] ;  /* 0x0000c8004b007a20 */ /* 0x020fcc0000410000 */
[----:B------:R5:W1:Y:S01]  /*38a0*/  MUFU.TANH R85, R0 ;  /* 0x0000000000557308 */ /* 0x000a620000002400 */
[----:B------:R-:W-:Y:S01]  /*38b0*/  HMMA.16816.F32 R56, R20, R128, R56 ;  /* 0x000000801438723c */ /* 0x000fe20000001838 */
[----:B-----5:R-:W-:-:S06]  /*38c0*/  FMUL.FTZ R0, R68, c[0x0][0x320] ;  /* 0x0000c80044007a20 */ /* 0x020fcc0000410000 */
[----:B------:R5:W1:Y:S01]  /*38d0*/  MUFU.TANH R73, R0 ;  /* 0x0000000000497308 */ /* 0x000a620000002400 */
[-C--:B------:R-:W-:Y:S08]  /*38e0*/  HMMA.16816.F32 R24, R24, R130.reuse, R32 ;  /* 0x000000821818723c */ /* 0x080ff00000001820 */
[----:B------:R-:W-:Y:S01]  /*38f0*/  HMMA.16816.F32 R32, R20, R130, R52 ;  /* 0x000000821420723c */ /* 0x000fe20000001834 */
[----:B-----5:R-:W-:-:S04]  /*3900*/  FMUL.FTZ R0, R69, c[0x0][0x320] ;  /* 0x0000c80045007a20 */ /* 0x020fc80000410000 */
[----:B------:R5:W1:Y:S02]  /*3910*/  MUFU.TANH R72, R0 ;  /* 0x0000000000487308 */ /* 0x000a640000002400 */
[----:B-----5:R-:W-:-:S06]  /*3920*/  FMUL.FTZ R0, R70, c[0x0][0x320] ;  /* 0x0000c80046007a20 */ /* 0x020fcc0000410000 */
[----:B------:R5:W1:Y:S02]  /*3930*/  MUFU.TANH R80, R0 ;  /* 0x0000000000507308 */ /* 0x000a640000002400 */
[----:B-----5:R-:W-:Y:S02]  /*3940*/  FMUL.FTZ R0, R71, c[0x0][0x320] ;  /* 0x0000c80047007a20 */ /* 0x020fe40000410000 */
[----:B------:R-:W-:Y:S01]  /*3950*/  HMMA.16816.F32 R68, R8, R42, R48 ;  /* 0x0000002a0844723c */ /* 0x000fe20000001830 */
[----:B------:R-:W5:Y:S07]  /*3960*/  LDSM.16.M88.4 R48, [R227+0x3000] ;  /* 0x00300000e330783b */ /* 0x000f6e0000000200 */
[----:B-1----:R-:W-:Y:S01]  /*3970*/  HMMA.16816.F32 R28, R12, R44, R56 ;  /* 0x0000002c0c1c723c */ /* 0x002fe20000001838 */
[----:B------:R-:W-:Y:S01]  /*3980*/  FMUL.FTZ R77, R77, c[0x0][0x320] ;  /* 0x0000c8004d4d7a20 */ /* 0x000fe20000410000 */
[----:B------:R1:W1:Y:S01]  /*3990*/  MUFU.TANH R75, R0 ;  /* 0x00000000004b7308 */ /* 0x0002620000002400 */
[----:B------:R-:W-:Y:S01]  /*39a0*/  FMUL.FTZ R78, R78, c[0x0][0x320] ;  /* 0x0000c8004e4e7a20 */ /* 0x000fe20000410000 */
[----:B------:R-:W-:Y:S01]  /*39b0*/  ISETP.GE.AND P0, PT, R245, 0x2, PT ;  /* 0x00000002f500780c */ /* 0x000fe20003f06270 */
[----:B------:R-:W-:Y:S01]  /*39c0*/  FMUL.FTZ R79, R79, c[0x0][0x320] ;  /* 0x0000c8004f4f7a20 */ /* 0x000fe20000410000 */
[----:B------:R-:W-:-:S04]  /*39d0*/  DEPBAR.LE SB0, 0x0 ;  /* 0x000080000000791a */ /* 0x000fc80000000000 */
[C---:B------:R-:W-:Y:S08]  /*39e0*/  HMMA.16816.F32 R40, R16.reuse, R44, R60 ;  /* 0x0000002c1028723c */ /* 0x040ff0000000183c */
[-C--:B------:R-:W-:Y:S08]  /*39f0*/  HMMA.16816.F32 R16, R16, R46.reuse, R24 ;  /* 0x0000002e1010723c */ /* 0x080ff00000001818 */
[----:B------:R-:W-:Y:S08]  /*3a00*/  HMMA.16816.F32 R12, R12, R46, R32 ;  /* 0x0000002e0c0c723c */ /* 0x000ff00000001820 */
[-C--:B-----5:R-:W-:Y:S08]  /*3a10*/  HMMA.16816.F32 R40, R8, R48.reuse, R40 ;  /* 0x000000300828723c */ /* 0x0a0ff00000001828 */
[----:B------:R-:W-:Y:S08]  /*3a20*/  HMMA.16816.F32 R20, R4, R48, R28 ;  /* 0x000000300414723c */ /* 0x000ff0000000181c */
[-C--:B------:R-:W-:Y:S08]  /*3a30*/  HMMA.16816.F32 R8, R8, R50.reuse, R16 ;  /* 0x000000320808723c */ /* 0x080ff00000001810 */
[----:B------:R-:W-:Y:S01]  /*3a40*/  HMMA.16816.F32 R4, R4, R50, R12 ;  /* 0x000000320404723c */ /* 0x000fe2000000180c */
[----:B------:R-:W-:-:S02]  /*3a50*/  FMUL.FTZ R68, R68, c[0x0][0x320] ;  /* 0x0000c80044447a20 */ /* 0x000fc40000410000 */
[----:B------:R-:W-:Y:S02]  /*3a60*/  FMUL.FTZ R69, R69, c[0x0][0x320] ;  /* 0x0000c80045457a20 */ /* 0x000fe40000410000 */
[----:B------:R-:W-:Y:S02]  /*3a70*/  FMUL.FTZ R70, R70, c[0x0][0x320] ;  /* 0x0000c80046467a20 */ /* 0x000fe40000410000 */
[----:B------:R-:W-:Y:S02]  /*3a80*/  FMUL.FTZ R71, R71, c[0x0][0x320] ;  /* 0x0000c80047477a20 */ /* 0x000fe40000410000 */
[----:B------:R-:W-:Y:S02]  /*3a90*/  FMUL.FTZ R64, R64, c[0x0][0x320] ;  /* 0x0000c80040407a20 */ /* 0x000fe40000410000 */
[----:B------:R-:W-:Y:S02]  /*3aa0*/  FMUL.FTZ R65, R65, c[0x0][0x320] ;  /* 0x0000c80041417a20 */ /* 0x000fe40000410000 */
        /* <DEDUP_REMOVED lines=8> */
[----:B-1----:R-:W-:Y:S02]  /*3b30*/  FMUL.FTZ R0, R76, c[0x0][0x320] ;  /* 0x0000c8004c007a20 */ /* 0x002fe40000410000 */
        /* <DEDUP_REMOVED lines=9> */
[----:B------:R-:W-:Y:S01]  /*3bd0*/  FMUL.FTZ R7, R7, c[0x0][0x320] ;  /* 0x0000c80007077a20 */ /* 0x000fe20000410000 */
[----:B------:R3:W1:Y:S08]  /*3be0*/  MUFU.TANH R37, R20 ;  /* 0x0000001400257308 */ /* 0x0006700000002400 */
[----:B------:R3:W1:Y:S08]  /*3bf0*/  MUFU.TANH R39, R23 ;  /* 0x0000001700277308 */ /* 0x0006700000002400 */
[----:B------:R3:W1:Y:S08]  /*3c00*/  MUFU.TANH R74, R0 ;  /* 0x00000000004a7308 */ /* 0x0006700000002400 */
[----:B------:R-:W1:Y:S08]  /*3c10*/  MUFU.TANH R77, R77 ;  /* 0x0000004d004d7308 */ /* 0x000e700000002400 */
        /* <DEDUP_REMOVED lines=24> */
[----:B------:R-:W-:Y:S01]  /*3da0*/  BSSY B0, `(.L_x_538) ;  /* 0x0000046000007945 */ /* 0x000fe20003800000 */
[----:B------:R-:W-:Y:S01]  /*3db0*/  BAR.SYNC.DEFER_BLOCKING 0x0 ;  /* 0x0000000000007b1d */ /* 0x000fe20000010000 */
[----:B------:R-:W-:-:S05]  /*3dc0*/  ISETP.GT.AND P2, PT, R175, 0x6f, PT ;  /* 0x0000006faf00780c */ /* 0x000fca0003f44270 */
[----:B------:R-:W-:Y:S05]  /*3dd0*/  @!P0 BRA `(.L_x_539) ;  /* 0x0000042000008947 */ /* 0x000fea0003800000 */
[----:B--234-:R-:W-:Y:S01]  /*3de0*/  IADD3 R2, R175, R121, R178 ;  /* 0x00000079af027210 */ /* 0x01cfe20007ffe0b2 */
[----:B------:R-:W-:-:S03]  /*3df0*/  IMAD.MOV.U32 R244, RZ, RZ, RZ ;  /* 0x000000fffff47224 */ /* 0x000fc600078e00ff */
        /* <DEDUP_REMOVED lines=8> */
[----:B------:R-:W2:Y:S01]  /*3e80*/  @!P2 LDG.E R244, [R4.64] ;  /* 0x0000000604f4a981 */ /* 0x000ea2000c1e1900 */
[----:B------:R-:W-:-:S04]  /*3e90*/  IMAD.MOV R0, RZ, RZ, -R0 ;  /* 0x000000ffff007224 */ /* 0x000fc800078e0a00 */
[----:B------:R-:W-:-:S04]  /*3ea0*/  IMAD R252, R0, c[0x0][0x2b8], R2 ;  /* 0x0000ae0000fc7a24 */ /* 0x000fc800078e0202 */
[----:B------:R-:W-:Y:S01]  /*3eb0*/  IMAD.WIDE.U32 R2, R252, c[0x0][0x1e0], RZ ;  /* 0x00007800fc027a25 */ /* 0x000fe200078e00ff */
[----:B------:R-:W-:-:S05]  /*3ec0*/  SHF.R.S32.HI R0, RZ, 0x1f, R252 ;  /* 0x0000001fff007819 */ /* 0x000fca00000114fc */
[----:B------:R-:W-:-:S04]  /*3ed0*/  IMAD R0, R0, c[0x0][0x1e0], RZ ;  /* 0x0000780000007a24 */ /* 0x000fc800078e02ff */
[----:B------:R-:W-:-:S04]  /*3ee0*/  IMAD R0, R252, c[0x0][0x1e4], R0 ;  /* 0x00007900fc007a24 */ /* 0x000fc800078e0200 */
[----:B------:R-:W-:Y:S01]  /*3ef0*/  IMAD.IADD R3, R3, 0x1, R0 ;  /* 0x0000000103037824 */ /* 0x000fe200078e0200 */
[----:B--2---:R-:W-:-:S03]  /*3f00*/  SHF.R.S32.HI R4, RZ, 0x1f, R244 ;  /* 0x0000001fff047819 */ /* 0x004fc600000114f4 */
[----:B------:R-:W-:-:S04]  /*3f10*/  IMAD.WIDE.U32 R2, R244, c[0x0][0x1f0], R2 ;  /* 0x00007c00f4027a25 */ /* 0x000fc800078e0002 */
[----:B------:R-:W-:Y:S01]  /*3f20*/  IMAD R4, R4, c[0x0][0x1f0], RZ ;  /* 0x00007c0004047a24 */ /* 0x000fe200078e02ff */
[----:B------:R-:W-:-:S03]  /*3f30*/  IADD3 R0, P1, R172, R2, RZ ;  /* 0x00000002ac007210 */ /* 0x000fc60007f3e0ff */
[----:B------:R-:W-:Y:S01]  /*3f40*/  IMAD R2, R244, c[0x0][0x1f4], R4 ;  /* 0x00007d00f4027a24 */ /* 0x000fe200078e0204 */
[----:B------:R-:W-:-:S04]  /*3f50*/  LEA R4, P0, R0, c[0x0][0x1c8], 0x1 ;  /* 0x0000720000047a11 */ /* 0x000fc800078008ff */
[----:B------:R-:W-:-:S04]  /*3f60*/  IADD3.X R2, R171, R3, R2, P1, !PT ;  /* 0x00000003ab027210 */ /* 0x000fc80000ffe402 */
[----:B------:R-:W-:Y:S01]  /*3f70*/  LEA.HI.X R0, R0, c[0x0][0x1cc], R2, 0x1, P0 ;  /* 0x0000730000007a11 */ /* 0x000fe200000f0c02 */
[----:B------:R-:W-:Y:S05]  /*3f80*/  BRA.DIV ~URZ, `(.L_x_540) ;  /* 0x000123a27f007947 */ /* 0x000fea000b800000 */
[----:B------:R2:W3:Y:S02]  /*3f90*/  SHFL.IDX PT, R5, R0, RZ, 0x181f ;  /* 0x00181fff00057589 */ /* 0x0004e400000e0000 */
.L_x_602:
[----:B------:R-:W-:Y:S05]  /*3fa0*/  BRA.DIV ~URZ, `(.L_x_541) ;  /* 0x000123f27f007947 */ /* 0x000fea000b800000 */
[----:B------:R-:W4:Y:S04]  /*3fb0*/  SHFL.IDX PT, R6, R4, RZ, 0x181f ;  /* 0x00181fff04067589 */ /* 0x000f2800000e0000 */
[----:B------:R-:W5:Y:S04]  /*3fc0*/  SHFL.IDX PT, R2, R4, 0x1, 0x181f ;  /* 0x00381f0004027f89 */ /* 0x000f6800000e0000 */
[----:B------:R-:W2:Y:S04]  /*3fd0*/  SHFL.IDX PT, R10, R4, 0x2, 0x181f ;  /* 0x00581f00040a7f89 */ /* 0x000ea800000e0000 */
[----:B------:R-:W3:Y:S04]  /*3fe0*/  SHFL.IDX PT, R3, R0, 0x1, 0x181f ;  /* 0x00381f0000037f89 */ /* 0x000ee800000e0000 */
[----:B------:R-:W1:Y:S04]  /*3ff0*/  SHFL.IDX PT, R8, R4, 0x3, 0x181f ;  /* 0x00781f0004087f89 */ /* 0x000e6800000e0000 */
[----:B------:R-:W1:Y:S04]  /*4000*/  SHFL.IDX PT, R11, R0, 0x2, 0x181f ;  /* 0x00581f00000b7f89 */ /* 0x000e6800000e0000 */
[----:B------:R-:W1:Y:S01]  /*4010*/  SHFL.IDX PT, R9, R4, 0x4, 0x181f ;  /* 0x00981f0004097f89 */ /* 0x000e6200000e0000 */
[----:B----4-:R-:W-:-:S03]  /*4020*/  IADD3 R6, P0, R6, R170, RZ ;  /* 0x000000aa06067210 */ /* 0x010fc60007f1e0ff */
[----:B------:R-:W-:Y:S01]  /*4030*/  SHFL.IDX PT, R12, R4, 0x5, 0x181f ;  /* 0x00b81f00040c7f89 */ /* 0x000fe200000e0000 */
[-C--:B-----5:R-:W-:Y:S01]  /*4040*/  IADD3 R2, P1, R2, R170.reuse, RZ ;  /* 0x000000aa02027210 */ /* 0x0a0fe20007f3e0ff */
[----:B---3--:R-:W-:Y:S02]  /*4050*/  IMAD.X R7, R5, 0x1, R36, P0 ;  /* 0x0000000105077824 */ /* 0x008fe400000e0624 */
[----:B------:R-:W3:Y:S01]  /*4060*/  SHFL.IDX PT, R15, R0, 0x3, 0x181f ;  /* 0x00781f00000f7f89 */ /* 0x000ee200000e0000 */
[----:B--2---:R-:W-:-:S03]  /*4070*/  IADD3 R10, P0, R10, R170, RZ ;  /* 0x000000aa0a0a7210 */ /* 0x004fc60007f1e0ff */
[----:B------:R-:W2:Y:S01]  /*4080*/  SHFL.IDX PT, R14, R0, 0x4, 0x181f ;  /* 0x00981f00000e7f89 */ /* 0x000ea200000e0000 */
[----:B------:R-:W-:-:S03]  /*4090*/  IMAD.X R3, R3, 0x1, R36, P1 ;  /* 0x0000000103037824 */ /* 0x000fc600008e0624 */
[----:B------:R-:W4:Y:S01]  /*40a0*/  SHFL.IDX PT, R13, R0, 0x5, 0x181f ;  /* 0x00b81f00000d7f89 */ /* 0x000f2200000e0000 */
[----:B-1----:R-:W-:-:S03]  /*40b0*/  IADD3 R8, P6, R8, R170, RZ ;  /* 0x000000aa08087210 */ /* 0x002fc60007fde0ff */
[----:B------:R1:W-:Y:S01]  /*40c0*/  LDGSTS.E.BYPASS.LTC128B.128 [R243+0x3900], [R6.64], !P5 ;  /* 0x0390000006f37fae */ /* 0x0003e2000e901d46 */
[----:B------:R-:W-:-:S03]  /*40d0*/  IMAD.X R11, R11, 0x1, R36, P0 ;  /* 0x000000010b0b7824 */ /* 0x000fc600000e0624 */
[----:B------:R5:W-:Y:S04]  /*40e0*/  LDGSTS.E.BYPASS.LTC128B.128 [R243+0x4100], [R2.64], !P5 ;  /* 0x0410000002f37fae */ /* 0x000be8000e901d46 */
[----:B------:R4:W-:Y:S04]  /*40f0*/  LDGSTS.E.BYPASS.LTC128B.128 [R243+0x4900], [R10.64], !P5 ;  /* 0x049000000af37fae */ /* 0x0009e8000e901d46 */
[----:B------:R-:W4:Y:S04]  /*4100*/  SHFL.IDX PT, R4, R4, 0x6, 0x181f ;  /* 0x00d81f0004047f89 */ /* 0x000f2800000e0000 */
[----:B------:R-:W4:Y:S01]  /*4110*/  SHFL.IDX PT, R0, R0, 0x6, 0x181f ;  /* 0x00d81f0000007f89 */ /* 0x000f2200000e0000 */
[-C--:B-1----:R-:W-:Y:S01]  /*4120*/  IADD3 R6, P1, R9, R170.reuse, RZ ;  /* 0x000000aa09067210 */ /* 0x082fe20007f3e0ff */
[----:B---3--:R-:W-:Y:S01]  /*4130*/  IMAD.X R9, R15, 0x1, R36, P6 ;  /* 0x000000010f097824 */ /* 0x008fe200030e0624 */
[----:B-----5:R-:W-:-:S03]  /*4140*/  IADD3 R2, P0, R12, R170, RZ ;  /* 0x000000aa0c027210 */ /* 0x020fc60007f1e0ff */
[--C-:B--2---:R-:W-:Y:S01]  /*4150*/  IMAD.X R7, R14, 0x1, R36.reuse, P1 ;  /* 0x000000010e077824 */ /* 0x104fe200008e0624 */
[----:B------:R1:W-:Y:S01]  /*4160*/  LDGSTS.E.BYPASS.LTC128B.128 [R243+0x5100], [R8.64], !P5 ;  /* 0x0510000008f37fae */ /* 0x0003e2000e901d46 */
[----:B----4-:R-:W-:-:S03]  /*4170*/  IMAD.X R3, R13, 0x1, R36, P0 ;  /* 0x000000010d037824 */ /* 0x010fc600000e0624 */
[----:B------:R1:W-:Y:S04]  /*4180*/  LDGSTS.E.BYPASS.LTC128B.128 [R243+0x5900], [R6.64], !P5 ;  /* 0x0590000006f37fae */ /* 0x0003e8000e901d46 */
[----:B------:R1:W-:Y:S02]  /*4190*/  LDGSTS.E.BYPASS.LTC128B.128 [R243+0x6100], [R2.64], !P5 ;  /* 0x0610000002f37fae */ /* 0x0003e4000e901d46 */
.L_x_603:
[----:B-1----:R-:W-:-:S04]  /*41a0*/  IADD3 R2, P0, R4, R170, RZ ;  /* 0x000000aa04027210 */ /* 0x002fc80007f1e0ff */
[----:B------:R-:W-:-:S05]  /*41b0*/  IADD3.X R3, R0, R36, RZ, P0, !PT ;  /* 0x0000002400037210 */ /* 0x000fca00007fe4ff */
[----:B------:R-:W-:Y:S01]  /*41c0*/  @!PT LDS RZ, [RZ] ;  /* 0x00000000fffff984 */ /* 0x000fe20000000800 */
[----:B------:R-:W-:Y:S01]  /*41d0*/  @!PT LDS RZ, [RZ] ;  /* 0x00000000fffff984 */ /* 0x000fe20000000800 */
[----:B------:R-:W-:Y:S01]  /*41e0*/  @!PT LDS RZ, [RZ] ;  /* 0x00000000fffff984 */ /* 0x000fe20000000800 */
[----:B------:R1:W-:Y:S04]  /*41f0*/  LDGSTS.E.BYPASS.LTC128B.128 [R243+0x6900], [R2.64], !P5 ;  /* 0x0690000002f37fae */ /* 0x0003e8000e901d46 */
.L_x_539:
[----:B--2-4-:R-:W-:Y:S05]  /*4200*/  BSYNC B0 ;  /* 0x0000000000007941 */ /* 0x014fea0003800000 */
.L_x_538:
[----:B-1-3--:R-:W2:Y:S04]  /*4210*/  LDL R3, [R1+0x5c] ;  /* 0x00005c0001037983 */ /* 0x00aea80000100800 */
[----:B------:R-:W2:Y:S04]  /*4220*/  LDL R0, [R1+0x6c] ;  /* 0x00006c0001007983 */ /* 0x000ea80000100800 */
[----:B------:R-:W3:Y:S04]  /*4230*/  LDL R2, [R1+0x68] ;  /* 0x0000680001027983 */ /* 0x000ee80000100800 */
[----:B------:R-:W0:Y:S01]  /*4240*/  LDGDEPBAR ;  /* 0x00000000000079af */ /* 0x000e220000000000 */
[----:B--2---:R-:W-:-:S04]  /*4250*/  IMAD.IADD R88, R0, 0x1, R3 ;  /* 0x0000000100587824 */ /* 0x004fc800078e0203 */
[----:B------:R-:W-:Y:S01]  /*4260*/  @P4 IMAD.HI.U32 R0, R88, c[0x0][0x2c8], RZ ;  /* 0x0000b20058004a27 */ /* 0x000fe200078e00ff */
[----:B---3--:R-:W-:-:S03]  /*4270*/  IADD3 R4, -R2, 0x1, R120 ;  /* 0x0000000102047810 */ /* 0x008fc60007ffe178 */
[----:B------:R-:W-:Y:S01]  /*4280*/  IMAD.IADD R5, R120, 0x1, -R2 ;  /* 0x0000000178057824 */ /* 0x000fe200078e0a02 */
[----:B------:R-:W-:Y:S02]  /*4290*/  @P4 SHF.R.U32.HI R88, RZ, c[0x0][0x2cc], R0 ;  /* 0x0000b300ff584a19 */ /* 0x000fe40000011600 */
[----:B------:R-:W-:Y:S01]  /*42a0*/  IADD3 R4, R4, -c[0x0][0x168], RZ ;  /* 0x80005a0004047a10 */ /* 0x000fe20007ffe0ff */
[----:B------:R-:W-:Y:S05]  /*42b0*/  BRA.DIV ~URZ, `(.L_x_542) ;  /* 0x000127b27f007947 */ /* 0x000fea000b800000 */
[----:B------:R1:W2:Y:S02]  /*42c0*/  SHFL.IDX PT, R0, R88, RZ, 0x1c1f ;  /* 0x001c1fff58007589 */ /* 0x0002a400000e0000 */
.L_x_604:
[----:B--2---:R-:W-:-:S05]  /*42d0*/  IMAD.IADD R0, R4, 0x1, R0 ;  /* 0x0000000104007824 */ /* 0x004fca00078e0200 */
[----:B------:R-:W-:-:S04]  /*42e0*/  IMNMX R0, R5, R0, PT ;  /* 0x0000000005007217 */ /* 0x000fc80003800200 */
[C---:B------:R-:W-:Y:S02]  /*42f0*/  ISETP.GT.AND P0, PT, R0.reuse, RZ, PT ;  /* 0x000000ff0000720c */ /* 0x040fe40003f04270 */
[C---:B------:R-:W-:Y:S02]  /*4300*/  ISETP.GT.AND P6, PT, R0.reuse, 0x1, PT ;  /* 0x000000010000780c */ /* 0x040fe40003fc4270 */
[----:B------:R-:W-:Y:S02]  /*4310*/  FSEL R9, R169, -INF , P0 ;  /* 0xff800000a9097808 */ /* 0x000fe40000000000 */
[C---:B------:R-:W-:Y:S02]  /*4320*/  ISETP.GT.AND P1, PT, R0.reuse, 0x8, PT ;  /* 0x000000080000780c */ /* 0x040fe40003f24270 */
[----:B------:R-:W-:Y:S02]  /*4330*/  ISETP.GT.AND P0, PT, R0, 0x9, PT ;  /* 0x000000090000780c */ /* 0x000fe40003f04270 */
[----:B------:R-:W-:-:S02]  /*4340*/  FSEL R10, R168, -INF , P6 ;  /* 0xff800000a80a7808 */ /* 0x000fc40003000000 */
[----:B------:R-:W-:Y:S02]  /*4350*/  FSEL R13, R166, -INF , P1 ;  /* 0xff800000a60d7808 */ /* 0x000fe40000800000 */
[----:B------:R-:W-:Y:S02]  /*4360*/  FSEL R15, R165, -INF , P0 ;  /* 0xff800000a50f7808 */ /* 0x000fe40000000000 */
[C---:B------:R-:W-:Y:S02]  /*4370*/  ISETP.GT.AND P6, PT, R0.reuse, 0x10, PT ;  /* 0x000000100000780c */ /* 0x040fe40003fc4270 */
        /* <DEDUP_REMOVED lines=46> */
[----:B------:R-:W-:Y:S01]  /*4660*/  FSEL R144, R16, -INF , P0 ;  /* 0xff80000010907808 */ /* 0x000fe20000000000 */
[----:B------:R-:W-:Y:S05]  /*4670*/  BRA.DIV ~URZ, `(.L_x_543) ;  /* 0x000124527f007947 */ /* 0x000fea000b800000 */
[----:B------:R-:W2:Y:S04]  /*4680*/  SHFL.IDX PT, R2, R88, 0x2, 0x1c1f ;  /* 0x005c1f0058027f89 */ /* 0x000ea800000e0000 */
[----:B------:R-:W3:Y:S04]  /*4690*/  SHFL.IDX PT, R3, R88, 0x1, 0x1c1f ;  /* 0x003c1f0058037f89 */ /* 0x000ee800000e0000 */
[----:B-1----:R-:W1:Y:S01]  /*46a0*/  SHFL.IDX PT, R88, R88, 0x3, 0x1c1f ;  /* 0x007c1f0058587f89 */ /* 0x002e6200000e0000 */
[----:B--2---:R-:W-:-:S02]  /*46b0*/  IMAD.IADD R2, R4, 0x1, R2 ;  /* 0x0000000104027824 */ /* 0x004fc400078e0202 */
[----:B---3--:R-:W-:-:S03]  /*46c0*/  IMAD.IADD R3, R4, 0x1, R3 ;  /* 0x0000000104037824 */ /* 0x008fc600078e0203 */
[----:B------:R-:W-:Y:S01]  /*46d0*/  IMNMX R2, R5, R2, PT ;  /* 0x0000000205027217 */ /* 0x000fe20003800200 */
[----:B-1----:R-:W-:-:S03]  /*46e0*/  IMAD.IADD R0, R4, 0x1, R88 ;  /* 0x0000000104007824 */ /* 0x002fc600078e0258 */
[C---:B------:R-:W-:Y:S02]  /*46f0*/  ISETP.GT.AND P6, PT, R2.reuse, RZ, PT ;  /* 0x000000ff0200720c */ /* 0x040fe40003fc4270 */
[C---:B------:R-:W-:Y:S02]  /*4700*/  ISETP.GT.AND P1, PT, R2.reuse, 0x1, PT ;  /* 0x000000010200780c */ /* 0x040fe40003f24270 */
[----:B------:R-:W-:Y:S02]  /*4710*/  ISETP.GT.AND P0, PT, R2, 0x8, PT ;  /* 0x000000080200780c */ /* 0x000fe40003f04270 */
[----:B------:R-:W-:Y:S02]  /*4720*/  FSEL R24, R185, -INF , P6 ;  /* 0xff800000b9187808 */ /* 0x000fe40003000000 */
[----:B------:R-:W-:Y:S02]  /*4730*/  FSEL R26, R183, -INF , P1 ;  /* 0xff800000b71a7808 */ /* 0x000fe40000800000 */
[----:B------:R-:W-:-:S02]  /*4740*/  FSEL R29, R182, -INF , P0 ;  /* 0xff800000b61d7808 */ /* 0x000fc40000000000 */
[C---:B------:R-:W-:Y:S02]  /*4750*/  ISETP.GT.AND P6, PT, R2.reuse, 0x9, PT ;  /* 0x000000090200780c */ /* 0x040fe40003fc4270 */
        /* <DEDUP_REMOVED lines=44> */
[----:B------:R-:W-:Y:S02]  /*4a20*/  IMNMX R3, R5, R3, PT ;  /* 0x0000000305037217 */ /* 0x000fe40003800200 */
[----:B------:R-:W-:Y:S02]  /*4a30*/  FSEL R182, R37, -INF , P6 ;  /* 0xff80000025b67808 */ /* 0x000fe40003000000 */
[----:B------:R-:W-:-:S02]  /*4a40*/  FSEL R181, R30, -INF , P1 ;  /* 0xff8000001eb57808 */ /* 0x000fc40000800000 */
[----:B------:R-:W-:Y:S02]  /*4a50*/  FSEL R180, R19, -INF , P0 ;  /* 0xff80000013b47808 */ /* 0x000fe40000000000 */
[----:B------:R-:W-:Y:S02]  /*4a60*/  ISETP.GT.AND P6, PT, R2, 0x69, PT ;  /* 0x000000690200780c */ /* 0x000fe40003fc4270 */
[C---:B------:R-:W-:Y:S02]  /*4a70*/  ISETP.GT.AND P1, PT, R3.reuse, RZ, PT ;  /* 0x000000ff0300720c */ /* 0x040fe40003f24270 */
[----:B------:R-:W-:Y:S02]  /*4a80*/  ISETP.GT.AND P0, PT, R3, 0x1, PT ;  /* 0x000000010300780c */ /* 0x000fe40003f04270 */
[----:B------:R-:W-:Y:S02]  /*4a90*/  FSEL R179, R18, -INF , P6 ;  /* 0xff80000012b37808 */ /* 0x000fe40003000000 */
[----:B------:R-:W-:-:S02]  /*4aa0*/  FSEL R7, R201, -INF , P1 ;  /* 0xff800000c9077808 */ /* 0x000fc40000800000 */
[----:B------:R-:W-:Y:S02]  /*4ab0*/  FSEL R8, R199, -INF , P0 ;  /* 0xff800000c7087808 */ /* 0x000fe40000000000 */
[C---:B------:R-:W-:Y:S02]  /*4ac0*/  ISETP.GT.AND P6, PT, R3.reuse, 0x8, PT ;  /* 0x000000080300780c */ /* 0x040fe40003fc4270 */
[C---:B------:R-:W-:Y:S02]  /*4ad0*/  ISETP.GT.AND P1, PT, R3.reuse, 0x9, PT ;  /* 0x000000090300780c */ /* 0x040fe40003f24270 */
        /* <DEDUP_REMOVED lines=43> */
[----:B------:R-:W-:Y:S02]  /*4d90*/  IMNMX R0, R5, R0, PT ;  /* 0x0000000005007217 */ /* 0x000fe40003800200 */
[----:B------:R-:W-:-:S02]  /*4da0*/  FSEL R150, R71, -INF , P6 ;  /* 0xff80000047967808 */ /* 0x000fc40003000000 */
[----:B------:R-:W-:Y:S02]  /*4db0*/  FSEL R145, R42, -INF , P1 ;  /* 0xff8000002a917808 */ /* 0x000fe40000800000 */
[----:B------:R-:W-:Y:S02]  /*4dc0*/  FSEL R146, R43, -INF , P0 ;  /* 0xff8000002b927808 */ /* 0x000fe40000000000 */
[C---:B------:R-:W-:Y:S02]  /*4dd0*/  ISETP.GT.AND P6, PT, R3.reuse, 0x68, PT ;  /* 0x000000680300780c */ /* 0x040fe40003fc4270 */
[----:B------:R-:W-:Y:S02]  /*4de0*/  ISETP.GT.AND P1, PT, R3, 0x69, PT ;  /* 0x000000690300780c */ /* 0x000fe40003f24270 */
[----:B------:R-:W-:Y:S02]  /*4df0*/  ISETP.GT.AND P0, PT, R0, RZ, PT ;  /* 0x000000ff0000720c */ /* 0x000fe40003f04270 */
        /* <DEDUP_REMOVED lines=42> */
[----:B------:R-:W-:-:S02]  /*50a0*/  FMNMX.FTZ R4, R9, R10, !PT ;  /* 0x0000000a09047209 */ /* 0x000fc40007810000 */
[----:B------:R-:W-:Y:S02]  /*50b0*/  FSEL R160, R85, -INF , P6 ;  /* 0xff80000055a07808 */ /* 0x000fe40003000000 */
[----:B------:R-:W-:Y:S02]  /*50c0*/  FSEL R159, R78, -INF , P1 ;  /* 0xff8000004e9f7808 */ /* 0x000fe40000800000 */
[----:B------:R-:W-:Y:S02]  /*50d0*/  FSEL R158, R79, -INF , P0 ;  /* 0xff8000004f9e7808 */ /* 0x000fe40000000000 */
        /* <DEDUP_REMOVED lines=9> */
[----:B------:R-:W-:Y:S02]  /*5170*/  FMNMX.FTZ R2, R15, R2, !PT ;  /* 0x000000020f027209 */ /* 0x000fe40007810000 */
[C---:B------:R-:W-:Y:S02]  /*5180*/  ISETP.GT.AND P6, PT, R0.reuse, 0x61, PT ;  /* 0x000000610000780c */ /* 0x040fe40003fc4270 */
[C---:B------:R-:W-:Y:S02]  /*5190*/  ISETP.GT.AND P1, PT, R0.reuse, 0x68, PT ;  /* 0x000000680000780c */ /* 0x040fe40003f24270 */
[----:B------:R-:W-:Y:S02]  /*51a0*/  ISETP.GT.AND P0, PT, R0, 0x69, PT ;  /* 0x000000690000780c */ /* 0x000fe40003f04270 */
        /* <DEDUP_REMOVED lines=101> */
[----:B------:R-:W-:Y:S02]  /*5800*/  FMNMX.FTZ R0, R144, R0, !PT ;  /* 0x0000000090007209 */ /* 0x000fe40007810000 */
[----:B------:R-:W-:Y:S01]  /*5810*/  FMNMX.FTZ R70, R149, R70, !PT ;  /* 0x0000004695467209 */ /* 0x000fe20007810000 */
[----:B------:R-:W1:Y:S01]  /*5820*/  SHFL.BFLY PT, R5, R69, 0x2, 0x1f ;  /* 0x0c401f0045057f89 */ /* 0x000e6200000e0000 */
[----:B------:R-:W-:-:S02]  /*5830*/  FSEL R147, R44, -INF , P0 ;  /* 0xff8000002c937808 */ /* 0x000fc40000000000 */
[----:B------:R-:W-:Y:S01]  /*5840*/  FMNMX.FTZ R2, R184, R3, !PT ;  /* 0x00000003b8027209 */ /* 0x000fe20007810000 */
[----:B------:R-:W2:Y:S03]  /*5850*/  SHFL.BFLY PT, R4, R0, 0x2, 0x1f ;  /* 0x0c401f0000047f89 */ /* 0x000ea600000e0000 */
[----:B------:R-:W-:Y:S01]  /*5860*/  FMNMX.FTZ R2, R147, R2, !PT ;  /* 0x0000000293027209 */ /* 0x000fe20007810000 */
[----:B------:R-:W3:Y:S04]  /*5870*/  SHFL.BFLY PT, R3, R70, 0x2, 0x1f ;  /* 0x0c401f0046037f89 */ /* 0x000ee800000e0000 */
[----:B------:R-:W4:Y:S01]  /*5880*/  SHFL.BFLY PT, R6, R2, 0x2, 0x1f ;  /* 0x0c401f0002067f89 */ /* 0x000f2200000e0000 */
[----:B-1----:R-:W-:-:S02]  /*5890*/  FMNMX.FTZ R69, R69, R5, !PT ;  /* 0x0000000545457209 */ /* 0x002fc40007810000 */
[----:B--2---:R-:W-:-:S03]  /*58a0*/  FMNMX.FTZ R0, R4, R0, !PT ;  /* 0x0000000004007209 */ /* 0x004fc60007810000 */
[----:B------:R-:W1:Y:S01]  /*58b0*/  SHFL.BFLY PT, R4, R69, 0x1, 0x1f ;  /* 0x0c201f0045047f89 */ /* 0x000e6200000e0000 */
[----:B---3--:R-:W-:-:S03]  /*58c0*/  FMNMX.FTZ R70, R70, R3, !PT ;  /* 0x0000000346467209 */ /* 0x008fc60007810000 */
[----:B------:R-:W2:Y:S01]  /*58d0*/  SHFL.BFLY PT, R71, R0, 0x1, 0x1f ;  /* 0x0c201f0000477f89 */ /* 0x000ea200000e0000 */
[----:B----4-:R-:W-:-:S03]  /*58e0*/  FMNMX.FTZ R6, R2, R6, !PT ;  /* 0x0000000602067209 */ /* 0x010fc60007810000 */
[----:B------:R-:W3:Y:S04]  /*58f0*/  SHFL.BFLY PT, R3, R70, 0x1, 0x1f ;  /* 0x0c201f0046037f89 */ /* 0x000ee800000e0000 */
[----:B------:R4:W4:Y:S01]  /*5900*/  SHFL.BFLY PT, R68, R6, 0x1, 0x1f ;  /* 0x0c201f0006447f89 */ /* 0x00092200000e0000 */
[----:B-1----:R-:W-:Y:S02]  /*5910*/  FMNMX.FTZ R69, R69, R4, !PT ;  /* 0x0000000445457209 */ /* 0x002fe40007810000 */
[----:B--2---:R-:W-:Y:S02]  /*5920*/  FMNMX.FTZ R71, R0, R71, !PT ;  /* 0x0000004700477209 */ /* 0x004fe40007810000 */
[----:B---3--:R-:W-:-:S03]  /*5930*/  FMNMX.FTZ R70, R70, R3, !PT ;  /* 0x0000000346467209 */ /* 0x008fc60007810000 */
.L_x_605:
[C---:B------:R-:W-:Y:S01]  /*5940*/  FMUL.FTZ R4, R71.reuse, c[0x0][0x2d0] ;  /* 0x0000b40047047a20 */ /* 0x040fe20000410000 */
[----:B------:R-:W-:Y:S01]  /*5950*/  FSETP.NEU.FTZ.AND P0, PT, R71, -INF , PT ;  /* 0xff8000004700780b */ /* 0x000fe20003f1d000 */
[----:B------:R-:W-:Y:S01]  /*5960*/  FMUL.FTZ R3, R70, c[0x0][0x2d0] ;  /* 0x0000b40046037a20 */ /* 0x000fe20000410000 */
[----:B----4-:R-:W-:Y:S01]  /*5970*/  FMNMX.FTZ R68, R68, R6, !PT ;  /* 0x0000000644447209 */ /* 0x010fe20007810000 */
[----:B------:R-:W-:Y:S01]  /*5980*/  WARPSYNC 0xffffffff ;  /* 0xffffffff00007948 */ /* 0x000fe20003800000 */
[----:B------:R-:W-:Y:S01]  /*5990*/  FSEL R4, R4, RZ, P0 ;  /* 0x000000ff04047208 */ /* 0x000fe20000000000 */
[----:B------:R-:W-:Y:S01]  /*59a0*/  LDSM.16.MT88.4 R44, [R225] ;  /* 0x00000000e12c783b */ /* 0x000fe20000004200 */
[----:B------:R-:W-:-:S03]  /*59b0*/  FSETP.NEU.FTZ.AND P0, PT, R70, -INF , PT ;  /* 0xff8000004600780b */ /* 0x000fc60003f1d000 */
[--C-:B------:R-:W-:Y:S01]  /*59c0*/  FFMA.FTZ R0, R9, c[0x0][0x2d0], -R4.reuse ;  /* 0x0000b40009007a23 */ /* 0x100fe20000010804 */
[----:B------:R-:W-:Y:S01]  /*59d0*/  FSEL R3, R3, RZ, P0 ;  /* 0x000000ff03037208 */ /* 0x000fe20000000000 */
[--C-:B------:R-:W-:Y:S01]  /*59e0*/  FFMA.FTZ R2, R25, c[0x0][0x2d0], -R4.reuse ;  /* 0x0000b40019027a23 */ /* 0x100fe20000010804 */
[----:B------:R-:W-:Y:S01]  /*59f0*/  FSETP.NEU.FTZ.AND P0, PT, R69, -INF , PT ;  /* 0xff8000004500780b */ /* 0x000fe20003f1d000 */
[----:B------:R1:W-:Y:S01]  /*5a00*/  MUFU.EX2 R207, R0 ;  /* 0x0000000000cf7308 */ /* 0x0003e20000000800 */
[----:B------:R2:W-:Y:S01]  /*5a10*/  STL [R1+0xa0], R224 ;  /* 0x0000a0e001007387 */ /* 0x0005e20000100800 */
[----:B------:R-:W-:Y:S02]  /*5a20*/  FFMA.FTZ R144, R144, c[0x0][0x2d0], -R4 ;  /* 0x0000b40090907a23 */ /* 0x000fe40000010804 */
[--C-:B------:R-:W-:Y:S01]  /*5a30*/  FFMA.FTZ R145, R145, c[0x0][0x2d0], -R3.reuse ;  /* 0x0000b40091917a23 */ /* 0x100fe20000010803 */
[----:B------:R-:W-:Y:S01]  /*5a40*/  LDSM.16.MT88.4 R52, [R229+0x800] ;  /* 0x00080000e534783b */ /* 0x000fe20000004200 */
[----:B------:R-:W-:-:S02]  /*5a50*/  FFMA.FTZ R146, R146, c[0x0][0x2d0], -R3 ;  /* 0x0000b40092927a23 */ /* 0x000fc40000010803 */
[----:B------:R3:W-:Y:S01]  /*5a60*/  MUFU.EX2 R217, R2 ;  /* 0x0000000200d97308 */ /* 0x0007e20000000800 */
[----:B------:R-:W-:Y:S01]  /*5a70*/  LDSM.16.MT88.4 R48, [R226] ;  /* 0x00000000e230783b */ /* 0x000fe20000004200 */
[--C-:B------:R-:W-:Y:S02]  /*5a80*/  FFMA.FTZ R148, R148, c[0x0][0x2d0], -R3.reuse ;  /* 0x0000b40094947a23 */ /* 0x100fe40000010803 */
[----:B------:R-:W-:Y:S02]  /*5a90*/  FFMA.FTZ R149, R149, c[0x0][0x2d0], -R3 ;  /* 0x0000b40095957a23 */ /* 0x000fe40000010803 */
[----:B-1----:R-:W-:-:S04]  /*5aa0*/  FFMA.FTZ R0, R10, c[0x0][0x2d0], -R4 ;  /* 0x0000b4000a007a23 */ /* 0x002fc80000010804 */
[----:B------:R1:W-:Y:S01]  /*5ab0*/  MUFU.EX2 R206, R0 ;  /* 0x0000000000ce7308 */ /* 0x0003e20000000800 */
[----:B---3--:R-:W-:-:S05]  /*5ac0*/  FMUL.FTZ R2, R69, c[0x0][0x2d0] ;  /* 0x0000b40045027a20 */ /* 0x008fca0000410000 */
[----:B------:R-:W-:Y:S02]  /*5ad0*/  FSEL R2, R2, RZ, P0 ;  /* 0x000000ff02027208 */ /* 0x000fe40000000000 */
[----:B------:R-:W-:Y:S01]  /*5ae0*/  FSETP.NEU.FTZ.AND P0, PT, R68, -INF , PT ;  /* 0xff8000004400780b */ /* 0x000fe20003f1d000 */
[----:B-1----:R-:W-:-:S04]  /*5af0*/  FFMA.FTZ R0, R13, c[0x0][0x2d0], -R4 ;  /* 0x0000b4000d007a23 */ /* 0x002fc80000010804 */
[----:B------:R1:W-:Y:S02]  /*5b00*/  MUFU.EX2 R208, R0 ;  /* 0x0000000000d07308 */ /* 0x0003e40000000800 */
[----:B-1----:R-:W-:-:S06]  /*5b10*/  FFMA.FTZ R0, R15, c[0x0][0x2d0], -R4 ;  /* 0x0000b4000f007a23 */ /* 0x002fcc0000010804 */
[----:B------:R1:W3:Y:S02]  /*5b20*/  MUFU.EX2 R197, R0 ;  /* 0x0000000000c57308 */ /* 0x0002e40000000800 */
[----:B-1----:R-:W-:-:S06]  /*5b30*/  FFMA.FTZ R0, R21, c[0x0][0x2d0], -R4 ;  /* 0x0000b40015007a23 */ /* 0x002fcc0000010804 */
[----:B------:R1:W4:Y:S02]  /*5b40*/  MUFU.EX2 R5, R0 ;  /* 0x0000000000057308 */ /* 0x0003240000000800 */
[----:B-1----:R-:W-:Y:S01]  /*5b50*/  FFMA.FTZ R0, R22, c[0x0][0x2d0], -R4 ;  /* 0x0000b40016007a23 */ /* 0x002fe20000010804 */
[----:B---3--:R-:W-:-:S05]  /*5b60*/  F2FP.PACK_AB R22, R197, R208 ;  /* 0x000000d0c516723e */ /* 0x008fca00000000ff */
[----:B------:R1:W-:Y:S02]  /*5b70*/  MUFU.EX2 R34, R0 ;  /* 0x0000000000227308 */ /* 0x0003e40000000800 */
[----:B-1----:R-:W-:-:S06]  /*5b80*/  FFMA.FTZ R0, R28, c[0x0][0x2d0], -R4 ;  /* 0x0000b4001c007a23 */ /* 0x002fcc0000010804 */
[----:B------:R1:W-:Y:S02]  /*5b90*/  MUFU.EX2 R222, R0 ;  /* 0x0000000000de7308 */ /* 0x0003e40000000800 */
[--C-:B-1----:R-:W-:Y:S01]  /*5ba0*/  FFMA.FTZ R0, R7, c[0x0][0x2d0], -R3.reuse ;  /* 0x0000b40007007a23 */ /* 0x102fe20000010803 */
[----:B----4-:R-:W-:Y:S01]  /*5bb0*/  MOV R7, R5 ;  /* 0x0000000500077202 */ /* 0x010fe20000000f00 */
[----:B------:R-:W-:-:S04]  /*5bc0*/  FFMA.FTZ R5, R17, c[0x0][0x2d0], -R3 ;  /* 0x0000b40011057a23 */ /* 0x000fc80000010803 */
[----:B------:R1:W-:Y:S08]  /*5bd0*/  MUFU.EX2 R204, R0 ;  /* 0x0000000000cc7308 */ /* 0x0003f00000000800 */
[----:B------:R3:W-:Y:S01]  /*5be0*/  MUFU.EX2 R218, R5 ;  /* 0x0000000500da7308 */ /* 0x0007e20000000800 */
[----:B-1----:R-:W-:-:S07]  /*5bf0*/  FFMA.FTZ R0, R8, c[0x0][0x2d0], -R3 ;  /* 0x0000b40008007a23 */ /* 0x002fce0000010803 */
[----:B------:R1:W4:Y:S01]  /*5c00*/  MUFU.EX2 R195, R0 ;  /* 0x0000000000c37308 */ /* 0x0003220000000800 */
[----:B---3--:R-:W-:-:S07]  /*5c10*/  FFMA.FTZ R5, R35, c[0x0][0x2d0], -R2 ;  /* 0x0000b40023057a23 */ /* 0x008fce0000010802 */
[----:B------:R3:W-:Y:S01]  /*5c20*/  MUFU.EX2 R220, R5 ;  /* 0x0000000500dc7308 */ /* 0x0007e20000000800 */
[----:B-1----:R-:W-:Y:S01]  /*5c30*/  FFMA.FTZ R0, R11, c[0x0][0x2d0], -R3 ;  /* 0x0000b4000b007a23 */ /* 0x002fe20000010803 */
[----:B----4-:R-:W-:-:S06]  /*5c40*/  F2FP.PACK_AB R21, R195, R204 ;  /* 0x000000ccc315723e */ /* 0x010fcc00000000ff */
[----:B------:R1:W-:Y:S01]  /*5c50*/  MUFU.EX2 R205, R0 ;  /* 0x0000000000cd7308 */ /* 0x0003e20000000800 */
[----:B---3--:R-:W-:Y:S02]  /*5c60*/  FFMA.FTZ R5, R36, c[0x0][0x2d0], -R2 ;  /* 0x0000b40024057a23 */ /* 0x008fe40000010802 */
[----:B------:R-:W3:Y:S05]  /*5c70*/  LDSM.16.MT88.4 R36, [R229] ;  /* 0x00000000e524783b */ /* 0x000eea0000004200 */
[----:B------:R-:W4:Y:S01]  /*5c80*/  MUFU.EX2 R247, R5 ;  /* 0x0000000500f77308 */ /* 0x000f220000000800 */
[----:B-1----:R-:W-:-:S07]  /*5c90*/  FFMA.FTZ R0, R12, c[0x0][0x2d0], -R3 ;  /* 0x0000b4000c007a23 */ /* 0x002fce0000010803 */
[----:B------:R1:W-:Y:S01]  /*5ca0*/  MUFU.EX2 R219, R0 ;  /* 0x0000000000db7308 */ /* 0x0003e20000000800 */
[----:B----4-:R-:W-:Y:S01]  /*5cb0*/  F2FP.PACK_AB R10, R247, R220 ;  /* 0x000000dcf70a723e */ /* 0x010fe200000000ff */
[----:B-1----:R-:W-:Y:S01]  /*5cc0*/  FFMA.FTZ R0, R14, c[0x0][0x2d0], -R3 ;  /* 0x0000b4000e007a23 */ /* 0x002fe20000010803 */
[----:B------:R-:W-:-:S05]  /*5cd0*/  F2FP.PACK_AB R14, R222, R217 ;  /* 0x000000d9de0e723e */ /* 0x000fca00000000ff */
[----:B------:R1:W-:Y:S02]  /*5ce0*/  MUFU.EX2 R200, R0 ;  /* 0x0000000000c87308 */ /* 0x0003e40000000800 */
[----:B-1----:R-:W-:-:S06]  /*5cf0*/  FFMA.FTZ R0, R16, c[0x0][0x2d0], -R3 ;  /* 0x0000b40010007a23 */ /* 0x002fcc0000010803 */
[----:B------:R1:W4:Y:S02]  /*5d00*/  MUFU.EX2 R216, R0 ;  /* 0x0000000000d87308 */ /* 0x0003240000000800 */
[----:B-1----:R-:W-:Y:S01]  /*5d10*/  FFMA.FTZ R0, R27, c[0x0][0x2d0], -R3 ;  /* 0x0000b4001b007a23 */ /* 0x002fe20000010803 */
[----:B----4-:R-:W-:-:S05]  /*5d20*/  F2FP.PACK_AB R13, R216, R200 ;  /* 0x000000c8d80d723e */ /* 0x010fca00000000ff */
[----:B------:R1:W4:Y:S02]  /*5d30*/  MUFU.EX2 R223, R0 ;  /* 0x0000000000df7308 */ /* 0x0003240000000800 */
[----:B-1----:R-:W-:Y:S01]  /*5d40*/  FFMA.FTZ R0, R24, c[0x0][0x2d0], -R2 ;  /* 0x0000b40018007a23 */ /* 0x002fe20000010802 */
[----:B----4-:R-:W-:-:S05]  /*5d50*/  F2FP.PACK_AB R15, R223, R218 ;  /* 0x000000dadf0f723e */ /* 0x010fca00000000ff */
[----:B------:R1:W-:Y:S02]  /*5d60*/  MUFU.EX2 R194, R0 ;  /* 0x0000000000c27308 */ /* 0x0003e40000000800 */
[----:B-1----:R-:W-:-:S06]  /*5d70*/  FFMA.FTZ R0, R26, c[0x0][0x2d0], -R2 ;  /* 0x0000b4001a007a23 */ /* 0x002fcc0000010802 */
[----:B------:R1:W4:Y:S02]  /*5d80*/  MUFU.EX2 R193, R0 ;  /* 0x0000000000c17308 */ /* 0x0003240000000800 */
[----:B-1----:R-:W-:Y:S01]  /*5d90*/  FFMA.FTZ R0, R29, c[0x0][0x2d0], -R2 ;  /* 0x0000b4001d007a23 */ /* 0x002fe20000010802 */
[----:B----4-:R-:W-:-:S05]  /*5da0*/  F2FP.PACK_AB R16, R193, R194 ;  /* 0x000000c2c110723e */ /* 0x010fca00000000ff */
[----:B------:R1:W-:Y:S02]  /*5db0*/  MUFU.EX2 R203, R0 ;  /* 0x0000000000cb7308 */ /* 0x0003e40000000800 */
[----:B-1----:R-:W-:-:S06]  /*5dc0*/  FFMA.FTZ R0, R31, c[0x0][0x2d0], -R2 ;  /* 0x0000b4001f007a23 */ /* 0x002fcc0000010802 */
[----:B------:R1:W-:Y:S02]  /*5dd0*/  MUFU.EX2 R210, R0 ;  /* 0x0000000000d27308 */ /* 0x0003e40000000800 */
[----:B-1----:R-:W-:-:S06]  /*5de0*/  FFMA.FTZ R0, R32, c[0x0][0x2d0], -R2 ;  /* 0x0000b40020007a23 */ /* 0x002fcc0000010802 */
[----:B------:R1:W-:Y:S02]  /*5df0*/  MUFU.EX2 R196, R0 ;  /* 0x0000000000c47308 */ /* 0x0003e40000000800 */
[----:B-1----:R-:W-:-:S06]  /*5e00*/  FFMA.FTZ R0, R33, c[0x0][0x2d0], -R2 ;  /* 0x0000b40021007a23 */ /* 0x002fcc0000010802 */
[----:B------:R1:W4:Y:S02]  /*5e10*/  MUFU.EX2 R215, R0 ;  /* 0x0000000000d77308 */ /* 0x0003240000000800 */
[----:B-1----:R-:W-:Y:S01]  /*5e20*/  FMUL.FTZ R0, R68, c[0x0][0x2d0] ;  /* 0x0000b40044007a20 */ /* 0x002fe20000410000 */
[----:B----4-:R-:W-:-:S04]  /*5e30*/  F2FP.PACK_AB R8, R215, R196 ;  /* 0x000000c4d708723e */ /* 0x010fc800000000ff */
[----:B------:R-:W-:-:S05]  /*5e40*/  FSEL R0, R0, RZ, P0 ;  /* 0x000000ff00007208 */ /* 0x000fca0000000000 */
[--C-:B------:R-:W-:Y:S01]  /*5e50*/  FFMA.FTZ R5, R18, c[0x0][0x2d0], -R0.reuse ;  /* 0x0000b40012057a23 */ /* 0x100fe20000010800 */
[----:B------:R-:W-:Y:S01]  /*5e60*/  F2FP.PACK_AB R18, R210, R203 ;  /* 0x000000cbd212723e */ /* 0x000fe200000000ff */
[--C-:B------:R-:W-:Y:S02]  /*5e70*/  FFMA.FTZ R6, R30, c[0x0][0x2d0], -R0.reuse ;  /* 0x0000b4001e067a23 */ /* 0x100fe40000010800 */
[----:B------:R1:W-:Y:S01]  /*5e80*/  MUFU.EX2 R202, R5 ;  /* 0x0000000500ca7308 */ /* 0x0003e20000000800 */
[----:B------:R-:W4:Y:S01]  /*5e90*/  LDSM.16.MT88.4 R28, [R225+0x800] ;  /* 0x00080000e11c783b */ /* 0x000f220000004200 */
[--C-:B------:R-:W-:Y:S02]  /*5ea0*/  FFMA.FTZ R154, R154, c[0x0][0x2d0], -R0.reuse ;  /* 0x0000b4009a9a7a23 */ /* 0x100fe40000010800 */
[--C-:B------:R-:W-:Y:S02]  /*5eb0*/  FFMA.FTZ R155, R155, c[0x0][0x2d0], -R0.reuse ;  /* 0x0000b4009b9b7a23 */ /* 0x100fe40000010800 */
[----:B------:R-:W-:-:S02]  /*5ec0*/  FFMA.FTZ R184, R184, c[0x0][0x2d0], -R0 ;  /* 0x0000b400b8b87a23 */ /* 0x000fc40000010800 */
[----:B------:R2:W-:Y:S01]  /*5ed0*/  MUFU.EX2 R214, R6 ;  /* 0x0000000600d67308 */ /* 0x0005e20000000800 */
[----:B-1----:R-:W-:-:S07]  /*5ee0*/  FFMA.FTZ R5, R19, c[0x0][0x2d0], -R0 ;  /* 0x0000b40013057a23 */ /* 0x002fce0000010800 */
[----:B------:R1:W1:Y:S01]  /*5ef0*/  MUFU.EX2 R192, R5 ;  /* 0x0000000500c07308 */ /* 0x0002620000000800 */
[----:B--2---:R-:W-:-:S04]  /*5f00*/  MOV R6, R34 ;  /* 0x0000002200067202 */ /* 0x004fc80000000f00 */
[----:B------:R-:W-:Y:S01]  /*5f10*/  F2FP.PACK_AB R12, R6, R7 ;  /* 0x00000007060c723e */ /* 0x000fe200000000ff */
[--C-:B-1----:R-:W-:Y:S01]  /*5f20*/  FFMA.FTZ R5, R20, c[0x0][0x2d0], -R0.reuse ;  /* 0x0000b40014057a23 */ /* 0x102fe20000010800 */
[----:B------:R-:W-:Y:S02]  /*5f30*/  F2FP.PACK_AB R17, R192, R202 ;  /* 0x000000cac011723e */ /* 0x000fe400000000ff */
[----:B------:R-:W-:Y:S01]  /*5f40*/  F2FP.PACK_AB R20, R206, R207 ;  /* 0x000000cfce14723e */ /* 0x000fe200000000ff */
[----:B------:R1:W-:Y:S02]  /*5f50*/  MUFU.EX2 R209, R5 ;  /* 0x0000000500d17308 */ /* 0x0003e40000000800 */
[----:B-1----:R-:W-:Y:S01]  /*5f60*/  FFMA.FTZ R5, R23, c[0x0][0x2d0], -R0 ;  /* 0x0000b40017057a23 */ /* 0x002fe20000010800 */
[----:B------:R-:W-:-:S05]  /*5f70*/  F2FP.PACK_AB R23, R219, R205 ;  /* 0x000000cddb17723e */ /* 0x000fca00000000ff */
[----:B------:R1:W2:Y:S02]  /*5f80*/  MUFU.EX2 R224, R5 ;  /* 0x0000000500e07308 */ /* 0x0002a40000000800 */
[C---:B---3--:R-:W-:Y:S08]  /*5f90*/  HMMA.16816.F32 R32, R20.reuse, R36, RZ ;  /* 0x000000241420723c */ /* 0x048ff000000018ff */
[----:B------:R-:W-:Y:S01]  /*5fa0*/  HMMA.16816.F32 R60, R20, R44, RZ ;  /* 0x0000002c143c723c */ /* 0x000fe200000018ff */
[----:B-1----:R-:W-:Y:S01]  /*5fb0*/  FFMA.FTZ R5, R40, c[0x0][0x2d0], -R0 ;  /* 0x0000b40028057a23 */ /* 0x002fe20000010800 */
[----:B--2---:R-:W-:-:S03]  /*5fc0*/  F2FP.PACK_AB R19, R224, R209 ;  /* 0x000000d1e013723e */ /* 0x004fc600000000ff */
[----:B------:R1:W2:Y:S03]  /*5fd0*/  MUFU.EX2 R221, R5 ;  /* 0x0000000500dd7308 */ /* 0x0002a60000000800 */
[----:B------:R-:W-:Y:S08]  /*5fe0*/  HMMA.16816.F32 R72, R20, R48, RZ ;  /* 0x000000301448723c */ /* 0x000ff000000018ff */
[----:B------:R-:W-:Y:S01]  /*5ff0*/  HMMA.16816.F32 R24, R16, R44, RZ ;  /* 0x0000002c1018723c */ /* 0x000fe200000018ff */
[----:B-1----:R-:W-:-:S07]  /*6000*/  FFMA.FTZ R5, R41, c[0x0][0x2d0], -R0 ;  /* 0x0000b40029057a23 */ /* 0x002fce0000010800 */
[----:B------:R-:W-:Y:S01]  /*6010*/  HMMA.16816.F32 R56, R16, R36, RZ ;  /* 0x000000241038723c */ /* 0x000fe200000018ff */
[----:B--2---:R-:W-:Y:S01]  /*6020*/  F2FP.PACK_AB R9, R221, R214 ;  /* 0x000000d6dd09723e */ /* 0x004fe200000000ff */
[----:B------:R1:W-:Y:S06]  /*6030*/  MUFU.EX2 R248, R5 ;  /* 0x0000000500f87308 */ /* 0x0003ec0000000800 */
[C---:B------:R-:W-:Y:S01]  /*6040*/  HMMA.16816.F32 R88, R12.reuse, R52, R32 ;  /* 0x000000340c58723c */ /* 0x040fe20000001820 */
[----:B------:R-:W-:Y:S07]  /*6050*/  LDSM.16.MT88.4 R32, [R226+0x800] ;  /* 0x00080000e220783b */ /* 0x000fee0000004200 */
[----:B----4-:R-:W-:Y:S01]  /*6060*/  HMMA.16816.F32 R76, R12, R28, R60 ;  /* 0x0000001c0c4c723c */ /* 0x010fe2000000183c */
[----:B-1----:R-:W-:-:S02]  /*6070*/  FFMA.FTZ R5, R42, c[0x0][0x2d0], -R0 ;  /* 0x0000b4002a057a23 */ /* 0x002fc40000010800 */
[----:B------:R-:W1:Y:S02]  /*6080*/  LDSM.16.MT88.4 R40, [R228] ;  /* 0x00000000e428783b */ /* 0x000e640000004200 */
[----:B------:R-:W2:Y:S03]  /*6090*/  MUFU.EX2 R212, R5 ;  /* 0x0000000500d47308 */ /* 0x000ea60000000800 */
[----:B------:R-:W-:Y:S01]  /*60a0*/  HMMA.16816.F32 R64, R16, R48, RZ ;  /* 0x000000301040723c */ /* 0x000fe200000018ff */
[----:B--2---:R-:W-:Y:S01]  /*60b0*/  F2FP.PACK_AB R11, R212, R248 ;  /* 0x000000f8d40b723e */ /* 0x004fe200000000ff */
[----:B------:R-:W-:-:S04]  /*60c0*/  FFMA.FTZ R5, R124, c[0x0][0x2d0], -R4 ;  /* 0x0000b4007c057a23 */ /* 0x000fc80000010804 */
[----:B------:R2:W3:Y:S02]  /*60d0*/  MUFU.EX2 R198, R5 ;  /* 0x0000000500c67308 */ /* 0x0004e40000000800 */
[C---:B------:R-:W-:Y:S01]  /*60e0*/  HMMA.16816.F32 R80, R8.reuse, R28, R24 ;  /* 0x0000001c0850723c */ /* 0x040fe20000001818 */
[----:B------:R-:W4:Y:S07]  /*60f0*/  LDSM.16.MT88.4 R24, [R228+0x800] ;  /* 0x00080000e418783b */ /* 0x000f2e0000004200 */
[----:B------:R-:W-:Y:S01]  /*6100*/  HMMA.16816.F32 R84, R8, R52, R56 ;  /* 0x000000340854723c */ /* 0x000fe20000001838 */
[----:B--2---:R-:W-:Y:S01]  /*6110*/  FFMA.FTZ R5, R125, c[0x0][0x2d0], -R4 ;  /* 0x0000b4007d057a23 */ /* 0x004fe20000010804 */
[----:B---3--:R-:W-:-:S06]  /*6120*/  MOV R125, R198 ;  /* 0x000000c6007d7202 */ /* 0x008fcc0000000f00 */
[-C--:B-1----:R-:W-:Y:S01]  /*6130*/  HMMA.16816.F32 R56, R16, R40.reuse, RZ ;  /* 0x000000281038723c */ /* 0x082fe200000018ff */
[----:B------:R1:W-:Y:S07]  /*6140*/  MUFU.EX2 R213, R5 ;  /* 0x0000000500d57308 */ /* 0x0003ee0000000800 */
[----:B------:R-:W-:Y:S08]  /*6150*/  HMMA.16816.F32 R60, R20, R40, RZ ;  /* 0x00000028143c723c */ /* 0x000ff000000018ff */
[----:B------:R-:W-:Y:S01]  /*6160*/  HMMA.16816.F32 R96, R8, R32, R64 ;  /* 0x000000200860723c */ /* 0x000fe20000001840 */
[----:B-1----:R-:W-:-:S04]  /*6170*/  FFMA.FTZ R5, R126, c[0x0][0x2d0], -R4 ;  /* 0x0000b4007e057a23 */ /* 0x002fc80000010804 */
[----:B------:R1:W-:Y:S03]  /*6180*/  MUFU.EX2 R126, R5 ;  /* 0x00000005007e7308 */ /* 0x0003e60000000800 */
[----:B------:R-:W-:Y:S08]  /*6190*/  HMMA.16816.F32 R100, R12, R32, R72 ;  /* 0x000000200c64723c */ /* 0x000ff00000001848 */
[----:B----4-:R-:W-:Y:S01]  /*61a0*/  HMMA.16816.F32 R104, R8, R24, R56 ;  /* 0x000000180868723c */ /* 0x010fe20000001838 */
[----:B-1----:R-:W-:-:S07]  /*61b0*/  FFMA.FTZ R5, R127, c[0x0][0x2d0], -R4 ;  /* 0x0000b4007f057a23 */ /* 0x002fce0000010804 */
[----:B------:R-:W-:Y:S01]  /*61c0*/  HMMA.16816.F32 R56, R16, R38, RZ ;  /* 0x000000261038723c */ /* 0x000fe200000018ff */
[----:B------:R1:W-:Y:S07]  /*61d0*/  MUFU.EX2 R198, R5 ;  /* 0x0000000500c67308 */ /* 0x0003ee0000000800 */
[----:B------:R-:W-:Y:S08]  /*61e0*/  HMMA.16816.F32 R108, R12, R24, R60 ;  /* 0x000000180c6c723c */ /* 0x000ff0000000183c */
[----:B------:R-:W-:Y:S01]  /*61f0*/  HMMA.16816.F32 R60, R16, R46, RZ ;  /* 0x0000002e103c723c */ /* 0x000fe200000018ff */
[----:B-1----:R-:W-:-:S04]  /*6200*/  FFMA.FTZ R5, R116, c[0x0][0x2d0], -R3 ;  /* 0x0000b40074057a23 */ /* 0x002fc80000010803 */
[----:B------:R1:W-:Y:S03]  /*6210*/  MUFU.EX2 R124, R5 ;  /* 0x00000005007c7308 */ /* 0x0003e60000000800 */
[----:B------:R-:W-:Y:S08]  /*6220*/  HMMA.16816.F32 R64, R8, R54, R56 ;  /* 0x000000360840723c */ /* 0x000ff00000001838 */
[----:B------:R-:W-:Y:S01]  /*6230*/  HMMA.16816.F32 R56, R16, R50, RZ ;  /* 0x000000321038723c */ /* 0x000fe200000018ff */
[----:B-1----:R-:W-:Y:S01]  /*6240*/  FFMA.FTZ R5, R117, c[0x0][0x2d0], -R3 ;  /* 0x0000b40075057a23 */ /* 0x002fe20000010803 */
[----:B------:R-:W-:-:S06]  /*6250*/  MOV R117, R215 ;  /* 0x000000d700757202 */ /* 0x000fcc0000000f00 */
[----:B------:R-:W-:Y:S08]  /*6260*/  HMMA.16816.F32 R16, R16, R42, RZ ;  /* 0x0000002a1010723c */ /* 0x000ff000000018ff */
[C---:B------:R-:W-:Y:S08]  /*6270*/  HMMA.16816.F32 R60, R8.reuse, R30, R60 ;  /* 0x0000001e083c723c */ /* 0x040ff0000000183c */
[C---:B------:R-:W-:Y:S08]  /*6280*/  HMMA.16816.F32 R56, R8.reuse, R34, R56 ;  /* 0x000000220838723c */ /* 0x040ff00000001838 */
[----:B------:R-:W-:Y:S01]  /*6290*/  HMMA.16816.F32 R92, R8, R26, R16 ;  /* 0x0000001a085c723c */ /* 0x000fe20000001810 */
[----:B------:R1:W2:Y:S01]  /*62a0*/  MUFU.EX2 R8, R5 ;  /* 0x0000000500087308 */ /* 0x0002a20000000800 */
[----:B------:R-:W3:Y:S06]  /*62b0*/  LDSM.16.MT88.4 R16, [R225+0x1000] ;  /* 0x00100000e110783b */ /* 0x000eec0000004200 */
[C---:B------:R-:W-:Y:S08]  /*62c0*/  HMMA.16816.F32 R44, R20.reuse, R46, RZ ;  /* 0x0000002e142c723c */ /* 0x040ff000000018ff */
[----:B------:R-:W-:Y:S01]  /*62d0*/  HMMA.16816.F32 R36, R20, R38, RZ ;  /* 0x000000261424723c */ /* 0x000fe200000018ff */
[----:B-1----:R-:W-:Y:S01]  /*62e0*/  FFMA.FTZ R5, R118, c[0x0][0x2d0], -R3 ;  /* 0x0000b40076057a23 */ /* 0x002fe20000010803 */
[----:B------:R-:W-:-:S03]  /*62f0*/  MOV R118, R214 ;  /* 0x000000d600767202 */ /* 0x000fc60000000f00 */
[----:B------:R1:W-:Y:S03]  /*6300*/  MUFU.EX2 R127, R5 ;  /* 0x00000005007f7308 */ /* 0x0003e60000000800 */
[C---:B------:R-:W-:Y:S08]  /*6310*/  HMMA.16816.F32 R48, R20.reuse, R50, RZ ;  /* 0x000000321430723c */ /* 0x040ff000000018ff */
[----:B------:R-:W-:Y:S01]  /*6320*/  HMMA.16816.F32 R20, R20, R42, RZ ;  /* 0x0000002a1414723c */ /* 0x000fe200000018ff */
[----:B-1----:R-:W-:Y:S01]  /*6330*/  FFMA.FTZ R5, R119, c[0x0][0x2d0], -R3 ;  /* 0x0000b40077057a23 */ /* 0x002fe20000010803 */
[----:B--2---:R-:W-:-:S06]  /*6340*/  MOV R119, R8 ;  /* 0x0000000800777202 */ /* 0x004fcc0000000f00 */
[C---:B------:R-:W-:Y:S01]  /*6350*/  HMMA.16816.F32 R28, R12.reuse, R30, R44 ;  /* 0x0000001e0c1c723c */ /* 0x040fe2000000182c */
[----:B------:R1:W2:Y:S07]  /*6360*/  MUFU.EX2 R199, R5 ;  /* 0x0000000500c77308 */ /* 0x0002ae0000000800 */
[C---:B------:R-:W-:Y:S08]  /*6370*/  HMMA.16816.F32 R36, R12.reuse, R54, R36 ;  /* 0x000000360c24723c */ /* 0x040ff00000001824 */
[----:B------:R-:W-:Y:S01]  /*6380*/  HMMA.16816.F32 R48, R12, R34, R48 ;  /* 0x000000220c30723c */ /* 0x000fe20000001830 */
[----:B-1----:R-:W-:-:S04]  /*6390*/  FFMA.FTZ R5, R120, c[0x0][0x2d0], -R2 ;  /* 0x0000b40078057a23 */ /* 0x002fc80000010802 */
[----:B------:R1:W-:Y:S03]  /*63a0*/  MUFU.EX2 R249, R5 ;  /* 0x0000000500f97308 */ /* 0x0003e60000000800 */
[----:B------:R-:W-:Y:S07]  /*63b0*/  HMMA.16816.F32 R20, R12, R26, R20 ;  /* 0x0000001a0c14723c */ /* 0x000fee0000001814 */
[----:B------:R-:W-:-:S02]  /*63c0*/  F2FP.PACK_AB R12, R213, R125 ;  /* 0x0000007dd50c723e */ /* 0x000fc400000000ff */
[----:B------:R-:W-:Y:S02]  /*63d0*/  F2FP.PACK_AB R13, R119, R124 ;  /* 0x0000007c770d723e */ /* 0x000fe400000000ff */
[----:B------:R-:W-:Y:S01]  /*63e0*/  F2FP.PACK_AB R14, R198, R126 ;  /* 0x0000007ec60e723e */ /* 0x000fe200000000ff */
[----:B-1----:R-:W-:Y:S01]  /*63f0*/  FFMA.FTZ R5, R121, c[0x0][0x2d0], -R2 ;  /* 0x0000b40079057a23 */ /* 0x002fe20000010802 */
[----:B--2---:R-:W-:-:S03]  /*6400*/  F2FP.PACK_AB R15, R199, R127 ;  /* 0x0000007fc70f723e */ /* 0x004fc600000000ff */
[----:B------:R1:W2:Y:S04]  /*6410*/  MUFU.EX2 R251, R5 ;  /* 0x0000000500fb7308 */ /* 0x0002a80000000800 */
[C---:B---3--:R-:W-:Y:S08]  /*6420*/  HMMA.16816.F32 R76, R12.reuse, R16, R76 ;  /* 0x000000100c4c723c */ /* 0x048ff0000000184c */
[----:B------:R-:W-:Y:S01]  /*6430*/  HMMA.16816.F32 R28, R12, R18, R28 ;  /* 0x000000120c1c723c */ /* 0x000fe2000000181c */
        /* <DEDUP_REMOVED lines=13> */
[----:B-1----:R-:W-:-:S06]  /*6510*/  FFMA.FTZ R5, R115, c[0x0][0x2d0], -R0 ;  /* 0x0000b40073057a23 */ /* 0x002fcc0000010800 */
[----:B------:R-:W1:Y:S02]  /*6520*/  MUFU.EX2 R120, R5 ;  /* 0x0000000500787308 */ /* 0x000e640000000800 */
[----:B-1----:R-:W-:Y:S01]  /*6530*/  F2FP.PACK_AB R11, R120, R211 ;  /* 0x000000d3780b723e */ /* 0x002fe200000000ff */
[----:B------:R-:W-:Y:S02]  /*6540*/  FFMA.FTZ R5, R140, c[0x0][0x2d0], -R4 ;  /* 0x0000b4008c057a23 */ /* 0x000fe40000010804 */
[----:B------:R-:W-:-:S04]  /*6550*/  FFMA.FTZ R140, R187, c[0x0][0x2d0], -R2 ;  /* 0x0000b400bb8c7a23 */ /* 0x000fc80000010802 */
[C---:B------:R-:W-:Y:S08]  /*6560*/  HMMA.16816.F32 R80, R8.reuse, R16, R80 ;  /* 0x000000100850723c */ /* 0x040ff00000001850 */
[----:B------:R-:W-:Y:S01]  /*6570*/  HMMA.16816.F32 R72, R8, R18, R60 ;  /* 0x000000120848723c */ /* 0x000fe2000000183c */
[----:B------:R-:W1:Y:S07]  /*6580*/  LDSM.16.MT88.4 R16, [R229+0x1000] ;  /* 0x00100000e510783b */ /* 0x000e6e0000004200 */
[-C--:B-1----:R-:W-:Y:S08]  /*6590*/  HMMA.16816.F32 R52, R12, R16.reuse, R88 ;  /* 0x000000100c34723c */ /* 0x082ff00000001858 */
[C---:B------:R-:W-:Y:S08]  /*65a0*/  HMMA.16816.F32 R44, R8.reuse, R16, R84 ;  /* 0x00000010082c723c */ /* 0x040ff00000001854 */
[-C--:B------:R-:W-:Y:S08]  /*65b0*/  HMMA.16816.F32 R40, R8, R18.reuse, R64 ;  /* 0x000000120828723c */ /* 0x080ff00000001840 */
[C---:B------:R-:W-:Y:S01]  /*65c0*/  HMMA.16816.F32 R24, R12.reuse, R18, R36 ;  /* 0x000000120c18723c */ /* 0x040fe20000001824 */
[----:B------:R-:W1:Y:S07]  /*65d0*/  LDSM.16.MT88.4 R16, [R226+0x1000] ;  /* 0x00100000e210783b */ /* 0x000e6e0000004200 */
[-C--:B-1----:R-:W-:Y:S07]  /*65e0*/  HMMA.16816.F32 R36, R12, R16.reuse, R100 ;  /* 0x000000100c24723c */ /* 0x082fee0000001864 */
[----:B------:R-:W-:Y:S01]  /*65f0*/  MOV R100, R248 ;  /* 0x000000f800647202 */ /* 0x000fe20000000f00 */
[----:B------:R-:W-:Y:S01]  /*6600*/  HMMA.16816.F32 R64, R8, R16, R96 ;  /* 0x000000100840723c */ /* 0x000fe20000001860 */
[----:B------:R-:W-:-:S02]  /*6610*/  MOV R103, R213 ;  /* 0x000000d500677202 */ /* 0x000fc40000000f00 */
[----:B------:R-:W-:Y:S02]  /*6620*/  MOV R101, R211 ;  /* 0x000000d300657202 */ /* 0x000fe40000000f00 */
[----:B------:R-:W-:Y:S02]  /*6630*/  MOV R102, R212 ;  /* 0x000000d400667202 */ /* 0x000fe40000000f00 */
[----:B------:R-:W-:Y:S01]  /*6640*/  MOV R99, R247 ;  /* 0x000000f700637202 */ /* 0x000fe20000000f00 */
[----:B------:R-:W-:Y:S01]  /*6650*/  HMMA.16816.F32 R60, R8, R18, R56 ;  /* 0x00000012083c723c */ /* 0x000fe20000001838 */
[----:B------:R1:W-:Y:S01]  /*6660*/  MUFU.EX2 R247, R5 ;  /* 0x0000000500f77308 */ /* 0x0003e20000000800 */
[----:B------:R-:W-:Y:S02]  /*6670*/  MOV R96, R221 ;  /* 0x000000dd00607202 */ /* 0x000fe40000000f00 */
[----:B------:R-:W-:Y:S02]  /*6680*/  MOV R97, R222 ;  /* 0x000000de00617202 */ /* 0x000fe40000000f00 */
[----:B------:R-:W-:-:S02]  /*6690*/  MOV R98, R223 ;  /* 0x000000df00627202 */ /* 0x000fc40000000f00 */
[----:B------:R-:W-:Y:S01]  /*66a0*/  HMMA.16816.F32 R48, R12, R18, R48 ;  /* 0x000000120c30723c */ /* 0x000fe20000001830 */
[----:B------:R-:W2:Y:S01]  /*66b0*/  LDSM.16.MT88.4 R16, [R228+0x1000] ;  /* 0x00100000e410783b */ /* 0x000ea20000004200 */
[--C-:B-1----:R-:W-:Y:S02]  /*66c0*/  FFMA.FTZ R5, R141, c[0x0][0x2d0], -R4.reuse ;  /* 0x0000b4008d057a23 */ /* 0x102fe40000010804 */
[--C-:B------:R-:W-:Y:S02]  /*66d0*/  FFMA.FTZ R141, R170, c[0x0][0x2d0], -R4.reuse ;  /* 0x0000b400aa8d7a23 */ /* 0x100fe40000010804 */
[----:B------:R1:W3:Y:S02]  /*66e0*/  MUFU.EX2 R248, R5 ;  /* 0x0000000500f87308 */ /* 0x0002e40000000800 */
[--C-:B-1----:R-:W-:Y:S02]  /*66f0*/  FFMA.FTZ R5, R142, c[0x0][0x2d0], -R4.reuse ;  /* 0x0000b4008e057a23 */ /* 0x102fe40000010804 */
[----:B------:R-:W-:-:S04]  /*6700*/  FFMA.FTZ R142, R169, c[0x0][0x2d0], -R4 ;  /* 0x0000b400a98e7a23 */ /* 0x000fc80000010804 */
[----:B------:R1:W-:Y:S01]  /*6710*/  MUFU.EX2 R250, R5 ;  /* 0x0000000500fa7308 */ /* 0x0003e20000000800 */
[----:B--2---:R-:W-:Y:S01]  /*6720*/  HMMA.16816.F32 R56, R8, R18, R92 ;  /* 0x000000120838723c */ /* 0x004fe2000000185c */
[----:B-1----:R-:W-:-:S07]  /*6730*/  FFMA.FTZ R5, R143, c[0x0][0x2d0], -R4 ;  /* 0x0000b4008f057a23 */ /* 0x002fce0000010804 */
[C---:B------:R-:W-:Y:S01]  /*6740*/  HMMA.16816.F32 R32, R12.reuse, R18, R20 ;  /* 0x000000120c20723c */ /* 0x040fe20000001814 */
[----:B------:R-:W-:Y:S01]  /*6750*/  FFMA.FTZ R143, R168, c[0x0][0x2d0], -R4 ;  /* 0x0000b400a88f7a23 */ /* 0x000fe20000010804 */
[----:B------:R1:W2:Y:S05]  /*6760*/  MUFU.EX2 R92, R5 ;  /* 0x00000005005c7308 */ /* 0x0002aa0000000800 */
[----:B------:R-:W-:Y:S01]  /*6770*/  MOV R23, R220 ;  /* 0x000000dc00177202 */ /* 0x000fe20000000f00 */
[----:B------:R-:W-:Y:S01]  /*6780*/  HMMA.16816.F32 R84, R12, R16, R108 ;  /* 0x000000100c54723c */ /* 0x000fe2000000186c */
[----:B------:R-:W-:Y:S02]  /*6790*/  MOV R21, R217 ;  /* 0x000000d900157202 */ /* 0x000fe40000000f00 */
[----:B------:R-:W-:-:S02]  /*67a0*/  MOV R22, R218 ;  /* 0x000000da00167202 */ /* 0x000fc40000000f00 */
[----:B------:R-:W-:Y:S02]  /*67b0*/  MOV R20, R116 ;  /* 0x0000007400147202 */ /* 0x000fe40000000f00 */
[----:B------:R-:W-:Y:S01]  /*67c0*/  MOV R116, R216 ;  /* 0x000000d800747202 */ /* 0x000fe20000000f00 */
[----:B------:R-:W-:Y:S01]  /*67d0*/  HMMA.16816.F32 R88, R8, R16, R104 ;  /* 0x000000100858723c */ /* 0x000fe20000001868 */
[----:B------:R-:W4:Y:S01]  /*67e0*/  LDSM.16.MT88.4 R16, [R225+0x1800] ;  /* 0x00180000e110783b */ /* 0x000f220000004200 */
[----:B---3--:R-:W-:Y:S01]  /*67f0*/  F2FP.PACK_AB R12, R248, R247 ;  /* 0x000000f7f80c723e */ /* 0x008fe200000000ff */
        /* <DEDUP_REMOVED lines=12> */
[----:B------:R-:W-:-:S04]  /*68c0*/  FFMA.FTZ R136, R159, c[0x0][0x2d0], -R0 ;  /* 0x0000b4009f887a23 */ /* 0x000fc80000010800 */
[----:B------:R1:W-:Y:S02]  /*68d0*/  MUFU.EX2 R213, R5 ;  /* 0x0000000500d57308 */ /* 0x0003e40000000800 */
[----:B----4-:R-:W-:Y:S01]  /*68e0*/  HMMA.16816.F32 R76, R12, R16, R76 ;  /* 0x000000100c4c723c */ /* 0x010fe2000000184c */
[--C-:B-1----:R-:W-:Y:S02]  /*68f0*/  FFMA.FTZ R5, R137, c[0x0][0x2d0], -R2.reuse ;  /* 0x0000b40089057a23 */ /* 0x102fe40000010802 */
[--C-:B------:R-:W-:Y:S01]  /*6900*/  FFMA.FTZ R137, R183, c[0x0][0x2d0], -R2.reuse ;  /* 0x0000b400b7897a23 */ /* 0x100fe20000010802 */
[----:B------:R-:W-:Y:S02]  /*6910*/  MOV R183, R100 ;  /* 0x0000006400b77202 */ /* 0x000fe40000000f00 */
[----:B------:R1:W2:Y:S02]  /*6920*/  MUFU.EX2 R215, R5 ;  /* 0x0000000500d77308 */ /* 0x0002a40000000800 */
[--C-:B-1----:R-:W-:Y:S01]  /*6930*/  FFMA.FTZ R5, R138, c[0x0][0x2d0], -R2.reuse ;  /* 0x0000b4008a057a23 */ /* 0x102fe20000010802 */
[----:B--2---:R-:W-:Y:S01]  /*6940*/  F2FP.PACK_AB R8, R215, R213 ;  /* 0x000000d5d708723e */ /* 0x004fe200000000ff */
[----:B------:R-:W-:-:S04]  /*6950*/  FFMA.FTZ R138, R185, c[0x0][0x2d0], -R2 ;  /* 0x0000b400b98a7a23 */ /* 0x000fc80000010802 */
[----:B------:R1:W-:Y:S01]  /*6960*/  MUFU.EX2 R217, R5 ;  /* 0x0000000500d97308 */ /* 0x0003e20000000800 */
[----:B------:R-:W-:Y:S02]  /*6970*/  FFMA.FTZ R185, R147, c[0x0][0x2d0], -R0 ;  /* 0x0000b40093b97a23 */ /* 0x000fe40000010800 */
[--C-:B-1----:R-:W-:Y:S02]  /*6980*/  FFMA.FTZ R5, R139, c[0x0][0x2d0], -R2.reuse ;  /* 0x0000b4008b057a23 */ /* 0x102fe40000010802 */
[----:B------:R-:W-:-:S03]  /*6990*/  FFMA.FTZ R139, R186, c[0x0][0x2d0], -R2 ;  /* 0x0000b400ba8b7a23 */ /* 0x000fc60000010802 */
        /* <DEDUP_REMOVED lines=12> */
[----:B------:R-:W-:-:S06]  /*6a60*/  FFMA.FTZ R5, R177, c[0x0][0x2d0], -R4 ;  /* 0x0000b400b1057a23 */ /* 0x000fcc0000010804 */
[C---:B------:R-:W-:Y:S08]  /*6a70*/  HMMA.16816.F32 R128, R8.reuse, R18, R72 ;  /* 0x000000120880723c */ /* 0x040ff00000001848 */
[----:B------:R-:W-:Y:S07]  /*6a80*/  HMMA.16816.F32 R132, R8, R16, R80 ;  /* 0x000000100884723c */ /* 0x000fee0000001850 */
[----:B------:R-:W-:Y:S01]  /*6a90*/  MOV R81, R127 ;  /* 0x0000007f00517202 */ /* 0x000fe20000000f00 */
[----:B------:R-:W-:Y:S01]  /*6aa0*/  HMMA.16816.F32 R72, R12, R18, R28 ;  /* 0x000000120c48723c */ /* 0x000fe2000000181c */
[----:B------:R-:W1:Y:S01]  /*6ab0*/  LDSM.16.MT88.4 R16, [R229+0x1800] ;  /* 0x00180000e510783b */ /* 0x000e620000004200 */
[----:B------:R-:W-:-:S02]  /*6ac0*/  MOV R80, R126 ;  /* 0x0000007e00507202 */ /* 0x000fc40000000f00 */
[----:B------:R-:W-:Y:S02]  /*6ad0*/  MOV R83, R121 ;  /* 0x0000007900537202 */ /* 0x000fe40000000f00 */
[----:B------:R-:W-:Y:S01]  /*6ae0*/  MOV R82, R120 ;  /* 0x0000007800527202 */ /* 0x000fe20000000f00 */
[--C-:B------:R-:W-:Y:S01]  /*6af0*/  FFMA.FTZ R29, R191, c[0x0][0x2d0], -R2.reuse ;  /* 0x0000b400bf1d7a23 */ /* 0x100fe20000010802 */
[----:B------:R-:W-:Y:S01]  /*6b00*/  MOV R31, R125 ;  /* 0x0000007d001f7202 */ /* 0x000fe20000000f00 */
[--C-:B------:R-:W-:Y:S01]  /*6b10*/  FFMA.FTZ R28, R190, c[0x0][0x2d0], -R2.reuse ;  /* 0x0000b400be1c7a23 */ /* 0x100fe20000010802 */
[----:B------:R-:W-:Y:S01]  /*6b20*/  MOV R30, R124 ;  /* 0x0000007c001e7202 */ /* 0x000fe20000000f00 */
[----:B------:R-:W-:Y:S01]  /*6b30*/  MUFU.EX2 R186, R29 ;  /* 0x0000001d00ba7308 */ /* 0x000fe20000000800 */
[-C--:B-1----:R-:W-:Y:S08]  /*6b40*/  HMMA.16816.F32 R124, R8, R16.reuse, R44 ;  /* 0x00000010087c723c */ /* 0x082ff0000000182c */
[----:B------:R-:W-:Y:S08]  /*6b50*/  HMMA.16816.F32 R52, R12, R16, R52 ;  /* 0x000000100c34723c */ /* 0x000ff00000001834 */
[-C--:B------:R-:W-:Y:S08]  /*6b60*/  HMMA.16816.F32 R120, R8, R18.reuse, R40 ;  /* 0x000000120878723c */ /* 0x080ff00000001828 */
[----:B------:R-:W-:Y:S01]  /*6b70*/  HMMA.16816.F32 R44, R12, R18, R24 ;  /* 0x000000120c2c723c */ /* 0x000fe20000001818 */
[----:B------:R-:W1:Y:S06]  /*6b80*/  LDSM.16.MT88.4 R16, [R226+0x1800] ;  /* 0x00180000e210783b */ /* 0x000e6c0000004200 */
[----:B------:R-:W-:-:S02]  /*6b90*/  FFMA.FTZ R27, R189, c[0x0][0x2d0], -R2 ;  /* 0x0000b400bd1b7a23 */ /* 0x000fc40000010802 */
[----:B------:R-:W-:Y:S02]  /*6ba0*/  FFMA.FTZ R26, R188, c[0x0][0x2d0], -R2 ;  /* 0x0000b400bc1a7a23 */ /* 0x000fe40000010802 */
[--C-:B------:R-:W-:Y:S01]  /*6bb0*/  FFMA.FTZ R25, R163, c[0x0][0x2d0], -R0.reuse ;  /* 0x0000b400a3197a23 */ /* 0x100fe20000010800 */
[----:B------:R-:W-:Y:S01]  /*6bc0*/  MOV R163, R23 ;  /* 0x0000001700a37202 */ /* 0x000fe20000000f00 */
[----:B------:R-:W-:Y:S01]  /*6bd0*/  FFMA.FTZ R24, R162, c[0x0][0x2d0], -R0 ;  /* 0x0000b400a2187a23 */ /* 0x000fe20000010800 */
[----:B------:R-:W-:Y:S01]  /*6be0*/  MOV R162, R22 ;  /* 0x0000001600a27202 */ /* 0x000fe20000000f00 */
[----:B------:R-:W-:Y:S08]  /*6bf0*/  MUFU.EX2 R188, R28 ;  /* 0x0000001c00bc7308 */ /* 0x000ff00000000800 */
[----:B------:R-:W-:Y:S08]  /*6c00*/  MUFU.EX2 R190, R27 ;  /* 0x0000001b00be7308 */ /* 0x000ff00000000800 */
[----:B------:R-:W-:Y:S08]  /*6c10*/  MUFU.EX2 R187, R25 ;  /* 0x0000001900bb7308 */ /* 0x000ff00000000800 */
[----:B------:R-:W-:Y:S01]  /*6c20*/  MUFU.EX2 R189, R24 ;  /* 0x0000001800bd7308 */ /* 0x000fe20000000800 */
[-C--:B-1----:R-:W-:Y:S08]  /*6c30*/  HMMA.16816.F32 R40, R12, R16.reuse, R36 ;  /* 0x000000100c28723c */ /* 0x082ff00000001824 */
[C---:B------:R-:W-:Y:S07]  /*6c40*/  HMMA.16816.F32 R112, R8.reuse, R16, R64 ;  /* 0x000000100870723c */ /* 0x040fee0000001840 */
[--C-:B------:R-:W-:Y:S01]  /*6c50*/  FFMA.FTZ R65, R174, c[0x0][0x2d0], -R4.reuse ;  /* 0x0000b400ae417a23 */ /* 0x100fe20000010804 */
[----:B------:R-:W-:Y:S01]  /*6c60*/  HMMA.16816.F32 R108, R8, R18, R60 ;  /* 0x00000012086c723c */ /* 0x000fe2000000183c */
[----:B------:R-:W-:Y:S01]  /*6c70*/  FFMA.FTZ R64, R173, c[0x0][0x2d0], -R4 ;  /* 0x0000b400ad407a23 */ /* 0x000fe20000010804 */
[----:B------:R-:W-:Y:S01]  /*6c80*/  MOV R173, R82 ;  /* 0x0000005200ad7202 */ /* 0x000fe20000000f00 */
[--C-:B------:R-:W-:Y:S01]  /*6c90*/  FFMA.FTZ R66, R151, c[0x0][0x2d0], -R3.reuse ;  /* 0x0000b40097427a23 */ /* 0x100fe20000010803 */
[----:B------:R-:W-:Y:S01]  /*6ca0*/  MOV R174, R83 ;  /* 0x0000005300ae7202 */ /* 0x000fe20000000f00 */
[----:B------:R-:W-:-:S02]  /*6cb0*/  FFMA.FTZ R67, R150, c[0x0][0x2d0], -R3 ;  /* 0x0000b40096437a23 */ /* 0x000fc40000010803 */
[--C-:B------:R-:W-:Y:S01]  /*6cc0*/  FFMA.FTZ R63, R172, c[0x0][0x2d0], -R4.reuse ;  /* 0x0000b400ac3f7a23 */ /* 0x100fe20000010804 */
[----:B------:R-:W-:Y:S01]  /*6cd0*/  HMMA.16816.F32 R48, R12, R18, R48 ;  /* 0x000000120c30723c */ /* 0x000fe20000001830 */
[----:B------:R-:W1:Y:S01]  /*6ce0*/  LDSM.16.MT88.4 R16, [R228+0x1800] ;  /* 0x00180000e410783b */ /* 0x000e620000004200 */
[----:B------:R-:W-:Y:S01]  /*6cf0*/  FFMA.FTZ R62, R171, c[0x0][0x2d0], -R4 ;  /* 0x0000b400ab3e7a23 */ /* 0x000fe20000010804 */
[----:B------:R-:W-:Y:S01]  /*6d00*/  MOV R171, R80 ;  /* 0x0000005000ab7202 */ /* 0x000fe20000000f00 */
[--C-:B------:R-:W-:Y:S01]  /*6d10*/  FFMA.FTZ R61, R153, c[0x0][0x2d0], -R3.reuse ;  /* 0x0000b400993d7a23 */ /* 0x100fe20000010803 */
[----:B------:R-:W-:Y:S01]  /*6d20*/  MOV R172, R81 ;  /* 0x0000005100ac7202 */ /* 0x000fe20000000f00 */
[----:B------:R-:W-:Y:S02]  /*6d30*/  FFMA.FTZ R60, R152, c[0x0][0x2d0], -R3 ;  /* 0x0000b400983c7a23 */ /* 0x000fe40000010803 */
[--C-:B------:R-:W-:Y:S01]  /*6d40*/  FFMA.FTZ R150, R182, c[0x0][0x2d0], -R2.reuse ;  /* 0x0000b400b6967a23 */ /* 0x100fe20000010802 */
[----:B------:R-:W-:Y:S01]  /*6d50*/  MOV R182, R99 ;  /* 0x0000006300b67202 */ /* 0x000fe20000000f00 */
[--C-:B------:R-:W-:Y:S01]  /*6d60*/  FFMA.FTZ R151, R181, c[0x0][0x2d0], -R2.reuse ;  /* 0x0000b400b5977a23 */ /* 0x100fe20000010802 */
[----:B------:R-:W-:Y:S01]  /*6d70*/  MOV R181, R98 ;  /* 0x0000006200b57202 */ /* 0x000fe20000000f00 */
[--C-:B------:R-:W-:Y:S01]  /*6d80*/  FFMA.FTZ R152, R180, c[0x0][0x2d0], -R2.reuse ;  /* 0x0000b400b4987a23 */ /* 0x100fe20000010802 */
[----:B------:R-:W-:Y:S01]  /*6d90*/  MOV R180, R97 ;  /* 0x0000006100b47202 */ /* 0x000fe20000000f00 */
[----:B------:R-:W-:Y:S01]  /*6da0*/  FFMA.FTZ R153, R179, c[0x0][0x2d0], -R2 ;  /* 0x0000b400b3997a23 */ /* 0x000fe20000010802 */
[----:B------:R-:W-:Y:S01]  /*6db0*/  MOV R179, R96 ;  /* 0x0000006000b37202 */ /* 0x000fe20000000f00 */
[--C-:B------:R-:W-:Y:S01]  /*6dc0*/  FFMA.FTZ R2, R160, c[0x0][0x2d0], -R0.reuse ;  /* 0x0000b400a0027a23 */ /* 0x100fe20000010800 */
[-C--:B-1----:R-:W-:Y:S07]  /*6dd0*/  HMMA.16816.F32 R104, R8, R16.reuse, R88 ;  /* 0x000000100868723c */ /* 0x082fee0000001858 */
[----:B------:R-:W-:Y:S01]  /*6de0*/  MOV R91, R92 ;  /* 0x0000005c005b7202 */ /* 0x000fe20000000f00 */
[----:B------:R-:W-:Y:S01]  /*6df0*/  HMMA.16816.F32 R36, R12, R16, R84 ;  /* 0x000000100c24723c */ /* 0x000fe20000001854 */
[----:B------:R-:W-:Y:S01]  /*6e00*/  MOV R90, R118 ;  /* 0x00000076005a7202 */ /* 0x000fe20000000f00 */
[--C-:B------:R-:W-:Y:S01]  /*6e10*/  FFMA.FTZ R118, R157, c[0x0][0x2d0], -R0.reuse ;  /* 0x0000b4009d767a23 */ /* 0x100fe20000010800 */
[----:B------:R-:W-:Y:S01]  /*6e20*/  MOV R89, R117 ;  /* 0x0000007500597202 */ /* 0x000fe20000000f00 */
[----:B------:R-:W-:Y:S01]  /*6e30*/  FFMA.FTZ R117, R156, c[0x0][0x2d0], -R0 ;  /* 0x0000b4009c757a23 */ /* 0x000fe20000010800 */
[----:B------:R-:W-:-:S02]  /*6e40*/  MOV R88, R116 ;  /* 0x0000007400587202 */ /* 0x000fc40000000f00 */
[----:B------:R-:W-:Y:S01]  /*6e50*/  MOV R17, R6 ;  /* 0x0000000600117202 */ /* 0x000fe20000000f00 */
[-C--:B------:R-:W-:Y:S01]  /*6e60*/  HMMA.16816.F32 R92, R8, R18.reuse, R56 ;  /* 0x00000012085c723c */ /* 0x080fe20000001838 */
[--C-:B------:R-:W-:Y:S01]  /*6e70*/  FFMA.FTZ R6, R178, c[0x0][0x2d0], -R4.reuse ;  /* 0x0000b400b2067a23 */ /* 0x100fe20000010804 */
[----:B------:R-:W-:Y:S02]  /*6e80*/  MOV R87, R101 ;  /* 0x0000006500577202 */ /* 0x000fe40000000f00 */
[----:B------:R-:W-:Y:S01]  /*6e90*/  MOV R16, R7 ;  /* 0x0000000700107202 */ /* 0x000fe20000000f00 */
[--C-:B------:R-:W-:Y:S01]  /*6ea0*/  FFMA.FTZ R7, R175, c[0x0][0x2d0], -R4.reuse ;  /* 0x0000b400af077a23 */ /* 0x100fe20000010804 */
[----:B------:R-:W-:Y:S01]  /*6eb0*/  MOV R101, R201 ;  /* 0x000000c900657202 */ /* 0x000fe20000000f00 */
[----:B------:R-:W-:Y:S01]  /*6ec0*/  FFMA.FTZ R8, R176, c[0x0][0x2d0], -R4 ;  /* 0x0000b400b0087a23 */ /* 0x000fe20000010804 */
[----:B------:R-:W-:Y:S01]  /*6ed0*/  MOV R59, R200 ;  /* 0x000000c8003b7202 */ /* 0x000fe20000000f00 */
[--C-:B------:R-:W-:Y:S01]  /*6ee0*/  FFMA.FTZ R9, R164, c[0x0][0x2d0], -R3.reuse ;  /* 0x0000b400a4097a23 */ /* 0x100fe20000010803 */
[----:B------:R1:W-:Y:S01]  /*6ef0*/  MUFU.EX2 R200, R5 ;  /* 0x0000000500c87308 */ /* 0x0003e20000000800 */
[----:B------:R-:W-:Y:S01]  /*6f00*/  MOV R84, R119 ;  /* 0x0000007700547202 */ /* 0x000fe20000000f00 */
[----:B------:R-:W-:Y:S01]  /*6f10*/  FFMA.FTZ R4, R165, c[0x0][0x2d0], -R3 ;  /* 0x0000b400a5047a23 */ /* 0x000fe20000010803 */
[----:B------:R-:W-:Y:S01]  /*6f20*/  MOV R58, R196 ;  /* 0x000000c4003a7202 */ /* 0x000fe20000000f00 */
[----:B------:R-:W-:Y:S01]  /*6f30*/  FFMA.FTZ R119, R158, c[0x0][0x2d0], -R0 ;  /* 0x0000b4009e777a23 */ /* 0x000fe20000010800 */
[----:B------:R-:W-:Y:S01]  /*6f40*/  MOV R86, R102 ;  /* 0x0000006600567202 */ /* 0x000fe20000000f00 */
[----:B------:R-:W-:Y:S01]  /*6f50*/  HMMA.16816.F32 R32, R12, R18, R32 ;  /* 0x000000120c20723c */ /* 0x000fe20000001820 */
[----:B------:R-:W-:Y:S01]  /*6f60*/  MOV R102, R199 ;  /* 0x000000c700667202 */ /* 0x000fe20000000f00 */
[----:B------:R2:W-:Y:S01]  /*6f70*/  MUFU.EX2 R201, R6 ;  /* 0x0000000600c97308 */ /* 0x0005e20000000800 */
[----:B------:R-:W-:Y:S01]  /*6f80*/  MOV R175, R20 ;  /* 0x0000001400af7202 */ /* 0x000fe20000000f00 */
[----:B------:R-:W-:Y:S01]  /*6f90*/  LDSM.16.MT88.4 R12, [R226+0x2000] ;  /* 0x00200000e20c783b */ /* 0x000fe20000004200 */
[----:B------:R-:W-:-:S02]  /*6fa0*/  MOV R157, R17 ;  /* 0x00000011009d7202 */ /* 0x000fc40000000f00 */
[----:B------:R-:W-:Y:S02]  /*6fb0*/  MOV R116, R197 ;  /* 0x000000c500747202 */ /* 0x000fe40000000f00 */
[----:B------:R-:W-:Y:S01]  /*6fc0*/  MOV R85, R103 ;  /* 0x0000006700557202 */ /* 0x000fe20000000f00 */
[--C-:B-1----:R-:W-:Y:S01]  /*6fd0*/  FFMA.FTZ R5, R166, c[0x0][0x2d0], -R3.reuse ;  /* 0x0000b400a6057a23 */ /* 0x102fe20000010803 */
[----:B------:R-:W-:Y:S01]  /*6fe0*/  MUFU.EX2 R199, R8 ;  /* 0x0000000800c77308 */ /* 0x000fe20000000800 */
[----:B------:R-:W-:Y:S02]  /*6ff0*/  MOV R103, R198 ;  /* 0x000000c600677202 */ /* 0x000fe40000000f00 */
[----:B------:R-:W-:Y:S02]  /*7000*/  MOV R165, R30 ;  /* 0x0000001e00a57202 */ /* 0x000fe40000000f00 */
[----:B------:R-:W-:Y:S01]  /*7010*/  MOV R164, R31 ;  /* 0x0000001f00a47202 */ /* 0x000fe20000000f00 */
[----:B--2---:R-:W-:-:S02]  /*7020*/  FFMA.FTZ R6, R167, c[0x0][0x2d0], -R3 ;  /* 0x0000b400a7067a23 */ /* 0x004fc40000010803 */
[----:B------:R1:W-:Y:S01]  /*7030*/  MUFU.EX2 R196, R5 ;  /* 0x0000000500c47308 */ /* 0x0003e20000000800 */
[----:B------:R-:W-:Y:S01]  /*7040*/  FFMA.FTZ R3, R161, c[0x0][0x2d0], -R0 ;  /* 0x0000b400a1037a23 */ /* 0x000fe20000010800 */
[----:B------:R-:W-:Y:S01]  /*7050*/  MOV R161, R21 ;  /* 0x0000001500a17202 */ /* 0x000fe20000000f00 */
[----:B------:R-:W-:Y:S01]  /*7060*/  FADD.FTZ R0, R207, R206 ;  /* 0x000000cecf007221 */ /* 0x000fe20000010000 */
[----:B------:R-:W-:Y:S01]  /*7070*/  MOV R206, R16 ;  /* 0x0000001000ce7202 */ /* 0x000fe20000000f00 */
[----:B------:R-:W2:Y:S01]  /*7080*/  LDSM.16.MT88.4 R20, [R225+0x2000] ;  /* 0x00200000e114783b */ /* 0x000ea20000004200 */
[----:B------:R-:W-:Y:S01]  /*7090*/  MOV R207, R116 ;  /* 0x0000007400cf7202 */ /* 0x000fe20000000f00 */
[----:B------:R-:W-:Y:S01]  /*70a0*/  FADD.FTZ R116, R202, R192 ;  /* 0x000000c0ca747221 */ /* 0x000fe20000010000 */
[----:B------:R3:W4:Y:S01]  /*70b0*/  MUFU.EX2 R197, R6 ;  /* 0x0000000600c57308 */ /* 0x0007220000000800 */
[----:B------:R-:W2:Y:S01]  /*70c0*/  LDSM.16.MT88.4 R16, [R229+0x2000] ;  /* 0x00200000e510783b */ /* 0x000ea20000004200 */
[----:B------:R-:W-:Y:S01]  /*70d0*/  MOV R178, R101 ;  /* 0x0000006500b27202 */ /* 0x000fe20000000f00 */
[----:B------:R-:W-:Y:S01]  /*70e0*/  FADD.FTZ R0, R208, R0 ;  /* 0x00000000d0007221 */ /* 0x000fe20000010000 */
[----:B------:R-:W-:-:S02]  /*70f0*/  MOV R177, R102 ;  /* 0x0000006600b17202 */ /* 0x000fc40000000f00 */
[----:B------:R-:W-:Y:S01]  /*7100*/  MOV R176, R103 ;  /* 0x0000006700b07202 */ /* 0x000fe20000000f00 */
[----:B-1----:R-:W-:Y:S01]  /*7110*/  FADD.FTZ R5, R204, R195 ;  /* 0x000000c3cc057221 */ /* 0x002fe20000010000 */
[----:B------:R-:W1:Y:S01]  /*7120*/  MUFU.EX2 R198, R7 ;  /* 0x0000000700c67308 */ /* 0x000e620000000800 */
[----:B------:R-:W-:Y:S02]  /*7130*/  MOV R156, R58 ;  /* 0x0000003a009c7202 */ /* 0x000fe40000000f00 */
[----:B------:R-:W-:Y:S01]  /*7140*/  FADD.FTZ R30, R205, R5 ;  /* 0x00000005cd1e7221 */ /* 0x000fe20000010000 */
[----:B------:R-:W-:Y:S02]  /*7150*/  MOV R147, R59 ;  /* 0x0000003b00937202 */ /* 0x000fe40000000f00 */
[----:B------:R-:W-:Y:S01]  /*7160*/  MOV R158, R88 ;  /* 0x00000058009e7202 */ /* 0x000fe20000000f00 */
[----:B---3--:R-:W-:Y:S01]  /*7170*/  FADD.FTZ R6, R194, R193 ;  /* 0x000000c1c2067221 */ /* 0x008fe20000010000 */
[----:B------:R3:W-:Y:S01]  /*7180*/  MUFU.EX2 R195, R9 ;  /* 0x0000000900c37308 */ /* 0x0007e20000000800 */
[----:B----4-:R-:W-:-:S02]  /*7190*/  F2FP.PACK_AB R5, R196, R197 ;  /* 0x000000c5c405723e */ /* 0x010fc400000000ff */
[----:B------:R-:W-:Y:S01]  /*71a0*/  FADD.FTZ R31, R203, R6 ;  /* 0x00000006cb1f7221 */ /* 0x000fe20000010000 */
[----:B------:R-:W-:Y:S02]  /*71b0*/  MOV R159, R89 ;  /* 0x00000059009f7202 */ /* 0x000fe40000000f00 */
[----:B------:R-:W-:Y:S02]  /*71c0*/  MOV R160, R90 ;  /* 0x0000005a00a07202 */ /* 0x000fe40000000f00 */
[----:B------:R4:W2:Y:S01]  /*71d0*/  MUFU.EX2 R194, R4 ;  /* 0x0000000400c27308 */ /* 0x0008a20000000800 */
[----:B-1----:R-:W-:Y:S02]  /*71e0*/  F2FP.PACK_AB R6, R198, R199 ;  /* 0x000000c7c606723e */ /* 0x002fe400000000ff */
[----:B------:R-:W-:Y:S02]  /*71f0*/  MOV R169, R91 ;  /* 0x0000005b00a97202 */ /* 0x000fe40000000f00 */
[----:B------:R-:W-:-:S02]  /*7200*/  MOV R168, R84 ;  /* 0x0000005400a87202 */ /* 0x000fc40000000f00 */
[----:B------:R-:W-:Y:S01]  /*7210*/  MOV R167, R85 ;  /* 0x0000005500a77202 */ /* 0x000fe20000000f00 */
[----:B---3--:R-:W1:Y:S01]  /*7220*/  LDSM.16.MT88.4 R8, [R228+0x2000] ;  /* 0x00200000e408783b */ /* 0x008e620000004200 */
[----:B------:R-:W3:Y:S01]  /*7230*/  MUFU.EX2 R192, R26 ;  /* 0x0000001a00c07308 */ /* 0x000ee20000000800 */
[----:B------:R-:W-:Y:S02]  /*7240*/  MOV R166, R86 ;  /* 0x0000005600a67202 */ /* 0x000fe40000000f00 */
[----:B------:R-:W-:Y:S02]  /*7250*/  MOV R170, R87 ;  /* 0x0000005700aa7202 */ /* 0x000fe40000000f00 */
[----:B----4-:R-:W-:-:S03]  /*7260*/  F2FP.PACK_AB R4, R200, R201 ;  /* 0x000000c9c804723e */ /* 0x010fc600000000ff */
[----:B------:R4:W-:Y:S01]  /*7270*/  MUFU.EX2 R191, R3 ;  /* 0x0000000300bf7308 */ /* 0x0009e20000000800 */
[----:B--2---:R-:W-:-:S07]  /*7280*/  F2FP.PACK_AB R7, R195, R194 ;  /* 0x000000c2c307723e */ /* 0x004fce00000000ff */
[----:B------:R2:W1:Y:S01]  /*7290*/  MUFU.EX2 R193, R2 ;  /* 0x0000000200c17308 */ /* 0x0004620000000800 */
[----:B------:R-:W-:Y:S01]  /*72a0*/  HMMA.16816.F32 R100, R4, R20, R76 ;  /* 0x000000140464723c */ /* 0x000fe2000000184c */
[----:B----4-:R-:W-:-:S07]  /*72b0*/  FADD.FTZ R3, R207, R0 ;  /* 0x00000000cf037221 */ /* 0x010fce0000010000 */
[C---:B------:R-:W-:Y:S01]  /*72c0*/  HMMA.16816.F32 R96, R4.reuse, R22, R72 ;  /* 0x000000160460723c */ /* 0x040fe20000001848 */
[----:B------:R-:W-:Y:S01]  /*72d0*/  FADD.FTZ R0, R210, R31 ;  /* 0x0000001fd2007221 */ /* 0x000fe20000010000 */
[----:B------:R-:W-:Y:S02]  /*72e0*/  MOV R207, R206 ;  /* 0x000000ce00cf7202 */ /* 0x000fe40000000f00 */
[----:B------:R-:W-:Y:S02]  /*72f0*/  MOV R206, R147 ;  /* 0x0000009300ce7202 */ /* 0x000fe40000000f00 */
[----:B------:R-:W-:Y:S02]  /*7300*/  MOV R147, R156 ;  /* 0x0000009c00937202 */ /* 0x000fe40000000f00 */
[C---:B------:R-:W-:Y:S01]  /*7310*/  HMMA.16816.F32 R88, R4.reuse, R16, R52 ;  /* 0x000000100458723c */ /* 0x040fe20000001834 */
[----:B--2---:R-:W-:Y:S01]  /*7320*/  FADD.FTZ R2, R219, R30 ;  /* 0x0000001edb027221 */ /* 0x004fe20000010000 */
[----:B------:R-:W-:Y:S01]  /*7330*/  MOV R156, R224 ;  /* 0x000000e0009c7202 */ /* 0x000fe20000000f00 */
[----:B------:R-:W-:Y:S01]  /*7340*/  FADD.FTZ R24, R209, R116 ;  /* 0x00000074d1187221 */ /* 0x000fe20000010000 */
[----:B------:R-:W-:Y:S01]  /*7350*/  MUFU.EX2 R119, R119 ;  /* 0x0000007700777308 */ /* 0x000fe20000000800 */
[----:B------:R2:W5:Y:S03]  /*7360*/  LDL.LU R224, [R1+0xa0] ;  /* 0x0000a00001e07983 */ /* 0x0005660000300800 */
[C---:B------:R-:W-:Y:S08]  /*7370*/  HMMA.16816.F32 R84, R4.reuse, R18, R44 ;  /* 0x000000120454723c */ /* 0x040ff0000000182c */
[C---:B------:R-:W-:Y:S08]  /*7380*/  HMMA.16816.F32 R80, R4.reuse, R12, R40 ;  /* 0x0000000c0450723c */ /* 0x040ff00000001828 */
[C---:B------:R-:W-:Y:S08]  /*7390*/  HMMA.16816.F32 R76, R4.reuse, R14, R48 ;  /* 0x0000000e044c723c */ /* 0x040ff00000001830 */
[C---:B-1----:R-:W-:Y:S08]  /*73a0*/  HMMA.16816.F32 R72, R4.reuse, R8, R36 ;  /* 0x000000080448723c */ /* 0x042ff00000001824 */
[----:B------:R-:W-:Y:S07]  /*73b0*/  HMMA.16816.F32 R56, R4, R10, R32 ;  /* 0x0000000a0438723c */ /* 0x000fee0000001820 */
[----:B------:R-:W-:-:S02]  /*73c0*/  F2FP.PACK_AB R4, R188, R186 ;  /* 0x000000babc04723e */ /* 0x000fc400000000ff */
[----:B---3--:R-:W-:Y:S02]  /*73d0*/  F2FP.PACK_AB R6, R192, R190 ;  /* 0x000000bec006723e */ /* 0x008fe400000000ff */
[----:B------:R-:W-:Y:S02]  /*73e0*/  F2FP.PACK_AB R5, R189, R187 ;  /* 0x000000bbbd05723e */ /* 0x000fe400000000ff */
[----:B------:R-:W-:-:S07]  /*73f0*/  F2FP.PACK_AB R7, R193, R191 ;  /* 0x000000bfc107723e */ /* 0x000fce00000000ff */
[C---:B------:R-:W-:Y:S08]  /*7400*/  HMMA.16816.F32 R52, R4.reuse, R20, R132 ;  /* 0x000000140434723c */ /* 0x040ff00000001884 */
[C---:B------:R-:W-:Y:S01]  /*7410*/  HMMA.16816.F32 R48, R4.reuse, R22, R128 ;  /* 0x000000160430723c */ /* 0x040fe20000001880 */
[----:B------:R-:W1:Y:S07]  /*7420*/  LDSM.16.MT88.4 R20, [R225+0x2800] ;  /* 0x00280000e114783b */ /* 0x000e6e0000004200 */
[C---:B------:R-:W-:Y:S08]  /*7430*/  HMMA.16816.F32 R40, R4.reuse, R16, R124 ;  /* 0x000000100428723c */ /* 0x040ff0000000187c */
[C---:B------:R-:W-:Y:S01]  /*7440*/  HMMA.16816.F32 R36, R4.reuse, R18, R120 ;  /* 0x000000120424723c */ /* 0x040fe20000001878 */
[----:B------:R-:W3:Y:S07]  /*7450*/  LDSM.16.MT88.4 R16, [R229+0x2800] ;  /* 0x00280000e510783b */ /* 0x000eee0000004200 */
[C---:B------:R-:W-:Y:S08]  /*7460*/  HMMA.16816.F32 R32, R4.reuse, R12, R112 ;  /* 0x0000000c0420723c */ /* 0x040ff00000001870 */
[C---:B------:R-:W-:Y:S01]  /*7470*/  HMMA.16816.F32 R28, R4.reuse, R14, R108 ;  /* 0x0000000e041c723c */ /* 0x040fe2000000186c */
[----:B------:R-:W4:Y:S07]  /*7480*/  LDSM.16.MT88.4 R12, [R226+0x2800] ;  /* 0x00280000e20c783b */ /* 0x000f2e0000004200 */
[C---:B------:R-:W-:Y:S08]  /*7490*/  HMMA.16816.F32 R104, R4.reuse, R8, R104 ;  /* 0x000000080468723c */ /* 0x040ff00000001868 */
[----:B------:R-:W-:Y:S01]  /*74a0*/  HMMA.16816.F32 R44, R4, R10, R92 ;  /* 0x0000000a042c723c */ /* 0x000fe2000000185c */
[----:B------:R-:W1:Y:S01]  /*74b0*/  LDSM.16.MT88.4 R8, [R228+0x2800] ;  /* 0x00280000e408783b */ /* 0x000e620000004200 */
[----:B------:R-:W-:Y:S08]  /*74c0*/  MUFU.EX2 R112, R65 ;  /* 0x0000004100707308 */ /* 0x000ff00000000800 */
[----:B------:R-:W-:Y:S08]  /*74d0*/  MUFU.EX2 R110, R64 ;  /* 0x00000040006e7308 */ /* 0x000ff00000000800 */
[----:B------:R-:W-:Y:S08]  /*74e0*/  MUFU.EX2 R111, R63 ;  /* 0x0000003f006f7308 */ /* 0x000ff00000000800 */
[----:B------:R-:W-:Y:S08]  /*74f0*/  MUFU.EX2 R113, R62 ;  /* 0x0000003e00717308 */ /* 0x000ff00000000800 */
[----:B------:R-:W-:Y:S08]  /*7500*/  MUFU.EX2 R108, R61 ;  /* 0x0000003d006c7308 */ /* 0x000ff00000000800 */
[----:B------:R-:W1:Y:S08]  /*7510*/  MUFU.EX2 R109, R60 ;  /* 0x0000003c006d7308 */ /* 0x000e700000000800 */
[----:B------:R-:W-:Y:S08]  /*7520*/  MUFU.EX2 R92, R66 ;  /* 0x00000042005c7308 */ /* 0x000ff00000000800 */
[----:B------:R-:W2:Y:S01]  /*7530*/  MUFU.EX2 R93, R67 ;  /* 0x00000043005d7308 */ /* 0x000ea20000000800 */
[----:B------:R-:W-:Y:S01]  /*7540*/  FADD.FTZ R4, R156, R24 ;  /* 0x000000189c047221 */ /* 0x000fe20000010000 */
[----:B-1----:R-:W-:-:S02]  /*7550*/  F2FP.PACK_AB R5, R109, R108 ;  /* 0x0000006c6d05723e */ /* 0x002fc400000000ff */
[----:B------:R-:W-:Y:S01]  /*7560*/  F2FP.PACK_AB R6, R113, R111 ;  /* 0x0000006f7106723e */ /* 0x000fe200000000ff */
[----:B------:R-:W-:-:S03]  /*7570*/  FADD.FTZ R24, R160, R4 ;  /* 0x00000004a0187221 */ /* 0x000fc60000010000 */
[----:B------:R-:W-:Y:S01]  /*7580*/  MUFU.EX2 R63, R140 ;  /* 0x0000008c003f7308 */ /* 0x000fe20000000800 */
[----:B------:R-:W-:-:S07]  /*7590*/  F2FP.PACK_AB R4, R110, R112 ;  /* 0x000000706e04723e */ /* 0x000fce00000000ff */
[----:B------:R-:W-:Y:S01]  /*75a0*/  MUFU.EX2 R65, R139 ;  /* 0x0000008b00417308 */ /* 0x000fe20000000800 */
[----:B--2---:R-:W-:-:S07]  /*75b0*/  F2FP.PACK_AB R7, R93, R92 ;  /* 0x0000005c5d07723e */ /* 0x004fce00000000ff */
[----:B------:R-:W-:Y:S08]  /*75c0*/  MUFU.EX2 R66, R138 ;  /* 0x0000008a00427308 */ /* 0x000ff00000000800 */
[----:B------:R-:W1:Y:S08]  /*75d0*/  MUFU.EX2 R67, R137 ;  /* 0x0000008900437308 */ /* 0x000e700000000800 */
[----:B------:R-:W2:Y:S08]  /*75e0*/  MUFU.EX2 R64, R136 ;  /* 0x0000008800407308 */ /* 0x000eb00000000800 */
[----:B------:R-:W-:Y:S08]  /*75f0*/  MUFU.EX2 R118, R118 ;  /* 0x0000007600767308 */ /* 0x000ff00000000800 */
[----:B------:R-:W1:Y:S01]  /*7600*/  MUFU.EX2 R117, R117 ;  /* 0x0000007500757308 */ /* 0x000e620000000800 */
[----:B------:R-:W-:Y:S01]  /*7610*/  HMMA.16816.F32 R100, R4, R20, R100 ;  /* 0x000000140464723c */ /* 0x000fe20000001864 */
[----:B------:R-:W-:-:S02]  /*7620*/  FADD.FTZ R2, R206, R2 ;  /* 0x00000002ce027221 */ /* 0x000fc40000010000 */
[----:B------:R-:W-:Y:S02]  /*7630*/  FADD.FTZ R0, R147, R0 ;  /* 0x0000000093007221 */ /* 0x000fe40000010000 */
[----:B------:R-:W-:Y:S01]  /*7640*/  FADD.FTZ R3, R207, R3 ;  /* 0x00000003cf037221 */ /* 0x000fe20000010000 */
[----:B------:R-:W-:Y:S02]  /*7650*/  MOV R210, R172 ;  /* 0x000000ac00d27202 */ /* 0x000fe40000000f00 */
[C---:B------:R-:W-:Y:S08]  /*7660*/  HMMA.16816.F32 R96, R4.reuse, R22, R96 ;  /* 0x000000160460723c */ /* 0x040ff00000001860 */
[C---:B---3--:R-:W-:Y:S08]  /*7670*/  HMMA.16816.F32 R88, R4.reuse, R16, R88 ;  /* 0x000000100458723c */ /* 0x048ff00000001858 */
[C---:B------:R-:W-:Y:S08]  /*7680*/  HMMA.16816.F32 R84, R4.reuse, R18, R84 ;  /* 0x000000120454723c */ /* 0x040ff00000001854 */
[C---:B----4-:R-:W-:Y:S08]  /*7690*/  HMMA.16816.F32 R80, R4.reuse, R12, R80 ;  /* 0x0000000c0450723c */ /* 0x050ff00000001850 */
[C---:B------:R-:W-:Y:S08]  /*76a0*/  HMMA.16816.F32 R76, R4.reuse, R14, R76 ;  /* 0x0000000e044c723c */ /* 0x040ff0000000184c */
[C---:B------:R-:W-:Y:S08]  /*76b0*/  HMMA.16816.F32 R72, R4.reuse, R8, R72 ;  /* 0x000000080448723c */ /* 0x040ff00000001848 */
[----:B------:R-:W-:Y:S01]  /*76c0*/  HMMA.16816.F32 R56, R4, R10, R56 ;  /* 0x0000000a0438723c */ /* 0x000fe20000001838 */
[----:B------:R-:W-:-:S02]  /*76d0*/  MOV R219, R174 ;  /* 0x000000ae00db7202 */ /* 0x000fc40000000f00 */
[----:B------:R-:W-:Y:S02]  /*76e0*/  MOV R205, R177 ;  /* 0x000000b100cd7202 */ /* 0x000fe40000000f00 */
[----:B------:R-:W-:Y:S02]  /*76f0*/  MOV R208, R178 ;  /* 0x000000b200d07202 */ /* 0x000fe40000000f00 */
[----:B------:R-:W-:Y:S01]  /*7700*/  MOV R116, R171 ;  /* 0x000000ab00747202 */ /* 0x000fe20000000f00 */
[----:B------:R-:W-:Y:S01]  /*7710*/  FADD.FTZ R4, R179, R24 ;  /* 0x00000018b3047221 */ /* 0x000fe20000010000 */
[----:B-1----:R-:W-:Y:S02]  /*7720*/  F2FP.PACK_AB R6, R67, R66 ;  /* 0x000000424306723e */ /* 0x002fe400000000ff */
[----:B------:R-:W-:Y:S01]  /*7730*/  MOV R203, R176 ;  /* 0x000000b000cb7202 */ /* 0x000fe20000000f00 */
[----:B------:R-:W-:Y:S01]  /*7740*/  FADD.FTZ R24, R183, R4 ;  /* 0x00000004b7187221 */ /* 0x000fe20000010000 */
[----:B------:R-:W-:-:S02]  /*7750*/  F2FP.PACK_AB R4, R65, R63 ;  /* 0x0000003f4104723e */ /* 0x000fc400000000ff */
[----:B------:R-:W-:Y:S02]  /*7760*/  MOV R202, R175 ;  /* 0x000000af00ca7202 */ /* 0x000fe40000000f00 */
[----:B------:R-:W-:Y:S01]  /*7770*/  MOV R204, R170 ;  /* 0x000000aa00cc7202 */ /* 0x000fe20000000f00 */
[----:B------:R-:W-:Y:S01]  /*7780*/  MUFU.EX2 R62, R141 ;  /* 0x0000008d003e7308 */ /* 0x000fe20000000800 */
[----:B--2---:R-:W-:Y:S01]  /*7790*/  F2FP.PACK_AB R5, R119, R64 ;  /* 0x000000407705723e */ /* 0x004fe200000000ff */
[----:B------:R-:W-:Y:S01]  /*77a0*/  LDSM.16.MT88.4 R136, [R226+0x3000] ;  /* 0x00300000e288783b */ /* 0x000fe20000004200 */
[----:B------:R-:W-:-:S07]  /*77b0*/  F2FP.PACK_AB R7, R117, R118 ;  /* 0x000000767507723e */ /* 0x000fce00000000ff */
        /* <DEDUP_REMOVED lines=8> */
[----:B------:R-:W-:-:S02]  /*7840*/  FADD.FTZ R2, R158, R2 ;  /* 0x000000029e027221 */ /* 0x000fc40000010000 */
[----:B------:R-:W-:Y:S02]  /*7850*/  FADD.FTZ R0, R159, R0 ;  /* 0x000000009f007221 */ /* 0x000fe40000010000 */
[----:B------:R-:W-:Y:S01]  /*7860*/  FADD.FTZ R3, R157, R3 ;  /* 0x000000039d037221 */ /* 0x000fe20000010000 */
[----:B------:R-:W-:Y:S01]  /*7870*/  MOV R207, R173 ;  /* 0x000000ad00cf7202 */ /* 0x000fe20000000f00 */
[----:B------:R-:W-:Y:S01]  /*7880*/  FADD.FTZ R4, R166, R24 ;  /* 0x00000018a6047221 */ /* 0x000fe20000010000 */
[----:B------:R-:W-:Y:S01]  /*7890*/  MOV R9, c[0x0][0x2ac] ;  /* 0x0000ab0000097a02 */ /* 0x000fe20000000f00 */
[----:B------:R-:W2:Y:S01]  /*78a0*/  LDL R24, [R1+0x5c] ;  /* 0x00005c0001187983 */ /* 0x000ea20000100800 */
[----:B------:R-:W-:Y:S02]  /*78b0*/  FADD.FTZ R2, R162, R2 ;  /* 0x00000002a2027221 */ /* 0x000fe40000010000 */
[----:B------:R-:W-:Y:S01]  /*78c0*/  FADD.FTZ R0, R163, R0 ;  /* 0x00000000a3007221 */ /* 0x000fe20000010000 */
[----:B------:R-:W-:Y:S01]  /*78d0*/  MOV R206, R169 ;  /* 0x000000a900ce7202 */ /* 0x000fe20000000f00 */
[----:B------:R-:W-:Y:S01]  /*78e0*/  FADD.FTZ R2, R181, R2 ;  /* 0x00000002b5027221 */ /* 0x000fe20000010000 */
[----:B------:R-:W-:Y:S01]  /*78f0*/  MUFU.EX2 R26, R145 ;  /* 0x00000091001a7308 */ /* 0x000fe20000000800 */
[----:B------:R-:W-:Y:S01]  /*7900*/  FADD.FTZ R0, R182, R0 ;  /* 0x00000000b6007221 */ /* 0x000fe20000010000 */
[----:B------:R-:W1:Y:S01]  /*7910*/  LDSM.16.MT88.4 R156, [R225+0x3000] ;  /* 0x00300000e19c783b */ /* 0x000e620000004200 */
[----:B------:R-:W-:-:S02]  /*7920*/  FADD.FTZ R2, R165, R2 ;  /* 0x00000002a5027221 */ /* 0x000fc40000010000 */
[----:B------:R-:W-:Y:S01]  /*7930*/  FADD.FTZ R3, R161, R3 ;  /* 0x00000003a1037221 */ /* 0x000fe20000010000 */
[----:B------:R-:W-:Y:S01]  /*7940*/  LDSM.16.MT88.4 R12, [R228+0x3000] ;  /* 0x00300000e40c783b */ /* 0x000fe20000004200 */
        /* <DEDUP_REMOVED lines=11> */
[----:B------:R-:W-:Y:S02]  /*7a00*/  IMAD R9, R9, c[0x0][0x1d0], RZ ;  /* 0x0000740009097a24 */ /* 0x000fe400078e02ff */
        /* <DEDUP_REMOVED lines=20> */
[----:B------:R-:W-:Y:S01]  /*7b50*/  MUFU.EX2 R20, R150 ;  /* 0x0000009600147308 */ /* 0x000fe20000000800 */
[----:B------:R-:W-:-:S02]  /*7b60*/  FADD.FTZ R4, R63, R4 ;  /* 0x000000043f047221 */ /* 0x000fc40000010000 */
[----:B------:R-:W-:Y:S02]  /*7b70*/  FADD.FTZ R5, R193, R5 ;  /* 0x00000005c1057221 */ /* 0x000fe40000010000 */
[----:B------:R-:W-:Y:S02]  /*7b80*/  FADD.FTZ R4, R65, R4 ;  /* 0x0000000441047221 */ /* 0x000fe40000010000 */
[----:B------:R-:W-:Y:S01]  /*7b90*/  FADD.FTZ R5, R64, R5 ;  /* 0x0000000540057221 */ /* 0x000fe20000010000 */
[----:B------:R-:W-:Y:S01]  /*7ba0*/  MUFU.EX2 R18, R151 ;  /* 0x0000009700127308 */ /* 0x000fe20000000800 */
[----:B------:R-:W-:Y:S02]  /*7bb0*/  FADD.FTZ R4, R66, R4 ;  /* 0x0000000442047221 */ /* 0x000fe40000010000 */
[----:B------:R-:W-:-:S05]  /*7bc0*/  FADD.FTZ R5, R119, R5 ;  /* 0x0000000577057221 */ /* 0x000fca0000010000 */
[----:B------:R-:W-:Y:S01]  /*7bd0*/  MUFU.EX2 R17, R154 ;  /* 0x0000009a00117308 */ /* 0x000fe20000000800 */
[----:B------:R-:W-:-:S07]  /*7be0*/  FADD.FTZ R5, R118, R5 ;  /* 0x0000000576057221 */ /* 0x000fce0000010000 */
[----:B------:R-:W3:Y:S08]  /*7bf0*/  MUFU.EX2 R61, R142 ;  /* 0x0000008e003d7308 */ /* 0x000ef00000000800 */
[----:B------:R-:W4:Y:S08]  /*7c00*/  MUFU.EX2 R25, R146 ;  /* 0x0000009200197308 */ /* 0x000f300000000800 */
[----:B------:R-:W-:Y:S08]  /*7c10*/  MUFU.EX2 R16, R155 ;  /* 0x0000009b00107308 */ /* 0x000ff00000000800 */
[----:B------:R-:W-:Y:S08]  /*7c20*/  MUFU.EX2 R60, R143 ;  /* 0x0000008f003c7308 */ /* 0x000ff00000000800 */
[----:B------:R-:W-:Y:S08]  /*7c30*/  MUFU.EX2 R23, R148 ;  /* 0x0000009400177308 */ /* 0x000ff00000000800 */
[----:B------:R1:W1:Y:S08]  /*7c40*/  MUFU.EX2 R27, R144 ;  /* 0x00000090001b7308 */ /* 0x0002700000000800 */
[----:B------:R-:W-:Y:S01]  /*7c50*/  MUFU.EX2 R11, R184 ;  /* 0x000000b8000b7308 */ /* 0x000fe20000000800 */
[----:B-1----:R-:W1:Y:S07]  /*7c60*/  LDSM.16.MT88.4 R144, [R229+0x3000] ;  /* 0x00300000e590783b */ /* 0x002e6e0000004200 */
[----:B------:R-:W-:Y:S08]  /*7c70*/  MUFU.EX2 R21, R152 ;  /* 0x0000009800157308 */ /* 0x000ff00000000800 */
[----:B------:R-:W3:Y:S08]  /*7c80*/  MUFU.EX2 R22, R149 ;  /* 0x0000009500167308 */ /* 0x000ef00000000800 */
[----:B------:R-:W1:Y:S08]  /*7c90*/  MUFU.EX2 R10, R185 ;  /* 0x000000b9000a7308 */ /* 0x000e700000000800 */
[----:B------:R-:W1:Y:S01]  /*7ca0*/  MUFU.EX2 R19, R153 ;  /* 0x0000009900137308 */ /* 0x000e620000000800 */
[----:B------:R-:W-:-:S02]  /*7cb0*/  IADD3 R245, R245, -0x2, RZ ;  /* 0xfffffffef5f57810 */ /* 0x000fc40007ffe0ff */
[----:B---3--:R-:W-:Y:S02]  /*7cc0*/  F2FP.PACK_AB R124, R61, R62 ;  /* 0x0000003e3d7c723e */ /* 0x008fe400000000ff */
[----:B----4-:R-:W-:Y:S02]  /*7cd0*/  F2FP.PACK_AB R125, R25, R26 ;  /* 0x0000001a197d723e */ /* 0x010fe400000000ff */
[----:B------:R-:W-:Y:S02]  /*7ce0*/  F2FP.PACK_AB R126, R27, R60 ;  /* 0x0000003c1b7e723e */ /* 0x000fe400000000ff */
[----:B------:R-:W-:Y:S01]  /*7cf0*/  F2FP.PACK_AB R127, R22, R23 ;  /* 0x00000017167f723e */ /* 0x000fe200000000ff */
[----:B--2---:R-:W-:Y:S01]  /*7d00*/  @P4 IMAD.HI.U32 R2, R24, c[0x0][0x2c8], RZ ;  /* 0x0000b20018024a27 */ /* 0x004fe200078e00ff */
[----:B------:R-:W-:-:S04]  /*7d10*/  MOV R0, R24 ;  /* 0x0000001800007202 */ /* 0x000fc80000000f00 */
[----:B------:R-:W-:Y:S02]  /*7d20*/  @P4 SHF.R.U32.HI R0, RZ, c[0x0][0x2cc], R2 ;  /* 0x0000b300ff004a19 */ /* 0x000fe40000011602 */
[----:B------:R-:W-:Y:S02]  /*7d30*/  MOV R2, RZ ;  /* 0x000000ff00027202 */ /* 0x000fe40000000f00 */
[----:B------:R-:W-:-:S05]  /*7d40*/  IADD3 R3, R0, -c[0x0][0x168], R9 ;  /* 0x80005a0000037a10 */ /* 0x000fca0007ffe009 */
[----:B------:R-:W-:-:S05]  /*7d50*/  IMAD.HI R2, R3, -0x6db6db6d, R2 ;  /* 0x9249249303027827 */ /* 0x000fca00078e0202 */
[----:B------:R-:W-:Y:S01]  /*7d60*/  SHF.R.U32.HI R0, RZ, 0x1f, R2 ;  /* 0x0000001fff007819 */ /* 0x000fe20000011602 */
[----:B------:R-:W-:-:S03]  /*7d70*/  FADD.FTZ R3, R220, R6 ;  /* 0x00000006dc037221 */ /* 0x000fc60000010000 */
[----:B------:R-:W-:Y:S01]  /*7d80*/  LEA.HI.SX32 R9, R2, R0, 0x1a ;  /* 0x0000000002097211 */ /* 0x000fe200078fd2ff */
        /* <DEDUP_REMOVED lines=34> */
[----:B------:R-:W-:Y:S01]  /*7fb0*/  FADD.FTZ R2, R23, R6 ;  /* 0x0000000617027221 */ /* 0x000fe20000010000 */
[----:B------:R-:W-:Y:S01]  /*7fc0*/  IMNMX R7, RZ, R9, !PT ;  /* 0x00000009ff077217 */ /* 0x000fe20007800200 */
[----:B------:R-:W-:Y:S02]  /*7fd0*/  FADD.FTZ R0, R11, R0 ;  /* 0x000000000b007221 */ /* 0x000fe40000010000 */
[----:B------:R-:W-:-:S02]  /*7fe0*/  FADD.FTZ R4, R21, R5 ;  /* 0x0000000515047221 */ /* 0x000fc40000010000 */
[----:B------:R-:W-:Y:S02]  /*7ff0*/  FADD.FTZ R5, R27, R3 ;  /* 0x000000031b057221 */ /* 0x000fe40000010000 */
[----:B------:R-:W-:Y:S02]  /*8000*/  FADD.FTZ R3, R22, R2 ;  /* 0x0000000216037221 */ /* 0x000fe40000010000 */
[----:B-1----:R-:W-:Y:S01]  /*8010*/  FADD.FTZ R0, R10, R0 ;  /* 0x000000000a007221 */ /* 0x002fe20000010000 */
[----:B------:R1:W-:Y:S01]  /*8020*/  STL [R1+0x1c], R7 ;  /* 0x00001c0701007387 */ /* 0x0003e20000100800 */
[----:B------:R-:W-:-:S03]  /*8030*/  FADD.FTZ R2, R19, R4 ;  /* 0x0000000413027221 */ /* 0x000fc60000010000 */
[----:B------:R1:W-:Y:S04]  /*8040*/  STL [R1+0x24], R5 ;  /* 0x0000240501007387 */ /* 0x0003e80000100800 */
[----:B------:R1:W-:Y:S04]  /*8050*/  STL [R1+0x28], R3 ;  /* 0x0000280301007387 */ /* 0x0003e80000100800 */
[----:B------:R1:W-:Y:S04]  /*8060*/  STL [R1+0x2c], R0 ;  /* 0x00002c0001007387 */ /* 0x0003e80000100800 */
[----:B------:R1:W-:Y:S01]  /*8070*/  STL [R1+0x20], R2 ;  /* 0x0000200201007387 */ /* 0x0003e20000100800 */
[----:B------:R-:W-:-:S02]  /*8080*/  ISETP.GE.AND P0, PT, R245, R7, PT ;  /* 0x00000007f500720c */ /* 0x000fc40003f06270 */
[----:B------:R-:W-:Y:S02]  /*8090*/  F2FP.PACK_AB R120, R18, R20 ;  /* 0x000000141278723e */ /* 0x000fe400000000ff */
[----:B------:R-:W-:Y:S02]  /*80a0*/  F2FP.PACK_AB R122, R19, R21 ;  /* 0x00000015137a723e */ /* 0x000fe400000000ff */
[----:B------:R-:W-:Y:S02]  /*80b0*/  F2FP.PACK_AB R121, R16, R17 ;  /* 0x000000111079723e */ /* 0x000fe400000000ff */
        /* <DEDUP_REMOVED lines=17> */
[----:B------:R-:W-:Y:S02]  /*81d0*/  @!UPT UIADD3 URZ, URZ, URZ, URZ ;  /* 0x0000003f3f3ff290 */ /* 0x000fe4000fffe03f */
[----:B------:R-:W-:Y:S11]  /*81e0*/  @!P0 BRA `(.L_x_544) ;  /* 0x0000643000008947 */ /* 0x000ff60003800000 */
[----:B-1----:R-:W-:Y:S01]  /*81f0*/  IMAD.MOV.U32 R117, RZ, RZ, R70 ;  /* 0x000000ffff757224 */ /* 0x002fe200078e0046 */
[----:B------:R-:W-:Y:S01]  /*8200*/  MOV R119, R68 ;  /* 0x0000004400777202 */ /* 0x000fe20000000f00 */
[----:B------:R-:W-:Y:S01]  /*8210*/  IMAD.MOV.U32 R116, RZ, RZ, R71 ;  /* 0x000000ffff747224 */ /* 0x000fe200078e0047 */
[----:B------:R-:W-:-:S07]  /*8220*/  MOV R118, R69 ;  /* 0x0000004500767202 */ /* 0x000fce0000000f00 */
.L_x_555:
[----:B------:R-:W-:Y:S04]  /*8230*/  DEPBAR.LE SB0, 0x0 ;  /* 0x000080000000791a */ /* 0x000fe80000000000 */
[----:B------:R-:W-:Y:S01]  /*8240*/  WARPSYNC 0xffffffff ;  /* 0xffffffff00007948 */ /* 0x000fe20003800000 */
[----:B------:R-:W-:Y:S01]  /*8250*/  BAR.SYNC.DEFER_BLOCKING 0x0 ;  /* 0x0000000000007b1d */ /* 0x000fe20000010000 */
[----:B------:R-:W-:Y:S05]  /*8260*/  ISETP.GE.AND P0, PT, R245, RZ, PT ;  /* 0x000000fff500720c */ /* 0x000fea0003f06270 */
[----:B------:R1:W2:Y:S01]  /*8270*/  LDSM.16.M88.4 R112, [R231] ;  /* 0x00000000e770783b */ /* 0x0002a20000000200 */
[----:B------:R-:W-:Y:S03]  /*8280*/  BSSY B0, `(.L_x_545) ;  /* 0x000004d000007945 */ /* 0x000fe60003800000 */
[----:B------:R1:W3:Y:S04]  /*8290*/  LDSM.16.M88.4 R108, [R231+0x2000] ;  /* 0x00200000e76c783b */ /* 0x0002e80000000200 */
[----:B-----5:R1:W4:Y:S04]  /*82a0*/  LDSM.16.M88.4 R16, [R224] ;  /* 0x00000000e010783b */ /* 0x0203280000000200 */
        /* <DEDUP_REMOVED lines=8> */
[----:B------:R1:W1:Y:S04]  /*8330*/  LDSM.16.M88.4 R192, [R235] ;  /* 0x00000000ebc0783b */ /* 0x0002680000000200 */
[----:B------:R1:W1:Y:S04]  /*8340*/  LDSM.16.M88.4 R200, [R241] ;  /* 0x00000000f1c8783b */ /* 0x0002680000000200 */
[----:B------:R1:W1:Y:S04]  /*8350*/  LDSM.16.M88.4 R204, [R240] ;  /* 0x00000000f0cc783b */ /* 0x0002680000000200 */
[----:B------:R1:W1:Y:S04]  /*8360*/  LDSM.16.M88.4 R208, [R239] ;  /* 0x00000000efd0783b */ /* 0x0002680000000200 */
[----:B------:R1:W1:Y:S04]  /*8370*/  LDSM.16.M88.4 R212, [R238] ;  /* 0x00000000eed4783b */ /* 0x0002680000000200 */
[----:B------:R1:W1:Y:S04]  /*8380*/  LDSM.16.M88.4 R216, [R237] ;  /* 0x00000000edd8783b */ /* 0x0002680000000200 */
[----:B------:R1:W1:Y:S01]  /*8390*/  LDSM.16.M88.4 R220, [R236] ;  /* 0x00000000ecdc783b */ /* 0x0002620000000200 */
[----:B------:R-:W-:-:S05]  /*83a0*/  @!P0 BRA `(.L_x_546) ;  /* 0x000003a000008947 */ /* 0x000fca0003800000 */
[----:B--234-:R-:W-:Y:S01]  /*83b0*/  IMAD.WIDE.U32 R2, R252, c[0x0][0x208], RZ ;  /* 0x00008200fc027a25 */ /* 0x01cfe200078e00ff */
[----:B------:R-:W-:Y:S01]  /*83c0*/  SHF.R.S32.HI R0, RZ, 0x1f, R252 ;  /* 0x0000001fff007819 */ /* 0x000fe200000114fc */
[----:B------:R-:W2:Y:S01]  /*83d0*/  LDL.64 R8, [R1+0x48] ;  /* 0x0000480001087983 */ /* 0x000ea20000100a00 */
[----:B------:R-:W-:Y:S01]  /*83e0*/  SHF.R.S32.HI R4, RZ, 0x1f, R244 ;  /* 0x0000001fff047819 */ /* 0x000fe200000114f4 */
[----:B------:R-:W-:Y:S01]  /*83f0*/  IMAD.SHL.U32 R20, R242, 0x2, RZ ;  /* 0x00000002f2147824 */ /* 0x000fe200078e00ff */
[----:B------:R-:W-:Y:S01]  /*8400*/  SHF.R.S32.HI R5, RZ, 0x1f, R242 ;  /* 0x0000001fff057819 */ /* 0x000fe200000114f2 */
[----:B------:R-:W-:Y:S02]  /*8410*/  IMAD R0, R0, c[0x0][0x208], RZ ;  /* 0x0000820000007a24 */ /* 0x000fe400078e02ff */
[----:B------:R-:W-:Y:S01]  /*8420*/  IMAD R4, R4, c[0x0][0x218], RZ ;  /* 0x0000860004047a24 */ /* 0x000fe200078e02ff */
[----:B------:R-:W-:Y:S01]  /*8430*/  SHF.L.U64.HI R5, R242, 0x1, R5 ;  /* 0x00000001f2057819 */ /* 0x000fe20000010205 */
[----:B------:R-:W-:Y:S01]  /*8440*/  IMAD R0, R252, c[0x0][0x20c], R0 ;  /* 0x00008300fc007a24 */ /* 0x000fe200078e0200 */
[----:B------:R-:W3:Y:S03]  /*8450*/  LDL R6, [R1+0x58] ;  /* 0x0000580001067983 */ /* 0x000ee60000100800 */
[----:B------:R-:W-:Y:S04]  /*8460*/  IMAD.IADD R3, R3, 0x1, R0 ;  /* 0x0000000103037824 */ /* 0x000fe800078e0200 */
[----:B------:R-:W-:Y:S05]  /*8470*/  IMAD.WIDE.U32 R2, R244, c[0x0][0x218], R2 ;  /* 0x00008600f4027a25 */ /* 0x000fea00078e0002 */
[----:B--2---:R-:W-:Y:S01]  /*8480*/  IADD3 R0, P1, R8, R2, RZ ;  /* 0x0000000208007210 */ /* 0x004fe20007f3e0ff */
[----:B------:R-:W-:Y:S03]  /*8490*/  IMAD R2, R244, c[0x0][0x21c], R4 ;  /* 0x00008700f4027a24 */ /* 0x000fe600078e0204 */
[----:B------:R-:W-:Y:S02]  /*84a0*/  LEA R4, P0, R0, c[0x0][0x1f8], 0x1 ;  /* 0x00007e0000047a11 */ /* 0x000fe400078008ff */
[----:B---3--:R-:W-:Y:S04]  /*84b0*/  IADD3.X R2, R6, R3, R2, P1, !PT ;  /* 0x0000000306027210 */ /* 0x008fe80000ffe402 */
[----:B------:R-:W-:Y:S01]  /*84c0*/  LEA.HI.X R0, R0, c[0x0][0x1fc], R2, 0x1, P0 ;  /* 0x00007f0000007a11 */ /* 0x000fe200000f0c02 */
[----:B------:R-:W-:-:S05]  /*84d0*/  BRA.DIV ~URZ, `(.L_x_547) ;  /* 0x0000fae27f007947 */ /* 0x000fca000b800000 */
[----:B------:R2:W3:Y:S02]  /*84e0*/  SHFL.IDX PT, R7, R0, RZ, 0x181f ;  /* 0x00181fff00077589 */ /* 0x0004e400000e0000 */
.L_x_606:
[----:B------:R-:W-:-:S05]  /*84f0*/  BRA.DIV ~URZ, `(.L_x_548) ;  /* 0x0000fb327f007947 */ /* 0x000fca000b800000 */
[----:B------:R-:W4:Y:S04]  /*8500*/  SHFL.IDX PT, R6, R4, RZ, 0x181f ;  /* 0x00181fff04067589 */ /* 0x000f2800000e0000 */
[----:B------:R-:W5:Y:S04]  /*8510*/  SHFL.IDX PT, R2, R4, 0x1, 0x181f ;  /* 0x00381f0004027f89 */ /* 0x000f6800000e0000 */
[----:B------:R-:W-:Y:S04]  /*8520*/  SHFL.IDX PT, R3, R0, 0x1, 0x181f ;  /* 0x00381f0000037f89 */ /* 0x000fe800000e0000 */
[----:B------:R-:W-:Y:S04]  /*8530*/  SHFL.IDX PT, R10, R4, 0x2, 0x181f ;  /* 0x00581f00040a7f89 */ /* 0x000fe800000e0000 */
[----:B------:R-:W2:Y:S04]  /*8540*/  SHFL.IDX PT, R8, R4, 0x3, 0x181f ;  /* 0x00781f0004087f89 */ /* 0x000ea800000e0000 */
[----:B------:R-:W3:Y:S04]  /*8550*/  SHFL.IDX PT, R11, R0, 0x2, 0x181f ;  /* 0x00581f00000b7f89 */ /* 0x000ee800000e0000 */
[----:B------:R-:W1:Y:S04]  /*8560*/  SHFL.IDX PT, R9, R4, 0x4, 0x181f ;  /* 0x00981f0004097f89 */ /* 0x000e6800000e0000 */
[----:B------:R-:W1:Y:S04]  /*8570*/  SHFL.IDX PT, R15, R0, 0x3, 0x181f ;  /* 0x00781f00000f7f89 */ /* 0x000e6800000e0000 */
[----:B------:R-:W1:Y:S04]  /*8580*/  SHFL.IDX PT, R12, R4, 0x5, 0x181f ;  /* 0x00b81f00040c7f89 */ /* 0x000e6800000e0000 */
[----:B------:R-:W1:Y:S04]  /*8590*/  SHFL.IDX PT, R14, R0, 0x4, 0x181f ;  /* 0x00981f00000e7f89 */ /* 0x000e6800000e0000 */
[----:B------:R-:W1:Y:S04]  /*85a0*/  SHFL.IDX PT, R13, R0, 0x5, 0x181f ;  /* 0x00b81f00000d7f89 */ /* 0x000e6800000e0000 */
[----:B------:R-:W1:Y:S04]  /*85b0*/  SHFL.IDX PT, R4, R4, 0x6, 0x181f ;  /* 0x00d81f0004047f89 */ /* 0x000e6800000e0000 */
[----:B--2---:R-:W2:Y:S01]  /*85c0*/  SHFL.IDX PT, R0, R0, 0x6, 0x181f ;  /* 0x00d81f0000007f89 */ /* 0x004ea200000e0000 */
[-C--:B----4-:R-:W-:Y:S02]  /*85d0*/  IADD3 R6, P0, R6, R20.reuse, RZ ;  /* 0x0000001406067210 */ /* 0x090fe40007f1e0ff */
[-C--:B-----5:R-:W-:Y:S02]  /*85e0*/  IADD3 R2, P1, R2, R20.reuse, RZ ;  /* 0x0000001402027210 */ /* 0x0a0fe40007f3e0ff */
[-C--:B------:R-:W-:Y:S01]  /*85f0*/  IADD3 R8, P6, R8, R20.reuse, RZ ;  /* 0x0000001408087210 */ /* 0x080fe20007fde0ff */
[--C-:B---3--:R-:W-:Y:S01]  /*8600*/  IMAD.X R7, R7, 0x1, R5.reuse, P0 ;  /* 0x0000000107077824 */ /* 0x108fe200000e0605 */
[-C--:B------:R-:W-:Y:S01]  /*8610*/  IADD3 R10, P0, R10, R20.reuse, RZ ;  /* 0x000000140a0a7210 */ /* 0x080fe20007f1e0ff */
[--C-:B------:R-:W-:Y:S03]  /*8620*/  IMAD.X R3, R3, 0x1, R5.reuse, P1 ;  /* 0x0000000103037824 */ /* 0x100fe600008e0605 */
[----:B------:R1:W-:Y:S01]  /*8630*/  LDGSTS.E.BYPASS.LTC128B.128 [R243+0x100], [R6.64], !P5 ;  /* 0x0010000006f37fae */ /* 0x0003e2000e901d46 */
[--C-:B------:R-:W-:Y:S03]  /*8640*/  IMAD.X R11, R11, 0x1, R5.reuse, P0 ;  /* 0x000000010b0b7824 */ /* 0x100fe600000e0605 */
[----:B------:R3:W-:Y:S04]  /*8650*/  LDGSTS.E.BYPASS.LTC128B.128 [R243+0x900], [R2.64], !P5 ;  /* 0x0090000002f37fae */ /* 0x0007e8000e901d46 */
[----:B------:R4:W-:Y:S01]  /*8660*/  LDGSTS.E.BYPASS.LTC128B.128 [R243+0x1100], [R10.64], !P5 ;  /* 0x011000000af37fae */ /* 0x0009e2000e901d46 */
[-C--:B-1----:R-:W-:Y:S01]  /*8670*/  IADD3 R6, P1, R9, R20.reuse, RZ ;  /* 0x0000001409067210 */ /* 0x082fe20007f3e0ff */
[--C-:B------:R-:W-:Y:S01]  /*8680*/  IMAD.X R9, R15, 0x1, R5.reuse, P6 ;  /* 0x000000010f097824 */ /* 0x100fe200030e0605 */
[----:B---3--:R-:W-:Y:S03]  /*8690*/  IADD3 R2, P0, R12, R20, RZ ;  /* 0x000000140c027210 */ /* 0x008fe60007f1e0ff */
[--C-:B------:R-:W-:Y:S01]  /*86a0*/  IMAD.X R7, R14, 0x1, R5.reuse, P1 ;  /* 0x000000010e077824 */ /* 0x100fe200008e0605 */
[----:B------:R4:W-:Y:S01]  /*86b0*/  LDGSTS.E.BYPASS.LTC128B.128 [R243+0x1900], [R8.64], !P5 ;  /* 0x0190000008f37fae */ /* 0x0009e2000e901d46 */
[----:B------:R-:W-:Y:S03]  /*86c0*/  IMAD.X R3, R13, 0x1, R5, P0 ;  /* 0x000000010d037824 */ /* 0x000fe600000e0605 */
[----:B------:R4:W-:Y:S04]  /*86d0*/  LDGSTS.E.BYPASS.LTC128B.128 [R243+0x2100], [R6.64], !P5 ;  /* 0x0210000006f37fae */ /* 0x0009e8000e901d46 */
[----:B------:R4:W-:Y:S02]  /*86e0*/  LDGSTS.E.BYPASS.LTC128B.128 [R243+0x2900], [R2.64], !P5 ;  /* 0x0290000002f37fae */ /* 0x0009e4000e901d46 */
.L_x_607:
[----:B--2-4-:R-:W-:Y:S04]  /*86f0*/  IADD3 R2, P0, R4, R20, RZ ;  /* 0x0000001404027210 */ /* 0x014fe80007f1e0ff */
[----:B------:R-:W-:Y:S05]  /*8700*/  IADD3.X R3, R0, R5, RZ, P0, !PT ;  /* 0x0000000500037210 */ /* 0x000fea00007fe4ff */
[----:B------:R-:W-:Y:S01]  /*8710*/  @!PT LDS RZ, [RZ] ;  /* 0x00000000fffff984 */ /* 0x000fe20000000800 */
[----:B------:R-:W-:Y:S01]  /*8720*/  @!PT LDS RZ, [RZ] ;  /* 0x00000000fffff984 */ /* 0x000fe20000000800 */
[----:B------:R-:W-:Y:S01]  /*8730*/  @!PT LDS RZ, [RZ] ;  /* 0x00000000fffff984 */ /* 0x000fe20000000800 */
[----:B------:R1:W-:Y:S04]  /*8740*/  LDGSTS.E.BYPASS.LTC128B.128 [R243+0x3100], [R2.64], !P5 ;  /* 0x0310000002f37fae */ /* 0x0003e8000e901d46 */
.L_x_546:
[----:B--234-:R-:W-:Y:S05]  /*8750*/  BSYNC B0 ;  /* 0x0000000000007941 */ /* 0x01cfea0003800000 */
.L_x_545:
[----:B------:R-:W0:Y:S01]  /*8760*/  LDGDEPBAR ;  /* 0x00000000000079af */ /* 0x000e220000000000 */
[----:B------:R-:W-:Y:S01]  /*8770*/  WARPSYNC 0xffffffff ;  /* 0xffffffff00007948 */ /* 0x000fe20003800000 */
[-C--:B------:R-:W-:Y:S01]  /*8780*/  HMMA.16816.F32 R4, R112, R16.reuse, RZ ;  /* 0x000000107004723c */ /* 0x080fe200000018ff */
[----:B------:R-:W-:Y:S02]  /*8790*/  BSSY B0, `(.L_x_549) ;  /* 0x00001ba000007945 */ /* 0x000fe40003800000 */
[----:B------:R-:W-:Y:S05]  /*87a0*/  ISETP.GE.AND P0, PT, R245, 0x1, PT ;  /* 0x00000001f500780c */ /* 0x000fea0003f06270 */
        /* <DEDUP_REMOVED lines=27> */
[----:B------:R-:W-:Y:S07]  /*8960*/  LDSM.16.M88.4 R184, [R232] ;  /* 0x00000000e8b8783b */ /* 0x000fee0000000200 */
[-C--:B------:R-:W-:Y:S08]  /*8970*/  HMMA.16816.F32 R4, R188, R192.reuse, R4 ;  /* 0x000000c0bc04723c */ /* 0x080ff00000001804 */
[C---:B------:R-:W-:Y:S08]  /*8980*/  HMMA.16816.F32 R8, R196.reuse, R192, R8 ;  /* 0x000000c0c408723c */ /* 0x040ff00000001808 */
[-C--:B------:R-:W-:Y:S08]  /*8990*/  HMMA.16816.F32 R12, R196, R194.reuse, R12 ;  /* 0x000000c2c40c723c */ /* 0x080ff0000000180c */
[C---:B------:R-:W-:Y:S01]  /*89a0*/  HMMA.16816.F32 R16, R188.reuse, R194, R16 ;  /* 0x000000c2bc10723c */ /* 0x040fe20000001810 */
[----:B------:R-:W1:Y:S07]  /*89b0*/  LDSM.16.M88.4 R192, [R230] ;  /* 0x00000000e6c0783b */ /* 0x000e6e0000000200 */
        /* <DEDUP_REMOVED lines=19> */
[----:B------:R-:W-:Y:S07]  /*8af0*/  LDSM.16.M88.4 R212, [R233] ;  /* 0x00000000e9d4783b */ /* 0x000fee0000000200 */
        /* <DEDUP_REMOVED lines=10> */
[----:B------:R-:W5:Y:S07]  /*8ba0*/  LDSM.16.M88.4 R188, [R230+0x1800] ;  /* 0x00180000e6bc783b */ /* 0x000f6e0000000200 */
        /* <DEDUP_REMOVED lines=17> */
[C---:B------:R-:W-:Y:S01]  /*8cc0*/  HMMA.16816.F32 R64, R184.reuse, R190, R64 ;  /* 0x000000beb840723c */ /* 0x040fe20000001840 */
[----:B------:R-:W3:Y:S07]  /*8cd0*/  LDSM.16.M88.4 R188, [R233+0x2000] ;  /* 0x00200000e9bc783b */ /* 0x000eee0000000200 */
        /* <DEDUP_REMOVED lines=8> */
[-C--:B--2---:R-:W-:Y:S08]  /*8d60*/  HMMA.16816.F32 R100, R184, R204.reuse, R100 ;  /* 0x000000ccb864723c */ /* 0x084ff00000001864 */
[C---:B------:R-:W-:Y:S08]  /*8d70*/  HMMA.16816.F32 R104, R200.reuse, R204, R104 ;  /* 0x000000ccc868723c */ /* 0x040ff00000001868 */
[-C--:B------:R-:W-:Y:S08]  /*8d80*/  HMMA.16816.F32 R108, R200, R206.reuse, R108 ;  /* 0x000000cec86c723c */ /* 0x080ff0000000186c */
[----:B------:R-:W-:Y:S08]  /*8d90*/  HMMA.16816.F32 R112, R184, R206, R112 ;  /* 0x000000ceb870723c */ /* 0x000ff00000001870 */
[-C--:B------:R-:W-:Y:S08]  /*8da0*/  HMMA.16816.F32 R4, R212, R216.reuse, R4 ;  /* 0x000000d8d404723c */ /* 0x080ff00000001804 */
        /* <DEDUP_REMOVED lines=9> */
[----:B------:R-:W1:Y:S01]  /*8e40*/  MUFU.TANH R0, R8 ;  /* 0x0000000800007308 */ /* 0x000e620000002400 */
        /* <DEDUP_REMOVED lines=12> */
[----:B------:R-:W-:Y:S01]  /*8f10*/  FMUL.FTZ R13, R13, c[0x0][0x320] ;  /* 0x0000c8000d0d7a20 */ /* 0x000fe20000410000 */
[----:B-1----:R1:W-:Y:S08]  /*8f20*/  STL [R1+0x8], R0 ;  /* 0x0000080001007387 */ /* 0x0023f00000100800 */
[----:B------:R2:W-:Y:S10]  /*8f30*/  MUFU.TANH R223, R7 ;  /* 0x0000000700df7308 */ /* 0x0005f40000002400 */
[----:B------:R-:W-:Y:S10]  /*8f40*/  MUFU.TANH R251, R9 ;  /* 0x0000000900fb7308 */ /* 0x000ff40000002400 */
[----:B------:R-:W3:Y:S01]  /*8f50*/  MUFU.TANH R2, R10 ;  /* 0x0000000a00027308 */ /* 0x000ee20000002400 */
[----:B--2---:R-:W2:Y:S09]  /*8f60*/  LDSM.16.M88.4 R4, [R227+0x800] ;  /* 0x00080000e304783b */ /* 0x004eb20000000200 */
[----:B-1----:R1:W4:Y:S10]  /*8f70*/  MUFU.TANH R0, R11 ;  /* 0x0000000b00007308 */ /* 0x0023340000002400 */
[----:B------:R-:W-:Y:S01]  /*8f80*/  MUFU.TANH R248, R12 ;  /* 0x0000000c00f87308 */ /* 0x000fe20000002400 */
[----:B---3--:R3:W-:Y:S09]  /*8f90*/  STL [R1+0x14], R2 ;  /* 0x0000140201007387 */ /* 0x0087f20000100800 */
[----:B------:R-:W-:Y:S01]  /*8fa0*/  MUFU.TANH R247, R13 ;  /* 0x0000000d00f77308 */ /* 0x000fe20000002400 */
[----:B-1----:R-:W1:Y:S09]  /*8fb0*/  LDSM.16.M88.4 R8, [R227+0x1000] ;  /* 0x00100000e308783b */ /* 0x002e720000000200 */
[----:B------:R-:W-:Y:S01]  /*8fc0*/  MUFU.TANH R209, R18 ;  /* 0x0000001200d17308 */ /* 0x000fe20000002400 */
[----:B----4-:R4:W-:Y:S01]  /*8fd0*/  STL [R1+0x18], R0 ;  /* 0x0000180001007387 */ /* 0x0109e20000100800 */
[-C--:B--2---:R-:W-:Y:S08]  /*8fe0*/  HMMA.16816.F32 R20, R212, R4.reuse, R20 ;  /* 0x00000004d414723c */ /* 0x084ff00000001814 */
[----:B---3--:R-:W2:Y:S01]  /*8ff0*/  MUFU.TANH R2, R14 ;  /* 0x0000000e00027308 */ /* 0x008ea20000002400 */
[C---:B------:R-:W-:Y:S09]  /*9000*/  HMMA.16816.F32 R24, R188.reuse, R4, R24 ;  /* 0x00000004bc18723c */ /* 0x040ff20000001818 */
[----:B------:R-:W-:Y:S01]  /*9010*/  MUFU.TANH R207, R19 ;  /* 0x0000001300cf7308 */ /* 0x000fe20000002400 */
[-C--:B------:R-:W-:Y:S05]  /*9020*/  HMMA.16816.F32 R28, R188, R6.reuse, R28 ;  /* 0x00000006bc1c723c */ /* 0x080fea000000181c */
[----:B------:R-:W-:Y:S03]  /*9030*/  FMUL.FTZ R20, R20, c[0x0][0x320] ;  /* 0x0000c80014147a20 */ /* 0x000fe60000410000 */
[C---:B------:R-:W-:Y:S01]  /*9040*/  HMMA.16816.F32 R32, R212.reuse, R6, R32 ;  /* 0x00000006d420723c */ /* 0x040fe20000001820 */
[----:B----4-:R-:W3:Y:S01]  /*9050*/  MUFU.TANH R0, R15 ;  /* 0x0000000f00007308 */ /* 0x010ee20000002400 */
[----:B------:R-:W4:Y:S02]  /*9060*/  LDSM.16.M88.4 R4, [R227+0x1800] ;  /* 0x00180000e304783b */ /* 0x000f240000000200 */
[----:B------:R-:W-:Y:S02]  /*9070*/  FMUL.FTZ R21, R21, c[0x0][0x320] ;  /* 0x0000c80015157a20 */ /* 0x000fe40000410000 */
[----:B------:R-:W-:Y:S02]  /*9080*/  FMUL.FTZ R22, R22, c[0x0][0x320] ;  /* 0x0000c80016167a20 */ /* 0x000fe40000410000 */
[-C--:B-1----:R-:W-:Y:S02]  /*9090*/  HMMA.16816.F32 R36, R212, R8.reuse, R36 ;  /* 0x00000008d424723c */ /* 0x082fe40000001824 */
[----:B--2---:R1:W-:Y:S01]  /*90a0*/  STL [R1+0x10], R2 ;  /* 0x0000100201007387 */ /* 0x0043e20000100800 */
[----:B------:R-:W-:Y:S01]  /*90b0*/  MUFU.TANH R15, R16 ;  /* 0x00000010000f7308 */ /* 0x000fe20000002400 */
[----:B------:R-:W-:Y:S02]  /*90c0*/  FMUL.FTZ R26, R26, c[0x0][0x320] ;  /* 0x0000c8001a1a7a20 */ /* 0x000fe40000410000 */
[----:B------:R-:W-:Y:S02]  /*90d0*/  FMUL.FTZ R27, R27, c[0x0][0x320] ;  /* 0x0000c8001b1b7a20 */ /* 0x000fe40000410000 */
[C---:B------:R-:W-:Y:S04]  /*90e0*/  HMMA.16816.F32 R40, R188.reuse, R8, R40 ;  /* 0x00000008bc28723c */ /* 0x040fe80000001828 */
[----:B------:R-:W-:Y:S01]  /*90f0*/  FMUL.FTZ R23, R23, c[0x0][0x320] ;  /* 0x0000c80017177a20 */ /* 0x000fe20000410000 */
[----:B------:R-:W-:Y:S01]  /*9100*/  MUFU.TANH R16, R17 ;  /* 0x0000001100107308 */ /* 0x000fe20000002400 */
[----:B------:R-:W-:Y:S02]  /*9110*/  FMUL.FTZ R24, R24, c[0x0][0x320] ;  /* 0x0000c80018187a20 */ /* 0x000fe40000410000 */
[-C--:B------:R-:W-:Y:S01]  /*9120*/  HMMA.16816.F32 R44, R188, R10.reuse, R44 ;  /* 0x0000000abc2c723c */ /* 0x080fe2000000182c */
[----:B---3--:R2:W-:Y:S03]  /*9130*/  STL [R1+0xc], R0 ;  /* 0x00000c0001007387 */ /* 0x0085e60000100800 */
[----:B------:R-:W-:Y:S02]  /*9140*/  FMUL.FTZ R25, R25, c[0x0][0x320] ;  /* 0x0000c80019197a20 */ /* 0x000fe40000410000 */
[----:B------:R-:W-:Y:S01]  /*9150*/  FMUL.FTZ R28, R28, c[0x0][0x320] ;  /* 0x0000c8001c1c7a20 */ /* 0x000fe20000410000 */
[----:B------:R-:W-:Y:S01]  /*9160*/  MUFU.TANH R184, R20 ;  /* 0x0000001400b87308 */ /* 0x000fe20000002400 */
[C---:B------:R-:W-:Y:S01]  /*9170*/  HMMA.16816.F32 R48, R212.reuse, R10, R48 ;  /* 0x0000000ad430723c */ /* 0x040fe20000001830 */
[----:B------:R-:W3:Y:S03]  /*9180*/  LDSM.16.M88.4 R8, [R227+0x2000] ;  /* 0x00200000e308783b */ /* 0x000ee60000000200 */
[----:B------:R-:W-:Y:S02]  /*9190*/  FMUL.FTZ R29, R29, c[0x0][0x320] ;  /* 0x0000c8001d1d7a20 */ /* 0x000fe40000410000 */
[----:B------:R-:W-:Y:S02]  /*91a0*/  FMUL.FTZ R30, R30, c[0x0][0x320] ;  /* 0x0000c8001e1e7a20 */ /* 0x000fe40000410000 */
[----:B------:R-:W-:Y:S01]  /*91b0*/  FMUL.FTZ R31, R31, c[0x0][0x320] ;  /* 0x0000c8001f1f7a20 */ /* 0x000fe20000410000 */
[----:B-1----:R-:W1:Y:S01]  /*91c0*/  MUFU.TANH R2, R26 ;  /* 0x0000001a00027308 */ /* 0x002e620000002400 */
[-C--:B----4-:R-:W-:Y:S03]  /*91d0*/  HMMA.16816.F32 R52, R212, R4.reuse, R52 ;  /* 0x00000004d434723c */ /* 0x090fe60000001834 */
[----:B------:R-:W-:Y:S02]  /*91e0*/  FMUL.FTZ R32, R32, c[0x0][0x320] ;  /* 0x0000c80020207a20 */ /* 0x000fe40000410000 */
[----:B------:R-:W-:Y:S02]  /*91f0*/  FMUL.FTZ R33, R33, c[0x0][0x320] ;  /* 0x0000c80021217a20 */ /* 0x000fe40000410000 */
[----:B------:R-:W-:Y:S01]  /*9200*/  FMUL.FTZ R34, R34, c[0x0][0x320] ;  /* 0x0000c80022227a20 */ /* 0x000fe20000410000 */
[C---:B------:R-:W-:Y:S01]  /*9210*/  HMMA.16816.F32 R56, R188.reuse, R4, R56 ;  /* 0x00000004bc38723c */ /* 0x040fe20000001838 */
[----:B--2---:R-:W2:Y:S03]  /*9220*/  MUFU.TANH R0, R27 ;  /* 0x0000001b00007308 */ /* 0x004ea60000002400 */
[----:B------:R-:W-:Y:S02]  /*9230*/  FMUL.FTZ R35, R35, c[0x0][0x320] ;  /* 0x0000c80023237a20 */ /* 0x000fe40000410000 */
[----:B------:R-:W-:Y:S02]  /*9240*/  FMUL.FTZ R36, R36, c[0x0][0x320] ;  /* 0x0000c80024247a20 */ /* 0x000fe40000410000 */
[-C--:B------:R-:W-:Y:S03]  /*9250*/  HMMA.16816.F32 R60, R188, R6.reuse, R60 ;  /* 0x00000006bc3c723c */ /* 0x080fe6000000183c */
[----:B------:R4:W4:Y:S01]  /*9260*/  MUFU.TANH R185, R21 ;  /* 0x0000001500b97308 */ /* 0x0009220000002400 */
[----:B------:R-:W-:Y:S02]  /*9270*/  FMUL.FTZ R37, R37, c[0x0][0x320] ;  /* 0x0000c80025257a20 */ /* 0x000fe40000410000 */
[----:B------:R-:W-:Y:S01]  /*9280*/  FMUL.FTZ R38, R38, c[0x0][0x320] ;  /* 0x0000c80026267a20 */ /* 0x000fe20000410000 */
[----:B-1----:R-:W-:Y:S01]  /*9290*/  STL [R1+0x4], R2 ;  /* 0x0000040201007387 */ /* 0x002fe20000100800 */
[C---:B------:R-:W-:Y:S03]  /*92a0*/  HMMA.16816.F32 R64, R212.reuse, R6, R64 ;  /* 0x00000006d440723c */ /* 0x040fe60000001840 */
[----:B------:R-:W1:Y:S01]  /*92b0*/  LDSM.16.M88.4 R4, [R227+0x2800] ;  /* 0x00280000e304783b */ /* 0x000e620000000200 */
[----:B------:R-:W-:Y:S01]  /*92c0*/  FMUL.FTZ R39, R39, c[0x0][0x320] ;  /* 0x0000c80027277a20 */ /* 0x000fe20000410000 */
[----:B------:R1:W1:Y:S01]  /*92d0*/  MUFU.TANH R187, R22 ;  /* 0x0000001600bb7308 */ /* 0x0002620000002400 */
[----:B------:R-:W-:Y:S02]  /*92e0*/  FMUL.FTZ R40, R40, c[0x0][0x320] ;  /* 0x0000c80028287a20 */ /* 0x000fe40000410000 */
[-C--:B---3--:R-:W-:Y:S03]  /*92f0*/  HMMA.16816.F32 R68, R212, R8.reuse, R68 ;  /* 0x00000008d444723c */ /* 0x088fe60000001844 */
[----:B--2---:R-:W-:Y:S01]  /*9300*/  STL [R1], R0 ;  /* 0x0000000001007387 */ /* 0x004fe20000100800 */
[----:B------:R-:W-:Y:S02]  /*9310*/  FMUL.FTZ R41, R41, c[0x0][0x320] ;  /* 0x0000c80029297a20 */ /* 0x000fe40000410000 */
[----:B------:R-:W-:Y:S01]  /*9320*/  FMUL.FTZ R42, R42, c[0x0][0x320] ;  /* 0x0000c8002a2a7a20 */ /* 0x000fe20000410000 */
[----:B------:R2:W3:Y:S01]  /*9330*/  MUFU.TANH R186, R23 ;  /* 0x0000001700ba7308 */ /* 0x0004e20000002400 */
[C---:B------:R-:W-:Y:S04]  /*9340*/  HMMA.16816.F32 R72, R188.reuse, R8, R72 ;  /* 0x00000008bc48723c */ /* 0x040fe80000001848 */
[----:B------:R-:W-:Y:S02]  /*9350*/  FMUL.FTZ R43, R43, c[0x0][0x320] ;  /* 0x0000c8002b2b7a20 */ /* 0x000fe40000410000 */
[----:B------:R-:W-:Y:S02]  /*9360*/  FMUL.FTZ R44, R44, c[0x0][0x320] ;  /* 0x0000c8002c2c7a20 */ /* 0x000fe40000410000 */
[-C--:B------:R-:W-:Y:S01]  /*9370*/  HMMA.16816.F32 R76, R188, R10.reuse, R76 ;  /* 0x0000000abc4c723c */ /* 0x080fe2000000184c */
[----:B------:R2:W2:Y:S03]  /*9380*/  MUFU.TANH R219, R24 ;  /* 0x0000001800db7308 */ /* 0x0004a60000002400 */
[----:B------:R-:W-:Y:S02]  /*9390*/  FMUL.FTZ R45, R45, c[0x0][0x320] ;  /* 0x0000c8002d2d7a20 */ /* 0x000fe40000410000 */
[----:B------:R-:W-:Y:S02]  /*93a0*/  FMUL.FTZ R46, R46, c[0x0][0x320] ;  /* 0x0000c8002e2e7a20 */ /* 0x000fe40000410000 */
[C---:B------:R-:W-:Y:S01]  /*93b0*/  HMMA.16816.F32 R80, R212.reuse, R10, R80 ;  /* 0x0000000ad450723c */ /* 0x040fe20000001850 */
[----:B------:R-:W5:Y:S01]  /*93c0*/  LDSM.16.M88.4 R8, [R227+0x3000] ;  /* 0x00300000e308783b */ /* 0x000f620000000200 */
[----:B------:R-:W-:Y:S04]  /*93d0*/  DEPBAR.LE SB0, 0x0 ;  /* 0x000080000000791a */ /* 0x000fe80000000000 */
[----:B------:R2:W2:Y:S01]  /*93e0*/  MUFU.TANH R217, R25 ;  /* 0x0000001900d97308 */ /* 0x0004a20000002400 */
[----:B------:R-:W-:Y:S02]  /*93f0*/  FMUL.FTZ R48, R48, c[0x0][0x320] ;  /* 0x0000c80030307a20 */ /* 0x000fe40000410000 */
[----:B------:R-:W-:Y:S01]  /*9400*/  BAR.SYNC.DEFER_BLOCKING 0x0 ;  /* 0x0000000000007b1d */ /* 0x000fe20000010000 */
[-C--:B-1----:R-:W-:Y:S06]  /*9410*/  HMMA.16816.F32 R84, R212, R4.reuse, R84 ;  /* 0x00000004d454723c */ /* 0x082fec0000001854 */
        /* <DEDUP_REMOVED lines=8> */
[----:B------:R-:W-:Y:S03]  /*94a0*/  FMUL.FTZ R53, R53, c[0x0][0x320] ;  /* 0x0000c80035357a20 */ /* 0x000fe60000410000 */
[C---:B------:R-:W-:Y:S01]  /*94b0*/  HMMA.16816.F32 R96, R212.reuse, R6, R96 ;  /* 0x00000006d460723c */ /* 0x040fe20000001860 */
[----:B------:R1:W1:Y:S03]  /*94c0*/  MUFU.TANH R249, R30 ;  /* 0x0000001e00f97308 */ /* 0x0002660000002400 */
[----:B------:R-:W-:Y:S02]  /*94d0*/  FMUL.FTZ R54, R54, c[0x0][0x320] ;  /* 0x0000c80036367a20 */ /* 0x000fe40000410000 */
[----:B------:R-:W-:Y:S02]  /*94e0*/  FMUL.FTZ R55, R55, c[0x0][0x320] ;  /* 0x0000c80037377a20 */ /* 0x000fe40000410000 */
[-C--:B-----5:R-:W-:Y:S03]  /*94f0*/  HMMA.16816.F32 R100, R212, R8.reuse, R100 ;  /* 0x00000008d464723c */ /* 0x0a0fe60000001864 */
[----:B------:R1:W1:Y:S01]  /*9500*/  MUFU.TANH R250, R31 ;  /* 0x0000001f00fa7308 */ /* 0x0002620000002400 */
        /* <DEDUP_REMOVED lines=9> */
[----:B------:R1:W1:Y:S01]  /*95a0*/  MUFU.TANH R27, R33 ;  /* 0x00000021001b7308 */ /* 0x0002620000002400 */
[----:B------:R-:W-:Y:S04]  /*95b0*/  HMMA.16816.F32 R112, R212, R10, R112 ;  /* 0x0000000ad470723c */ /* 0x000fe80000001870 */
[----:B------:R-:W-:Y:S02]  /*95c0*/  FMUL.FTZ R63, R63, c[0x0][0x320] ;  /* 0x0000c8003f3f7a20 */ /* 0x000fe40000410000 */
[----:B------:R-:W-:Y:S02]  /*95d0*/  FMUL.FTZ R64, R64, c[0x0][0x320] ;  /* 0x0000c80040407a20 */ /* 0x000fe40000410000 */
[----:B------:R-:W-:Y:S01]  /*95e0*/  FMUL.FTZ R65, R65, c[0x0][0x320] ;  /* 0x0000c80041417a20 */ /* 0x000fe20000410000 */
[----:B------:R-:W1:Y:S03]  /*95f0*/  MUFU.TANH R34, R34 ;  /* 0x0000002200227308 */ /* 0x000e660000002400 */
        /* <DEDUP_REMOVED lines=61> */
[----:B------:R-:W-:Y:S05]  /*99d0*/  FMUL.FTZ R115, R115, c[0x0][0x320] ;  /* 0x0000c80073737a20 */ /* 0x000fea0000410000 */
        /* <DEDUP_REMOVED lines=70> */
[----:B------:R1:W1:Y:S01]  /*9e40*/  MUFU.TANH R35, R115 ;  /* 0x0000007300237308 */ /* 0x0002620000002400 */
[----:B------:R-:W-:-:S05]  /*9e50*/  @!P0 BRA `(.L_x_550) ;  /* 0x000004d000008947 */ /* 0x000fca0003800000 */
[----:B--234-:R-:W-:Y:S01]  /*9e60*/  IMAD.MOV.U32 R244, RZ, RZ, RZ ;  /* 0x000000fffff47224 */ /* 0x01cfe200078e00ff */
[----:B------:R-:W2:Y:S01]  /*9e70*/  LDL R2, [R1+0x34] ;  /* 0x0000340001027983 */ /* 0x000ea20000100800 */
[----:B------:R-:W-:Y:S03]  /*9e80*/  IMAD.SHL.U32 R8, R242, 0x2, RZ ;  /* 0x00000002f2087824 */ /* 0x000fe600078e00ff */
[----:B------:R-:W3:Y:S04]  /*9e90*/  LDL R0, [R1+0x30] ;  /* 0x0000300001007983 */ /* 0x000ee80000100800 */
[----:B-1----:R-:W4:Y:S04]  /*9ea0*/  LDL.64 R74, [R1+0x40] ;  /* 0x00004000014a7983 */ /* 0x002f280000100a00 */
[----:B------:R-:W5:Y:S04]  /*9eb0*/  LDL R13, [R1+0x54] ;  /* 0x00005400010d7983 */ /* 0x000f680000100800 */
[----:B------:R-:W4:Y:S04]  /*9ec0*/  LDL.64 R72, [R1+0x38] ;  /* 0x0000380001487983 */ /* 0x000f280000100a00 */
[----:B------:R-:W5:Y:S01]  /*9ed0*/  LDL R14, [R1+0x50] ;  /* 0x00005000010e7983 */ /* 0x000f620000100800 */
[----:B--2---:R-:W-:Y:S05]  /*9ee0*/  IMAD R2, R245, 0x70, R2 ;  /* 0x00000070f5027824 */ /* 0x004fea00078e0202 */
[----:B---3--:R-:W-:Y:S05]  /*9ef0*/  IADD3 R2, R2, -0x70, R0 ;  /* 0xffffff9002027810 */ /* 0x008fea0007ffe000 */
[----:B------:R-:W-:Y:S04]  /*9f00*/  @P3 IMAD.HI.U32 R3, R2, c[0x0][0x2bc], RZ ;  /* 0x0000af0002033a27 */ /* 0x000fe800078e00ff */
[----:B------:R-:W-:Y:S01]  /*9f10*/  IMAD.MOV.U32 R0, RZ, RZ, R2 ;  /* 0x000000ffff007224 */ /* 0x000fe200078e0002 */
[----:B------:R-:W-:Y:S04]  /*9f20*/  @P3 SHF.R.U32.HI R0, RZ, c[0x0][0x2c0], R3 ;  /* 0x0000b000ff003a19 */ /* 0x000fe80000011603 */
[C---:B----4-:R-:W-:Y:S04]  /*9f30*/  @!P2 IADD3 R3, P0, R0.reuse, R74, RZ ;  /* 0x0000004a0003a210 */ /* 0x050fe80007f1e0ff */
[----:B-----5:R-:W-:Y:S01]  /*9f40*/  @!P2 LEA.HI.X.SX32 R5, R0, R13, 0x1, P0 ;  /* 0x0000000d0005a211 */ /* 0x020fe200000f0eff */
[----:B------:R-:W-:Y:S01]  /*9f50*/  IMAD.MOV R0, RZ, RZ, -R0 ;  /* 0x000000ffff007224 */ /* 0x000fe200078e0a00 */
[C---:B------:R-:W-:Y:S02]  /*9f60*/  @!P2 LEA R4, P0, R3.reuse, c[0x0][0x2a0], 0x2 ;  /* 0x0000a8000304aa11 */ /* 0x040fe400078010ff */
[----:B------:R-:W-:Y:S01]  /*9f70*/  SHF.R.S32.HI R13, RZ, 0x1f, R242 ;  /* 0x0000001fff0d7819 */ /* 0x000fe200000114f2 */
[----:B------:R-:W-:Y:S01]  /*9f80*/  IMAD R252, R0, c[0x0][0x2b8], R2 ;  /* 0x0000ae0000fc7a24 */ /* 0x000fe200078e0202 */
[----:B------:R-:W-:Y:S03]  /*9f90*/  @!P2 LEA.HI.X R5, R3, c[0x0][0x2a4], R5, 0x2, P0 ;  /* 0x0000a9000305aa11 */ /* 0x000fe600000f1405 */
[----:B------:R-:W-:Y:S01]  /*9fa0*/  IMAD.WIDE.U32 R2, R252, c[0x0][0x1e0], RZ ;  /* 0x00007800fc027a25 */ /* 0x000fe200078e00ff */
[----:B------:R-:W-:Y:S01]  /*9fb0*/  SHF.R.S32.HI R0, RZ, 0x1f, R252 ;  /* 0x0000001fff007819 */ /* 0x000fe200000114fc */
[----:B------:R1:W2:Y:S04]  /*9fc0*/  @!P2 LDG.E R244, [R4.64] ;  /* 0x0000000604f4a981 */ /* 0x0002a8000c1e1900 */
[----:B------:R-:W-:Y:S04]  /*9fd0*/  IMAD R0, R0, c[0x0][0x1e0], RZ ;  /* 0x0000780000007a24 */ /* 0x000fe800078e02ff */
[----:B------:R-:W-:Y:S04]  /*9fe0*/  IMAD R0, R252, c[0x0][0x1e4], R0 ;  /* 0x00007900fc007a24 */ /* 0x000fe800078e0200 */
[----:B------:R-:W-:Y:S01]  /*9ff0*/  IMAD.IADD R3, R3, 0x1, R0 ;  /* 0x0000000103037824 */ /* 0x000fe200078e0200 */
[----:B-1----:R-:W-:Y:S02]  /*a000*/  SHF.L.U64.HI R5, R242, 0x1, R13 ;  /* 0x00000001f2057819 */ /* 0x002fe4000001020d */
[----:B--2---:R-:W-:Y:S01]  /*a010*/  SHF.R.S32.HI R4, RZ, 0x1f, R244 ;  /* 0x0000001fff047819 */ /* 0x004fe200000114f4 */
[----:B------:R-:W-:Y:S04]  /*a020*/  IMAD.WIDE.U32 R2, R244, c[0x0][0x1f0], R2 ;  /* 0x00007c00f4027a25 */ /* 0x000fe800078e0002 */
[----:B------:R-:W-:Y:S01]  /*a030*/  IMAD R4, R4, c[0x0][0x1f0], RZ ;  /* 0x00007c0004047a24 */ /* 0x000fe200078e02ff */
[----:B------:R-:W-:Y:S03]  /*a040*/  IADD3 R0, P1, R72, R2, RZ ;  /* 0x0000000248007210 */ /* 0x000fe60007f3e0ff */
[----:B------:R-:W-:Y:S01]  /*a050*/  IMAD R2, R244, c[0x0][0x1f4], R4 ;  /* 0x00007d00f4027a24 */ /* 0x000fe200078e0204 */
[----:B------:R-:W-:Y:S04]  /*a060*/  LEA R4, P0, R0, c[0x0][0x1c8], 0x1 ;  /* 0x0000720000047a11 */ /* 0x000fe800078008ff */
[----:B------:R-:W-:Y:S04]  /*a070*/  IADD3.X R2, R14, R3, R2, P1, !PT ;  /* 0x000000030e027210 */ /* 0x000fe80000ffe402 */
[----:B------:R-:W-:Y:S01]  /*a080*/  LEA.HI.X R0, R0, c[0x0][0x1cc], R2, 0x1, P0 ;  /* 0x0000730000007a11 */ /* 0x000fe200000f0c02 */
[----:B------:R-:W-:-:S05]  /*a090*/  BRA.DIV ~URZ, `(.L_x_551) ;  /* 0x0000e6627f007947 */ /* 0x000fca000b800000 */
[----:B------:R1:W2:Y:S02]  /*a0a0*/  SHFL.IDX PT, R6, R0, RZ, 0x181f ;  /* 0x00181fff00067589 */ /* 0x0002a400000e0000 */
.L_x_608:
[----:B------:R-:W-:-:S05]  /*a0b0*/  BRA.DIV ~URZ, `(.L_x_552) ;  /* 0x0000e6b27f007947 */ /* 0x000fca000b800000 */
[----:B------:R-:W3:Y:S02]  /*a0c0*/  SHFL.IDX PT, R2, R4, RZ, 0x181f ;  /* 0x00181fff04027589 */ /* 0x000ee400000e0000 */
[-C--:B---3--:R-:W-:Y:S05]  /*a0d0*/  IADD3 R2, P0, R2, R8.reuse, RZ ;  /* 0x0000000802027210 */ /* 0x088fea0007f1e0ff */
[--C-:B--2---:R-:W-:Y:S05]  /*a0e0*/  IMAD.X R3, R6, 0x1, R5.reuse, P0 ;  /* 0x0000000106037824 */ /* 0x104fea00000e0605 */
[----:B------:R-:W-:Y:S01]  /*a0f0*/  @!PT LDS RZ, [RZ] ;  /* 0x00000000fffff984 */ /* 0x000fe20000000800 */
[----:B------:R-:W-:Y:S01]  /*a100*/  @!PT LDS RZ, [RZ] ;  /* 0x00000000fffff984 */ /* 0x000fe20000000800 */
[----:B------:R2:W-:Y:S04]  /*a110*/  LDGSTS.E.BYPASS.LTC128B.128 [R243+0x3900], [R2.64], !P5 ;  /* 0x0390000002f37fae */ /* 0x0005e8000e901d46 */
[----:B--2---:R-:W2:Y:S04]  /*a120*/  SHFL.IDX PT, R2, R4, 0x1, 0x181f ;  /* 0x00381f0004027f89 */ /* 0x004ea800000e0000 */
[----:B------:R-:W3:Y:S01]  /*a130*/  SHFL.IDX PT, R3, R0, 0x1, 0x181f ;  /* 0x00381f0000037f89 */ /* 0x000ee200000e0000 */
[-C--:B--2---:R-:W-:Y:S05]  /*a140*/  IADD3 R2, P0, R2, R8.reuse, RZ ;  /* 0x0000000802027210 */ /* 0x084fea0007f1e0ff */
[--C-:B---3--:R-:W-:Y:S05]  /*a150*/  IMAD.X R3, R3, 0x1, R5.reuse, P0 ;  /* 0x0000000103037824 */ /* 0x108fea00000e0605 */
        /* <DEDUP_REMOVED lines=17> */
[----:B------:R-:W3:Y:S04]  /*a270*/  SHFL.IDX PT, R3, R0, 0x5, 0x181f ;  /* 0x00b81f0000037f89 */ /* 0x000ee800000e0000 */
[----:B------:R-:W4:Y:S04]  /*a280*/  SHFL.IDX PT, R4, R4, 0x6, 0x181f ;  /* 0x00d81f0004047f89 */ /* 0x000f2800000e0000 */
[----:B-1----:R-:W1:Y:S01]  /*a290*/  SHFL.IDX PT, R0, R0, 0x6, 0x181f ;  /* 0x00d81f0000007f89 */ /* 0x002e6200000e0000 */
[----:B--2---:R-:W-:Y:S05]  /*a2a0*/  IADD3 R2, P0, R2, R8, RZ ;  /* 0x0000000802027210 */ /* 0x004fea0007f1e0ff */
[----:B---3--:R-:W-:Y:S05]  /*a2b0*/  IMAD.X R3, R3, 0x1, R5, P0 ;  /* 0x0000000103037824 */ /* 0x008fea00000e0605 */
[----:B------:R2:W-:Y:S03]  /*a2c0*/  LDGSTS.E.BYPASS.LTC128B.128 [R243+0x6100], [R2.64], !P5 ;  /* 0x0610000002f37fae */ /* 0x0005e6000e901d46 */
.L_x_609:
[----:B--2-4-:R-:W-:Y:S04]  /*a2d0*/  IADD3 R2, P0, R4, R8, RZ ;  /* 0x0000000804027210 */ /* 0x014fe80007f1e0ff */
[----:B-1----:R-:W-:Y:S05]  /*a2e0*/  IADD3.X R3, R0, R5, RZ, P0, !PT ;  /* 0x0000000500037210 */ /* 0x002fea00007fe4ff */
[----:B------:R-:W-:Y:S01]  /*a2f0*/  @!PT LDS RZ, [RZ] ;  /* 0x00000000fffff984 */ /* 0x000fe20000000800 */
[----:B------:R-:W-:Y:S01]  /*a300*/  @!PT LDS RZ, [RZ] ;  /* 0x00000000fffff984 */ /* 0x000fe20000000800 */
[----:B------:R-:W-:Y:S01]  /*a310*/  @!PT LDS RZ, [RZ] ;  /* 0x00000000fffff984 */ /* 0x000fe20000000800 */
[----:B------:R1:W-:Y:S04]  /*a320*/  LDGSTS.E.BYPASS.LTC128B.128 [R243+0x6900], [R2.64], !P5 ;  /* 0x0690000002f37fae */ /* 0x0003e8000e901d46 */
.L_x_550:
[----:B--234-:R-:W-:Y:S05]  /*a330*/  BSYNC B0 ;  /* 0x0000000000007941 */ /* 0x01cfea0003800000 */
.L_x_549:
[----:B------:R-:W2:Y:S01]  /*a340*/  LDL R4, [R1+0x5c] ;  /* 0x00005c0001047983 */ /* 0x000ea20000100800 */
[----:B-1----:R-:W-:Y:S03]  /*a350*/  IMAD R2, R245, -0x70, RZ ;  /* 0xffffff90f5027824 */ /* 0x002fe600078e02ff */
[----:B------:R-:W2:Y:S04]  /*a360*/  LDL R0, [R1+0x6c] ;  /* 0x00006c0001007983 */ /* 0x000ea80000100800 */
[----:B------:R-:W3:Y:S04]  /*a370*/  LDL R3, [R1+0x68] ;  /* 0x0000680001037983 */ /* 0x000ee80000100800 */
[----:B------:R-:W0:Y:S01]  /*a380*/  LDGDEPBAR ;  /* 0x00000000000079af */ /* 0x000e220000000000 */
[----:B--2---:R-:W-:Y:S02]  /*a390*/  IADD3 R0, R0, R4, RZ ;  /* 0x0000000400007210 */ /* 0x004fe40007ffe0ff */
[----:B------:R-:W-:Y:S02]  /*a3a0*/  MOV R4, c[0x0][0x2ac] ;  /* 0x0000ab0000047a02 */ /* 0x000fe40000000f00 */
[----:B---3--:R-:W-:Y:S01]  /*a3b0*/  IADD3 R2, -R3, 0x1, R2 ;  /* 0x0000000103027810 */ /* 0x008fe20007ffe102 */
[----:B------:R-:W-:Y:S01]  /*a3c0*/  @P4 IMAD.HI.U32 R3, R0, c[0x0][0x2c8], RZ ;  /* 0x0000b20000034a27 */ /* 0x000fe200078e00ff */
[----:B------:R-:W-:Y:S03]  /*a3d0*/  MOV R5, R0 ;  /* 0x0000000000057202 */ /* 0x000fe60000000f00 */
[----:B------:R-:W-:Y:S01]  /*a3e0*/  IMAD R2, R4, c[0x0][0x1d0], R2 ;  /* 0x0000740004027a24 */ /* 0x000fe200078e0202 */
[----:B------:R-:W-:Y:S04]  /*a3f0*/  @P4 SHF.R.U32.HI R5, RZ, c[0x0][0x2cc], R3 ;  /* 0x0000b300ff054a19 */ /* 0x000fe80000011603 */
[----:B------:R-:W-:Y:S01]  /*a400*/  IADD3 R4, R2, -c[0x0][0x168], RZ ;  /* 0x80005a0002047a10 */ /* 0x000fe20007ffe0ff */
[----:B------:R-:W-:-:S05]  /*a410*/  BRA.DIV ~URZ, `(.L_x_553) ;  /* 0x0000ea227f007947 */ /* 0x000fca000b800000 */
[----:B------:R1:W2:Y:S02]  /*a420*/  SHFL.IDX PT, R0, R5, RZ, 0x1c1f ;  /* 0x001c1fff05007589 */ /* 0x0002a400000e0000 */
.L_x_610:
[----:B--2---:R-:W-:Y:S05]  /*a430*/  IMAD.IADD R0, R4, 0x1, R0 ;  /* 0x0000000104007824 */ /* 0x004fea00078e0200 */
[C---:B------:R-:W-:Y:S02]  /*a440*/  ISETP.GT.AND P0, PT, R0.reuse, RZ, PT ;  /* 0x000000ff0000720c */ /* 0x040fe40003f04270 */
[C---:B------:R-:W-:Y:S02]  /*a450*/  ISETP.GT.AND P6, PT, R0.reuse, 0x1, PT ;  /* 0x000000010000780c */ /* 0x040fe40003fc4270 */
[----:B------:R-:W-:Y:S02]  /*a460*/  ISETP.GT.AND P1, PT, R0, 0x8, PT ;  /* 0x000000080000780c */ /* 0x000fe40003f24270 */
[----:B------:R-:W-:Y:S02]  /*a470*/  FSEL R14, R216, -INF , P0 ;  /* 0xff800000d80e7808 */ /* 0x000fe40000000000 */
[C---:B------:R-:W-:Y:S02]  /*a480*/  ISETP.GT.AND P0, PT, R0.reuse, 0x9, PT ;  /* 0x000000090000780c */ /* 0x040fe40003f04270 */
[----:B------:R-:W-:Y:S02]  /*a490*/  FSEL R13, R211, -INF , P6 ;  /* 0xff800000d30d7808 */ /* 0x000fe40003000000 */
[C---:B------:R-:W-:Y:S02]  /*a4a0*/  ISETP.GT.AND P6, PT, R0.reuse, 0x10, PT ;  /* 0x000000100000780c */ /* 0x040fe40003fc4270 */
[----:B------:R-:W-:Y:S02]  /*a4b0*/  FSEL R15, R15, -INF , P1 ;  /* 0xff8000000f0f7808 */ /* 0x000fe40000800000 */
[----:B------:R-:W-:Y:S02]  /*a4c0*/  ISETP.GT.AND P1, PT, R0, 0x11, PT ;  /* 0x000000110000780c */ /* 0x000fe40003f24270 */
[----:B------:R-:W-:Y:S02]  /*a4d0*/  FSEL R16, R16, -INF , P0 ;  /* 0xff80000010107808 */ /* 0x000fe40000000000 */
[----:B------:R-:W-:Y:S02]  /*a4e0*/  ISETP.GT.AND P0, PT, R0, 0x18, PT ;  /* 0x000000180000780c */ /* 0x000fe40003f04270 */
[----:B------:R-:W-:Y:S02]  /*a4f0*/  FSEL R184, R184, -INF , P6 ;  /* 0xff800000b8b87808 */ /* 0x000fe40003000000 */
[C---:B------:R-:W-:Y:S02]  /*a500*/  ISETP.GT.AND P6, PT, R0.reuse, 0x19, PT ;  /* 0x000000190000780c */ /* 0x040fe40003fc4270 */
        /* <DEDUP_REMOVED lines=41> */
[----:B------:R-:W-:Y:S02]  /*a7a0*/  FSEL R112, R112, -INF , P1 ;  /* 0xff80000070707808 */ /* 0x000fe40000800000 */
[----:B------:R-:W-:Y:S01]  /*a7b0*/  FSEL R6, R7, -INF , P0 ;  /* 0xff80000007067808 */ /* 0x000fe20000000000 */
[----:B------:R-:W-:-:S05]  /*a7c0*/  BRA.DIV ~URZ, `(.L_x_554) ;  /* 0x0000e6e27f007947 */ /* 0x000fca000b800000 */
[----:B------:R-:W2:Y:S08]  /*a7d0*/  SHFL.IDX PT, R2, R5, 0x1, 0x1c1f ;  /* 0x003c1f0005027f89 */ /* 0x000eb000000e0000 */
[----:B------:R-:W3:Y:S08]  /*a7e0*/  SHFL.IDX PT, R3, R5, 0x2, 0x1c1f ;  /* 0x005c1f0005037f89 */ /* 0x000ef000000e0000 */
[----:B------:R4:W2:Y:S08]  /*a7f0*/  SHFL.IDX PT, R0, R5, 0x3, 0x1c1f ;  /* 0x007c1f0005007f89 */ /* 0x0008b000000e0000 */
[----:B------:R-:W5:Y:S01]  /*a800*/  LDL.LU R68, [R1+0x8] ;  /* 0x0000080001447983 */ /* 0x000f620000300800 */
[----:B-1--4-:R-:W-:Y:S01]  /*a810*/  FMNMX.FTZ R5, R14, R116, !PT ;  /* 0x000000740e057209 */ /* 0x012fe20007810000 */
[C---:B--2---:R-:W-:Y:S02]  /*a820*/  IMAD.IADD R2, R4.reuse, 0x1, R2 ;  /* 0x0000000104027824 */ /* 0x044fe400078e0202 */
[C---:B---3--:R-:W-:Y:S02]  /*a830*/  IMAD.IADD R3, R4.reuse, 0x1, R3 ;  /* 0x0000000104037824 */ /* 0x048fe400078e0203 */
[----:B------:R-:W-:Y:S01]  /*a840*/  IMAD.IADD R0, R4, 0x1, R0 ;  /* 0x0000000104007824 */ /* 0x000fe200078e0200 */
[----:B------:R-:W-:Y:S02]  /*a850*/  FMNMX.FTZ R4, R13, R5, !PT ;  /* 0x000000050d047209 */ /* 0x000fe40007810000 */
[C---:B------:R-:W-:Y:S01]  /*a860*/  ISETP.GT.AND P6, PT, R2.reuse, 0x8, PT ;  /* 0x000000080200780c */ /* 0x040fe20003fc4270 */
[----:B------:R-:W2:Y:S01]  /*a870*/  LDL.LU R5, [R1+0x14] ;  /* 0x0000140001057983 */ /* 0x000ea20000300800 */
[C---:B------:R-:W-:Y:S02]  /*a880*/  ISETP.GT.AND P1, PT, R2.reuse, 0x1, PT ;  /* 0x000000010200780c */ /* 0x040fe40003f24270 */
[----:B------:R-:W-:Y:S01]  /*a890*/  FSEL R12, R209, -INF , P6 ;  /* 0xff800000d10c7808 */ /* 0x000fe20003000000 */
[----:B------:R-:W3:Y:S01]  /*a8a0*/  LDL.LU R20, [R1+0x18] ;  /* 0x0000180001147983 */ /* 0x000ee20000300800 */
[C---:B------:R-:W-:Y:S02]  /*a8b0*/  ISETP.GT.AND P6, PT, R2.reuse, 0x11, PT ;  /* 0x000000110200780c */ /* 0x040fe40003fc4270 */
[----:B------:R-:W-:Y:S01]  /*a8c0*/  FSEL R11, R223, -INF , P1 ;  /* 0xff800000df0b7808 */ /* 0x000fe20000800000 */
[----:B------:R-:W4:Y:S01]  /*a8d0*/  LDL.LU R18, [R1+0x10] ;  /* 0x0000100001127983 */ /* 0x000f220000300800 */
[----:B------:R-:W-:Y:S02]  /*a8e0*/  ISETP.GT.AND P1, PT, R2, 0x10, PT ;  /* 0x000000100200780c */ /* 0x000fe40003f24270 */
[----:B------:R-:W-:Y:S01]  /*a8f0*/  FSEL R92, R186, -INF , P6 ;  /* 0xff800000ba5c7808 */ /* 0x000fe20003000000 */
[----:B------:R-:W3:Y:S01]  /*a900*/  LDL.LU R8, [R1+0xc] ;  /* 0x00000c0001087983 */ /* 0x000ee20000300800 */
[----:B------:R-:W-:Y:S02]  /*a910*/  ISETP.GT.AND P6, PT, R3, 0x1, PT ;  /* 0x000000010300780c */ /* 0x000fe40003fc4270 */
[----:B------:R-:W-:Y:S01]  /*a920*/  FSEL R93, R187, -INF , P1 ;  /* 0xff800000bb5d7808 */ /* 0x000fe20000800000 */
[----:B------:R-:W4:Y:S01]  /*a930*/  LDL.LU R7, [R1+0x4] ;  /* 0x0000040001077983 */ /* 0x000f220000300800 */
[----:B------:R-:W-:Y:S02]  /*a940*/  FSEL R187, R251, -INF , P6 ;  /* 0xff800000fbbb7808 */ /* 0x000fe40003000000 */
[C---:B------:R-:W-:Y:S02]  /*a950*/  ISETP.GT.AND P6, PT, R2.reuse, 0x20, PT ;  /* 0x000000200200780c */ /* 0x040fe40003fc4270 */
[----:B------:R-:W-:Y:S02]  /*a960*/  ISETP.GT.AND P0, PT, R2, RZ, PT ;  /* 0x000000ff0200720c */ /* 0x000fe40003f04270 */
[----:B------:R-:W-:Y:S02]  /*a970*/  FSEL R86, R38, -INF , P6 ;  /* 0xff80000026567808 */ /* 0x000fe40003000000 */
[----:B------:R-:W-:Y:S02]  /*a980*/  ISETP.GT.AND P6, PT, R3, 0x10, PT ;  /* 0x000000100300780c */ /* 0x000fe40003fc4270 */
[----:B------:R-:W-:Y:S02]  /*a990*/  FSEL R10, R246, -INF , P0 ;  /* 0xff800000f60a7808 */ /* 0x000fe40000000000 */
[----:B------:R-:W-:Y:S02]  /*a9a0*/  FSEL R188, R219, -INF , P6 ;  /* 0xff800000dbbc7808 */ /* 0x000fe40003000000 */
[C---:B------:R-:W-:Y:S02]  /*a9b0*/  ISETP.GT.AND P6, PT, R2.reuse, 0x29, PT ;  /* 0x000000290200780c */ /* 0x040fe40003fc4270 */
[----:B------:R-:W-:Y:S02]  /*a9c0*/  ISETP.GT.AND P0, PT, R2, 0x9, PT ;  /* 0x000000090200780c */ /* 0x000fe40003f04270 */
[----:B------:R-:W-:Y:S02]  /*a9d0*/  FSEL R81, R51, -INF , P6 ;  /* 0xff80000033517808 */ /* 0x000fe40003000000 */
[----:B------:R-:W-:Y:S02]  /*a9e0*/  ISETP.GT.AND P6, PT, R3, 0x19, PT ;  /* 0x000000190300780c */ /* 0x000fe40003fc4270 */
[----:B------:R-:W-:Y:S02]  /*a9f0*/  FSEL R87, R207, -INF , P0 ;  /* 0xff800000cf577808 */ /* 0x000fe40000000000 */
[----:B------:R-:W-:Y:S02]  /*aa00*/  FSEL R89, R210, -INF , P6 ;  /* 0xff800000d2597808 */ /* 0x000fe40003000000 */
[C---:B------:R-:W-:Y:S02]  /*aa10*/  ISETP.GT.AND P6, PT, R2.reuse, 0x38, PT ;  /* 0x000000380200780c */ /* 0x040fe40003fc4270 */
[----:B------:R-:W-:Y:S02]  /*aa20*/  ISETP.GT.AND P0, PT, R3, RZ, PT ;  /* 0x000000ff0300720c */ /* 0x000fe40003f04270 */
[----:B------:R-:W-:Y:S02]  /*aa30*/  FSEL R74, R19, -INF , P6 ;  /* 0xff800000134a7808 */ /* 0x000fe40003000000 */
[----:B------:R-:W-:Y:S02]  /*aa40*/  ISETP.GT.AND P6, PT, R3, 0x28, PT ;  /* 0x000000280300780c */ /* 0x000fe40003fc4270 */
[----:B------:R-:W-:Y:S02]  /*aa50*/  ISETP.GT.AND P1, PT, R2, 0x18, PT ;  /* 0x000000180200780c */ /* 0x000fe40003f24270 */
[----:B------:R-:W-:Y:S02]  /*aa60*/  FSEL R80, R200, -INF , P6 ;  /* 0xff800000c8507808 */ /* 0x000fe40003000000 */
[----:B------:R-:W-:Y:S02]  /*aa70*/  ISETP.GT.AND P6, PT, R2, 0x41, PT ;  /* 0x000000410200780c */ /* 0x000fe40003fc4270 */
[----:B------:R-:W-:Y:S02]  /*aa80*/  FMNMX.FTZ R4, R15, R4, !PT ;  /* 0x000000040f047209 */ /* 0x000fe40007810000 */
[----:B------:R-:W-:Y:S02]  /*aa90*/  FSEL R64, R71, -INF , P6 ;  /* 0xff80000047407808 */ /* 0x000fe40003000000 */
[----:B------:R-:W-:Y:S02]  /*aaa0*/  ISETP.GT.AND P6, PT, R3, 0x31, PT ;  /* 0x000000310300780c */ /* 0x000fe40003fc4270 */
[----:B------:R-:W-:Y:S02]  /*aab0*/  FSEL R91, R34, -INF , P1 ;  /* 0xff800000225b7808 */ /* 0x000fe40000800000 */
[----:B------:R-:W-:Y:S02]  /*aac0*/  FSEL R73, R57, -INF , P6 ;  /* 0xff80000039497808 */ /* 0x000fe40003000000 */
[----:B------:R-:W-:Y:S02]  /*aad0*/  ISETP.GT.AND P6, PT, R2, 0x50, PT ;  /* 0x000000500200780c */ /* 0x000fe40003fc4270 */
[C---:B------:R-:W-:Y:S02]  /*aae0*/  ISETP.GT.AND P1, PT, R3.reuse, 0x8, PT ;  /* 0x000000080300780c */ /* 0x040fe40003f24270 */
[----:B------:R-:W-:Y:S02]  /*aaf0*/  FSEL R56, R56, -INF , P6 ;  /* 0xff80000038387808 */ /* 0x000fe40003000000 */
[----:B------:R-:W-:Y:S02]  /*ab00*/  ISETP.GT.AND P6, PT, R3, 0x40, PT ;  /* 0x000000400300780c */ /* 0x000fe40003fc4270 */
[----:B------:R-:W-:Y:S02]  /*ab10*/  FMNMX.FTZ R4, R16, R4, !PT ;  /* 0x0000000410047209 */ /* 0x000fe40007810000 */
[----:B------:R-:W-:Y:S02]  /*ab20*/  FSEL R63, R63, -INF , P6 ;  /* 0xff8000003f3f7808 */ /* 0x000fe40003000000 */
[----:B------:R-:W-:Y:S02]  /*ab30*/  ISETP.GT.AND P6, PT, R2, 0x59, PT ;  /* 0x000000590200780c */ /* 0x000fe40003fc4270 */
[----:B------:R-:W-:Y:S02]  /*ab40*/  FSEL R190, R248, -INF , P1 ;  /* 0xff800000f8be7808 */ /* 0x000fe40000800000 */
[----:B------:R-:W-:Y:S02]  /*ab50*/  FSEL R46, R46, -INF , P6 ;  /* 0xff8000002e2e7808 */ /* 0x000fe40003000000 */
[----:B------:R-:W-:Y:S02]  /*ab60*/  ISETP.GT.AND P6, PT, R0, RZ, PT ;  /* 0x000000ff0000720c */ /* 0x000fe40003fc4270 */
[----:B------:R-:W-:Y:S02]  /*ab70*/  ISETP.GT.AND P1, PT, R2, 0x21, PT ;  /* 0x000000210200780c */ /* 0x000fe40003f24270 */
[----:B------:R-:W-:Y:S02]  /*ab80*/  FMNMX.FTZ R4, R184, R4, !PT ;  /* 0x00000004b8047209 */ /* 0x000fe40007810000 */
[----:B------:R-:W-:Y:S02]  /*ab90*/  FSEL R85, R29, -INF , P1 ;  /* 0xff8000001d557808 */ /* 0x000fe40000800000 */
        /* <DEDUP_REMOVED lines=27> */
[C---:B------:R-:W-:Y:S02]  /*ad50*/  ISETP.GT.AND P1, PT, R2.reuse, 0x60, PT ;  /* 0x000000600200780c */ /* 0x040fe40003f24270 */
        /* <DEDUP_REMOVED lines=13> */
[----:B------:R-:W-:Y:S02]  /*ae30*/  FMNMX.FTZ R70, R10, R117, !PT ;  /* 0x000000750a467209 */ /* 0x000fe40007810000 */
[----:B------:R-:W-:Y:S02]  /*ae40*/  FSEL R43, R43, -INF , P1 ;  /* 0xff8000002b2b7808 */ /* 0x000fe40000800000 */
[----:B------:R-:W-:Y:S02]  /*ae50*/  ISETP.GT.AND P1, PT, R0, 0x11, PT ;  /* 0x000000110000780c */ /* 0x000fe40003f24270 */
        /* <DEDUP_REMOVED lines=13> */
[----:B-----5:R-:W-:Y:S02]  /*af30*/  FSEL R79, R68, -INF , P0 ;  /* 0xff800000444f7808 */ /* 0x020fe40000000000 */
[----:B------:R-:W-:Y:S04]  /*af40*/  ISETP.GT.AND P0, PT, R2, 0x19, PT ;  /* 0x000000190200780c */ /* 0x000fe80003f04270 */
        /* <DEDUP_REMOVED lines=9> */
[----:B--2---:R-:W-:Y:S02]  /*afe0*/  FSEL R47, R5, -INF , P6 ;  /* 0xff800000052f7808 */ /* 0x004fe40003000000 */
[----:B------:R-:W-:Y:S01]  /*aff0*/  FSEL R185, R208, -INF , P0 ;  /* 0xff800000d0b97808 */ /* 0x000fe20000000000 */
[----:B------:R-:W2:Y:S01]  /*b000*/  LDL.LU R5, [R1] ;  /* 0x0000000001057983 */ /* 0x000ea20000300800 */
[----:B------:R-:W-:Y:S02]  /*b010*/  ISETP.GT.AND P0, PT, R2, 0x31, PT ;  /* 0x000000310200780c */ /* 0x000fe40003f04270 */
[----:B------:R-:W-:Y:S02]  /*b020*/  ISETP.GT.AND P6, PT, R0, 0x1, PT ;  /* 0x000000010000780c */ /* 0x000fe40003fc4270 */
[----:B------:R-:W-:Y:S02]  /*b030*/  FSEL R76, R22, -INF , P0 ;  /* 0xff800000164c7808 */ /* 0x000fe40000000000 */
[----:B------:R-:W-:Y:S02]  /*b040*/  ISETP.GT.AND P0, PT, R3, 0x21, PT ;  /* 0x000000210300780c */ /* 0x000fe40003f04270 */
[----:B---3--:R-:W-:Y:S02]  /*b050*/  FSEL R58, R20, -INF , P6 ;  /* 0xff800000143a7808 */ /* 0x008fe40003000000 */
[----:B------:R-:W-:Y:S02]  /*b060*/  FSEL R82, R201, -INF , P0 ;  /* 0xff800000c9527808 */ /* 0x000fe40000000000 */
[C---:B------:R-:W-:Y:S02]  /*b070*/  ISETP.GT.AND P0, PT, R2.reuse, 0x40, PT ;  /* 0x000000400200780c */ /* 0x040fe40003f04270 */
[----:B------:R-:W-:Y:S02]  /*b080*/  ISETP.GT.AND P6, PT, R2, 0x69, PT ;  /* 0x000000690200780c */ /* 0x000fe40003fc4270 */
[----:B------:R-:W-:Y:S02]  /*b090*/  FSEL R66, R66, -INF , P0 ;  /* 0xff80000042427808 */ /* 0x000fe40000000000 */
[----:B------:R-:W-:Y:S02]  /*b0a0*/  ISETP.GT.AND P0, PT, R3, 0x30, PT ;  /* 0x000000300300780c */ /* 0x000fe40003f04270 */
[----:B------:R-:W-:Y:S02]  /*b0b0*/  FSEL R35, R35, -INF , P6 ;  /* 0xff80000023237808 */ /* 0x000fe40003000000 */
[----:B------:R-:W-:Y:S02]  /*b0c0*/  FSEL R75, R28, -INF , P0 ;  /* 0xff8000001c4b7808 */ /* 0x000fe40000000000 */
[----:B------:R-:W-:Y:S02]  /*b0d0*/  ISETP.GT.AND P0, PT, R2, 0x49, PT ;  /* 0x000000490200780c */ /* 0x000fe40003f04270 */
[----:B------:R-:W-:Y:S02]  /*b0e0*/  ISETP.GT.AND P6, PT, R0, 0x10, PT ;  /* 0x000000100000780c */ /* 0x000fe40003fc4270 */
[----:B------:R-:W-:Y:S02]  /*b0f0*/  FSEL R60, R60, -INF , P0 ;  /* 0xff8000003c3c7808 */ /* 0x000fe40000000000 */
[----:B------:R-:W-:Y:S02]  /*b100*/  ISETP.GT.AND P0, PT, R3, 0x39, PT ;  /* 0x000000390300780c */ /* 0x000fe40003f04270 */
[----:B----4-:R-:W-:Y:S02]  /*b110*/  FSEL R57, R7, -INF , P6 ;  /* 0xff80000007397808 */ /* 0x010fe40003000000 */
        /* <DEDUP_REMOVED lines=8> */
[----:B------:R-:W-:Y:S02]  /*b1a0*/  FMNMX.FTZ R2, R6, R2, !PT ;  /* 0x0000000206027209 */ /* 0x000fe40007810000 */
[----:B------:R-:W-:Y:S02]  /*b1b0*/  FSEL R55, R55, -INF , P0 ;  /* 0xff80000037377808 */ /* 0x000fe40000000000 */
[----:B------:R-:W-:Y:S01]  /*b1c0*/  ISETP.GT.AND P0, PT, R3, 0x50, PT ;  /* 0x000000500300780c */ /* 0x000fe20003f04270 */
[----:B------:R-:W1:Y:S01]  /*b1d0*/  SHFL.BFLY PT, R4, R2, 0x2, 0x1f ;  /* 0x0c401f0002047f89 */ /* 0x000e6200000e0000 */
        /* <DEDUP_REMOVED lines=15> */
[----:B------:R-:W-:Y:S02]  /*b2d0*/  FSEL R39, R39, -INF , P6 ;  /* 0xff80000027277808 */ /* 0x000fe40003000000 */
[----:B------:R-:W-:Y:S02]  /*b2e0*/  ISETP.GT.AND P6, PT, R0, 0x19, PT ;  /* 0x000000190000780c */ /* 0x000fe40003fc4270 */
[----:B------:R-:W-:Y:S02]  /*b2f0*/  FMNMX.FTZ R70, R72, R70, !PT ;  /* 0x0000004648467209 */ /* 0x000fe40007810000 */
[----:B------:R-:W-:Y:S02]  /*b300*/  FSEL R41, R250, -INF , P6 ;  /* 0xff800000fa297808 */ /* 0x000fe40003000000 */
[C---:B------:R-:W-:Y:S02]  /*b310*/  ISETP.GT.AND P6, PT, R0.reuse, 0x20, PT ;  /* 0x000000200000780c */ /* 0x040fe40003fc4270 */
[----:B------:R-:W-:Y:S02]  /*b320*/  FSEL R33, R33, -INF , P0 ;  /* 0xff80000021217808 */ /* 0x000fe40000000000 */
[----:B------:R-:W-:Y:S02]  /*b330*/  ISETP.GT.AND P0, PT, R0, 0x21, PT ;  /* 0x000000210000780c */ /* 0x000fe40003f04270 */
[----:B-1----:R-:W-:Y:S02]  /*b340*/  FMNMX.FTZ R2, R4, R2, !PT ;  /* 0x0000000204027209 */ /* 0x002fe40007810000 */
[----:B------:R-:W-:Y:S02]  /*b350*/  FMNMX.FTZ R70, R66, R70, !PT ;  /* 0x0000004642467209 */ /* 0x000fe40007810000 */
[----:B------:R-:W-:Y:S01]  /*b360*/  FSEL R38, R221, -INF , P6 ;  /* 0xff800000dd267808 */ /* 0x000fe20003000000 */
[----:B------:R-:W1:Y:S01]  /*b370*/  SHFL.BFLY PT, R71, R2, 0x1, 0x1f ;  /* 0x0c201f0002477f89 */ /* 0x000e6200000e0000 */
        /* <DEDUP_REMOVED lines=24> */
[----:B------:R-:W-:Y:S02]  /*b500*/  FMNMX.FTZ R70, R52, R70, !PT ;  /* 0x0000004634467209 */ /* 0x000fe40007810000 */
[----:B------:R-:W-:Y:S02]  /*b510*/  FSEL R19, R193, -INF , P6 ;  /* 0xff800000c1137808 */ /* 0x000fe40003000000 */
[C---:B------:R-:W-:Y:S02]  /*b520*/  ISETP.GT.AND P6, PT, R0.reuse, 0x61, PT ;  /* 0x000000610000780c */ /* 0x040fe40003fc4270 */
[----:B------:R-:W-:Y:S02]  /*b530*/  FSEL R17, R17, -INF , P0 ;  /* 0xff80000011117808 */ /* 0x000fe40000000000 */
[----:B------:R-:W-:Y:S02]  /*b540*/  ISETP.GT.AND P0, PT, R0, 0x69, PT ;  /* 0x000000690000780c */ /* 0x000fe40003f04270 */
[----:B------:R-:W-:Y:S02]  /*b550*/  FMNMX.FTZ R70, R49, R70, !PT ;  /* 0x0000004631467209 */ /* 0x000fe40007810000 */
[----:B-1----:R-:W-:Y:S02]  /*b560*/  FMNMX.FTZ R71, R2, R71, !PT ;  /* 0x0000004702477209 */ /* 0x002fe40007810000 */
[----:B------:R-:W-:Y:S02]  /*b570*/  FMNMX.FTZ R70, R46, R70, !PT ;  /* 0x000000462e467209 */ /* 0x000fe40007810000 */
[----:B------:R-:W-:Y:S02]  /*b580*/  FSEL R9, R9, -INF , P6 ;  /* 0xff80000009097808 */ /* 0x000fe40003000000 */
[----:B------:R-:W-:Y:S02]  /*b590*/  FMNMX.FTZ R70, R45, R70, !PT ;  /* 0x000000462d467209 */ /* 0x000fe40007810000 */
[----:B------:R-:W-:Y:S02]  /*b5a0*/  FSEL R7, R191, -INF , P0 ;  /* 0xff800000bf077808 */ /* 0x000fe40000000000 */
[----:B------:R-:W-:Y:S04]  /*b5b0*/  FMNMX.FTZ R70, R40, R70, !PT ;  /* 0x0000004628467209 */ /* 0x000fe80007810000 */
[----:B------:R-:W-:Y:S04]  /*b5c0*/  FMNMX.FTZ R70, R36, R70, !PT ;  /* 0x0000004624467209 */ /* 0x000fe80007810000 */
[----:B------:R-:W-:Y:S02]  /*b5d0*/  FMNMX.FTZ R70, R35, R70, !PT ;  /* 0x0000004623467209 */ /* 0x000fe40007810000 */
[----:B--2---:R-:W-:Y:S02]  /*b5e0*/  FSEL R53, R5, -INF , P1 ;  /* 0xff80000005357808 */ /* 0x004fe40000800000 */
[----:B------:R-:W-:Y:S04]  /*b5f0*/  ISETP.GT.AND P1, PT, R3, 0x61, PT ;  /* 0x000000610300780c */ /* 0x000fe80003f24270 */
[----:B------:R-:W-:Y:S02]  /*b600*/  FSEL R37, R37, -INF , P1 ;  /* 0xff80000025257808 */ /* 0x000fe40000800000 */
[----:B------:R-:W-:Y:S02]  /*b610*/  ISETP.GT.AND P1, PT, R3, 0x69, PT ;  /* 0x000000690300780c */ /* 0x000fe40003f24270 */
[----:B------:R-:W-:Y:S02]  /*b620*/  FMNMX.FTZ R3, R79, R118, !PT ;  /* 0x000000764f037209 */ /* 0x000fe40007810000 */
[----:B------:R-:W-:Y:S02]  /*b630*/  FSEL R31, R31, -INF , P1 ;  /* 0xff8000001f1f7808 */ /* 0x000fe40000800000 */
[----:B------:R-:W-:Y:S02]  /*b640*/  FMNMX.FTZ R3, R187, R3, !PT ;  /* 0x00000003bb037209 */ /* 0x000fe40007810000 */
        /* <DEDUP_REMOVED lines=8> */
[C---:B------:R-:W-:Y:S02]  /*b6d0*/  ISETP.GT.AND P1, PT, R0.reuse, 0x41, PT ;  /* 0x000000410000780c */ /* 0x040fe40003f24270 */
        /* <DEDUP_REMOVED lines=14> */
[----:B------:R-:W-:Y:S04]  /*b7c0*/  FMNMX.FTZ R3, R73, R3, !PT ;  /* 0x0000000349037209 */ /* 0x000fe80007810000 */
[----:B------:R-:W-:Y:S04]  /*b7d0*/  FMNMX.FTZ R3, R67, R3, !PT ;  /* 0x0000000343037209 */ /* 0x000fe80007810000 */
[----:B------:R-:W-:Y:S04]  /*b7e0*/  FMNMX.FTZ R3, R65, R3, !PT ;  /* 0x0000000341037209 */ /* 0x000fe80007810000 */
[----:B------:R-:W-:Y:S04]  /*b7f0*/  FMNMX.FTZ R3, R63, R3, !PT ;  /* 0x000000033f037209 */ /* 0x000fe80007810000 */
[----:B------:R-:W-:Y:S04]  /*b800*/  FMNMX.FTZ R3, R61, R3, !PT ;  /* 0x000000033d037209 */ /* 0x000fe80007810000 */
[----:B------:R-:W-:Y:S04]  /*b810*/  FMNMX.FTZ R3, R59, R3, !PT ;  /* 0x000000033b037209 */ /* 0x000fe80007810000 */
        /* <DEDUP_REMOVED lines=20> */
[----:B------:R-:W-:Y:S01]  /*b960*/  FMNMX.FTZ R2, R32, R2, !PT ;  /* 0x0000000220027209 */ /* 0x000fe20007810000 */
[----:B------:R-:W1:Y:S03]  /*b970*/  SHFL.BFLY PT, R3, R0, 0x2, 0x1f ;  /* 0x0c401f0000037f89 */ /* 0x000e6600000e0000 */
[----:B------:R-:W-:Y:S04]  /*b980*/  FMNMX.FTZ R2, R30, R2, !PT ;  /* 0x000000021e027209 */ /* 0x000fe80007810000 */
[----:B------:R-:W-:Y:S04]  /*b990*/  FMNMX.FTZ R2, R29, R2, !PT ;  /* 0x000000021d027209 */ /* 0x000fe80007810000 */
[----:B------:R-:W-:Y:S04]  /*b9a0*/  FMNMX.FTZ R2, R28, R2, !PT ;  /* 0x000000021c027209 */ /* 0x000fe80007810000 */
[----:B------:R-:W-:Y:S04]  /*b9b0*/  FMNMX.FTZ R2, R27, R2, !PT ;  /* 0x000000021b027209 */ /* 0x000fe80007810000 */
[----:B------:R-:W-:Y:S04]  /*b9c0*/  FMNMX.FTZ R2, R26, R2, !PT ;  /* 0x000000021a027209 */ /* 0x000fe80007810000 */
[----:B------:R-:W-:Y:S02]  /*b9d0*/  FMNMX.FTZ R2, R25, R2, !PT ;  /* 0x0000000219027209 */ /* 0x000fe40007810000 */
[----:B-1----:R-:W-:Y:S02]  /*b9e0*/  FMNMX.FTZ R0, R0, R3, !PT ;  /* 0x0000000300007209 */ /* 0x002fe40007810000 */
[----:B------:R-:W1:Y:S01]  /*b9f0*/  SHFL.BFLY PT, R3, R70, 0x1, 0x1f ;  /* 0x0c201f0046037f89 */ /* 0x000e6200000e0000 */
[----:B------:R-:W-:Y:S04]  /*ba00*/  FMNMX.FTZ R2, R24, R2, !PT ;  /* 0x0000000218027209 */ /* 0x000fe80007810000 */
[----:B------:R-:W-:Y:S03]  /*ba10*/  FMNMX.FTZ R2, R23, R2, !PT ;  /* 0x0000000217027209 */ /* 0x000fe60007810000 */
[----:B------:R-:W2:Y:S01]  /*ba20*/  SHFL.BFLY PT, R69, R0, 0x1, 0x1f ;  /* 0x0c201f0000457f89 */ /* 0x000ea200000e0000 */
[----:B------:R-:W-:Y:S04]  /*ba30*/  FMNMX.FTZ R2, R22, R2, !PT ;  /* 0x0000000216027209 */ /* 0x000fe80007810000 */
[----:B------:R-:W-:Y:S04]  /*ba40*/  FMNMX.FTZ R2, R21, R2, !PT ;  /* 0x0000000215027209 */ /* 0x000fe80007810000 */
[----:B------:R-:W-:Y:S04]  /*ba50*/  FMNMX.FTZ R2, R20, R2, !PT ;  /* 0x0000000214027209 */ /* 0x000fe80007810000 */
[----:B------:R-:W-:Y:S02]  /*ba60*/  FMNMX.FTZ R2, R19, R2, !PT ;  /* 0x0000000213027209 */ /* 0x000fe40007810000 */
[----:B-1----:R-:W-:Y:S02]  /*ba70*/  FMNMX.FTZ R70, R70, R3, !PT ;  /* 0x0000000346467209 */ /* 0x002fe40007810000 */
[----:B------:R-:W-:Y:S04]  /*ba80*/  FMNMX.FTZ R2, R18, R2, !PT ;  /* 0x0000000212027209 */ /* 0x000fe80007810000 */
[----:B------:R-:W-:Y:S02]  /*ba90*/  FMNMX.FTZ R2, R17, R2, !PT ;  /* 0x0000000211027209 */ /* 0x000fe40007810000 */
[----:B--2---:R-:W-:Y:S02]  /*baa0*/  FMNMX.FTZ R69, R0, R69, !PT ;  /* 0x0000004500457209 */ /* 0x004fe40007810000 */
[----:B------:R-:W-:Y:S04]  /*bab0*/  FMNMX.FTZ R2, R9, R2, !PT ;  /* 0x0000000209027209 */ /* 0x000fe80007810000 */
[----:B------:R-:W-:Y:S04]  /*bac0*/  FMNMX.FTZ R4, R8, R2, !PT ;  /* 0x0000000208047209 */ /* 0x000fe80007810000 */
[----:B------:R-:W-:Y:S05]  /*bad0*/  FMNMX.FTZ R4, R7, R4, !PT ;  /* 0x0000000407047209 */ /* 0x000fea0007810000 */
[----:B------:R-:W1:Y:S02]  /*bae0*/  SHFL.BFLY PT, R0, R4, 0x2, 0x1f ;  /* 0x0c401f0004007f89 */ /* 0x000e6400000e0000 */
[----:B-1----:R-:W-:Y:S06]  /*baf0*/  FMNMX.FTZ R4, R4, R0, !PT ;  /* 0x0000000004047209 */ /* 0x002fec0007810000 */
[----:B------:R1:W2:Y:S02]  /*bb00*/  SHFL.BFLY PT, R0, R4, 0x1, 0x1f ;  /* 0x0c201f0004007f89 */ /* 0x0002a400000e0000 */
.L_x_611:
[C---:B------:R-:W-:Y:S01]  /*bb10*/  FMUL.FTZ R2, R71.reuse, c[0x0][0x2d0] ;  /* 0x0000b40047027a20 */ /* 0x040fe20000410000 */
[C---:B------:R-:W-:Y:S01]  /*bb20*/  FSETP.NEU.FTZ.AND P0, PT, R71.reuse, -INF , PT ;  /* 0xff8000004700780b */ /* 0x040fe20003f1d000 */
[----:B------:R-:W-:Y:S01]  /*bb30*/  WARPSYNC 0xffffffff ;  /* 0xffffffff00007948 */ /* 0x000fe20003800000 */
[----:B------:R-:W-:Y:S02]  /*bb40*/  FSETP.NEU.FTZ.AND P1, PT, R70, -INF , PT ;  /* 0xff8000004600780b */ /* 0x000fe40003f3d000 */
[----:B------:R-:W-:Y:S02]  /*bb50*/  FSEL R2, R2, RZ, P0 ;  /* 0x000000ff02027208 */ /* 0x000fe40000000000 */
[----:B--2---:R-:W-:Y:S02]  /*bb60*/  FMNMX.FTZ R68, R0, R4, !PT ;  /* 0x0000000400447209 */ /* 0x004fe40007810000 */
[----:B------:R-:W-:Y:S01]  /*bb70*/  FSEL R0, R71, RZ, P0 ;  /* 0x000000ff47007208 */ /* 0x000fe20000000000 */
[--C-:B------:R-:W-:Y:S01]  /*bb80*/  FFMA.FTZ R218, R95, c[0x0][0x2d0], -R2.reuse ;  /* 0x0000b4005fda7a23 */ /* 0x100fe20000010802 */
[----:B------:R-:W-:Y:S01]  /*bb90*/  FSETP.NEU.FTZ.AND P0, PT, R69, -INF , PT ;  /* 0xff8000004500780b */ /* 0x000fe20003f1d000 */
[--C-:B------:R-:W-:Y:S02]  /*bba0*/  FFMA.FTZ R220, R94, c[0x0][0x2d0], -R2.reuse ;  /* 0x0000b4005edc7a23 */ /* 0x100fe40000010802 */
[--C-:B------:R-:W-:Y:S02]  /*bbb0*/  FFMA.FTZ R13, R13, c[0x0][0x2d0], -R2.reuse ;  /* 0x0000b4000d0d7a23 */ /* 0x100fe40000010802 */
[----:B------:R-:W-:Y:S01]  /*bbc0*/  MUFU.EX2 R218, R218 ;  /* 0x000000da00da7308 */ /* 0x000fe20000000800 */
[--C-:B------:R-:W-:Y:S02]  /*bbd0*/  FFMA.FTZ R194, R110, c[0x0][0x2d0], -R2.reuse ;  /* 0x0000b4006ec27a23 */ /* 0x100fe40000010802 */
[--C-:B------:R-:W-:Y:S02]  /*bbe0*/  FFMA.FTZ R193, R109, c[0x0][0x2d0], -R2.reuse ;  /* 0x0000b4006dc17a23 */ /* 0x100fe40000010802 */
[--C-:B------:R-:W-:Y:S02]  /*bbf0*/  FFMA.FTZ R192, R108, c[0x0][0x2d0], -R2.reuse ;  /* 0x0000b4006cc07a23 */ /* 0x100fe40000010802 */
[--C-:B------:R-:W-:Y:S02]  /*bc00*/  FFMA.FTZ R191, R107, c[0x0][0x2d0], -R2.reuse ;  /* 0x0000b4006bbf7a23 */ /* 0x100fe40000010802 */
[--C-:B------:R-:W-:Y:S01]  /*bc10*/  FFMA.FTZ R200, R105, c[0x0][0x2d0], -R2.reuse ;  /* 0x0000b40069c87a23 */ /* 0x100fe20000010802 */
        /* <DEDUP_REMOVED lines=23> */
[----:B------:R-:W-:Y:S01]  /*bd90*/  FFMA.FTZ R101, R101, c[0x0][0x2d0], -R2 ;  /* 0x0000b40065657a23 */ /* 0x000fe20000010802 */
[----:B------:R-:W-:Y:S01]  /*bda0*/  MUFU.EX2 R199, R199 ;  /* 0x000000c700c77308 */ /* 0x000fe20000000800 */
[----:B------:R-:W-:Y:S02]  /*bdb0*/  FMUL.FTZ R2, R70, c[0x0][0x2d0] ;  /* 0x0000b40046027a20 */ /* 0x000fe40000410000 */
[----:B-1----:R-:W-:Y:S01]  /*bdc0*/  FADD.FTZ R4, -R0, R116 ;  /* 0x0000007400047221 */ /* 0x002fe20000010100 */
[----:B------:R-:W-:Y:S02]  /*bdd0*/  FSEL R0, R70, RZ, P1 ;  /* 0x000000ff46007208 */ /* 0x000fe40000800000 */
[----:B------:R-:W-:Y:S03]  /*bde0*/  FSEL R2, R2, RZ, P1 ;  /* 0x000000ff02027208 */ /* 0x000fe60000800000 */
[----:B------:R-:W-:Y:S01]  /*bdf0*/  FADD.FTZ R3, -R0, R117 ;  /* 0x0000007500037221 */ /* 0x000fe20000010100 */
[----:B------:R-:W-:Y:S01]  /*be00*/  MUFU.EX2 R198, R198 ;  /* 0x000000c600c67308 */ /* 0x000fe20000000800 */
[--C-:B------:R-:W-:Y:S01]  /*be10*/  FFMA.FTZ R203, R60, c[0x0][0x2d0], -R2.reuse ;  /* 0x0000b4003ccb7a23 */ /* 0x100fe20000010802 */
[----:B------:R-:W-:Y:S01]  /*be20*/  FSEL R0, R69, RZ, P0 ;  /* 0x000000ff45007208 */ /* 0x000fe20000000000 */
[--C-:B------:R-:W-:Y:S01]  /*be30*/  FFMA.FTZ R109, R93, c[0x0][0x2d0], -R2.reuse ;  /* 0x0000b4005d6d7a23 */ /* 0x100fe20000010802 */
[----:B------:R-:W2:Y:S01]  /*be40*/  LDL.LU R60, [R1+0x20] ;  /* 0x00002000013c7983 */ /* 0x000ea20000300800 */
[--C-:B------:R-:W-:Y:S02]  /*be50*/  FFMA.FTZ R108, R92, c[0x0][0x2d0], -R2.reuse ;  /* 0x0000b4005c6c7a23 */ /* 0x100fe40000010802 */
[--C-:B------:R-:W-:Y:S02]  /*be60*/  FFMA.FTZ R107, R91, c[0x0][0x2d0], -R2.reuse ;  /* 0x0000b4005b6b7a23 */ /* 0x100fe40000010802 */
[--C-:B------:R-:W-:Y:S01]  /*be70*/  FFMA.FTZ R106, R90, c[0x0][0x2d0], -R2.reuse ;  /* 0x0000b4005a6a7a23 */ /* 0x100fe20000010802 */
[----:B------:R-:W-:Y:S01]  /*be80*/  MUFU.EX2 R109, R109 ;  /* 0x0000006d006d7308 */ /* 0x000fe20000000800 */
[--C-:B------:R-:W-:Y:S02]  /*be90*/  FFMA.FTZ R105, R86, c[0x0][0x2d0], -R2.reuse ;  /* 0x0000b40056697a23 */ /* 0x100fe40000010802 */
[--C-:B------:R-:W-:Y:S02]  /*bea0*/  FFMA.FTZ R104, R85, c[0x0][0x2d0], -R2.reuse ;  /* 0x0000b40055687a23 */ /* 0x100fe40000010802 */
[--C-:B------:R-:W-:Y:S01]  /*beb0*/  FFMA.FTZ R103, R83, c[0x0][0x2d0], -R2.reuse ;  /* 0x0000b40053677a23 */ /* 0x100fe20000010802 */
[----:B------:R-:W-:Y:S01]  /*bec0*/  MOV R83, R101 ;  /* 0x0000006500537202 */ /* 0x000fe20000000f00 */
[--C-:B------:R-:W-:Y:S01]  /*bed0*/  FFMA.FTZ R102, R81, c[0x0][0x2d0], -R2.reuse ;  /* 0x0000b40051667a23 */ /* 0x100fe20000010802 */
[----:B------:R-:W-:Y:S01]  /*bee0*/  MOV R81, R5 ;  /* 0x0000000500517202 */ /* 0x000fe20000000f00 */
[--C-:B------:R-:W-:Y:S01]  /*bef0*/  FFMA.FTZ R100, R78, c[0x0][0x2d0], -R2.reuse ;  /* 0x0000b4004e647a23 */ /* 0x100fe20000010802 */
[----:B------:R-:W-:Y:S01]  /*bf00*/  MUFU.EX2 R108, R108 ;  /* 0x0000006c006c7308 */ /* 0x000fe20000000800 */
[--C-:B------:R-:W-:Y:S02]  /*bf10*/  FFMA.FTZ R98, R76, c[0x0][0x2d0], -R2.reuse ;  /* 0x0000b4004c627a23 */ /* 0x100fe40000010802 */
[--C-:B------:R-:W-:Y:S02]  /*bf20*/  FFMA.FTZ R205, R64, c[0x0][0x2d0], -R2.reuse ;  /* 0x0000b40040cd7a23 */ /* 0x100fe40000010802 */
[--C-:B------:R-:W-:Y:S02]  /*bf30*/  FFMA.FTZ R64, R36, c[0x0][0x2d0], -R2.reuse ;  /* 0x0000b40024407a23 */ /* 0x100fe40000010802 */
[--C-:B------:R-:W-:Y:S01]  /*bf40*/  FFMA.FTZ R40, R40, c[0x0][0x2d0], -R2.reuse ;  /* 0x0000b40028287a23 */ /* 0x100fe20000010802 */
[----:B------:R-:W3:Y:S01]  /*bf50*/  LDL.LU R36, [R1+0x24] ;  /* 0x0000240001247983 */ /* 0x000ee20000300800 */
        /* <DEDUP_REMOVED lines=13> */
[----:B------:R1:W-:Y:S01]  /*c030*/  MUFU.EX2 R66, R10 ;  /* 0x0000000a00427308 */ /* 0x0003e20000000800 */
[--C-:B------:R-:W-:Y:S02]  /*c040*/  FFMA.FTZ R207, R52, c[0x0][0x2d0], -R2.reuse ;  /* 0x0000b40034cf7a23 */ /* 0x100fe40000010802 */
[--C-:B------:R-:W-:Y:S02]  /*c050*/  FFMA.FTZ R217, R49, c[0x0][0x2d0], -R2.reuse ;  /* 0x0000b40031d97a23 */ /* 0x100fe40000010802 */
[----:B------:R-:W-:Y:S02]  /*c060*/  FFMA.FTZ R49, R35, c[0x0][0x2d0], -R2 ;  /* 0x0000b40023317a23 */ /* 0x000fe40000010802 */
[----:B------:R-:W-:Y:S02]  /*c070*/  FMUL.FTZ R2, R69, c[0x0][0x2d0] ;  /* 0x0000b40045027a20 */ /* 0x000fe40000410000 */
[----:B------:R-:W-:Y:S01]  /*c080*/  FMUL.FTZ R3, R3, c[0x0][0x2d0] ;  /* 0x0000b40003037a20 */ /* 0x000fe20000410000 */
[----:B------:R-:W-:Y:S01]  /*c090*/  MUFU.EX2 R62, R6 ;  /* 0x00000006003e7308 */ /* 0x000fe20000000800 */
[----:B------:R-:W-:Y:S01]  /*c0a0*/  FADD.FTZ R0, -R0, R118 ;  /* 0x0000007600007221 */ /* 0x000fe20000010100 */
[----:B------:R-:W-:Y:S02]  /*c0b0*/  FSEL R2, R2, RZ, P0 ;  /* 0x000000ff02027208 */ /* 0x000fe40000000000 */
[----:B------:R-:W-:Y:S01]  /*c0c0*/  FSETP.NEU.FTZ.AND P0, PT, R68, -INF , PT ;  /* 0xff8000004400780b */ /* 0x000fe20003f1d000 */
[----:B------:R-:W-:Y:S02]  /*c0d0*/  FMUL.FTZ R0, R0, c[0x0][0x2d0] ;  /* 0x0000b40000007a20 */ /* 0x000fe40000410000 */
[--C-:B------:R-:W-:Y:S01]  /*c0e0*/  FFMA.FTZ R5, R79, c[0x0][0x2d0], -R2.reuse ;  /* 0x0000b4004f057a23 */ /* 0x100fe20000010802 */
[----:B------:R-:W-:Y:S01]  /*c0f0*/  MOV R79, R40 ;  /* 0x00000028004f7202 */ /* 0x000fe20000000f00 */
[--C-:B------:R-:W-:Y:S01]  /*c100*/  FFMA.FTZ R95, R89, c[0x0][0x2d0], -R2.reuse ;  /* 0x0000b400595f7a23 */ /* 0x100fe20000010802 */
[----:B------:R-:W-:Y:S01]  /*c110*/  MUFU.EX2 R72, R14 ;  /* 0x0000000e00487308 */ /* 0x000fe20000000800 */
[--C-:B------:R-:W-:Y:S01]  /*c120*/  FFMA.FTZ R94, R84, c[0x0][0x2d0], -R2.reuse ;  /* 0x0000b400545e7a23 */ /* 0x100fe20000010802 */
[----:B------:R-:W-:Y:S01]  /*c130*/  MOV R89, R81 ;  /* 0x0000005100597202 */ /* 0x000fe20000000f00 */
[--C-:B------:R-:W-:Y:S01]  /*c140*/  FFMA.FTZ R87, R82, c[0x0][0x2d0], -R2.reuse ;  /* 0x0000b40052577a23 */ /* 0x100fe20000010802 */
[----:B------:R-:W-:Y:S01]  /*c150*/  MOV R84, R45 ;  /* 0x0000002d00547202 */ /* 0x000fe20000000f00 */
[--C-:B------:R-:W-:Y:S02]  /*c160*/  FFMA.FTZ R86, R80, c[0x0][0x2d0], -R2.reuse ;  /* 0x0000b40050567a23 */ /* 0x100fe40000010802 */
[--C-:B------:R-:W-:Y:S02]  /*c170*/  FFMA.FTZ R85, R77, c[0x0][0x2d0], -R2.reuse ;  /* 0x0000b4004d557a23 */ /* 0x100fe40000010802 */
[--C-:B------:R-:W-:Y:S01]  /*c180*/  FFMA.FTZ R76, R39, c[0x0][0x2d0], -R2.reuse ;  /* 0x0000b400274c7a23 */ /* 0x100fe20000010802 */
[----:B------:R4:W-:Y:S01]  /*c190*/  MUFU.EX2 R74, R5 ;  /* 0x00000005004a7308 */ /* 0x0009e20000000800 */
[--C-:B------:R-:W-:Y:S02]  /*c1a0*/  FFMA.FTZ R78, R33, c[0x0][0x2d0], -R2.reuse ;  /* 0x0000b400214e7a23 */ /* 0x100fe40000010802 */
[--C-:B-1----:R-:W-:Y:S02]  /*c1b0*/  FFMA.FTZ R10, R189, c[0x0][0x2d0], -R2.reuse ;  /* 0x0000b400bd0a7a23 */ /* 0x102fe40000010802 */
[--C-:B------:R-:W-:Y:S02]  /*c1c0*/  FFMA.FTZ R97, R75, c[0x0][0x2d0], -R2.reuse ;  /* 0x0000b4004b617a23 */ /* 0x100fe40000010802 */
[--C-:B------:R-:W-:Y:S02]  /*c1d0*/  FFMA.FTZ R96, R73, c[0x0][0x2d0], -R2.reuse ;  /* 0x0000b40049607a23 */ /* 0x100fe40000010802 */
[--C-:B------:R-:W-:Y:S01]  /*c1e0*/  FFMA.FTZ R117, R61, c[0x0][0x2d0], -R2.reuse ;  /* 0x0000b4003d757a23 */ /* 0x100fe20000010802 */
[----:B------:R-:W-:Y:S01]  /*c1f0*/  MUFU.EX2 R35, R13 ;  /* 0x0000000d00237308 */ /* 0x000fe20000000800 */
[--C-:B------:R-:W-:Y:S01]  /*c200*/  FFMA.FTZ R116, R59, c[0x0][0x2d0], -R2.reuse ;  /* 0x0000b4003b747a23 */ /* 0x100fe20000010802 */
[----:B------:R-:W-:Y:S01]  /*c210*/  MOV R59, R84 ;  /* 0x00000054003b7202 */ /* 0x000fe20000000f00 */
[--C-:B------:R-:W-:Y:S02]  /*c220*/  FFMA.FTZ R215, R48, c[0x0][0x2d0], -R2.reuse ;  /* 0x0000b40030d77a23 */ /* 0x100fe40000010802 */
[--C-:B------:R-:W-:Y:S02]  /*c230*/  FFMA.FTZ R221, R44, c[0x0][0x2d0], -R2.reuse ;  /* 0x0000b4002cdd7a23 */ /* 0x100fe40000010802 */
[--C-:B------:R-:W-:Y:S01]  /*c240*/  FFMA.FTZ R223, R43, c[0x0][0x2d0], -R2.reuse ;  /* 0x0000b4002bdf7a23 */ /* 0x100fe20000010802 */
[----:B------:R-:W-:Y:S01]  /*c250*/  MOV R43, R89 ;  /* 0x00000059002b7202 */ /* 0x000fe20000000f00 */
[--C-:B------:R-:W-:Y:S01]  /*c260*/  FFMA.FTZ R31, R31, c[0x0][0x2d0], -R2.reuse ;  /* 0x0000b4001f1f7a23 */ /* 0x100fe20000010802 */
[----:B------:R-:W-:Y:S01]  /*c270*/  MUFU.EX2 R82, R12 ;  /* 0x0000000c00527308 */ /* 0x000fe20000000800 */
[--C-:B------:R-:W-:Y:S02]  /*c280*/  FFMA.FTZ R188, R188, c[0x0][0x2d0], -R2.reuse ;  /* 0x0000b400bcbc7a23 */ /* 0x100fe40000010802 */
[--C-:B------:R-:W-:Y:S02]  /*c290*/  FFMA.FTZ R186, R186, c[0x0][0x2d0], -R2.reuse ;  /* 0x0000b400baba7a23 */ /* 0x100fe40000010802 */
[--C-:B----4-:R-:W-:Y:S02]  /*c2a0*/  FFMA.FTZ R5, R187, c[0x0][0x2d0], -R2.reuse ;  /* 0x0000b400bb057a23 */ /* 0x110fe40000010802 */
[--C-:B------:R-:W-:Y:S02]  /*c2b0*/  FFMA.FTZ R185, R185, c[0x0][0x2d0], -R2.reuse ;  /* 0x0000b400b9b97a23 */ /* 0x100fe40000010802 */
[--C-:B------:R-:W-:Y:S01]  /*c2c0*/  FFMA.FTZ R99, R67, c[0x0][0x2d0], -R2.reuse ;  /* 0x0000b40043637a23 */ /* 0x100fe20000010802 */
[----:B------:R1:W-:Y:S01]  /*c2d0*/  MUFU.EX2 R46, R5 ;  /* 0x00000005002e7308 */ /* 0x0003e20000000800 */
[--C-:B------:R-:W-:Y:S02]  /*c2e0*/  FFMA.FTZ R101, R65, c[0x0][0x2d0], -R2.reuse ;  /* 0x0000b40041657a23 */ /* 0x100fe40000010802 */
[--C-:B------:R-:W-:Y:S02]  /*c2f0*/  FFMA.FTZ R118, R63, c[0x0][0x2d0], -R2.reuse ;  /* 0x0000b4003f767a23 */ /* 0x100fe40000010802 */
[--C-:B------:R-:W-:Y:S02]  /*c300*/  FFMA.FTZ R63, R37, c[0x0][0x2d0], -R2.reuse ;  /* 0x0000b400253f7a23 */ /* 0x100fe40000010802 */
[--C-:B------:R-:W-:Y:S02]  /*c310*/  FFMA.FTZ R115, R55, c[0x0][0x2d0], -R2.reuse ;  /* 0x0000b40037737a23 */ /* 0x100fe40000010802 */
[--C-:B------:R-:W-:Y:S01]  /*c320*/  FFMA.FTZ R248, R42, c[0x0][0x2d0], -R2.reuse ;  /* 0x0000b4002af87a23 */ /* 0x100fe20000010802 */
[----:B------:R-:W-:Y:S01]  /*c330*/  MUFU.EX2 R222, R10 ;  /* 0x0000000a00de7308 */ /* 0x000fe20000000800 */
[----:B------:R-:W-:Y:S09]  /*c340*/  MOV R42, R64 ;  /* 0x00000040002a7202 */ /* 0x000ff20000000f00 */
[----:B------:R-:W2:Y:S01]  /*c350*/  MUFU.EX2 R0, R0 ;  /* 0x0000000000007308 */ /* 0x000ea20000000800 */
[----:B-1----:R-:W-:Y:S01]  /*c360*/  FFMA.FTZ R5, R190, c[0x0][0x2d0], -R2 ;  /* 0x0000b400be057a23 */ /* 0x002fe20000010802 */
[----:B------:R-:W-:Y:S08]  /*c370*/  FSEL R2, R68, RZ, P0 ;  /* 0x000000ff44027208 */ /* 0x000ff00000000000 */
[----:B------:R1:W-:Y:S01]  /*c380*/  MUFU.EX2 R246, R5 ;  /* 0x0000000500f67308 */ /* 0x0003e20000000800 */
[----:B------:R-:W-:Y:S02]  /*c390*/  FADD.FTZ R6, -R2, R119 ;  /* 0x0000007702067221 */ /* 0x000fe40000010100 */
[----:B------:R-:W-:Y:S07]  /*c3a0*/  FMUL.FTZ R2, R4, c[0x0][0x2d0] ;  /* 0x0000b40004027a20 */ /* 0x000fee0000410000 */
[----:B------:R-:W3:Y:S10]  /*c3b0*/  MUFU.EX2 R2, R2 ;  /* 0x0000000200027308 */ /* 0x000ef40000000800 */
[----:B------:R4:W5:Y:S01]  /*c3c0*/  MUFU.EX2 R52, R15 ;  /* 0x0000000f00347308 */ /* 0x0009620000000800 */
[----:B-1----:R-:W-:Y:S05]  /*c3d0*/  FMUL.FTZ R5, R68, c[0x0][0x2d0] ;  /* 0x0000b40044057a20 */ /* 0x002fea0000410000 */
[----:B------:R-:W-:Y:S04]  /*c3e0*/  FSEL R5, R5, RZ, P0 ;  /* 0x000000ff05057208 */ /* 0x000fe80000000000 */
[----:B------:R-:W1:Y:S01]  /*c3f0*/  MUFU.EX2 R3, R3 ;  /* 0x0000000300037308 */ /* 0x000e620000000800 */
[--C-:B------:R-:W-:Y:S02]  /*c400*/  FFMA.FTZ R216, R26, c[0x0][0x2d0], -R5.reuse ;  /* 0x0000b4001ad87a23 */ /* 0x100fe40000010805 */
[----:B------:R-:W2:Y:S01]  /*c410*/  LDL.LU R26, [R1+0x28] ;  /* 0x00002800011a7983 */ /* 0x000ea20000300800 */
[--C-:B------:R-:W-:Y:S02]  /*c420*/  FFMA.FTZ R251, R23, c[0x0][0x2d0], -R5.reuse ;  /* 0x0000b40017fb7a23 */ /* 0x100fe40000010805 */
[--C-:B------:R-:W-:Y:S04]  /*c430*/  FFMA.FTZ R91, R50, c[0x0][0x2d0], -R5.reuse ;  /* 0x0000b400325b7a23 */ /* 0x100fe80000010805 */
[----:B------:R-:W-:Y:S01]  /*c440*/  MUFU.EX2 R196, R196 ;  /* 0x000000c400c47308 */ /* 0x000fe20000000800 */
[----:B------:R-:W2:Y:S01]  /*c450*/  LDL.LU R23, [R1+0x2c] ;  /* 0x00002c0001177983 */ /* 0x000ea20000300800 */
[----:B------:R-:W-:Y:S01]  /*c460*/  MOV R50, R78 ;  /* 0x0000004e00327202 */ /* 0x000fe20000000f00 */
[--C-:B------:R-:W-:Y:S01]  /*c470*/  FFMA.FTZ R110, R38, c[0x0][0x2d0], -R5.reuse ;  /* 0x0000b400266e7a23 */ /* 0x100fe20000010805 */
[----:B------:R-:W-:Y:S01]  /*c480*/  MOV R38, R76 ;  /* 0x0000004c00267202 */ /* 0x000fe20000000f00 */
[--C-:B------:R-:W-:Y:S01]  /*c490*/  FFMA.FTZ R187, R30, c[0x0][0x2d0], -R5.reuse ;  /* 0x0000b4001ebb7a23 */ /* 0x100fe20000010805 */
[----:B------:R-:W-:Y:S01]  /*c4a0*/  MOV R30, R79 ;  /* 0x0000004f001e7202 */ /* 0x000fe20000000f00 */
[--C-:B------:R-:W-:Y:S01]  /*c4b0*/  FFMA.FTZ R4, R47, c[0x0][0x2d0], -R5.reuse ;  /* 0x0000b4002f047a23 */ /* 0x100fe20000010805 */
[----:B------:R-:W1:Y:S01]  /*c4c0*/  LDSM.16.MT88.4 R76, [R225] ;  /* 0x00000000e14c783b */ /* 0x000e620000004200 */
[--C-:B------:R-:W-:Y:S01]  /*c4d0*/  FFMA.FTZ R93, R57, c[0x0][0x2d0], -R5.reuse ;  /* 0x0000b400395d7a23 */ /* 0x100fe20000010805 */
[----:B------:R-:W-:Y:S01]  /*c4e0*/  MUFU.EX2 R107, R107 ;  /* 0x0000006b006b7308 */ /* 0x000fe20000000800 */
[--C-:B------:R-:W-:Y:S01]  /*c4f0*/  FFMA.FTZ R90, R41, c[0x0][0x2d0], -R5.reuse ;  /* 0x0000b400295a7a23 */ /* 0x100fe20000010805 */
[----:B----4-:R-:W-:Y:S01]  /*c500*/  MOV R15, R49 ;  /* 0x00000031000f7202 */ /* 0x010fe20000000f00 */
[--C-:B------:R-:W-:Y:S02]  /*c510*/  FFMA.FTZ R10, R58, c[0x0][0x2d0], -R5.reuse ;  /* 0x0000b4003a0a7a23 */ /* 0x100fe40000010805 */
[--C-:B------:R-:W-:Y:S01]  /*c520*/  FFMA.FTZ R189, R29, c[0x0][0x2d0], -R5.reuse ;  /* 0x0000b4001dbd7a23 */ /* 0x100fe20000010805 */
[----:B------:R-:W-:Y:S01]  /*c530*/  MOV R67, R15 ;  /* 0x0000000f00437202 */ /* 0x000fe20000000f00 */
[--C-:B------:R-:W-:Y:S01]  /*c540*/  FFMA.FTZ R190, R28, c[0x0][0x2d0], -R5.reuse ;  /* 0x0000b4001cbe7a23 */ /* 0x100fe20000010805 */
[----:B------:R-:W-:Y:S01]  /*c550*/  MOV R15, R83 ;  /* 0x00000053000f7202 */ /* 0x000fe20000000f00 */
[--C-:B------:R-:W-:Y:S01]  /*c560*/  FFMA.FTZ R247, R25, c[0x0][0x2d0], -R5.reuse ;  /* 0x0000b40019f77a23 */ /* 0x100fe20000010805 */
[----:B------:R4:W-:Y:S01]  /*c570*/  MUFU.EX2 R81, R4 ;  /* 0x0000000400517308 */ /* 0x0009e20000000800 */
[--C-:B------:R-:W-:Y:S01]  /*c580*/  FFMA.FTZ R249, R24, c[0x0][0x2d0], -R5.reuse ;  /* 0x0000b40018f97a23 */ /* 0x100fe20000010805 */
[----:B------:R-:W-:Y:S01]  /*c590*/  MOV R83, R88 ;  /* 0x0000005800537202 */ /* 0x000fe20000000f00 */
[--C-:B------:R-:W-:Y:S02]  /*c5a0*/  FFMA.FTZ R39, R9, c[0x0][0x2d0], -R5.reuse ;  /* 0x0000b40009277a23 */ /* 0x100fe40000010805 */
[--C-:B------:R-:W-:Y:S02]  /*c5b0*/  FFMA.FTZ R47, R8, c[0x0][0x2d0], -R5.reuse ;  /* 0x0000b400082f7a23 */ /* 0x100fe40000010805 */
[--C-:B------:R-:W-:Y:S02]  /*c5c0*/  FFMA.FTZ R58, R7, c[0x0][0x2d0], -R5.reuse ;  /* 0x0000b400073a7a23 */ /* 0x100fe40000010805 */
        /* <DEDUP_REMOVED lines=16> */
[----:B------:R-:W-:Y:S09]  /*c6d0*/  FFMA.FTZ R55, R21, c[0x0][0x2d0], -R5 ;  /* 0x0000b40015377a23 */ /* 0x000ff20000010805 */
[----:B------:R-:W-:Y:S10]  /*c6e0*/  MUFU.EX2 R185, R185 ;  /* 0x000000b900b97308 */ /* 0x000ff40000000800 */
        /* <DEDUP_REMOVED lines=37> */
[----:B------:R-:W-:Y:S01]  /*c940*/  MUFU.EX2 R248, R248 ;  /* 0x000000f800f87308 */ /* 0x000fe20000000800 */
[C---:B--2---:R-:W-:Y:S01]  /*c950*/  FFMA.FTZ R7, R0.reuse, R60, R74 ;  /* 0x0000003c00077223 */ /* 0x044fe2000001004a */
[----:B------:R-:W-:Y:S01]  /*c960*/  MOV R80, R16 ;  /* 0x0000001000507202 */ /* 0x000fe20000000f00 */
[----:B------:R-:W-:Y:S01]  /*c970*/  FMUL.FTZ R8, R0, R148 ;  /* 0x0000009400087220 */ /* 0x000fe20000410000 */
[----:B------:R-:W-:Y:S01]  /*c980*/  F2FP.PACK_AB R73, R62, R66 ;  /* 0x000000423e49723e */ /* 0x000fe200000000ff */
[C---:B------:R-:W-:Y:S01]  /*c990*/  FMUL.FTZ R9, R0.reuse, R149 ;  /* 0x0000009500097220 */ /* 0x040fe20000410000 */
[----:B------:R-:W-:Y:S01]  /*c9a0*/  MOV R149, R47 ;  /* 0x0000002f00957202 */ /* 0x000fe20000000f00 */
        /* <DEDUP_REMOVED lines=15> */
[----:B------:R-:W-:Y:S01]  /*caa0*/  MUFU.EX2 R132, R100 ;  /* 0x0000006400847308 */ /* 0x000fe20000000800 */
[C---:B------:R-:W-:Y:S01]  /*cab0*/  FMUL.FTZ R44, R0.reuse, R136 ;  /* 0x00000088002c7220 */ /* 0x040fe20000410000 */
[----:B------:R-:W-:Y:S01]  /*cac0*/  MOV R136, R83 ;  /* 0x0000005300887202 */ /* 0x000fe20000000f00 */
[C---:B------:R-:W-:Y:S01]  /*cad0*/  FMUL.FTZ R45, R0.reuse, R137 ;  /* 0x00000089002d7220 */ /* 0x040fe20000410000 */
[----:B------:R-:W-:Y:S01]  /*cae0*/  MOV R137, R30 ;  /* 0x0000001e00897202 */ /* 0x000fe20000000f00 */
[C---:B------:R-:W-:Y:S02]  /*caf0*/  FMUL.FTZ R56, R0.reuse, R128 ;  /* 0x0000008000387220 */ /* 0x040fe40000410000 */
[C---:B------:R-:W-:Y:S02]  /*cb00*/  FMUL.FTZ R57, R0.reuse, R129 ;  /* 0x0000008100397220 */ /* 0x040fe40000410000 */
[C---:B------:R-:W-:Y:S01]  /*cb10*/  FMUL.FTZ R60, R0.reuse, R120 ;  /* 0x00000078003c7220 */ /* 0x040fe20000410000 */
[----:B------:R-:W-:Y:S01]  /*cb20*/  MUFU.EX2 R128, R85 ;  /* 0x0000005500807308 */ /* 0x000fe20000000800 */
[----:B------:R-:W-:Y:S02]  /*cb30*/  FMUL.FTZ R61, R0, R121 ;  /* 0x00000079003d7220 */ /* 0x000fe40000410000 */
[C---:B---3--:R-:W-:Y:S01]  /*cb40*/  FFMA.FTZ R0, R2.reuse, R36, R72 ;  /* 0x0000002402007223 */ /* 0x048fe20000010048 */
[C---:B------:R-:W-:Y:S01]  /*cb50*/  F2FP.PACK_AB R72, R35.reuse, R72 ;  /* 0x000000482348723e */ /* 0x040fe200000000ff */
[----:B------:R-:W-:Y:S01]  /*cb60*/  FMUL.FTZ R49, R2, R161 ;  /* 0x000000a102317220 */ /* 0x000fe20000410000 */
[----:B-----5:R-:W-:Y:S01]  /*cb70*/  MOV R161, R52 ;  /* 0x0000003400a17202 */ /* 0x020fe20000000f00 */
[----:B------:R-:W-:Y:S02]  /*cb80*/  FADD.FTZ R84, R35, R0 ;  /* 0x0000000023547221 */ /* 0x000fe40000010000 */
[----:B------:R-:W-:Y:S01]  /*cb90*/  FMUL.FTZ R0, R6, c[0x0][0x2d0] ;  /* 0x0000b40006007a20 */ /* 0x000fe20000410000 */
[----:B------:R-:W-:Y:S01]  /*cba0*/  MUFU.EX2 R120, R11 ;  /* 0x0000000b00787308 */ /* 0x000fe20000000800 */
[C---:B------:R-:W-:Y:S01]  /*cbb0*/  FMUL.FTZ R52, R2.reuse, R152 ;  /* 0x0000009802347220 */ /* 0x040fe20000410000 */
[----:B------:R-:W-:Y:S01]  /*cbc0*/  MOV R152, R80 ;  /* 0x0000005000987202 */ /* 0x000fe20000000f00 */
[----:B------:R-:W-:Y:S01]  /*cbd0*/  FMUL.FTZ R53, R2, R153 ;  /* 0x0000009902357220 */ /* 0x000fe20000410000 */
[----:B------:R-:W-:Y:S01]  /*cbe0*/  MOV R153, R82 ;  /* 0x0000005200997202 */ /* 0x000fe20000000f00 */
[C---:B------:R-:W-:Y:S01]  /*cbf0*/  FADD.FTZ R89, R46.reuse, R7 ;  /* 0x000000072e597221 */ /* 0x040fe20000010000 */
[----:B------:R-:W-:Y:S01]  /*cc00*/  F2FP.PACK_AB R80, R46, R74 ;  /* 0x0000004a2e50723e */ /* 0x000fe200000000ff */
[----:B----4-:R-:W-:Y:S01]  /*cc10*/  FMUL.FTZ R4, R2, R180 ;  /* 0x000000b402047220 */ /* 0x010fe20000410000 */
[----:B------:R-:W-:Y:S01]  /*cc20*/  F2FP.PACK_AB R74, R152, R161 ;  /* 0x000000a1984a723e */ /* 0x000fe200000000ff */
[----:B------:R-:W-:Y:S01]  /*cc30*/  FMUL.FTZ R5, R2, R181 ;  /* 0x000000b502057220 */ /* 0x000fe20000410000 */
[----:B------:R-:W2:Y:S01]  /*cc40*/  MUFU.EX2 R0, R0 ;  /* 0x0000000000007308 */ /* 0x000ea20000000800 */
[----:B------:R-:W-:Y:S01]  /*cc50*/  F2FP.PACK_AB R75, R250, R153 ;  /* 0x00000099fa4b723e */ /* 0x000fe200000000ff */
[C---:B-1----:R-:W-:Y:S01]  /*cc60*/  FMUL.FTZ R6, R3.reuse, R182 ;  /* 0x000000b603067220 */ /* 0x042fe20000410000 */
[----:B------:R-:W-:Y:S01]  /*cc70*/  F2FP.PACK_AB R82, R222, R246 ;  /* 0x000000f6de52723e */ /* 0x000fe200000000ff */
[C---:B------:R-:W-:Y:S01]  /*cc80*/  FMUL.FTZ R7, R3.reuse, R183 ;  /* 0x000000b703077220 */ /* 0x040fe20000410000 */
[----:B------:R-:W-:Y:S01]  /*cc90*/  MOV R181, R18 ;  /* 0x0000001200b57202 */ /* 0x000fe20000000f00 */
[C---:B------:R-:W-:Y:S01]  /*cca0*/  FMUL.FTZ R18, R3.reuse, R174 ;  /* 0x000000ae03127220 */ /* 0x040fe20000410000 */
[----:B------:R-:W-:Y:S01]  /*ccb0*/  MOV R180, R67 ;  /* 0x0000004300b47202 */ /* 0x000fe20000000f00 */
[C---:B------:R-:W-:Y:S02]  /*ccc0*/  FMUL.FTZ R35, R3.reuse, R167 ;  /* 0x000000a703237220 */ /* 0x040fe40000410000 */
[----:B------:R-:W1:Y:S01]  /*ccd0*/  MUFU.EX2 R121, R14 ;  /* 0x0000000e00797308 */ /* 0x000e620000000800 */
[-C--:B------:R-:W-:Y:S05]  /*cce0*/  HMMA.16816.F32 R4, R72, R76.reuse, R4 ;  /* 0x0000004c4804723c */ /* 0x080fea0000001804 */
[C---:B------:R-:W-:Y:S01]  /*ccf0*/  FMUL.FTZ R48, R2.reuse, R160 ;  /* 0x000000a002307220 */ /* 0x040fe20000410000 */
[----:B------:R-:W-:Y:S01]  /*cd00*/  MOV R160, R15 ;  /* 0x0000000f00a07202 */ /* 0x000fe20000000f00 */
[C---:B------:R-:W-:Y:S01]  /*cd10*/  FMUL.FTZ R16, R2.reuse, R172 ;  /* 0x000000ac02107220 */ /* 0x040fe20000410000 */
[----:B------:R-:W-:Y:S01]  /*cd20*/  MOV R172, R19 ;  /* 0x0000001300ac7202 */ /* 0x000fe20000000f00 */
[----:B------:R-:W-:Y:S01]  /*cd30*/  FMUL.FTZ R19, R3, R175 ;  /* 0x000000af03137220 */ /* 0x000fe20000410000 */
[----:B------:R-:W3:Y:S02]  /*cd40*/  MUFU.EX2 R100, R93 ;  /* 0x0000005d00647308 */ /* 0x000ee40000000800 */
[----:B------:R-:W-:Y:S01]  /*cd50*/  FMUL.FTZ R17, R2, R173 ;  /* 0x000000ad02117220 */ /* 0x000fe20000410000 */
[----:B------:R-:W-:Y:S01]  /*cd60*/  MOV R173, R34 ;  /* 0x0000002200ad7202 */ /* 0x000fe20000000f00 */
[C---:B--2---:R-:W-:Y:S01]  /*cd70*/  FFMA.FTZ R88, R0.reuse, R23, R81 ;  /* 0x0000001700587223 */ /* 0x044fe20000010051 */
[----:B------:R-:W-:Y:S01]  /*cd80*/  F2FP.PACK_AB R81, R113, R81 ;  /* 0x000000517151723e */ /* 0x000fe200000000ff */
[C---:B------:R-:W-:Y:S02]  /*cd90*/  FMUL.FTZ R10, R0.reuse, R150 ;  /* 0x00000096000a7220 */ /* 0x040fe40000410000 */
[C---:B------:R-:W-:Y:S02]  /*cda0*/  FMUL.FTZ R11, R0.reuse, R151 ;  /* 0x00000097000b7220 */ /* 0x040fe40000410000 */
[----:B------:R-:W-:Y:S01]  /*cdb0*/  FMUL.FTZ R15, R0, R159 ;  /* 0x0000009f000f7220 */ /* 0x000fe20000410000 */
[----:B------:R-:W-:Y:S01]  /*cdc0*/  MUFU.EX2 R129, R102 ;  /* 0x0000006600817308 */ /* 0x000fe20000000800 */
[----:B------:R-:W-:Y:S01]  /*cdd0*/  FMUL.FTZ R20, R2, R176 ;  /* 0x000000b002147220 */ /* 0x000fe20000410000 */
[----:B-1----:R-:W-:Y:S01]  /*cde0*/  F2FP.PACK_AB R83, R121, R120 ;  /* 0x000000787953723e */ /* 0x002fe200000000ff */
[C---:B------:R-:W-:Y:S01]  /*cdf0*/  FMUL.FTZ R34, R3.reuse, R166 ;  /* 0x000000a603227220 */ /* 0x040fe20000410000 */
[----:B------:R-:W-:Y:S01]  /*ce00*/  MOV R176, R55 ;  /* 0x0000003700b07202 */ /* 0x000fe20000000f00 */
[C---:B------:R-:W-:Y:S02]  /*ce10*/  FMUL.FTZ R50, R3.reuse, R162 ;  /* 0x000000a203327220 */ /* 0x040fe40000410000 */
[----:B------:R-:W-:Y:S02]  /*ce20*/  FMUL.FTZ R51, R3, R163 ;  /* 0x000000a303337220 */ /* 0x000fe40000410000 */
[C---:B------:R-:W-:Y:S01]  /*ce30*/  HMMA.16816.F32 R8, R80.reuse, R76, R8 ;  /* 0x0000004c5008723c */ /* 0x040fe20000001808 */
[----:B------:R-:W1:Y:S03]  /*ce40*/  MUFU.EX2 R102, R92 ;  /* 0x0000005c00667308 */ /* 0x000e660000000800 */
[----:B------:R-:W-:Y:S02]  /*ce50*/  FMUL.FTZ R14, R0, R158 ;  /* 0x0000009e000e7220 */ /* 0x000fe40000410000 */
[----:B------:R-:W-:Y:S02]  /*ce60*/  FADD.FTZ R88, R113, R88 ;  /* 0x0000005871587221 */ /* 0x000fe40000010000 */
[C---:B------:R-:W-:Y:S01]  /*ce70*/  FMUL.FTZ R21, R2.reuse, R177 ;  /* 0x000000b102157220 */ /* 0x040fe20000410000 */
[----:B------:R-:W-:Y:S02]  /*ce80*/  MOV R177, R42 ;  /* 0x0000002a00b17202 */ /* 0x000fe40000000f00 */
[-C--:B------:R-:W-:Y:S01]  /*ce90*/  HMMA.16816.F32 R12, R80, R78.reuse, R12 ;  /* 0x0000004e500c723c */ /* 0x080fe2000000180c */
[----:B------:R2:W-:Y:S02]  /*cea0*/  MUFU.EX2 R133, R98 ;  /* 0x0000006200857308 */ /* 0x0005e40000000800 */
[C---:B------:R-:W-:Y:S01]  /*ceb0*/  FMUL.FTZ R37, R2.reuse, R169 ;  /* 0x000000a902257220 */ /* 0x040fe20000410000 */
[----:B------:R-:W-:Y:S01]  /*cec0*/  MOV R169, R22 ;  /* 0x0000001600a97202 */ /* 0x000fe20000000f00 */
[C---:B------:R-:W-:Y:S02]  /*ced0*/  FMUL.FTZ R22, R3.reuse, R178 ;  /* 0x000000b203167220 */ /* 0x040fe40000410000 */
[C---:B------:R-:W-:Y:S01]  /*cee0*/  FMUL.FTZ R23, R3.reuse, R179 ;  /* 0x000000b303177220 */ /* 0x040fe20000410000 */
[C---:B------:R-:W-:Y:S01]  /*cef0*/  HMMA.16816.F32 R16, R72.reuse, R78, R16 ;  /* 0x0000004e4810723c */ /* 0x040fe20000001810 */
[----:B------:R-:W4:Y:S03]  /*cf00*/  LDSM.16.MT88.4 R76, [R229] ;  /* 0x00000000e54c783b */ /* 0x000f260000004200 */
[C---:B------:R-:W-:Y:S01]  /*cf10*/  FMUL.FTZ R32, R2.reuse, R164 ;  /* 0x000000a402207220 */ /* 0x040fe20000410000 */
[----:B------:R-:W-:Y:S01]  /*cf20*/  MOV R164, R31 ;  /* 0x0000001f00a47202 */ /* 0x000fe20000000f00 */
[C---:B------:R-:W-:Y:S01]  /*cf30*/  FMUL.FTZ R33, R2.reuse, R165 ;  /* 0x000000a502217220 */ /* 0x040fe20000410000 */
[----:B------:R-:W-:Y:S01]  /*cf40*/  MOV R165, R43 ;  /* 0x0000002b00a57202 */ /* 0x000fe20000000f00 */
[C---:B------:R-:W-:Y:S01]  /*cf50*/  FMUL.FTZ R36, R2.reuse, R168 ;  /* 0x000000a802247220 */ /* 0x040fe20000410000 */
[----:B------:R-:W-:Y:S03]  /*cf60*/  MOV R168, R59 ;  /* 0x0000003b00a87202 */ /* 0x000fe60000000f00 */
[----:B------:R-:W-:Y:S02]  /*cf70*/  FMUL.FTZ R64, R2, R124 ;  /* 0x0000007c02407220 */ /* 0x000fe40000410000 */
[----:B------:R-:W-:Y:S01]  /*cf80*/  MUFU.EX2 R124, R87 ;  /* 0x00000057007c7308 */ /* 0x000fe20000000800 */
[----:B------:R-:W-:Y:S02]  /*cf90*/  FMUL.FTZ R27, R0, R143 ;  /* 0x0000008f001b7220 */ /* 0x000fe40000410000 */
[----:B--2---:R-:W-:Y:S02]  /*cfa0*/  FADD.FTZ R98, R120, R88 ;  /* 0x0000005878627221 */ /* 0x004fe40000010000 */
[C---:B------:R-:W-:Y:S02]  /*cfb0*/  FMUL.FTZ R30, R0.reuse, R146 ;  /* 0x00000092001e7220 */ /* 0x040fe40000410000 */
[C---:B------:R-:W-:Y:S02]  /*cfc0*/  FMUL.FTZ R31, R0.reuse, R147 ;  /* 0x00000093001f7220 */ /* 0x040fe40000410000 */
[C---:B------:R-:W-:Y:S02]  /*cfd0*/  FMUL.FTZ R38, R3.reuse, R170 ;  /* 0x000000aa03267220 */ /* 0x040fe40000410000 */
[C---:B------:R-:W-:Y:S02]  /*cfe0*/  FMUL.FTZ R39, R3.reuse, R171 ;  /* 0x000000ab03277220 */ /* 0x040fe40000410000 */
[C---:B------:R-:W-:Y:S02]  /*cff0*/  FMUL.FTZ R42, R0.reuse, R134 ;  /* 0x00000086002a7220 */ /* 0x040fe40000410000 */
[C---:B------:R-:W-:Y:S01]  /*d000*/  FMUL.FTZ R43, R0.reuse, R135 ;  /* 0x00000087002b7220 */ /* 0x040fe20000410000 */
[----:B------:R-:W-:Y:S01]  /*d010*/  MUFU.EX2 R134, R99 ;  /* 0x0000006300867308 */ /* 0x000fe20000000800 */
[C---:B------:R-:W-:Y:S02]  /*d020*/  FMUL.FTZ R46, R0.reuse, R138 ;  /* 0x0000008a002e7220 */ /* 0x040fe40000410000 */
[----:B------:R-:W-:Y:S02]  /*d030*/  FMUL.FTZ R47, R0, R139 ;  /* 0x0000008b002f7220 */ /* 0x000fe40000410000 */
[C---:B------:R-:W-:Y:S02]  /*d040*/  FMUL.FTZ R54, R3.reuse, R154 ;  /* 0x0000009a03367220 */ /* 0x040fe40000410000 */
[C---:B------:R-:W-:Y:S02]  /*d050*/  FMUL.FTZ R55, R3.reuse, R155 ;  /* 0x0000009b03377220 */ /* 0x040fe40000410000 */
[C---:B------:R-:W-:Y:S01]  /*d060*/  FMUL.FTZ R67, R3.reuse, R127 ;  /* 0x0000007f03437220 */ /* 0x040fe20000410000 */
[----:B------:R-:W-:Y:S01]  /*d070*/  MUFU.EX2 R135, R112 ;  /* 0x0000007000877308 */ /* 0x000fe20000000800 */
[-C--:B----4-:R-:W-:Y:S03]  /*d080*/  HMMA.16816.F32 R20, R72, R76.reuse, R20 ;  /* 0x0000004c4814723c */ /* 0x090fe60000001814 */
[----:B------:R-:W-:Y:S02]  /*d090*/  FMUL.FTZ R65, R2, R125 ;  /* 0x0000007d02417220 */ /* 0x000fe40000410000 */
[C---:B------:R-:W-:Y:S02]  /*d0a0*/  FFMA.FTZ R2, R3.reuse, R26, R66 ;  /* 0x0000001a03027223 */ /* 0x040fe40000010042 */
[C---:B------:R-:W-:Y:S02]  /*d0b0*/  FMUL.FTZ R26, R0.reuse, R142 ;  /* 0x0000008e001a7220 */ /* 0x040fe40000410000 */
[----:B------:R-:W-:Y:S01]  /*d0c0*/  FMUL.FTZ R66, R3, R126 ;  /* 0x0000007e03427220 */ /* 0x000fe20000410000 */
[----:B------:R-:W-:Y:S02]  /*d0d0*/  MUFU.EX2 R125, R104 ;  /* 0x00000068007d7308 */ /* 0x000fe40000000800 */
[----:B------:R-:W-:Y:S01]  /*d0e0*/  FADD.FTZ R3, R161, R84 ;  /* 0x00000054a1037221 */ /* 0x000fe20000010000 */
[----:B------:R-:W-:Y:S01]  /*d0f0*/  MOV R161, R160 ;  /* 0x000000a000a17202 */ /* 0x000fe20000000f00 */
[C---:B------:R-:W-:Y:S04]  /*d100*/  HMMA.16816.F32 R24, R80.reuse, R76, R24 ;  /* 0x0000004c5018723c */ /* 0x040fe80000001818 */
[----:B------:R-:W-:Y:S01]  /*d110*/  MOV R160, R169 ;  /* 0x000000a900a07202 */ /* 0x000fe20000000f00 */
[C---:B------:R-:W-:Y:S01]  /*d120*/  FMUL.FTZ R58, R0.reuse, R130 ;  /* 0x00000082003a7220 */ /* 0x040fe20000410000 */
[----:B------:R2:W-:Y:S01]  /*d130*/  MUFU.EX2 R126, R86 ;  /* 0x00000056007e7308 */ /* 0x0005e20000000800 */
[C---:B------:R-:W-:Y:S01]  /*d140*/  FMUL.FTZ R59, R0.reuse, R131 ;  /* 0x00000083003b7220 */ /* 0x040fe20000410000 */
[-C--:B------:R-:W-:Y:S04]  /*d150*/  HMMA.16816.F32 R28, R80, R78.reuse, R28 ;  /* 0x0000004e501c723c */ /* 0x080fe8000000181c */
[----:B------:R-:W-:Y:S01]  /*d160*/  FMUL.FTZ R63, R0, R123 ;  /* 0x0000007b003f7220 */ /* 0x000fe20000410000 */
[----:B------:R-:W-:Y:S01]  /*d170*/  MOV R169, R168 ;  /* 0x000000a800a97202 */ /* 0x000fe20000000f00 */
[----:B------:R-:W-:Y:S01]  /*d180*/  FADD.FTZ R2, R62, R2 ;  /* 0x000000023e027221 */ /* 0x000fe20000010000 */
[----:B------:R-:W-:Y:S01]  /*d190*/  MOV R168, R137 ;  /* 0x0000008900a87202 */ /* 0x000fe20000000f00 */
[C---:B------:R-:W-:Y:S01]  /*d1a0*/  HMMA.16816.F32 R32, R72.reuse, R78, R32 ;  /* 0x0000004e4820723c */ /* 0x040fe20000001820 */
[----:B------:R-:W4:Y:S01]  /*d1b0*/  LDSM.16.MT88.4 R76, [R226] ;  /* 0x00000000e24c783b */ /* 0x000f220000004200 */
[----:B------:R-:W-:Y:S02]  /*d1c0*/  MUFU.EX2 R104, R90 ;  /* 0x0000005a00687308 */ /* 0x000fe40000000800 */
[----:B------:R-:W-:Y:S02]  /*d1d0*/  FMUL.FTZ R62, R0, R122 ;  /* 0x0000007a003e7220 */ /* 0x000fe40000410000 */
[----:B------:R-:W-:Y:S02]  /*d1e0*/  FADD.FTZ R0, R246, R89 ;  /* 0x00000059f6007221 */ /* 0x000fe40000010000 */
[----:B------:R-:W-:Y:S01]  /*d1f0*/  FADD.FTZ R2, R153, R2 ;  /* 0x0000000299027221 */ /* 0x000fe20000010000 */
[----:B------:R-:W-:Y:S03]  /*d200*/  MOV R153, R136 ;  /* 0x0000008800997202 */ /* 0x000fe60000000f00 */
[----:B------:R-:W-:Y:S01]  /*d210*/  MUFU.EX2 R113, R161 ;  /* 0x000000a100717308 */ /* 0x000fe20000000800 */
[----:B--2---:R-:W-:Y:S09]  /*d220*/  LDSM.16.MT88.4 R84, [R225+0x800] ;  /* 0x00080000e154783b */ /* 0x004ff20000004200 */
[----:B------:R-:W-:Y:S10]  /*d230*/  MUFU.EX2 R122, R106 ;  /* 0x0000006a007a7308 */ /* 0x000ff40000000800 */
[----:B------:R-:W-:Y:S01]  /*d240*/  MUFU.EX2 R106, R95 ;  /* 0x0000005f006a7308 */ /* 0x000fe20000000800 */
[-C--:B----4-:R-:W-:Y:S09]  /*d250*/  HMMA.16816.F32 R36, R72, R76.reuse, R36 ;  /* 0x0000004c4824723c */ /* 0x090ff20000001824 */
[----:B------:R-:W-:Y:S01]  /*d260*/  MUFU.EX2 R127, R103 ;  /* 0x00000067007f7308 */ /* 0x000fe20000000800 */
[C---:B------:R-:W-:Y:S09]  /*d270*/  HMMA.16816.F32 R40, R80.reuse, R76, R40 ;  /* 0x0000004c5028723c */ /* 0x040ff20000001828 */
[----:B------:R2:W4:Y:S01]  /*d280*/  MUFU.EX2 R103, R91 ;  /* 0x0000005b00677308 */ /* 0x0005220000000800 */
[-C--:B------:R-:W-:Y:S09]  /*d290*/  HMMA.16816.F32 R44, R80, R78.reuse, R44 ;  /* 0x0000004e502c723c */ /* 0x080ff2000000182c */
[----:B------:R-:W-:Y:S01]  /*d2a0*/  MUFU.EX2 R123, R105 ;  /* 0x00000069007b7308 */ /* 0x000fe20000000800 */
[C---:B------:R-:W-:Y:S01]  /*d2b0*/  HMMA.16816.F32 R48, R72.reuse, R78, R48 ;  /* 0x0000004e4830723c */ /* 0x040fe20000001830 */
[----:B------:R-:W5:Y:S08]  /*d2c0*/  LDSM.16.MT88.4 R76, [R228] ;  /* 0x00000000e44c783b */ /* 0x000f700000004200 */
[----:B------:R1:W1:Y:S01]  /*d2d0*/  MUFU.EX2 R105, R94 ;  /* 0x0000005e00697308 */ /* 0x0002620000000800 */
[----:B--2---:R-:W-:Y:S09]  /*d2e0*/  LDSM.16.MT88.4 R88, [R226+0x800] ;  /* 0x00080000e258783b */ /* 0x004ff20000004200 */
[----:B------:R2:W-:Y:S10]  /*d2f0*/  MUFU.EX2 R131, R96 ;  /* 0x0000006000837308 */ /* 0x0005f40000000800 */
[----:B------:R-:W-:Y:S01]  /*d300*/  MUFU.EX2 R137, R111 ;  /* 0x0000006f00897308 */ /* 0x000fe20000000800 */
[----:B-1----:R-:W-:Y:S09]  /*d310*/  LDSM.16.MT88.4 R92, [R226+0x1000] ;  /* 0x00100000e25c783b */ /* 0x002ff20000004200 */
[----:B------:R1:W1:Y:S01]  /*d320*/  MUFU.EX2 R130, R97 ;  /* 0x0000006100827308 */ /* 0x0002620000000800 */
[-C--:B-----5:R-:W-:Y:S03]  /*d330*/  HMMA.16816.F32 R52, R72, R76.reuse, R52 ;  /* 0x0000004c4834723c */ /* 0x0a0fe60000001834 */
[----:B--2---:R-:W-:Y:S02]  /*d340*/  FADD.FTZ R96, R250, R2 ;  /* 0x00000002fa607221 */ /* 0x004fe40000010000 */
[----:B------:R-:W-:Y:S04]  /*d350*/  FADD.FTZ R2, R121, R98 ;  /* 0x0000006279027221 */ /* 0x000fe80000010000 */
[----:B------:R-:W-:Y:S01]  /*d360*/  MUFU.EX2 R136, R101 ;  /* 0x0000006500887308 */ /* 0x000fe20000000800 */
[C---:B------:R-:W-:Y:S04]  /*d370*/  HMMA.16816.F32 R56, R80.reuse, R76, R56 ;  /* 0x0000004c5038723c */ /* 0x040fe80000001838 */
[----:B---3--:R-:W-:Y:S03]  /*d380*/  FADD.FTZ R2, R100, R2 ;  /* 0x0000000264027221 */ /* 0x008fe60000010000 */
[----:B------:R-:W-:Y:S01]  /*d390*/  F2FP.PACK_AB R76, R186, R188 ;  /* 0x000000bcba4c723e */ /* 0x000fe200000000ff */
[-C--:B------:R-:W-:Y:S01]  /*d3a0*/  HMMA.16816.F32 R60, R80, R78.reuse, R60 ;  /* 0x0000004e503c723c */ /* 0x080fe2000000183c */
[----:B------:R-:W2:Y:S01]  /*d3b0*/  LDSM.16.MT88.4 R80, [R229+0x800] ;  /* 0x00080000e550783b */ /* 0x000ea20000004200 */
[----:B------:R-:W-:Y:S02]  /*d3c0*/  MUFU.EX2 R112, R169 ;  /* 0x000000a900707308 */ /* 0x000fe40000000800 */
[C---:B------:R-:W-:Y:S01]  /*d3d0*/  F2FP.PACK_AB R77, R102.reuse, R100 ;  /* 0x00000064664d723e */ /* 0x040fe200000000ff */
[----:B------:R-:W-:Y:S02]  /*d3e0*/  FADD.FTZ R2, R102, R2 ;  /* 0x0000000266027221 */ /* 0x000fe40000010000 */
[----:B-1----:R-:W-:Y:S01]  /*d3f0*/  FADD.FTZ R97, R152, R3 ;  /* 0x0000000398617221 */ /* 0x002fe20000010000 */
[----:B------:R-:W-:Y:S04]  /*d400*/  HMMA.16816.F32 R64, R72, R78, R64 ;  /* 0x0000004e4840723c */ /* 0x000fe80000001840 */
[----:B----4-:R-:W-:Y:S01]  /*d410*/  FADD.FTZ R2, R103, R2 ;  /* 0x0000000267027221 */ /* 0x010fe20000010000 */
[----:B------:R-:W-:Y:S01]  /*d420*/  MUFU.EX2 R102, R181 ;  /* 0x000000b500667308 */ /* 0x000fe20000000800 */
[----:B------:R-:W-:Y:S01]  /*d430*/  FADD.FTZ R3, R222, R0 ;  /* 0x00000000de037221 */ /* 0x000fe20000010000 */
[----:B------:R-:W-:Y:S01]  /*d440*/  F2FP.PACK_AB R72, R198, R199 ;  /* 0x000000c7c648723e */ /* 0x000fe200000000ff */
[----:B------:R-:W-:Y:S01]  /*d450*/  FADD.FTZ R2, R104, R2 ;  /* 0x0000000268027221 */ /* 0x000fe20000010000 */
[----:B------:R-:W-:Y:S03]  /*d460*/  F2FP.PACK_AB R73, R108, R109 ;  /* 0x0000006d6c49723e */ /* 0x000fe600000000ff */
[----:B------:R-:W-:Y:S01]  /*d470*/  F2FP.PACK_AB R74, R196, R197 ;  /* 0x000000c5c44a723e */ /* 0x000fe200000000ff */
[----:B------:R-:W-:Y:S01]  /*d480*/  FADD.FTZ R2, R110, R2 ;  /* 0x000000026e027221 */ /* 0x000fe20000010000 */
[----:B------:R-:W-:Y:S01]  /*d490*/  F2FP.PACK_AB R75, R122, R107 ;  /* 0x0000006b7a4b723e */ /* 0x000fe200000000ff */
[----:B------:R-:W-:Y:S01]  /*d4a0*/  MUFU.EX2 R152, R115 ;  /* 0x0000007300987308 */ /* 0x000fe20000000800 */
[----:B------:R-:W-:Y:S01]  /*d4b0*/  F2FP.PACK_AB R78, R106, R185 ;  /* 0x000000b96a4e723e */ /* 0x000fe200000000ff */
[----:B------:R-:W-:Y:S01]  /*d4c0*/  FADD.FTZ R3, R188, R3 ;  /* 0x00000003bc037221 */ /* 0x000fe20000010000 */
[----:B------:R-:W-:Y:S01]  /*d4d0*/  F2FP.PACK_AB R79, R104, R103 ;  /* 0x00000067684f723e */ /* 0x000fe200000000ff */
[----:B------:R-:W-:Y:S02]  /*d4e0*/  FADD.FTZ R2, R114, R2 ;  /* 0x0000000272027221 */ /* 0x000fe40000010000 */
[-C--:B------:R-:W-:Y:S03]  /*d4f0*/  HMMA.16816.F32 R4, R72, R84.reuse, R4 ;  /* 0x000000544804723c */ /* 0x080fe60000001804 */
[----:B------:R-:W-:Y:S01]  /*d500*/  FADD.FTZ R3, R186, R3 ;  /* 0x00000003ba037221 */ /* 0x000fe20000010000 */
[----:B------:R-:W-:Y:S01]  /*d510*/  MUFU.EX2 R104, R173 ;  /* 0x000000ad00687308 */ /* 0x000fe20000000800 */
[----:B------:R-:W-:Y:S02]  /*d520*/  FADD.FTZ R98, R119, R2 ;  /* 0x0000000277627221 */ /* 0x000fe40000010000 */
[----:B------:R-:W-:Y:S01]  /*d530*/  FADD.FTZ R3, R185, R3 ;  /* 0x00000003b9037221 */ /* 0x000fe20000010000 */
[C---:B------:R-:W-:Y:S04]  /*d540*/  HMMA.16816.F32 R8, R76.reuse, R84, R8 ;  /* 0x000000544c08723c */ /* 0x040fe80000001808 */
[----:B------:R-:W-:Y:S02]  /*d550*/  FADD.FTZ R3, R106, R3 ;  /* 0x000000036a037221 */ /* 0x000fe40000010000 */
[----:B------:R1:W-:Y:S01]  /*d560*/  MUFU.EX2 R103, R172 ;  /* 0x000000ac00677308 */ /* 0x0003e20000000800 */
[----:B------:R-:W-:Y:S01]  /*d570*/  FADD.FTZ R0, R199, R97 ;  /* 0x00000061c7007221 */ /* 0x000fe20000010000 */
[-C--:B------:R-:W-:Y:S04]  /*d580*/  HMMA.16816.F32 R12, R76, R86.reuse, R12 ;  /* 0x000000564c0c723c */ /* 0x080fe8000000180c */
[----:B------:R-:W-:Y:S02]  /*d590*/  FADD.FTZ R3, R105, R3 ;  /* 0x0000000369037221 */ /* 0x000fe40000010000 */
[----:B------:R-:W-:Y:S02]  /*d5a0*/  FADD.FTZ R0, R198, R0 ;  /* 0x00000000c6007221 */ /* 0x000fe40000010000 */
[C---:B------:R-:W-:Y:S01]  /*d5b0*/  HMMA.16816.F32 R16, R72.reuse, R86, R16 ;  /* 0x000000564810723c */ /* 0x040fe20000001810 */
[----:B------:R-:W3:Y:S01]  /*d5c0*/  LDSM.16.MT88.4 R84, [R228+0x800] ;  /* 0x00080000e454783b */ /* 0x000ee20000004200 */
[----:B------:R-:W-:Y:S02]  /*d5d0*/  MUFU.EX2 R106, R176 ;  /* 0x000000b0006a7308 */ /* 0x000fe40000000800 */
[----:B------:R-:W-:Y:S02]  /*d5e0*/  FADD.FTZ R3, R124, R3 ;  /* 0x000000037c037221 */ /* 0x000fe40000010000 */
[----:B------:R-:W-:Y:S02]  /*d5f0*/  FADD.FTZ R0, R197, R0 ;  /* 0x00000000c5007221 */ /* 0x000fe40000010000 */
[-C--:B--2---:R-:W-:Y:S04]  /*d600*/  HMMA.16816.F32 R20, R72, R80.reuse, R20 ;  /* 0x000000504814723c */ /* 0x084fe80000001814 */
[----:B------:R-:W-:Y:S01]  /*d610*/  FADD.FTZ R3, R126, R3 ;  /* 0x000000037e037221 */ /* 0x000fe20000010000 */
[----:B------:R-:W-:Y:S01]  /*d620*/  MUFU.EX2 R115, R153 ;  /* 0x0000009900737308 */ /* 0x000fe20000000800 */
[----:B-1----:R-:W-:Y:S01]  /*d630*/  LDSM.16.MT88.4 R172, [R225+0x3000] ;  /* 0x00300000e1ac783b */ /* 0x002fe20000004200 */
[----:B------:R-:W-:Y:S01]  /*d640*/  FADD.FTZ R0, R196, R0 ;  /* 0x00000000c4007221 */ /* 0x000fe20000010000 */
[C---:B------:R-:W-:Y:S04]  /*d650*/  HMMA.16816.F32 R24, R76.reuse, R80, R24 ;  /* 0x000000504c18723c */ /* 0x040fe80000001818 */
[----:B------:R-:W-:Y:S02]  /*d660*/  FADD.FTZ R2, R128, R3 ;  /* 0x0000000380027221 */ /* 0x000fe40000010000 */
[----:B------:R-:W-:Y:S01]  /*d670*/  FADD.FTZ R0, R195, R0 ;  /* 0x00000000c3007221 */ /* 0x000fe20000010000 */
[----:B------:R-:W-:Y:S01]  /*d680*/  MUFU.EX2 R111, R168 ;  /* 0x000000a8006f7308 */ /* 0x000fe20000000800 */
[-C--:B------:R-:W-:Y:S04]  /*d690*/  HMMA.16816.F32 R28, R76, R82.reuse, R28 ;  /* 0x000000524c1c723c */ /* 0x080fe8000000181c */
[----:B------:R-:W-:Y:S02]  /*d6a0*/  FADD.FTZ R2, R130, R2 ;  /* 0x0000000282027221 */ /* 0x000fe40000010000 */
[----:B------:R-:W-:Y:S02]  /*d6b0*/  FADD.FTZ R0, R194, R0 ;  /* 0x00000000c2007221 */ /* 0x000fe40000010000 */
[C---:B------:R-:W-:Y:S01]  /*d6c0*/  HMMA.16816.F32 R32, R72.reuse, R82, R32 ;  /* 0x000000524820723c */ /* 0x040fe20000001820 */
[----:B------:R-:W1:Y:S01]  /*d6d0*/  LDSM.16.MT88.4 R80, [R225+0x1000] ;  /* 0x00100000e150783b */ /* 0x000e620000004200 */
[----:B------:R-:W-:Y:S02]  /*d6e0*/  MUFU.EX2 R99, R141 ;  /* 0x0000008d00637308 */ /* 0x000fe40000000800 */
[----:B------:R-:W-:Y:S04]  /*d6f0*/  FADD.FTZ R0, R193, R0 ;  /* 0x00000000c1007221 */ /* 0x000fe80000010000 */
[-C--:B------:R-:W-:Y:S04]  /*d700*/  HMMA.16816.F32 R36, R72, R88.reuse, R36 ;  /* 0x000000584824723c */ /* 0x080fe80000001824 */
[----:B------:R-:W-:Y:S01]  /*d710*/  MUFU.EX2 R100, R144 ;  /* 0x0000009000647308 */ /* 0x000fe20000000800 */
[----:B------:R-:W-:Y:S02]  /*d720*/  FADD.FTZ R97, R192, R0 ;  /* 0x00000000c0617221 */ /* 0x000fe40000010000 */
[----:B------:R-:W-:Y:S01]  /*d730*/  FADD.FTZ R0, R187, R98 ;  /* 0x00000062bb007221 */ /* 0x000fe20000010000 */
[C---:B------:R-:W-:Y:S06]  /*d740*/  HMMA.16816.F32 R40, R76.reuse, R88, R40 ;  /* 0x000000584c28723c */ /* 0x040fec0000001828 */
[----:B------:R-:W2:Y:S02]  /*d750*/  MUFU.EX2 R101, R145 ;  /* 0x0000009100657308 */ /* 0x000ea40000000800 */
[-C--:B------:R-:W-:Y:S08]  /*d760*/  HMMA.16816.F32 R44, R76, R90.reuse, R44 ;  /* 0x0000005a4c2c723c */ /* 0x080ff0000000182c */
[C---:B------:R-:W-:Y:S01]  /*d770*/  HMMA.16816.F32 R48, R72.reuse, R90, R48 ;  /* 0x0000005a4830723c */ /* 0x040fe20000001830 */
[----:B------:R-:W4:Y:S07]  /*d780*/  LDSM.16.MT88.4 R88, [R229+0x1000] ;  /* 0x00100000e558783b */ /* 0x000f2e0000004200 */
[-C--:B---3--:R-:W-:Y:S04]  /*d790*/  HMMA.16816.F32 R52, R72, R84.reuse, R52 ;  /* 0x000000544834723c */ /* 0x088fe80000001834 */
[----:B--2---:R-:W-:Y:S04]  /*d7a0*/  F2FP.PACK_AB R120, R100, R101 ;  /* 0x000000656478723e */ /* 0x004fe800000000ff */
[C---:B------:R-:W-:Y:S08]  /*d7b0*/  HMMA.16816.F32 R56, R76.reuse, R84, R56 ;  /* 0x000000544c38723c */ /* 0x040ff00000001838 */
[-C--:B------:R-:W-:Y:S07]  /*d7c0*/  HMMA.16816.F32 R60, R76, R86.reuse, R60 ;  /* 0x000000564c3c723c */ /* 0x080fee000000183c */
[----:B------:R-:W-:Y:S01]  /*d7d0*/  FADD.FTZ R76, R109, R96 ;  /* 0x000000606d4c7221 */ /* 0x000fe20000010000 */
[----:B------:R-:W-:Y:S01]  /*d7e0*/  HMMA.16816.F32 R64, R72, R86, R64 ;  /* 0x000000564840723c */ /* 0x000fe20000001840 */
[----:B------:R-:W2:Y:S01]  /*d7f0*/  LDSM.16.MT88.4 R84, [R228+0x1000] ;  /* 0x00100000e454783b */ /* 0x000ea20000004200 */
[----:B------:R3:W-:Y:S02]  /*d800*/  MUFU.EX2 R109, R160 ;  /* 0x000000a0006d7308 */ /* 0x0007e40000000800 */
[----:B------:R-:W-:Y:S01]  /*d810*/  F2FP.PACK_AB R78, R128, R126 ;  /* 0x0000007e804e723e */ /* 0x000fe200000000ff */
[----:B------:R-:W-:Y:S01]  /*d820*/  FADD.FTZ R96, R108, R76 ;  /* 0x0000004c6c607221 */ /* 0x000fe20000010000 */
[----:B------:R-:W-:Y:S02]  /*d830*/  F2FP.PACK_AB R76, R124, R105 ;  /* 0x000000697c4c723e */ /* 0x000fe400000000ff */
[----:B------:R-:W-:Y:S04]  /*d840*/  F2FP.PACK_AB R72, R194, R195 ;  /* 0x000000c3c248723e */ /* 0x000fe800000000ff */
[----:B------:R-:W-:Y:S01]  /*d850*/  F2FP.PACK_AB R73, R125, R123 ;  /* 0x0000007b7d49723e */ /* 0x000fe200000000ff */
[----:B------:R-:W-:Y:S01]  /*d860*/  MUFU.EX2 R108, R164 ;  /* 0x000000a4006c7308 */ /* 0x000fe20000000800 */
[----:B------:R-:W-:Y:S02]  /*d870*/  F2FP.PACK_AB R74, R192, R193 ;  /* 0x000000c1c04a723e */ /* 0x000fe400000000ff */
[----:B------:R-:W-:Y:S02]  /*d880*/  F2FP.PACK_AB R75, R129, R127 ;  /* 0x0000007f814b723e */ /* 0x000fe400000000ff */
[----:B------:R-:W-:Y:S02]  /*d890*/  F2FP.PACK_AB R77, R114, R110 ;  /* 0x0000006e724d723e */ /* 0x000fe400000000ff */
[----:B------:R-:W-:Y:S02]  /*d8a0*/  F2FP.PACK_AB R79, R187, R119 ;  /* 0x00000077bb4f723e */ /* 0x000fe400000000ff */
[----:B------:R-:W-:Y:S01]  /*d8b0*/  F2FP.PACK_AB R124, R113, R115 ;  /* 0x00000073717c723e */ /* 0x000fe200000000ff */
[-C--:B-1----:R-:W-:Y:S01]  /*d8c0*/  HMMA.16816.F32 R4, R72, R80.reuse, R4 ;  /* 0x000000504804723c */ /* 0x082fe20000001804 */
[----:B------:R-:W1:Y:S01]  /*d8d0*/  MUFU.EX2 R110, R165 ;  /* 0x000000a5006e7308 */ /* 0x000e620000000800 */
[----:B---3--:R-:W-:Y:S01]  /*d8e0*/  LDSM.16.MT88.4 R160, [R226+0x3000] ;  /* 0x00300000e2a0783b */ /* 0x008fe20000004200 */
[----:B------:R-:W-:Y:S05]  /*d8f0*/  MOV R119, R68 ;  /* 0x0000004400777202 */ /* 0x000fea0000000f00 */
[C---:B------:R-:W-:Y:S03]  /*d900*/  HMMA.16816.F32 R8, R76.reuse, R80, R8 ;  /* 0x000000504c08723c */ /* 0x040fe60000001808 */
[----:B------:R-:W-:Y:S05]  /*d910*/  MUFU.EX2 R105, R180 ;  /* 0x000000b400697308 */ /* 0x000fea0000000800 */
[-C--:B------:R-:W-:Y:S08]  /*d920*/  HMMA.16816.F32 R12, R76, R82.reuse, R12 ;  /* 0x000000524c0c723c */ /* 0x080ff0000000180c */
[C---:B------:R-:W-:Y:S01]  /*d930*/  HMMA.16816.F32 R16, R72.reuse, R82, R16 ;  /* 0x000000524810723c */ /* 0x040fe20000001810 */
[----:B------:R-:W3:Y:S03]  /*d940*/  LDSM.16.MT88.4 R80, [R225+0x1800] ;  /* 0x00180000e150783b */ /* 0x000ee60000004200 */
[----:B-1----:R-:W-:Y:S04]  /*d950*/  F2FP.PACK_AB R126, R108, R110 ;  /* 0x0000006e6c7e723e */ /* 0x002fe800000000ff */
[-C--:B----4-:R-:W-:Y:S01]  /*d960*/  HMMA.16816.F32 R20, R72, R88.reuse, R20 ;  /* 0x000000584814723c */ /* 0x090fe20000001814 */
[----:B------:R-:W-:Y:S07]  /*d970*/  LDSM.16.MT88.4 R164, [R229+0x3000] ;  /* 0x00300000e5a4783b */ /* 0x000fee0000004200 */
        /* <DEDUP_REMOVED lines=8> */
[----:B------:R-:W4:Y:S07]  /*da00*/  LDSM.16.MT88.4 R92, [R226+0x1800] ;  /* 0x00180000e25c783b */ /* 0x000f2e0000004200 */
[-C--:B--2---:R-:W-:Y:S08]  /*da10*/  HMMA.16816.F32 R52, R72, R84.reuse, R52 ;  /* 0x000000544834723c */ /* 0x084ff00000001834 */
[C---:B------:R-:W-:Y:S08]  /*da20*/  HMMA.16816.F32 R56, R76.reuse, R84, R56 ;  /* 0x000000544c38723c */ /* 0x040ff00000001838 */
[-C--:B------:R-:W-:Y:S07]  /*da30*/  HMMA.16816.F32 R60, R76, R86.reuse, R60 ;  /* 0x000000564c3c723c */ /* 0x080fee000000183c */
[----:B------:R-:W-:Y:S01]  /*da40*/  F2FP.PACK_AB R78, R136, R134 ;  /* 0x00000086884e723e */ /* 0x000fe200000000ff */
[----:B------:R-:W-:Y:S01]  /*da50*/  HMMA.16816.F32 R64, R72, R86, R64 ;  /* 0x000000564840723c */ /* 0x000fe20000001840 */
[----:B------:R-:W2:Y:S03]  /*da60*/  LDSM.16.MT88.4 R84, [R228+0x1800] ;  /* 0x00180000e454783b */ /* 0x000ea60000004200 */
[----:B------:R-:W-:Y:S01]  /*da70*/  FADD.FTZ R76, R107, R96 ;  /* 0x000000606b4c7221 */ /* 0x000fe20000010000 */
[----:B------:R-:W-:Y:S01]  /*da80*/  F2FP.PACK_AB R77, R190, R189 ;  /* 0x000000bdbe4d723e */ /* 0x000fe200000000ff */
[----:B------:R-:W5:Y:S01]  /*da90*/  MUFU.EX2 R107, R177 ;  /* 0x000000b1006b7308 */ /* 0x000f620000000800 */
[----:B------:R-:W-:Y:S01]  /*daa0*/  F2FP.PACK_AB R72, R184, R191 ;  /* 0x000000bfb848723e */ /* 0x000fe200000000ff */
[----:B------:R-:W-:Y:S01]  /*dab0*/  FADD.FTZ R96, R122, R76 ;  /* 0x0000004c7a607221 */ /* 0x000fe20000010000 */
[----:B------:R-:W-:Y:S03]  /*dac0*/  F2FP.PACK_AB R73, R133, R132 ;  /* 0x000000848549723e */ /* 0x000fe600000000ff */
[----:B------:R-:W-:Y:S02]  /*dad0*/  F2FP.PACK_AB R74, R201, R200 ;  /* 0x000000c8c94a723e */ /* 0x000fe400000000ff */
[----:B------:R-:W-:Y:S02]  /*dae0*/  F2FP.PACK_AB R75, R137, R135 ;  /* 0x00000087894b723e */ /* 0x000fe400000000ff */
[----:B------:R-:W-:Y:S02]  /*daf0*/  F2FP.PACK_AB R76, R131, R130 ;  /* 0x00000082834c723e */ /* 0x000fe400000000ff */
[----:B------:R-:W-:Y:S03]  /*db00*/  F2FP.PACK_AB R79, R216, R214 ;  /* 0x000000d6d84f723e */ /* 0x000fe600000000ff */
[-C--:B---3--:R-:W-:Y:S08]  /*db10*/  HMMA.16816.F32 R4, R72, R80.reuse, R4 ;  /* 0x000000504804723c */ /* 0x088ff00000001804 */
[C---:B------:R-:W-:Y:S08]  /*db20*/  HMMA.16816.F32 R8, R76.reuse, R80, R8 ;  /* 0x000000504c08723c */ /* 0x040ff00000001808 */
[-C--:B------:R-:W-:Y:S08]  /*db30*/  HMMA.16816.F32 R12, R76, R82.reuse, R12 ;  /* 0x000000524c0c723c */ /* 0x080ff0000000180c */
[C---:B------:R-:W-:Y:S01]  /*db40*/  HMMA.16816.F32 R16, R72.reuse, R82, R16 ;  /* 0x000000524810723c */ /* 0x040fe20000001810 */
[----:B------:R-:W3:Y:S07]  /*db50*/  LDSM.16.MT88.4 R80, [R225+0x2000] ;  /* 0x00200000e150783b */ /* 0x000eee0000004200 */
[-C--:B-1----:R-:W-:Y:S08]  /*db60*/  HMMA.16816.F32 R20, R72, R88.reuse, R20 ;  /* 0x000000584814723c */ /* 0x082ff00000001814 */
[C---:B------:R-:W-:Y:S08]  /*db70*/  HMMA.16816.F32 R24, R76.reuse, R88, R24 ;  /* 0x000000584c18723c */ /* 0x040ff00000001818 */
[-C--:B------:R-:W-:Y:S08]  /*db80*/  HMMA.16816.F32 R28, R76, R90.reuse, R28 ;  /* 0x0000005a4c1c723c */ /* 0x080ff0000000181c */
[C---:B------:R-:W-:Y:S01]  /*db90*/  HMMA.16816.F32 R32, R72.reuse, R90, R32 ;  /* 0x0000005a4820723c */ /* 0x040fe20000001820 */
[----:B------:R-:W1:Y:S07]  /*dba0*/  LDSM.16.MT88.4 R88, [R229+0x2000] ;  /* 0x00200000e558783b */ /* 0x000e6e0000004200 */
[-C--:B----4-:R-:W-:Y:S08]  /*dbb0*/  HMMA.16816.F32 R36, R72, R92.reuse, R36 ;  /* 0x0000005c4824723c */ /* 0x090ff00000001824 */
        /* <DEDUP_REMOVED lines=11> */
[----:B------:R-:W-:Y:S02]  /*dc70*/  F2FP.PACK_AB R77, R249, R247 ;  /* 0x000000f7f94d723e */ /* 0x000fe400000000ff */
[----:B------:R-:W-:Y:S01]  /*dc80*/  F2FP.PACK_AB R72, R210, R208 ;  /* 0x000000d0d248723e */ /* 0x000fe200000000ff */
[----:B------:R-:W-:Y:S01]  /*dc90*/  FADD.FTZ R96, R125, R76 ;  /* 0x0000004c7d607221 */ /* 0x000fe20000010000 */
[----:B------:R-:W-:Y:S03]  /*dca0*/  F2FP.PACK_AB R73, R205, R206 ;  /* 0x000000cecd49723e */ /* 0x000fe600000000ff */
[----:B------:R-:W-:Y:S02]  /*dcb0*/  F2FP.PACK_AB R74, R212, R213 ;  /* 0x000000d5d44a723e */ /* 0x000fe400000000ff */
[----:B------:R-:W-:Y:S02]  /*dcc0*/  F2FP.PACK_AB R75, R203, R204 ;  /* 0x000000cccb4b723e */ /* 0x000fe400000000ff */
[----:B------:R-:W-:Y:S02]  /*dcd0*/  F2FP.PACK_AB R76, R117, R118 ;  /* 0x00000076754c723e */ /* 0x000fe400000000ff */
[----:B------:R-:W-:Y:S02]  /*dce0*/  F2FP.PACK_AB R79, R109, R251 ;  /* 0x000000fb6d4f723e */ /* 0x000fe400000000ff */
[----:B------:R-:W-:Y:S01]  /*dcf0*/  F2FP.PACK_AB R125, R111, R112 ;  /* 0x000000706f7d723e */ /* 0x000fe200000000ff */
        /* <DEDUP_REMOVED lines=26> */
[----:B------:R-:W-:Y:S01]  /*dea0*/  F2FP.PACK_AB R74, R220, R218 ;  /* 0x000000dadc4a723e */ /* 0x000fe200000000ff */
[----:B------:R-:W-:Y:S01]  /*deb0*/  FADD.FTZ R3, R132, R96 ;  /* 0x0000006084037221 */ /* 0x000fe20000010000 */
[----:B------:R-:W-:Y:S02]  /*dec0*/  F2FP.PACK_AB R75, R219, R217 ;  /* 0x000000d9db4b723e */ /* 0x000fe400000000ff */
[----:B------:R-:W-:Y:S01]  /*ded0*/  F2FP.PACK_AB R76, R221, R215 ;  /* 0x000000d7dd4c723e */ /* 0x000fe200000000ff */
[----:B------:R-:W-:Y:S01]  /*dee0*/  FADD.FTZ R3, R133, R3 ;  /* 0x0000000385037221 */ /* 0x000fe20000010000 */
[----:B------:R-:W-:Y:S02]  /*def0*/  F2FP.PACK_AB R79, R102, R103 ;  /* 0x00000067664f723e */ /* 0x000fe400000000ff */
[----:B-----5:R-:W-:Y:S01]  /*df00*/  F2FP.PACK_AB R127, R105, R107 ;  /* 0x0000006b697f723e */ /* 0x020fe200000000ff */
[-C--:B---3--:R-:W-:Y:S03]  /*df10*/  HMMA.16816.F32 R4, R72, R80.reuse, R4 ;  /* 0x000000504804723c */ /* 0x088fe60000001804 */
[----:B------:R-:W-:Y:S04]  /*df20*/  FADD.FTZ R3, R135, R3 ;  /* 0x0000000387037221 */ /* 0x000fe80000010000 */
[----:B------:R-:W-:Y:S01]  /*df30*/  FADD.FTZ R3, R137, R3 ;  /* 0x0000000389037221 */ /* 0x000fe20000010000 */
[C---:B------:R-:W-:Y:S01]  /*df40*/  HMMA.16816.F32 R8, R76.reuse, R80, R8 ;  /* 0x000000504c08723c */ /* 0x040fe20000001808 */
[----:B------:R-:W-:Y:S07]  /*df50*/  MUFU.EX2 R80, R148 ;  /* 0x0000009400507308 */ /* 0x000fee0000000800 */
[-C--:B------:R-:W-:Y:S03]  /*df60*/  HMMA.16816.F32 R12, R76, R82.reuse, R12 ;  /* 0x000000524c0c723c */ /* 0x080fe6000000180c */
[----:B------:R-:W3:Y:S05]  /*df70*/  MUFU.EX2 R81, R149 ;  /* 0x0000009500517308 */ /* 0x000eea0000000800 */
[C---:B------:R-:W-:Y:S05]  /*df80*/  HMMA.16816.F32 R16, R72.reuse, R82, R16 ;  /* 0x000000524810723c */ /* 0x040fea0000001810 */
[----:B------:R-:W-:Y:S03]  /*df90*/  MUFU.EX2 R82, R156 ;  /* 0x0000009c00527308 */ /* 0x000fe60000000800 */
[-C--:B-1----:R-:W-:Y:S07]  /*dfa0*/  HMMA.16816.F32 R20, R72, R88.reuse, R20 ;  /* 0x000000584814723c */ /* 0x082fee0000001814 */
[----:B------:R-:W1:Y:S01]  /*dfb0*/  MUFU.EX2 R83, R157 ;  /* 0x0000009d00537308 */ /* 0x000e620000000800 */
[C---:B------:R-:W-:Y:S04]  /*dfc0*/  HMMA.16816.F32 R24, R76.reuse, R88, R24 ;  /* 0x000000584c18723c */ /* 0x040fe80000001818 */
[----:B---3--:R-:W-:Y:S04]  /*dfd0*/  F2FP.PACK_AB R123, R80, R81 ;  /* 0x00000051507b723e */ /* 0x008fe800000000ff */
[-C--:B------:R-:W-:Y:S01]  /*dfe0*/  HMMA.16816.F32 R28, R76, R90.reuse, R28 ;  /* 0x0000005a4c1c723c */ /* 0x080fe2000000181c */
[----:B------:R-:W3:Y:S07]  /*dff0*/  MUFU.EX2 R88, R140 ;  /* 0x0000008c00587308 */ /* 0x000eee0000000800 */
[C---:B------:R-:W-:Y:S04]  /*e000*/  HMMA.16816.F32 R32, R72.reuse, R90, R32 ;  /* 0x0000005a4820723c */ /* 0x040fe80000001820 */
[----:B-1----:R-:W-:Y:S04]  /*e010*/  F2FP.PACK_AB R121, R82, R83 ;  /* 0x000000535279723e */ /* 0x002fe800000000ff */
[-C--:B----4-:R-:W-:Y:S08]  /*e020*/  HMMA.16816.F32 R36, R72, R92.reuse, R36 ;  /* 0x0000005c4824723c */ /* 0x090ff00000001824 */
[C---:B------:R-:W-:Y:S04]  /*e030*/  HMMA.16816.F32 R40, R76.reuse, R92, R40 ;  /* 0x0000005c4c28723c */ /* 0x040fe80000001828 */
[----:B---3--:R-:W-:Y:S04]  /*e040*/  F2FP.PACK_AB R122, R88, R99 ;  /* 0x00000063587a723e */ /* 0x008fe800000000ff */
[-C--:B------:R-:W-:Y:S08]  /*e050*/  HMMA.16816.F32 R44, R76, R94.reuse, R44 ;  /* 0x0000005e4c2c723c */ /* 0x080ff0000000182c */
[C---:B------:R-:W-:Y:S08]  /*e060*/  HMMA.16816.F32 R48, R72.reuse, R94, R48 ;  /* 0x0000005e4830723c */ /* 0x040ff00000001830 */
[-C--:B--2---:R-:W-:Y:S08]  /*e070*/  HMMA.16816.F32 R52, R72, R84.reuse, R52 ;  /* 0x000000544834723c */ /* 0x084ff00000001834 */
[C---:B------:R-:W-:Y:S01]  /*e080*/  HMMA.16816.F32 R56, R76.reuse, R84, R56 ;  /* 0x000000544c38723c */ /* 0x040fe20000001838 */
[----:B------:R-:W2:Y:S07]  /*e090*/  LDL R84, [R1+0x1c] ;  /* 0x00001c0001547983 */ /* 0x000eae0000100800 */
[-C--:B------:R-:W-:Y:S07]  /*e0a0*/  HMMA.16816.F32 R60, R76, R86.reuse, R60 ;  /* 0x000000564c3c723c */ /* 0x080fee000000183c */
[----:B------:R-:W-:Y:S01]  /*e0b0*/  FADD.FTZ R77, R189, R0 ;  /* 0x00000000bd4d7221 */ /* 0x000fe20000010000 */
[----:B------:R-:W-:Y:S04]  /*e0c0*/  HMMA.16816.F32 R64, R72, R86, R64 ;  /* 0x000000564840723c */ /* 0x000fe80000001840 */
[----:B------:R-:W-:Y:S03]  /*e0d0*/  FADD.FTZ R76, R191, R97 ;  /* 0x00000061bf4c7221 */ /* 0x000fe60000010000 */
[----:B------:R-:W-:Y:S01]  /*e0e0*/  FADD.FTZ R72, R131, R2 ;  /* 0x0000000283487221 */ /* 0x000fe20000010000 */
[-C--:B------:R-:W-:Y:S01]  /*e0f0*/  HMMA.16816.F32 R180, R124, R172.reuse, R4 ;  /* 0x000000ac7cb4723c */ /* 0x080fe20000001804 */
[----:B------:R-:W1:Y:S04]  /*e100*/  LDSM.16.MT88.4 R4, [R228+0x3000] ;  /* 0x00300000e404783b */ /* 0x000e680000004200 */
[----:B------:R-:W-:Y:S02]  /*e110*/  FADD.FTZ R2, R190, R77 ;  /* 0x0000004dbe027221 */ /* 0x000fe40000010000 */
[----:B------:R-:W-:Y:S01]  /*e120*/  FADD.FTZ R0, R184, R76 ;  /* 0x0000004cb8007221 */ /* 0x000fe20000010000 */
[C---:B------:R-:W-:Y:S04]  /*e130*/  HMMA.16816.F32 R148, R120.reuse, R172, R8 ;  /* 0x000000ac7894723c */ /* 0x040fe80000001808 */
[----:B------:R-:W-:Y:S03]  /*e140*/  FADD.FTZ R0, R200, R0 ;  /* 0x00000000c8007221 */ /* 0x000fe60000010000 */
[----:B------:R-:W-:Y:S01]  /*e150*/  FADD.FTZ R9, R134, R72 ;  /* 0x0000004886097221 */ /* 0x000fe20000010000 */
[-C--:B------:R-:W-:Y:S04]  /*e160*/  HMMA.16816.F32 R156, R120, R174.reuse, R12 ;  /* 0x000000ae789c723c */ /* 0x080fe8000000180c */
[----:B------:R-:W-:Y:S02]  /*e170*/  FADD.FTZ R8, R214, R2 ;  /* 0x00000002d6087221 */ /* 0x000fe40000010000 */
[----:B------:R-:W-:Y:S02]  /*e180*/  FADD.FTZ R2, R136, R9 ;  /* 0x0000000988027221 */ /* 0x000fe40000010000 */
[C---:B------:R-:W-:Y:S04]  /*e190*/  HMMA.16816.F32 R172, R124.reuse, R174, R16 ;  /* 0x000000ae7cac723c */ /* 0x040fe80000001810 */
[----:B------:R-:W-:Y:S02]  /*e1a0*/  FADD.FTZ R11, R201, R0 ;  /* 0x00000000c90b7221 */ /* 0x000fe40000010000 */
[----:B------:R-:W-:Y:S02]  /*e1b0*/  FADD.FTZ R0, R216, R8 ;  /* 0x00000008d8007221 */ /* 0x000fe40000010000 */
[-C--:B------:R-:W-:Y:S04]  /*e1c0*/  HMMA.16816.F32 R176, R124, R164.reuse, R20 ;  /* 0x000000a47cb0723c */ /* 0x080fe80000001814 */
[----:B------:R-:W-:Y:S02]  /*e1d0*/  FADD.FTZ R11, R208, R11 ;  /* 0x0000000bd00b7221 */ /* 0x000fe40000010000 */
[----:B------:R-:W-:Y:S01]  /*e1e0*/  FADD.FTZ R9, R118, R2 ;  /* 0x0000000276097221 */ /* 0x000fe20000010000 */
[----:B------:R-:W-:Y:S01]  /*e1f0*/  MOV R118, R69 ;  /* 0x0000004500767202 */ /* 0x000fe20000000f00 */
[----:B------:R-:W-:Y:S01]  /*e200*/  FADD.FTZ R10, R206, R3 ;  /* 0x00000003ce0a7221 */ /* 0x000fe20000010000 */
[C---:B------:R-:W-:Y:S04]  /*e210*/  HMMA.16816.F32 R140, R120.reuse, R164, R24 ;  /* 0x000000a4788c723c */ /* 0x040fe80000001818 */
[----:B------:R-:W-:Y:S02]  /*e220*/  FADD.FTZ R8, R247, R0 ;  /* 0x00000000f7087221 */ /* 0x000fe40000010000 */
[----:B------:R-:W-:Y:S02]  /*e230*/  FADD.FTZ R3, R210, R11 ;  /* 0x0000000bd2037221 */ /* 0x000fe40000010000 */
[----:B------:R-:W-:Y:S01]  /*e240*/  FADD.FTZ R0, R117, R9 ;  /* 0x0000000975007221 */ /* 0x000fe20000010000 */
[-C--:B------:R-:W-:Y:S03]  /*e250*/  HMMA.16816.F32 R144, R120, R166.reuse, R28 ;  /* 0x000000a67890723c */ /* 0x080fe6000000181c */
[----:B------:R-:W-:Y:S01]  /*e260*/  FADD.FTZ R2, R205, R10 ;  /* 0x0000000acd027221 */ /* 0x000fe20000010000 */
[----:B------:R-:W-:Y:S01]  /*e270*/  MOV R117, R70 ;  /* 0x0000004600757202 */ /* 0x000fe20000000f00 */
[----:B------:R-:W-:Y:S02]  /*e280*/  FADD.FTZ R11, R249, R8 ;  /* 0x00000008f90b7221 */ /* 0x000fe40000010000 */
[----:B------:R-:W-:Y:S01]  /*e290*/  FADD.FTZ R10, R213, R3 ;  /* 0x00000003d50a7221 */ /* 0x000fe20000010000 */
[C---:B------:R-:W-:Y:S04]  /*e2a0*/  HMMA.16816.F32 R164, R124.reuse, R166, R32 ;  /* 0x000000a67ca4723c */ /* 0x040fe80000001820 */
[----:B------:R-:W-:Y:S01]  /*e2b0*/  FADD.FTZ R8, R116, R0 ;  /* 0x0000000074087221 */ /* 0x000fe20000010000 */
[----:B------:R-:W-:Y:S01]  /*e2c0*/  MOV R116, R71 ;  /* 0x0000004700747202 */ /* 0x000fe20000000f00 */
        /* <DEDUP_REMOVED lines=18> */
[-C--:B-1----:R-:W-:Y:S03]  /*e3f0*/  HMMA.16816.F32 R152, R124, R4.reuse, R52 ;  /* 0x000000047c98723c */ /* 0x082fe60000001834 */
        /* <DEDUP_REMOVED lines=27> */
[----:B------:R-:W-:Y:S03]  /*e5b0*/  FADD.FTZ R0, R81, R0 ;  /* 0x0000000051007221 */ /* 0x000fe60000010000 */
[----:B------:R1:W-:Y:S01]  /*e5c0*/  STL [R1+0x20], R2 ;  /* 0x0000200201007387 */ /* 0x0003e20000100800 */
[----:B------:R-:W-:Y:S05]  /*e5d0*/  FADD.FTZ R0, R80, R0 ;  /* 0x0000000050007221 */ /* 0x000fea0000010000 */
[----:B------:R1:W-:Y:S01]  /*e5e0*/  STL [R1+0x2c], R0 ;  /* 0x00002c0001007387 */ /* 0x0003e20000100800 */
[C---:B--2---:R-:W-:Y:S02]  /*e5f0*/  ISETP.GT.AND P0, PT, R245.reuse, R84, PT ;  /* 0x00000054f500720c */ /* 0x044fe40003f04270 */
[----:B------:R-:W-:Y:S11]  /*e600*/  IADD3 R245, R245, -0x1, RZ ;  /* 0xfffffffff5f57810 */ /* 0x000ff60007ffe0ff */
[----:B-1----:R-:W-:-:S05]  /*e610*/  @P0 BRA `(.L_x_555) ;  /* 0xffff9c1000000947 */ /* 0x002fca000383ffff */
.L_x_544:
[----:B-1----:R-:W-:-:S13]  /*e620*/  ISETP.GE.AND P0, PT, R245, RZ, PT ;  /* 0x000000fff500720c */ /* 0x002fda0003f06270 */
[----:B------:R-:W-:Y:S05]  /*e630*/  @!P0 BRA `(.L_x_556) ;  /* 0x0000526000008947 */ /* 0x000fea0003800000 */
[----:B------:R-:W-:Y:S01]  /*e640*/  IMAD.MOV.U32 R118, RZ, RZ, R70 ;  /* 0x000000ffff767224 */ /* 0x000fe200078e0046 */
[----:B------:R-:W-:Y:S01]  /*e650*/  MOV R119, R68 ;  /* 0x0000004400777202 */ /* 0x000fe20000000f00 */
[----:B------:R-:W-:Y:S01]  /*e660*/  IMAD.MOV.U32 R117, RZ, RZ, R71 ;  /* 0x000000ffff757224 */ /* 0x000fe200078e0047 */
[----:B------:R-:W-:Y:S02]  /*e670*/  MOV R116, R69 ;  /* 0x0000004500747202 */ /* 0x000fe40000000f00 */
.L_x_563:
[----:B------:R-:W2:Y:S01]  /*e680*/  LDL.64 R6, [R1+0x48] ;  /* 0x0000480001067983 */ /* 0x000ea20000100a00 */
[----:B------:R-:W-:Y:S04]  /*e690*/  DEPBAR.LE SB0, 0x0 ;  /* 0x000080000000791a */ /* 0x000fe80000000000 */
[----:B------:R-:W3:Y:S01]  /*e6a0*/  LDL R5, [R1+0x58] ;  /* 0x0000580001057983 */ /* 0x000ee20000100800 */
[----:B------:R-:W-:Y:S01]  /*e6b0*/  WARPSYNC 0xffffffff ;  /* 0xffffffff00007948 */ /* 0x000fe20003800000 */
[----:B------:R-:W-:Y:S01]  /*e6c0*/  SHF.R.S32.HI R0, RZ, 0x1f, R252 ;  /* 0x0000001fff007819 */ /* 0x000fe200000114fc */
[----:B------:R-:W-:Y:S01]  /*e6d0*/  IMAD.WIDE.U32 R2, R252, c[0x0][0x208], RZ ;  /* 0x00008200fc027a25 */ /* 0x000fe200078e00ff */
[----:B------:R-:W-:Y:S01]  /*e6e0*/  BAR.SYNC.DEFER_BLOCKING 0x0 ;  /* 0x0000000000007b1d */ /* 0x000fe20000010000 */
[----:B------:R-:W-:Y:S02]  /*e6f0*/  SHF.R.S32.HI R4, RZ, 0x1f, R242 ;  /* 0x0000001fff047819 */ /* 0x000fe400000114f2 */
[----:B------:R-:W-:Y:S02]  /*e700*/  IMAD R0, R0, c[0x0][0x208], RZ ;  /* 0x0000820000007a24 */ /* 0x000fe400078e02ff */
[C---:B------:R-:W-:Y:S01]  /*e710*/  SHF.L.U64.HI R100, R242.reuse, 0x1, R4 ;  /* 0x00000001f2647819 */ /* 0x040fe20000010204 */
[----:B------:R-:W-:Y:S02]  /*e720*/  IMAD.SHL.U32 R104, R242, 0x2, RZ ;  /* 0x00000002f2687824 */ /* 0x000fe400078e00ff */
[----:B------:R-:W-:Y:S04]  /*e730*/  IMAD R0, R252, c[0x0][0x20c], R0 ;  /* 0x00008300fc007a24 */ /* 0x000fe800078e0200 */
[----:B------:R-:W-:Y:S01]  /*e740*/  IMAD.IADD R3, R3, 0x1, R0 ;  /* 0x0000000103037824 */ /* 0x000fe200078e0200 */
[----:B------:R-:W-:Y:S03]  /*e750*/  SHF.R.S32.HI R0, RZ, 0x1f, R244 ;  /* 0x0000001fff007819 */ /* 0x000fe600000114f4 */
[----:B------:R-:W-:Y:S04]  /*e760*/  IMAD.WIDE.U32 R2, R244, c[0x0][0x218], R2 ;  /* 0x00008600f4027a25 */ /* 0x000fe800078e0002 */
[----:B------:R-:W-:Y:S01]  /*e770*/  IMAD R0, R0, c[0x0][0x218], RZ ;  /* 0x0000860000007a24 */ /* 0x000fe200078e02ff */
[----:B------:R1:W4:Y:S03]  /*e780*/  LDSM.16.M88.4 R112, [R231] ;  /* 0x00000000e770783b */ /* 0x0003260000000200 */
[----:B------:R-:W-:Y:S01]  /*e790*/  IMAD R0, R244, c[0x0][0x21c], R0 ;  /* 0x00008700f4007a24 */ /* 0x000fe200078e0200 */
[----:B------:R1:W1:Y:S04]  /*e7a0*/  LDSM.16.M88.4 R108, [R231+0x2000] ;  /* 0x00200000e76c783b */ /* 0x0002680000000200 */
[----:B-----5:R1:W1:Y:S04]  /*e7b0*/  LDSM.16.M88.4 R16, [R224] ;  /* 0x00000000e010783b */ /* 0x0202680000000200 */
        /* <DEDUP_REMOVED lines=15> */
[----:B--2---:R-:W-:Y:S04]  /*e8b0*/  IADD3 R88, P0, R6, R2, RZ ;  /* 0x0000000206587210 */ /* 0x004fe80007f1e0ff */
[----:B---3--:R-:W-:Y:S02]  /*e8c0*/  IADD3.X R2, R5, R3, R0, P0, !PT ;  /* 0x0000000305027210 */ /* 0x008fe400007fe400 */
[C---:B------:R-:W-:Y:S04]  /*e8d0*/  LEA R0, P0, R88.reuse, c[0x0][0x1f8], 0x1 ;  /* 0x00007e0058007a11 */ /* 0x040fe800078008ff */
[----:B------:R-:W-:Y:S01]  /*e8e0*/  LEA.HI.X R88, R88, c[0x0][0x1fc], R2, 0x1, P0 ;  /* 0x00007f0058587a11 */ /* 0x000fe200000f0c02 */
[----:B------:R-:W-:-:S06]  /*e8f0*/  BRA.DIV ~URZ, `(.L_x_557) ;  /* 0x0000baf27f007947 */ /* 0x000fcc000b800000 */
[----:B-1--4-:R1:W2:Y:S02]  /*e900*/  SHFL.IDX PT, R85, R88, RZ, 0x181f ;  /* 0x00181fff58557589 */ /* 0x0122a400000e0000 */
.L_x_612:
[-C--:B------:R-:W-:Y:S01]  /*e910*/  HMMA.16816.F32 R4, R112, R16.reuse, RZ ;  /* 0x000000107004723c */ /* 0x080fe200000018ff */
[----:B------:R-:W3:Y:S01]  /*e920*/  SHFL.IDX PT, R84, R0, RZ, 0x181f ;  /* 0x00181fff00547589 */ /* 0x000ee200000e0000 */
[----:B------:R-:W-:Y:S06]  /*e930*/  BSSY B0, `(.L_x_558) ;  /* 0x00001d5000007945 */ /* 0x000fec0003800000 */
[C---:B------:R-:W-:Y:S01]  /*e940*/  HMMA.16816.F32 R8, R108.reuse, R16, RZ ;  /* 0x000000106c08723c */ /* 0x040fe200000018ff */
[----:B------:R-:W4:Y:S07]  /*e950*/  SHFL.IDX PT, R2, R0, 0x1, 0x181f ;  /* 0x00381f0000027f89 */ /* 0x000f2e00000e0000 */
[-C--:B------:R-:W-:Y:S01]  /*e960*/  HMMA.16816.F32 R12, R108, R18.reuse, RZ ;  /* 0x000000126c0c723c */ /* 0x080fe200000018ff */
[----:B------:R-:W5:Y:S07]  /*e970*/  SHFL.IDX PT, R3, R88, 0x1, 0x181f ;  /* 0x00381f0058037f89 */ /* 0x000f6e00000e0000 */
[C---:B------:R-:W-:Y:S01]  /*e980*/  HMMA.16816.F32 R16, R112.reuse, R18, RZ ;  /* 0x000000127010723c */ /* 0x040fe200000018ff */
[----:B------:R-:W1:Y:S07]  /*e990*/  SHFL.IDX PT, R90, R0, 0x2, 0x181f ;  /* 0x00581f00005a7f89 */ /* 0x000e6e00000e0000 */
[-C--:B------:R-:W-:Y:S01]  /*e9a0*/  HMMA.16816.F32 R20, R112, R32.reuse, RZ ;  /* 0x000000207014723c */ /* 0x080fe200000018ff */
[----:B------:R-:W-:Y:S07]  /*e9b0*/  SHFL.IDX PT, R86, R88, 0x2, 0x181f ;  /* 0x00581f0058567f89 */ /* 0x000fee00000e0000 */
[C---:B------:R-:W-:Y:S01]  /*e9c0*/  HMMA.16816.F32 R24, R108.reuse, R32, RZ ;  /* 0x000000206c18723c */ /* 0x040fe200000018ff */
[----:B------:R-:W2:Y:S07]  /*e9d0*/  SHFL.IDX PT, R94, R0, 0x3, 0x181f ;  /* 0x00781f00005e7f89 */ /* 0x000eae00000e0000 */
[-C--:B------:R-:W-:Y:S01]  /*e9e0*/  HMMA.16816.F32 R28, R108, R34.reuse, RZ ;  /* 0x000000226c1c723c */ /* 0x080fe200000018ff */
[----:B------:R-:W1:Y:S07]  /*e9f0*/  SHFL.IDX PT, R89, R88, 0x3, 0x181f ;  /* 0x00781f0058597f89 */ /* 0x000e6e00000e0000 */
[C---:B------:R-:W-:Y:S01]  /*ea00*/  HMMA.16816.F32 R32, R112.reuse, R34, RZ ;  /* 0x000000227020723c */ /* 0x040fe200000018ff */
[----:B------:R-:W1:Y:S07]  /*ea10*/  SHFL.IDX PT, R92, R0, 0x4, 0x181f ;  /* 0x00981f00005c7f89 */ /* 0x000e6e00000e0000 */
        /* <DEDUP_REMOVED lines=8> */
[-C--:B------:R-:W-:Y:S08]  /*eaa0*/  HMMA.16816.F32 R52, R112, R64.reuse, RZ ;  /* 0x000000407034723c */ /* 0x080ff000000018ff */
[C---:B------:R-:W-:Y:S08]  /*eab0*/  HMMA.16816.F32 R56, R108.reuse, R64, RZ ;  /* 0x000000406c38723c */ /* 0x040ff000000018ff */
[-C--:B------:R-:W-:Y:S01]  /*eac0*/  HMMA.16816.F32 R60, R108, R66.reuse, RZ ;  /* 0x000000426c3c723c */ /* 0x080fe200000018ff */
[-C--:B---3--:R-:W-:Y:S03]  /*ead0*/  IADD3 R84, P4, R84, R104.reuse, RZ ;  /* 0x0000006854547210 */ /* 0x088fe60007f9e0ff */
[----:B----4-:R-:W-:Y:S02]  /*eae0*/  IADD3 R2, P1, R2, R104, RZ ;  /* 0x0000006802027210 */ /* 0x010fe40007f3e0ff */
[-C--:B--2---:R-:W-:Y:S02]  /*eaf0*/  IADD3.X R85, R85, R100.reuse, RZ, P4, !PT ;  /* 0x0000006455557210 */ /* 0x084fe400027fe4ff */
[----:B-----5:R-:W-:Y:S01]  /*eb00*/  IADD3.X R3, R3, R100, RZ, P1, !PT ;  /* 0x0000006403037210 */ /* 0x020fe20000ffe4ff */
[C---:B------:R-:W-:Y:S02]  /*eb10*/  HMMA.16816.F32 R64, R112.reuse, R66, RZ ;  /* 0x000000427040723c */ /* 0x040fe400000018ff */
[----:B------:R2:W-:Y:S01]  /*eb20*/  LDGSTS.E.BYPASS.LTC128B.128 [R243+0x100], [R84.64], !P5 ;  /* 0x0010000054f37fae */ /* 0x0005e2000e901d46 */
[-C--:B-1----:R-:W-:Y:S02]  /*eb30*/  IADD3 R90, P0, R90, R104.reuse, RZ ;  /* 0x000000685a5a7210 */ /* 0x082fe40007f1e0ff */
[----:B------:R-:W-:Y:S02]  /*eb40*/  IADD3 R94, P6, R94, R104, RZ ;  /* 0x000000685e5e7210 */ /* 0x000fe40007fde0ff */
[-C--:B------:R-:W-:Y:S01]  /*eb50*/  IADD3.X R91, R86, R100.reuse, RZ, P0, !PT ;  /* 0x00000064565b7210 */ /* 0x080fe200007fe4ff */
[-C--:B------:R-:W-:Y:S01]  /*eb60*/  HMMA.16816.F32 R68, R112, R80.reuse, RZ ;  /* 0x000000507044723c */ /* 0x080fe200000018ff */
[----:B------:R-:W-:Y:S01]  /*eb70*/  IADD3.X R95, R89, R100, RZ, P6, !PT ;  /* 0x00000064595f7210 */ /* 0x000fe200037fe4ff */
[----:B------:R1:W-:Y:S02]  /*eb80*/  LDGSTS.E.BYPASS.LTC128B.128 [R243+0x900], [R2.64], !P5 ;  /* 0x0090000002f37fae */ /* 0x0003e4000e901d46 */
[-C--:B------:R-:W-:Y:S02]  /*eb90*/  IADD3 R92, P4, R92, R104.reuse, RZ ;  /* 0x000000685c5c7210 */ /* 0x080fe40007f9e0ff */
[-C--:B------:R-:W-:Y:S02]  /*eba0*/  IADD3 R102, P1, R102, R104.reuse, RZ ;  /* 0x0000006866667210 */ /* 0x080fe40007f3e0ff */
[----:B------:R-:W-:Y:S01]  /*ebb0*/  IADD3 R104, P0, R0, R104, RZ ;  /* 0x0000006800687210 */ /* 0x000fe20007f1e0ff */
[C---:B------:R-:W-:Y:S01]  /*ebc0*/  HMMA.16816.F32 R72, R108.reuse, R80, RZ ;  /* 0x000000506c48723c */ /* 0x040fe200000018ff */
[----:B------:R3:W-:Y:S02]  /*ebd0*/  LDGSTS.E.BYPASS.LTC128B.128 [R243+0x1100], [R90.64], !P5 ;  /* 0x011000005af37fae */ /* 0x0007e4000e901d46 */
[-C--:B------:R-:W-:Y:S02]  /*ebe0*/  IADD3.X R93, R93, R100.reuse, RZ, P4, !PT ;  /* 0x000000645d5d7210 */ /* 0x080fe400027fe4ff */
[-C--:B------:R-:W-:Y:S03]  /*ebf0*/  IADD3.X R103, R101, R100.reuse, RZ, P1, !PT ;  /* 0x0000006465677210 */ /* 0x080fe60000ffe4ff */
[-C--:B------:R-:W-:Y:S01]  /*ec00*/  HMMA.16816.F32 R76, R108, R82.reuse, RZ ;  /* 0x000000526c4c723c */ /* 0x080fe200000018ff */
[----:B------:R4:W-:Y:S07]  /*ec10*/  LDGSTS.E.BYPASS.LTC128B.128 [R243+0x1900], [R94.64], !P5 ;  /* 0x019000005ef37fae */ /* 0x0009ee000e901d46 */
[C---:B------:R-:W-:Y:S01]  /*ec20*/  HMMA.16816.F32 R80, R112.reuse, R82, RZ ;  /* 0x000000527050723c */ /* 0x040fe200000018ff */
[----:B------:R4:W-:Y:S07]  /*ec30*/  LDGSTS.E.BYPASS.LTC128B.128 [R243+0x2100], [R92.64], !P5 ;  /* 0x021000005cf37fae */ /* 0x0009ee000e901d46 */
[-C--:B--2---:R-:W-:Y:S01]  /*ec40*/  HMMA.16816.F32 R84, R112, R96.reuse, RZ ;  /* 0x000000607054723c */ /* 0x084fe200000018ff */
[----:B------:R2:W-:Y:S08]  /*ec50*/  LDGSTS.E.BYPASS.LTC128B.128 [R243+0x2900], [R102.64], !P5 ;  /* 0x0290000066f37fae */ /* 0x0005f0000e901d46 */
[----:B------:R3:W5:Y:S02]  /*ec60*/  SHFL.IDX PT, R0, R88, 0x6, 0x181f ;  /* 0x00d81f0058007f89 */ /* 0x00076400000e0000 */
[C---:B---3--:R-:W-:Y:S02]  /*ec70*/  HMMA.16816.F32 R88, R108.reuse, R96, RZ ;  /* 0x000000606c58723c */ /* 0x048fe400000018ff */
[----:B-----5:R-:W-:Y:S02]  /*ec80*/  IADD3.X R105, R0, R100, RZ, P0, !PT ;  /* 0x0000006400697210 */ /* 0x020fe400007fe4ff */
[----:B------:R-:W-:Y:S03]  /*ec90*/  ISETP.GE.AND P0, PT, R245, 0x1, PT ;  /* 0x00000001f500780c */ /* 0x000fe60003f06270 */
[----:B------:R3:W-:Y:S01]  /*eca0*/  LDGSTS.E.BYPASS.LTC128B.128 [R243+0x3100], [R104.64], !P5 ;  /* 0x0310000068f37fae */ /* 0x0007e2000e901d46 */
[-C--:B----4-:R-:W-:Y:S07]  /*ecb0*/  HMMA.16816.F32 R92, R108, R98.reuse, RZ ;  /* 0x000000626c5c723c */ /* 0x090fee00000018ff */
[----:B------:R-:W0:Y:S01]  /*ecc0*/  LDGDEPBAR ;  /* 0x00000000000079af */ /* 0x000e220000000000 */
[C---:B------:R-:W-:Y:S08]  /*ecd0*/  HMMA.16816.F32 R96, R112.reuse, R98, RZ ;  /* 0x000000627060723c */ /* 0x040ff000000018ff */
[-C--:B--2---:R-:W-:Y:S08]  /*ece0*/  HMMA.16816.F32 R100, R112, R184.reuse, RZ ;  /* 0x000000b87064723c */ /* 0x084ff000000018ff */
[C---:B---3--:R-:W-:Y:S08]  /*ecf0*/  HMMA.16816.F32 R104, R108.reuse, R184, RZ ;  /* 0x000000b86c68723c */ /* 0x048ff000000018ff */
[-C--:B------:R-:W-:Y:S08]  /*ed00*/  HMMA.16816.F32 R108, R108, R186.reuse, RZ ;  /* 0x000000ba6c6c723c */ /* 0x080ff000000018ff */
[----:B------:R-:W-:Y:S01]  /*ed10*/  HMMA.16816.F32 R112, R112, R186, RZ ;  /* 0x000000ba7070723c */ /* 0x000fe200000018ff */
[----:B------:R-:W-:Y:S07]  /*ed20*/  LDSM.16.M88.4 R184, [R232] ;  /* 0x00000000e8b8783b */ /* 0x000fee0000000200 */
[-C--:B------:R-:W-:Y:S08]  /*ed30*/  HMMA.16816.F32 R4, R188, R192.reuse, R4 ;  /* 0x000000c0bc04723c */ /* 0x080ff00000001804 */
[C---:B------:R-:W-:Y:S08]  /*ed40*/  HMMA.16816.F32 R8, R196.reuse, R192, R8 ;  /* 0x000000c0c408723c */ /* 0x040ff00000001808 */
[-C--:B------:R-:W-:Y:S08]  /*ed50*/  HMMA.16816.F32 R12, R196, R194.reuse, R12 ;  /* 0x000000c2c40c723c */ /* 0x080ff0000000180c */
[C---:B------:R-:W-:Y:S01]  /*ed60*/  HMMA.16816.F32 R16, R188.reuse, R194, R16 ;  /* 0x000000c2bc10723c */ /* 0x040fe20000001810 */
[----:B------:R-:W2:Y:S07]  /*ed70*/  LDSM.16.M88.4 R192, [R230] ;  /* 0x00000000e6c0783b */ /* 0x000eae0000000200 */
        /* <DEDUP_REMOVED lines=30> */
[----:B------:R-:W1:Y:S07]  /*ef60*/  LDSM.16.M88.4 R188, [R230+0x1800] ;  /* 0x00180000e6bc783b */ /* 0x000e6e0000000200 */
[-C--:B--2---:R-:W-:Y:S08]  /*ef70*/  HMMA.16816.F32 R4, R184, R192.reuse, R4 ;  /* 0x000000c0b804723c */ /* 0x084ff00000001804 */
[C---:B---3--:R-:W-:Y:S08]  /*ef80*/  HMMA.16816.F32 R8, R200.reuse, R192, R8 ;  /* 0x000000c0c808723c */ /* 0x048ff00000001808 */
        /* <DEDUP_REMOVED lines=8> */
[-C--:B-----5:R-:W-:Y:S08]  /*f010*/  HMMA.16816.F32 R36, R184, R208.reuse, R36 ;  /* 0x000000d0b824723c */ /* 0x0a0ff00000001824 */
[C---:B------:R-:W-:Y:S08]  /*f020*/  HMMA.16816.F32 R40, R200.reuse, R208, R40 ;  /* 0x000000d0c828723c */ /* 0x040ff00000001828 */
[-C--:B------:R-:W-:Y:S08]  /*f030*/  HMMA.16816.F32 R44, R200, R210.reuse, R44 ;  /* 0x000000d2c82c723c */ /* 0x080ff0000000182c */
[C---:B------:R-:W-:Y:S08]  /*f040*/  HMMA.16816.F32 R48, R184.reuse, R210, R48 ;  /* 0x000000d2b830723c */ /* 0x040ff00000001830 */
[-C--:B-1----:R-:W-:Y:S08]  /*f050*/  HMMA.16816.F32 R52, R184, R188.reuse, R52 ;  /* 0x000000bcb834723c */ /* 0x082ff00000001834 */
[C---:B------:R-:W-:Y:S08]  /*f060*/  HMMA.16816.F32 R56, R200.reuse, R188, R56 ;  /* 0x000000bcc838723c */ /* 0x040ff00000001838 */
[-C--:B------:R-:W-:Y:S08]  /*f070*/  HMMA.16816.F32 R60, R200, R190.reuse, R60 ;  /* 0x000000bec83c723c */ /* 0x080ff0000000183c */
[C---:B------:R-:W-:Y:S01]  /*f080*/  HMMA.16816.F32 R64, R184.reuse, R190, R64 ;  /* 0x000000beb840723c */ /* 0x040fe20000001840 */
[----:B------:R-:W1:Y:S07]  /*f090*/  LDSM.16.M88.4 R188, [R233+0x2000] ;  /* 0x00200000e9bc783b */ /* 0x000e6e0000000200 */
[-C--:B--2---:R-:W-:Y:S08]  /*f0a0*/  HMMA.16816.F32 R68, R184, R192.reuse, R68 ;  /* 0x000000c0b844723c */ /* 0x084ff00000001844 */
[C---:B------:R-:W-:Y:S08]  /*f0b0*/  HMMA.16816.F32 R72, R200.reuse, R192, R72 ;  /* 0x000000c0c848723c */ /* 0x040ff00000001848 */
[-C--:B------:R-:W-:Y:S08]  /*f0c0*/  HMMA.16816.F32 R76, R200, R194.reuse, R76 ;  /* 0x000000c2c84c723c */ /* 0x080ff0000000184c */
[C---:B------:R-:W-:Y:S08]  /*f0d0*/  HMMA.16816.F32 R80, R184.reuse, R194, R80 ;  /* 0x000000c2b850723c */ /* 0x040ff00000001850 */
[-C--:B------:R-:W-:Y:S08]  /*f0e0*/  HMMA.16816.F32 R84, R184, R196.reuse, R84 ;  /* 0x000000c4b854723c */ /* 0x080ff00000001854 */
[C---:B------:R-:W-:Y:S08]  /*f0f0*/  HMMA.16816.F32 R88, R200.reuse, R196, R88 ;  /* 0x000000c4c858723c */ /* 0x040ff00000001858 */
[-C--:B------:R-:W-:Y:S08]  /*f100*/  HMMA.16816.F32 R92, R200, R198.reuse, R92 ;  /* 0x000000c6c85c723c */ /* 0x080ff0000000185c */
[C---:B------:R-:W-:Y:S08]  /*f110*/  HMMA.16816.F32 R96, R184.reuse, R198, R96 ;  /* 0x000000c6b860723c */ /* 0x040ff00000001860 */
[-C--:B---3--:R-:W-:Y:S08]  /*f120*/  HMMA.16816.F32 R100, R184, R204.reuse, R100 ;  /* 0x000000ccb864723c */ /* 0x088ff00000001864 */
        /* <DEDUP_REMOVED lines=32> */
[----:B------:R1:W1:Y:S10]  /*f330*/  MUFU.TANH R218, R12 ;  /* 0x0000000c00da7308 */ /* 0x0002740000002400 */
[----:B------:R1:W1:Y:S01]  /*f340*/  MUFU.TANH R217, R13 ;  /* 0x0000000d00d97308 */ /* 0x0002620000002400 */
[----:B-----5:R-:W5:Y:S01]  /*f350*/  LDSM.16.M88.4 R8, [R227+0x1000] ;  /* 0x00100000e308783b */ /* 0x020f620000000200 */
[-C--:B----4-:R-:W-:Y:S08]  /*f360*/  HMMA.16816.F32 R20, R212, R4.reuse, R20 ;  /* 0x00000004d414723c */ /* 0x090ff00000001814 */
[----:B------:R4:W1:Y:S01]  /*f370*/  MUFU.TANH R223, R14 ;  /* 0x0000000e00df7308 */ /* 0x0008620000002400 */
[C---:B------:R-:W-:Y:S09]  /*f380*/  HMMA.16816.F32 R24, R188.reuse, R4, R24 ;  /* 0x00000004bc18723c */ /* 0x040ff20000001818 */
[----:B------:R4:W1:Y:S01]  /*f390*/  MUFU.TANH R222, R15 ;  /* 0x0000000f00de7308 */ /* 0x0008620000002400 */
[-C--:B------:R-:W-:Y:S08]  /*f3a0*/  HMMA.16816.F32 R28, R188, R6.reuse, R28 ;  /* 0x00000006bc1c723c */ /* 0x080ff0000000181c */
[C---:B------:R-:W-:Y:S01]  /*f3b0*/  HMMA.16816.F32 R32, R212.reuse, R6, R32 ;  /* 0x00000006d420723c */ /* 0x040fe20000001820 */
[----:B------:R4:W1:Y:S01]  /*f3c0*/  MUFU.TANH R185, R16 ;  /* 0x0000001000b97308 */ /* 0x0008620000002400 */
[----:B------:R-:W1:Y:S02]  /*f3d0*/  LDSM.16.M88.4 R4, [R227+0x1800] ;  /* 0x00180000e304783b */ /* 0x000e640000000200 */
[----:B------:R-:W-:Y:S02]  /*f3e0*/  FMUL.FTZ R20, R20, c[0x0][0x320] ;  /* 0x0000c80014147a20 */ /* 0x000fe40000410000 */
[----:B------:R-:W-:Y:S02]  /*f3f0*/  FMUL.FTZ R21, R21, c[0x0][0x320] ;  /* 0x0000c80015157a20 */ /* 0x000fe40000410000 */
[----:B------:R-:W-:Y:S03]  /*f400*/  FMUL.FTZ R22, R22, c[0x0][0x320] ;  /* 0x0000c80016167a20 */ /* 0x000fe60000410000 */
[----:B------:R4:W1:Y:S01]  /*f410*/  MUFU.TANH R184, R17 ;  /* 0x0000001100b87308 */ /* 0x0008620000002400 */
[----:B------:R-:W-:Y:S02]  /*f420*/  FMUL.FTZ R23, R23, c[0x0][0x320] ;  /* 0x0000c80017177a20 */ /* 0x000fe40000410000 */
[----:B------:R-:W-:Y:S01]  /*f430*/  FMUL.FTZ R24, R24, c[0x0][0x320] ;  /* 0x0000c80018187a20 */ /* 0x000fe20000410000 */
[-C--:B-----5:R-:W-:Y:S03]  /*f440*/  HMMA.16816.F32 R36, R212, R8.reuse, R36 ;  /* 0x00000008d424723c */ /* 0x0a0fe60000001824 */
[----:B------:R-:W-:Y:S02]  /*f450*/  FMUL.FTZ R25, R25, c[0x0][0x320] ;  /* 0x0000c80019197a20 */ /* 0x000fe40000410000 */
[----:B------:R-:W-:Y:S01]  /*f460*/  FMUL.FTZ R27, R27, c[0x0][0x320] ;  /* 0x0000c8001b1b7a20 */ /* 0x000fe20000410000 */
[----:B------:R4:W1:Y:S01]  /*f470*/  MUFU.TANH R202, R18 ;  /* 0x0000001200ca7308 */ /* 0x0008620000002400 */
        /* <DEDUP_REMOVED lines=10> */
[----:B------:R4:W2:Y:S01]  /*f520*/  MUFU.TANH R198, R20 ;  /* 0x0000001400c67308 */ /* 0x0008a20000002400 */
[----:B------:R-:W5:Y:S02]  /*f530*/  LDSM.16.M88.4 R8, [R227+0x2000] ;  /* 0x00200000e308783b */ /* 0x000f640000000200 */
[----:B------:R-:W-:Y:S02]  /*f540*/  FMUL.FTZ R34, R34, c[0x0][0x320] ;  /* 0x0000c80022227a20 */ /* 0x000fe40000410000 */
[----:B------:R-:W-:Y:S02]  /*f550*/  FMUL.FTZ R35, R35, c[0x0][0x320] ;  /* 0x0000c80023237a20 */ /* 0x000fe40000410000 */
[-C--:B-1----:R-:W-:Y:S03]  /*f560*/  HMMA.16816.F32 R52, R212, R4.reuse, R52 ;  /* 0x00000004d434723c */ /* 0x082fe60000001834 */
        /* <DEDUP_REMOVED lines=12> */
[----:B------:R-:W1:Y:S03]  /*f630*/  LDSM.16.M88.4 R4, [R227+0x2800] ;  /* 0x00280000e304783b */ /* 0x000e660000000200 */
[----:B------:R-:W-:Y:S02]  /*f640*/  FMUL.FTZ R42, R42, c[0x0][0x320] ;  /* 0x0000c8002a2a7a20 */ /* 0x000fe40000410000 */
[----:B------:R-:W-:Y:S02]  /*f650*/  FMUL.FTZ R43, R43, c[0x0][0x320] ;  /* 0x0000c8002b2b7a20 */ /* 0x000fe40000410000 */
[----:B------:R-:W-:Y:S01]  /*f660*/  FMUL.FTZ R44, R44, c[0x0][0x320] ;  /* 0x0000c8002c2c7a20 */ /* 0x000fe20000410000 */
[----:B------:R-:W1:Y:S01]  /*f670*/  MUFU.TANH R24, R24 ;  /* 0x0000001800187308 */ /* 0x000e620000002400 */
[-C--:B-----5:R-:W-:Y:S03]  /*f680*/  HMMA.16816.F32 R68, R212, R8.reuse, R68 ;  /* 0x00000008d444723c */ /* 0x0a0fe60000001844 */
[----:B------:R-:W-:Y:S02]  /*f690*/  FMUL.FTZ R45, R45, c[0x0][0x320] ;  /* 0x0000c8002d2d7a20 */ /* 0x000fe40000410000 */
[----:B------:R-:W-:Y:S02]  /*f6a0*/  FMUL.FTZ R46, R46, c[0x0][0x320] ;  /* 0x0000c8002e2e7a20 */ /* 0x000fe40000410000 */
[----:B------:R-:W-:Y:S01]  /*f6b0*/  FMUL.FTZ R47, R47, c[0x0][0x320] ;  /* 0x0000c8002f2f7a20 */ /* 0x000fe20000410000 */
[C---:B------:R-:W-:Y:S01]  /*f6c0*/  HMMA.16816.F32 R72, R188.reuse, R8, R72 ;  /* 0x00000008bc48723c */ /* 0x040fe20000001848 */
[----:B------:R-:W2:Y:S03]  /*f6d0*/  MUFU.TANH R25, R25 ;  /* 0x0000001900197308 */ /* 0x000ea60000002400 */
[----:B------:R-:W-:Y:S02]  /*f6e0*/  FMUL.FTZ R48, R48, c[0x0][0x320] ;  /* 0x0000c80030307a20 */ /* 0x000fe40000410000 */
[----:B------:R-:W-:Y:S02]  /*f6f0*/  FMUL.FTZ R49, R49, c[0x0][0x320] ;  /* 0x0000c80031317a20 */ /* 0x000fe40000410000 */
[-C--:B------:R-:W-:Y:S03]  /*f700*/  HMMA.16816.F32 R76, R188, R10.reuse, R76 ;  /* 0x0000000abc4c723c */ /* 0x080fe6000000184c */
[----:B------:R-:W2:Y:S01]  /*f710*/  MUFU.TANH R27, R27 ;  /* 0x0000001b001b7308 */ /* 0x000ea20000002400 */
[----:B------:R-:W-:Y:S02]  /*f720*/  FMUL.FTZ R50, R50, c[0x0][0x320] ;  /* 0x0000c80032327a20 */ /* 0x000fe40000410000 */
[----:B------:R-:W-:Y:S02]  /*f730*/  FMUL.FTZ R51, R51, c[0x0][0x320] ;  /* 0x0000c80033337a20 */ /* 0x000fe40000410000 */
[C---:B------:R-:W-:Y:S01]  /*f740*/  HMMA.16816.F32 R80, R212.reuse, R10, R80 ;  /* 0x0000000ad450723c */ /* 0x040fe20000001850 */
[----:B------:R-:W5:Y:S01]  /*f750*/  LDSM.16.M88.4 R8, [R227+0x3000] ;  /* 0x00300000e308783b */ /* 0x000f620000000200 */
[----:B------:R-:W-:Y:S04]  /*f760*/  DEPBAR.LE SB0, 0x0 ;  /* 0x000080000000791a */ /* 0x000fe80000000000 */
[----:B------:R-:W2:Y:S01]  /*f770*/  MUFU.TANH R28, R28 ;  /* 0x0000001c001c7308 */ /* 0x000ea20000002400 */
[----:B------:R-:W-:Y:S01]  /*f780*/  FMUL.FTZ R52, R52, c[0x0][0x320] ;  /* 0x0000c80034347a20 */ /* 0x000fe20000410000 */
[-C--:B-1----:R-:W-:Y:S01]  /*f790*/  HMMA.16816.F32 R84, R212, R4.reuse, R84 ;  /* 0x00000004d454723c */ /* 0x082fe20000001854 */
[----:B------:R-:W-:Y:S04]  /*f7a0*/  BAR.SYNC.DEFER_BLOCKING 0x0 ;  /* 0x0000000000007b1d */ /* 0x000fe80000010000 */
[----:B------:R-:W-:Y:S02]  /*f7b0*/  FMUL.FTZ R53, R53, c[0x0][0x320] ;  /* 0x0000c80035357a20 */ /* 0x000fe40000410000 */
[----:B------:R-:W-:Y:S01]  /*f7c0*/  FMUL.FTZ R54, R54, c[0x0][0x320] ;  /* 0x0000c80036367a20 */ /* 0x000fe20000410000 */
[----:B------:R-:W1:Y:S01]  /*f7d0*/  MUFU.TANH R29, R29 ;  /* 0x0000001d001d7308 */ /* 0x000e620000002400 */
[C---:B------:R-:W-:Y:S04]  /*f7e0*/  HMMA.16816.F32 R88, R188.reuse, R4, R88 ;  /* 0x00000004bc58723c */ /* 0x040fe80000001858 */
[----:B------:R-:W-:Y:S02]  /*f7f0*/  FMUL.FTZ R55, R55, c[0x0][0x320] ;  /* 0x0000c80037377a20 */ /* 0x000fe40000410000 */
[----:B------:R-:W-:Y:S02]  /*f800*/  FMUL.FTZ R56, R56, c[0x0][0x320] ;  /* 0x0000c80038387a20 */ /* 0x000fe40000410000 */
[-C--:B------:R-:W-:Y:S01]  /*f810*/  HMMA.16816.F32 R92, R188, R6.reuse, R92 ;  /* 0x00000006bc5c723c */ /* 0x080fe2000000185c */
[----:B------:R-:W1:Y:S03]  /*f820*/  MUFU.TANH R30, R30 ;  /* 0x0000001e001e7308 */ /* 0x000e660000002400 */
[----:B------:R-:W-:Y:S02]  /*f830*/  FMUL.FTZ R57, R57, c[0x0][0x320] ;  /* 0x0000c80039397a20 */ /* 0x000fe40000410000 */
[----:B------:R-:W-:Y:S02]  /*f840*/  FMUL.FTZ R59, R59, c[0x0][0x320] ;  /* 0x0000c8003b3b7a20 */ /* 0x000fe40000410000 */
[C---:B------:R-:W-:Y:S03]  /*f850*/  HMMA.16816.F32 R96, R212.reuse, R6, R96 ;  /* 0x00000006d460723c */ /* 0x040fe60000001860 */
[----:B------:R-:W1:Y:S01]  /*f860*/  MUFU.TANH R31, R31 ;  /* 0x0000001f001f7308 */ /* 0x000e620000002400 */
[----:B------:R-:W-:Y:S02]  /*f870*/  FMUL.FTZ R60, R60, c[0x0][0x320] ;  /* 0x0000c8003c3c7a20 */ /* 0x000fe40000410000 */
[----:B------:R-:W-:Y:S02]  /*f880*/  FMUL.FTZ R61, R61, c[0x0][0x320] ;  /* 0x0000c8003d3d7a20 */ /* 0x000fe40000410000 */
[-C--:B-----5:R-:W-:Y:S04]  /*f890*/  HMMA.16816.F32 R100, R212, R8.reuse, R100 ;  /* 0x00000008d464723c */ /* 0x0a0fe80000001864 */
[----:B------:R-:W-:Y:S01]  /*f8a0*/  FMUL.FTZ R62, R62, c[0x0][0x320] ;  /* 0x0000c8003e3e7a20 */ /* 0x000fe20000410000 */
[----:B------:R-:W1:Y:S01]  /*f8b0*/  MUFU.TANH R32, R32 ;  /* 0x0000002000207308 */ /* 0x000e620000002400 */
        /* <DEDUP_REMOVED lines=9> */
[----:B------:R-:W1:Y:S03]  /*f950*/  MUFU.TANH R34, R34 ;  /* 0x0000002200227308 */ /* 0x000e660000002400 */
[----:B------:R-:W-:Y:S02]  /*f960*/  FMUL.FTZ R72, R72, c[0x0][0x320] ;  /* 0x0000c80048487a20 */ /* 0x000fe40000410000 */
[----:B------:R-:W-:Y:S02]  /*f970*/  FMUL.FTZ R73, R73, c[0x0][0x320] ;  /* 0x0000c80049497a20 */ /* 0x000fe40000410000 */
[----:B------:R-:W-:Y:S03]  /*f980*/  FMUL.FTZ R74, R74, c[0x0][0x320] ;  /* 0x0000c8004a4a7a20 */ /* 0x000fe60000410000 */
        /* <DEDUP_REMOVED lines=56> */
[----:B------:R-:W-:Y:S07]  /*fd10*/  FMUL.FTZ R92, R92, c[0x0][0x320] ;  /* 0x0000c8005c5c7a20 */ /* 0x000fee0000410000 */
        /* <DEDUP_REMOVED lines=71> */
[----:B------:R-:W1:Y:S01]  /*10190*/  MUFU.TANH R115, R115 ;  /* 0x0000007300737308 */ /* 0x000e620000002400 */
[----:B------:R-:W-:-:S05]  /*101a0*/  @!P0 BRA `(.L_x_559) ;  /* 0x000004d000008947 */ /* 0x000fca0003800000 */
[----:B--234-:R-:W-:Y:S01]  /*101b0*/  IMAD.MOV.U32 R244, RZ, RZ, RZ ;  /* 0x000000fffff47224 */ /* 0x01cfe200078e00ff */
[----:B------:R-:W2:Y:S01]  /*101c0*/  LDL R3, [R1+0x34] ;  /* 0x0000340001037983 */ /* 0x000ea20000100800 */
[----:B------:R-:W-:Y:S03]  /*101d0*/  IMAD.SHL.U32 R7, R242, 0x2, RZ ;  /* 0x00000002f2077824 */ /* 0x000fe600078e00ff */
[----:B------:R-:W3:Y:S04]  /*101e0*/  LDL R249, [R1+0x30] ;  /* 0x0000300001f97983 */ /* 0x000ee80000100800 */
[----:B------:R-:W4:Y:S04]  /*101f0*/  LDL.64 R208, [R1+0x40] ;  /* 0x0000400001d07983 */ /* 0x000f280000100a00 */
        /* <DEDUP_REMOVED lines=9> */
[----:B-----5:R-:W-:Y:S02]  /*10290*/  @!P2 LEA.HI.X.SX32 R5, R4, R247, 0x1, P0 ;  /* 0x000000f70405a211 */ /* 0x020fe400000f0eff */
[C---:B------:R-:W-:Y:S02]  /*102a0*/  @!P2 LEA R2, P0, R3.reuse, c[0x0][0x2a0], 0x2 ;  /* 0x0000a8000302aa11 */ /* 0x040fe400078010ff */
[----:B------:R-:W-:Y:S02]  /*102b0*/  SHF.R.S32.HI R247, RZ, 0x1f, R242 ;  /* 0x0000001ffff77819 */ /* 0x000fe400000114f2 */
[----:B------:R-:W-:Y:S02]  /*102c0*/  @!P2 LEA.HI.X R3, R3, c[0x0][0x2a4], R5, 0x2, P0 ;  /* 0x0000a9000303aa11 */ /* 0x000fe400000f1405 */
[----:B------:R-:W-:Y:S03]  /*102d0*/  SHF.L.U64.HI R5, R242, 0x1, R247 ;  /* 0x00000001f2057819 */ /* 0x000fe600000102f7 */
[----:B------:R2:W3:Y:S02]  /*102e0*/  @!P2 LDG.E R244, [R2.64] ;  /* 0x0000000602f4a981 */ /* 0x0004e4000c1e1900 */
[----:B--2---:R-:W-:Y:S04]  /*102f0*/  IMAD.MOV R2, RZ, RZ, -R4 ;  /* 0x000000ffff027224 */ /* 0x004fe800078e0a04 */
[----:B------:R-:W-:Y:S04]  /*10300*/  IMAD R252, R2, c[0x0][0x2b8], R0 ;  /* 0x0000ae0002fc7a24 */ /* 0x000fe800078e0200 */
[----:B------:R-:W-:Y:S01]  /*10310*/  IMAD.WIDE.U32 R2, R252, c[0x0][0x1e0], RZ ;  /* 0x00007800fc027a25 */ /* 0x000fe200078e00ff */
[----:B------:R-:W-:Y:S05]  /*10320*/  SHF.R.S32.HI R0, RZ, 0x1f, R252 ;  /* 0x0000001fff007819 */ /* 0x000fea00000114fc */
[----:B------:R-:W-:Y:S04]  /*10330*/  IMAD R0, R0, c[0x0][0x1e0], RZ ;  /* 0x0000780000007a24 */ /* 0x000fe800078e02ff */
[----:B------:R-:W-:Y:S04]  /*10340*/  IMAD R0, R252, c[0x0][0x1e4], R0 ;  /* 0x00007900fc007a24 */ /* 0x000fe800078e0200 */
[----:B------:R-:W-:Y:S01]  /*10350*/  IMAD.IADD R3, R3, 0x1, R0 ;  /* 0x0000000103037824 */ /* 0x000fe200078e0200 */
[----:B---3--:R-:W-:Y:S03]  /*10360*/  SHF.R.S32.HI R4, RZ, 0x1f, R244 ;  /* 0x0000001fff047819 */ /* 0x008fe600000114f4 */
        /* <DEDUP_REMOVED lines=8> */
[----:B------:R2:W3:Y:S02]  /*103f0*/  SHFL.IDX PT, R6, R0, RZ, 0x181f ;  /* 0x00181fff00067589 */ /* 0x0004e400000e0000 */
.L_x_613:
[----:B------:R-:W-:-:S05]  /*10400*/  BRA.DIV ~URZ, `(.L_x_561) ;  /* 0x0000a0b27f007947 */ /* 0x000fca000b800000 */
[----:B------:R-:W4:Y:S02]  /*10410*/  SHFL.IDX PT, R2, R4, RZ, 0x181f ;  /* 0x00181fff04027589 */ /* 0x000f2400000e0000 */
[-C--:B----4-:R-:W-:Y:S05]  /*10420*/  IADD3 R2, P0, R2, R7.reuse, RZ ;  /* 0x0000000702027210 */ /* 0x090fea0007f1e0ff */
[--C-:B---3--:R-:W-:Y:S05]  /*10430*/  IMAD.X R3, R6, 0x1, R5.reuse, P0 ;  /* 0x0000000106037824 */ /* 0x108fea00000e0605 */
[----:B------:R-:W-:Y:S01]  /*10440*/  @!PT LDS RZ, [RZ] ;  /* 0x00000000fffff984 */ /* 0x000fe20000000800 */
[----:B------:R-:W-:Y:S01]  /*10450*/  @!PT LDS RZ, [RZ] ;  /* 0x00000000fffff984 */ /* 0x000fe20000000800 */
[----:B------:R3:W-:Y:S04]  /*10460*/  LDGSTS.E.BYPASS.LTC128B.128 [R243+0x3900], [R2.64], !P5 ;  /* 0x0390000002f37fae */ /* 0x0007e8000e901d46 */
[----:B---3--:R-:W3:Y:S04]  /*10470*/  SHFL.IDX PT, R2, R4, 0x1, 0x181f ;  /* 0x00381f0004027f89 */ /* 0x008ee800000e0000 */
[----:B------:R-:W4:Y:S01]  /*10480*/  SHFL.IDX PT, R3, R0, 0x1, 0x181f ;  /* 0x00381f0000037f89 */ /* 0x000f2200000e0000 */
[-C--:B---3--:R-:W-:Y:S05]  /*10490*/  IADD3 R2, P0, R2, R7.reuse, RZ ;  /* 0x0000000702027210 */ /* 0x088fea0007f1e0ff */
[--C-:B----4-:R-:W-:Y:S05]  /*104a0*/  IMAD.X R3, R3, 0x1, R5.reuse, P0 ;  /* 0x0000000103037824 */ /* 0x110fea00000e0605 */
        /* <DEDUP_REMOVED lines=17> */
[----:B------:R-:W4:Y:S04]  /*105c0*/  SHFL.IDX PT, R3, R0, 0x5, 0x181f ;  /* 0x00b81f0000037f89 */ /* 0x000f2800000e0000 */
[----:B------:R-:W2:Y:S04]  /*105d0*/  SHFL.IDX PT, R4, R4, 0x6, 0x181f ;  /* 0x00d81f0004047f89 */ /* 0x000ea800000e0000 */
[----:B--2---:R-:W2:Y:S01]  /*105e0*/  SHFL.IDX PT, R0, R0, 0x6, 0x181f ;  /* 0x00d81f0000007f89 */ /* 0x004ea200000e0000 */
[----:B---3--:R-:W-:Y:S05]  /*105f0*/  IADD3 R2, P0, R2, R7, RZ ;  /* 0x0000000702027210 */ /* 0x008fea0007f1e0ff */
[----:B----4-:R-:W-:Y:S05]  /*10600*/  IMAD.X R3, R3, 0x1, R5, P0 ;  /* 0x0000000103037824 */ /* 0x010fea00000e0605 */
[----:B------:R3:W-:Y:S03]  /*10610*/  LDGSTS.E.BYPASS.LTC128B.128 [R243+0x6100], [R2.64], !P5 ;  /* 0x0610000002f37fae */ /* 0x0007e6000e901d46 */
.L_x_614:
[----:B---3--:R-:W-:Y:S04]  /*10620*/  IADD3 R2, P0, R4, R7, RZ ;  /* 0x0000000704027210 */ /* 0x008fe80007f1e0ff */
[----:B--2---:R-:W-:Y:S05]  /*10630*/  IADD3.X R3, R0, R5, RZ, P0, !PT ;  /* 0x0000000500037210 */ /* 0x004fea00007fe4ff */
[----:B------:R-:W-:Y:S01]  /*10640*/  @!PT LDS RZ, [RZ] ;  /* 0x00000000fffff984 */ /* 0x000fe20000000800 */
[----:B------:R-:W-:Y:S01]  /*10650*/  @!PT LDS RZ, [RZ] ;  /* 0x00000000fffff984 */ /* 0x000fe20000000800 */
[----:B------:R-:W-:Y:S01]  /*10660*/  @!PT LDS RZ, [RZ] ;  /* 0x00000000fffff984 */ /* 0x000fe20000000800 */
[----:B------:R2:W-:Y:S04]  /*10670*/  LDGSTS.E.BYPASS.LTC128B.128 [R243+0x6900], [R2.64], !P5 ;  /* 0x0690000002f37fae */ /* 0x0005e8000e901d46 */
.L_x_559:
[----:B--234-:R-:W-:Y:S05]  /*10680*/  BSYNC B0 ;  /* 0x0000000000007941 */ /* 0x01cfea0003800000 */
.L_x_558:
        /* <DEDUP_REMOVED lines=113> */
[----:B------:R-:W-:-:S05]  /*10da0*/  BRA.DIV ~URZ, `(.L_x_562) ;  /* 0x00009de27f007947 */ /* 0x000fca000b800000 */
[----:B------:R-:W-:Y:S04]  /*10db0*/  SHFL.BFLY PT, R0, R4, 0x2, 0x1f ;  /* 0x0c401f0004007f89 */ /* 0x000fe800000e0000 */
[----:B------:R-:W1:Y:S02]  /*10dc0*/  SHFL.BFLY PT, R2, R70, 0x2, 0x1f ;  /* 0x0c401f0046027f89 */ /* 0x000e6400000e0000 */
[----:B-1----:R-:W-:Y:S02]  /*10dd0*/  FMNMX.FTZ R70, R70, R2, !PT ;  /* 0x0000000246467209 */ /* 0x002fe40007810000 */
[----:B------:R-:W-:Y:S02]  /*10de0*/  FMNMX.FTZ R4, R4, R0, !PT ;  /* 0x0000000004047209 */ /* 0x000fe40007810000 */
[----:B------:R-:W1:Y:S04]  /*10df0*/  SHFL.BFLY PT, R0, R69, 0x2, 0x1f ;  /* 0x0c401f0045007f89 */ /* 0x000e6800000e0000 */
[----:B------:R-:W2:Y:S04]  /*10e00*/  SHFL.BFLY PT, R71, R4, 0x1, 0x1f ;  /* 0x0c201f0004477f89 */ /* 0x000ea800000e0000 */
[----:B------:R-:W3:Y:S01]  /*10e10*/  SHFL.BFLY PT, R2, R70, 0x1, 0x1f ;  /* 0x0c201f0046027f89 */ /* 0x000ee200000e0000 */
[----:B-1----:R-:W-:Y:S02]  /*10e20*/  FMNMX.FTZ R69, R69, R0, !PT ;  /* 0x0000000045457209 */ /* 0x002fe40007810000 */
[----:B--2---:R-:W-:Y:S02]  /*10e30*/  FMNMX.FTZ R71, R4, R71, !PT ;  /* 0x0000004704477209 */ /* 0x004fe40007810000 */
[----:B------:R-:W1:Y:S01]  /*10e40*/  SHFL.BFLY PT, R4, R5, 0x2, 0x1f ;  /* 0x0c401f0005047f89 */ /* 0x000e6200000e0000 */
[----:B---3--:R-:W-:Y:S03]  /*10e50*/  FMNMX.FTZ R70, R70, R2, !PT ;  /* 0x0000000246467209 */ /* 0x008fe60007810000 */
[----:B------:R-:W2:Y:S01]  /*10e60*/  SHFL.BFLY PT, R2, R69, 0x1, 0x1f ;  /* 0x0c201f0045027f89 */ /* 0x000ea200000e0000 */
[----:B-1----:R-:W-:Y:S02]  /*10e70*/  FMNMX.FTZ R4, R5, R4, !PT ;  /* 0x0000000405047209 */ /* 0x002fe40007810000 */
[----:B--2---:R-:W-:Y:S03]  /*10e80*/  FMNMX.FTZ R69, R69, R2, !PT ;  /* 0x0000000245457209 */ /* 0x004fe60007810000 */
[----:B------:R1:W2:Y:S04]  /*10e90*/  SHFL.BFLY PT, R0, R4, 0x1, 0x1f ;  /* 0x0c201f0004007f89 */ /* 0x0002a800000e0000 */
.L_x_615:
[----:B--2---:R-:W-:Y:S01]  /*10ea0*/  FMNMX.FTZ R68, R0, R4, !PT ;  /* 0x0000000400447209 */ /* 0x004fe20007810000 */
[----:B------:R-:W-:Y:S01]  /*10eb0*/  FADD.FTZ R0, -R70, R118 ;  /* 0x0000007646007221 */ /* 0x000fe20000010100 */
[----:B------:R-:W2:Y:S01]  /*10ec0*/  LDL.LU R88, [R1+0x20] ;  /* 0x0000200001587983 */ /* 0x000ea20000300800 */
[----:B------:R-:W-:Y:S01]  /*10ed0*/  FMUL.FTZ R5, R69, c[0x0][0x2d0] ;  /* 0x0000b40045057a20 */ /* 0x000fe20000410000 */
[----:B------:R-:W-:Y:S01]  /*10ee0*/  WARPSYNC 0xffffffff ;  /* 0xffffffff00007948 */ /* 0x000fe20003800000 */
[----:B------:R-:W-:Y:S01]  /*10ef0*/  FMUL.FTZ R0, R0, c[0x0][0x2d0] ;  /* 0x0000b40000007a20 */ /* 0x000fe20000410000 */
[----:B------:R-:W-:Y:S01]  /*10f00*/  ISETP.GT.AND P0, PT, R245, RZ, PT ;  /* 0x000000fff500720c */ /* 0x000fe20003f04270 */
[--C-:B------:R-:W-:Y:S02]  /*10f10*/  FFMA.FTZ R6, R186, c[0x0][0x2d0], -R5.reuse ;  /* 0x0000b400ba067a23 */ /* 0x100fe40000010805 */
[----:B------:R3:W-:Y:S01]  /*10f20*/  MUFU.EX2 R58, R0 ;  /* 0x00000000003a7308 */ /* 0x0007e20000000800 */
[--C-:B------:R-:W-:Y:S02]  /*10f30*/  FFMA.FTZ R92, R24, c[0x0][0x2d0], -R5.reuse ;  /* 0x0000b400185c7a23 */ /* 0x100fe40000010805 */
[--C-:B------:R-:W-:Y:S02]  /*10f40*/  FFMA.FTZ R91, R25, c[0x0][0x2d0], -R5.reuse ;  /* 0x0000b400195b7a23 */ /* 0x100fe40000010805 */
[--C-:B------:R-:W-:Y:S02]  /*10f50*/  FFMA.FTZ R90, R28, c[0x0][0x2d0], -R5.reuse ;  /* 0x0000b4001c5a7a23 */ /* 0x100fe40000010805 */
[--C-:B------:R-:W-:Y:S02]  /*10f60*/  FFMA.FTZ R89, R29, c[0x0][0x2d0], -R5.reuse ;  /* 0x0000b4001d597a23 */ /* 0x100fe40000010805 */
[----:B-1----:R-:W-:Y:S01]  /*10f70*/  FMUL.FTZ R4, R71, c[0x0][0x2d0] ;  /* 0x0000b40047047a20 */ /* 0x002fe20000410000 */
[----:B------:R1:W-:Y:S01]  /*10f80*/  MUFU.EX2 R248, R6 ;  /* 0x0000000600f87308 */ /* 0x0003e20000000800 */
[----:B------:R-:W-:Y:S02]  /*10f90*/  FADD.FTZ R2, -R69, R116 ;  /* 0x0000007445027221 */ /* 0x000fe40000010100 */
[--C-:B------:R-:W-:Y:S02]  /*10fa0*/  FFMA.FTZ R10, R184, c[0x0][0x2d0], -R4.reuse ;  /* 0x0000b400b80a7a23 */ /* 0x100fe40000010804 */
[--C-:B------:R-:W-:Y:S02]  /*10fb0*/  FFMA.FTZ R213, R84, c[0x0][0x2d0], -R4.reuse ;  /* 0x0000b40054d57a23 */ /* 0x100fe40000010804 */
        /* <DEDUP_REMOVED lines=30> */
[----:B------:R-:W-:Y:S02]  /*111a0*/  FFMA.FTZ R33, R113, c[0x0][0x2d0], -R4 ;  /* 0x0000b40071217a23 */ /* 0x000fe40000010804 */
[----:B------:R-:W-:Y:S01]  /*111b0*/  FMUL.FTZ R4, R70, c[0x0][0x2d0] ;  /* 0x0000b40046047a20 */ /* 0x000fe20000410000 */
[----:B------:R-:W-:Y:S01]  /*111c0*/  MUFU.EX2 R196, R196 ;  /* 0x000000c400c47308 */ /* 0x000fe20000000800 */
[----:B------:R-:W-:Y:S02]  /*111d0*/  FMUL.FTZ R3, R2, c[0x0][0x2d0] ;  /* 0x0000b40002037a20 */ /* 0x000fe40000410000 */
[--C-:B---3--:R-:W-:Y:S02]  /*111e0*/  FFMA.FTZ R0, R204, c[0x0][0x2d0], -R4.reuse ;  /* 0x0000b400cc007a23 */ /* 0x108fe40000010804 */
[--C-:B-1----:R-:W-:Y:S02]  /*111f0*/  FFMA.FTZ R6, R203, c[0x0][0x2d0], -R4.reuse ;  /* 0x0000b400cb067a23 */ /* 0x102fe40000010804 */
[--C-:B------:R-:W-:Y:S02]  /*11200*/  FFMA.FTZ R184, R34, c[0x0][0x2d0], -R4.reuse ;  /* 0x0000b40022b87a23 */ /* 0x100fe40000010804 */
[----:B------:R-:W3:Y:S01]  /*11210*/  LDL.LU R34, [R1+0x24] ;  /* 0x0000240001227983 */ /* 0x000ee20000300800 */
[----:B------:R1:W-:Y:S01]  /*11220*/  MUFU.EX2 R18, R0 ;  /* 0x0000000000127308 */ /* 0x0003e20000000800 */
[--C-:B------:R-:W-:Y:S02]  /*11230*/  FFMA.FTZ R185, R23, c[0x0][0x2d0], -R4.reuse ;  /* 0x0000b40017b97a23 */ /* 0x100fe40000010804 */
[--C-:B------:R-:W-:Y:S02]  /*11240*/  FFMA.FTZ R85, R44, c[0x0][0x2d0], -R5.reuse ;  /* 0x0000b4002c557a23 */ /* 0x100fe40000010805 */
[--C-:B------:R-:W-:Y:S02]  /*11250*/  FFMA.FTZ R84, R45, c[0x0][0x2d0], -R5.reuse ;  /* 0x0000b4002d547a23 */ /* 0x100fe40000010805 */
[--C-:B------:R-:W-:Y:S02]  /*11260*/  FFMA.FTZ R81, R114, c[0x0][0x2d0], -R4.reuse ;  /* 0x0000b40072517a23 */ /* 0x100fe40000010804 */
[----:B------:R-:W-:Y:S01]  /*11270*/  FFMA.FTZ R114, R61, c[0x0][0x2d0], -R5 ;  /* 0x0000b4003d727a23 */ /* 0x000fe20000010805 */
[----:B------:R5:W-:Y:S01]  /*11280*/  MUFU.EX2 R23, R6 ;  /* 0x0000000600177308 */ /* 0x000be20000000800 */
[----:B------:R-:W-:Y:S02]  /*11290*/  FADD.FTZ R2, -R71, R117 ;  /* 0x0000007547027221 */ /* 0x000fe40000010100 */
[--C-:B------:R-:W-:Y:S02]  /*112a0*/  FFMA.FTZ R117, R38, c[0x0][0x2d0], -R4.reuse ;  /* 0x0000b40026757a23 */ /* 0x100fe40000010804 */
[--C-:B------:R-:W-:Y:S02]  /*112b0*/  FFMA.FTZ R8, R201, c[0x0][0x2d0], -R4.reuse ;  /* 0x0000b400c9087a23 */ /* 0x100fe40000010804 */
[--C-:B------:R-:W-:Y:S02]  /*112c0*/  FFMA.FTZ R201, R76, c[0x0][0x2d0], -R5.reuse ;  /* 0x0000b4004cc97a23 */ /* 0x100fe40000010805 */
[--C-:B------:R-:W-:Y:S01]  /*112d0*/  FFMA.FTZ R118, R35, c[0x0][0x2d0], -R4.reuse ;  /* 0x0000b40023767a23 */ /* 0x100fe20000010804 */
[----:B------:R-:W2:Y:S01]  /*112e0*/  MUFU.EX2 R3, R3 ;  /* 0x0000000300037308 */ /* 0x000ea20000000800 */
[--C-:B----4-:R-:W-:Y:S02]  /*112f0*/  FFMA.FTZ R7, R202, c[0x0][0x2d0], -R4.reuse ;  /* 0x0000b400ca077a23 */ /* 0x110fe40000010804 */
[--C-:B------:R-:W-:Y:S02]  /*11300*/  FFMA.FTZ R112, R51, c[0x0][0x2d0], -R4.reuse ;  /* 0x0000b40033707a23 */ /* 0x100fe40000010804 */
[----:B-1----:R-:W-:Y:S02]  /*11310*/  FMUL.FTZ R0, R68, c[0x0][0x2d0] ;  /* 0x0000b40044007a20 */ /* 0x002fe40000410000 */
[----:B------:R-:W-:Y:S02]  /*11320*/  FFMA.FTZ R204, R86, c[0x0][0x2d0], -R4 ;  /* 0x0000b40056cc7a23 */ /* 0x000fe40000010804 */
[----:B------:R-:W-:Y:S01]  /*11330*/  FFMA.FTZ R38, R111, c[0x0][0x2d0], -R0 ;  /* 0x0000b4006f267a23 */ /* 0x000fe20000010800 */
[----:B------:R-:W-:Y:S01]  /*11340*/  MUFU.EX2 R80, R7 ;  /* 0x0000000700507308 */ /* 0x000fe20000000800 */
[--C-:B------:R-:W-:Y:S02]  /*11350*/  FFMA.FTZ R206, R82, c[0x0][0x2d0], -R4.reuse ;  /* 0x0000b40052ce7a23 */ /* 0x100fe40000010804 */
[--C-:B------:R-:W-:Y:S02]  /*11360*/  FFMA.FTZ R86, R41, c[0x0][0x2d0], -R5.reuse ;  /* 0x0000b40029567a23 */ /* 0x100fe40000010805 */
[--C-:B-----5:R-:W-:Y:S02]  /*11370*/  FFMA.FTZ R6, R218, c[0x0][0x2d0], -R5.reuse ;  /* 0x0000b400da067a23 */ /* 0x120fe40000010805 */
[--C-:B------:R-:W-:Y:S02]  /*11380*/  FFMA.FTZ R209, R87, c[0x0][0x2d0], -R4.reuse ;  /* 0x0000b40057d17a23 */ /* 0x100fe40000010804 */
[--C-:B------:R-:W-:Y:S01]  /*11390*/  FFMA.FTZ R87, R40, c[0x0][0x2d0], -R5.reuse ;  /* 0x0000b40028577a23 */ /* 0x100fe20000010805 */
[----:B------:R1:W-:Y:S01]  /*113a0*/  MUFU.EX2 R111, R6 ;  /* 0x00000006006f7308 */ /* 0x0003e20000000800 */
[----:B------:R-:W-:Y:S02]  /*113b0*/  FFMA.FTZ R65, R115, c[0x0][0x2d0], -R4 ;  /* 0x0000b40073417a23 */ /* 0x000fe40000010804 */
[--C-:B------:R-:W-:Y:S02]  /*113c0*/  FFMA.FTZ R115, R77, c[0x0][0x2d0], -R5.reuse ;  /* 0x0000b4004d737a23 */ /* 0x100fe40000010805 */
[--C-:B------:R-:W-:Y:S02]  /*113d0*/  FFMA.FTZ R51, R108, c[0x0][0x2d0], -R5.reuse ;  /* 0x0000b4006c337a23 */ /* 0x100fe40000010805 */
[--C-:B------:R-:W-:Y:S02]  /*113e0*/  FFMA.FTZ R97, R27, c[0x0][0x2d0], -R0.reuse ;  /* 0x0000b4001b617a23 */ /* 0x100fe40000010800 */
[--C-:B------:R-:W-:Y:S01]  /*113f0*/  FFMA.FTZ R27, R79, c[0x0][0x2d0], -R0.reuse ;  /* 0x0000b4004f1b7a23 */ /* 0x100fe20000010800 */
[----:B------:R4:W-:Y:S01]  /*11400*/  MUFU.EX2 R82, R10 ;  /* 0x0000000a00527308 */ /* 0x0009e20000000800 */
[----:B------:R-:W-:Y:S02]  /*11410*/  FMUL.FTZ R2, R2, c[0x0][0x2d0] ;  /* 0x0000b40002027a20 */ /* 0x000fe40000410000 */
[--C-:B------:R-:W-:Y:S02]  /*11420*/  FFMA.FTZ R108, R46, c[0x0][0x2d0], -R0.reuse ;  /* 0x0000b4002e6c7a23 */ /* 0x100fe40000010800 */
[----:B------:R-:W-:Y:S02]  /*11430*/  FFMA.FTZ R46, R78, c[0x0][0x2d0], -R0 ;  /* 0x0000b4004e2e7a23 */ /* 0x000fe40000010800 */
[----:B------:R-:W5:Y:S01]  /*11440*/  LDSM.16.MT88.4 R76, [R225] ;  /* 0x00000000e14c783b */ /* 0x000f620000004200 */
[--C-:B------:R-:W-:Y:S02]  /*11450*/  FFMA.FTZ R37, R93, c[0x0][0x2d0], -R5.reuse ;  /* 0x0000b4005d257a23 */ /* 0x100fe40000010805 */
[----:B------:R-:W-:Y:S01]  /*11460*/  MUFU.EX2 R2, R2 ;  /* 0x0000000200027308 */ /* 0x000fe20000000800 */
[--C-:B------:R-:W-:Y:S02]  /*11470*/  FFMA.FTZ R186, R22, c[0x0][0x2d0], -R4.reuse ;  /* 0x0000b40016ba7a23 */ /* 0x100fe40000010804 */
[--C-:B------:R-:W-:Y:S02]  /*11480*/  FFMA.FTZ R116, R39, c[0x0][0x2d0], -R4.reuse ;  /* 0x0000b40027747a23 */ /* 0x100fe40000010804 */
[----:B-1----:R-:W2:Y:S01]  /*11490*/  LDL.LU R6, [R1+0x28] ;  /* 0x0000280001067983 */ /* 0x002ea20000300800 */
[--C-:B------:R-:W-:Y:S02]  /*114a0*/  FFMA.FTZ R113, R50, c[0x0][0x2d0], -R4.reuse ;  /* 0x0000b40032717a23 */ /* 0x100fe40000010804 */
[--C-:B------:R-:W-:Y:S02]  /*114b0*/  FFMA.FTZ R100, R55, c[0x0][0x2d0], -R4.reuse ;  /* 0x0000b40037647a23 */ /* 0x100fe40000010804 */
[----:B------:R-:W1:Y:S01]  /*114c0*/  MUFU.EX2 R22, R9 ;  /* 0x0000000900167308 */ /* 0x000e620000000800 */
        /* <DEDUP_REMOVED lines=12> */
[--C-:B------:R-:W-:Y:S02]  /*11590*/  FFMA.FTZ R4, R220, c[0x0][0x2d0], -R5.reuse ;  /* 0x0000b400dc047a23 */ /* 0x100fe40000010805 */
[--C-:B------:R-:W-:Y:S02]  /*115a0*/  FFMA.FTZ R98, R216, c[0x0][0x2d0], -R0.reuse ;  /* 0x0000b400d8627a23 */ /* 0x100fe40000010800 */
[--C-:B------:R-:W-:Y:S02]  /*115b0*/  FFMA.FTZ R7, R222, c[0x0][0x2d0], -R0.reuse ;  /* 0x0000b400de077a23 */ /* 0x100fe40000010800 */
[--C-:B------:R-:W-:Y:S01]  /*115c0*/  FFMA.FTZ R93, R31, c[0x0][0x2d0], -R0.reuse ;  /* 0x0000b4001f5d7a23 */ /* 0x100fe20000010800 */
[----:B------:R-:W-:Y:S01]  /*115d0*/  MOV R31, R64 ;  /* 0x00000040001f7202 */ /* 0x000fe20000000f00 */
[--C-:B------:R-:W-:Y:S01]  /*115e0*/  FFMA.FTZ R103, R60, c[0x0][0x2d0], -R5.reuse ;  /* 0x0000b4003c677a23 */ /* 0x100fe20000010805 */
[----:B------:R1:W-:Y:S01]  /*115f0*/  MUFU.EX2 R222, R8 ;  /* 0x0000000800de7308 */ /* 0x0003e20000000800 */
[--C-:B------:R-:W-:Y:S02]  /*11600*/  FFMA.FTZ R19, R105, c[0x0][0x2d0], -R5.reuse ;  /* 0x0000b40069137a23 */ /* 0x100fe40000010805 */
[--C-:B------:R-:W-:Y:S02]  /*11610*/  FFMA.FTZ R50, R109, c[0x0][0x2d0], -R5.reuse ;  /* 0x0000b4006d327a23 */ /* 0x100fe40000010805 */
[--C-:B------:R-:W-:Y:S01]  /*11620*/  FFMA.FTZ R109, R47, c[0x0][0x2d0], -R0.reuse ;  /* 0x0000b4002f6d7a23 */ /* 0x100fe20000010800 */
[----:B------:R-:W-:Y:S01]  /*11630*/  MOV R47, R52 ;  /* 0x00000034002f7202 */ /* 0x000fe20000000f00 */
        /* <DEDUP_REMOVED lines=9> */
[----:B------:R-:W-:Y:S02]  /*116d0*/  FFMA.FTZ R54, R104, c[0x0][0x2d0], -R5 ;  /* 0x0000b40068367a23 */ /* 0x000fe40000010805 */
[--C-:B------:R-:W-:Y:S02]  /*116e0*/  FFMA.FTZ R14, R221, c[0x0][0x2d0], -R0.reuse ;  /* 0x0000b400dd0e7a23 */ /* 0x100fe40000010800 */
[--C-:B------:R-:W-:Y:S02]  /*116f0*/  FFMA.FTZ R11, R246, c[0x0][0x2d0], -R0.reuse ;  /* 0x0000b400f60b7a23 */ /* 0x100fe40000010800 */
[--C-:B----4-:R-:W-:Y:S02]  /*11700*/  FFMA.FTZ R10, R223, c[0x0][0x2d0], -R0.reuse ;  /* 0x0000b400df0a7a23 */ /* 0x110fe40000010800 */
        /* <DEDUP_REMOVED lines=16> */
[----:B------:R-:W-:Y:S01]  /*11810*/  FFMA.FTZ R39, R106, c[0x0][0x2d0], -R0 ;  /* 0x0000b4006a277a23 */ /* 0x000fe20000010800 */
[----:B------:R-:W-:Y:S01]  /*11820*/  MUFU.EX2 R184, R184 ;  /* 0x000000b800b87308 */ /* 0x000fe20000000800 */
[----:B------:R-:W-:Y:S02]  /*11830*/  FADD.FTZ R0, -R68, R119 ;  /* 0x0000007744007221 */ /* 0x000fe40000010100 */
[--C-:B------:R-:W-:Y:S02]  /*11840*/  FFMA.FTZ R102, R56, c[0x0][0x2d0], -R5.reuse ;  /* 0x0000b40038667a23 */ /* 0x100fe40000010805 */
[----:B------:R-:W-:Y:S02]  /*11850*/  FMUL.FTZ R0, R0, c[0x0][0x2d0] ;  /* 0x0000b40000007a20 */ /* 0x000fe40000410000 */
[--C-:B------:R-:W-:Y:S02]  /*11860*/  FFMA.FTZ R36, R13, c[0x0][0x2d0], -R5.reuse ;  /* 0x0000b4000d247a23 */ /* 0x100fe40000010805 */
[--C-:B------:R-:W-:Y:S01]  /*11870*/  FFMA.FTZ R49, R12, c[0x0][0x2d0], -R5.reuse ;  /* 0x0000b4000c317a23 */ /* 0x100fe20000010805 */
[----:B------:R-:W-:Y:S01]  /*11880*/  MUFU.EX2 R106, R11 ;  /* 0x0000000b006a7308 */ /* 0x000fe20000000800 */
[--C-:B------:R-:W-:Y:S02]  /*11890*/  FFMA.FTZ R99, R57, c[0x0][0x2d0], -R5.reuse ;  /* 0x0000b40039637a23 */ /* 0x100fe40000010805 */
[--C-:B------:R-:W-:Y:S01]  /*118a0*/  FFMA.FTZ R203, R72, c[0x0][0x2d0], -R5.reuse ;  /* 0x0000b40048cb7a23 */ /* 0x100fe20000010805 */
[----:B------:R-:W-:Y:S01]  /*118b0*/  MOV R59, R49 ;  /* 0x00000031003b7202 */ /* 0x000fe20000000f00 */
[----:B------:R-:W-:Y:S05]  /*118c0*/  FFMA.FTZ R202, R73, c[0x0][0x2d0], -R5 ;  /* 0x0000b40049ca7a23 */ /* 0x000fea0000010805 */
        /* <DEDUP_REMOVED lines=40> */
[C---:B--2---:R-:W-:Y:S01]  /*11b50*/  FMUL.FTZ R61, R3.reuse, R121 ;  /* 0x00000079033d7220 */ /* 0x044fe20000410000 */
[----:B------:R-:W-:Y:S01]  /*11b60*/  MOV R74, R32 ;  /* 0x00000020004a7202 */ /* 0x000fe20000000f00 */
[----:B------:R-:W2:Y:S01]  /*11b70*/  LDL.LU R121, [R1+0x2c] ;  /* 0x00002c0001797983 */ /* 0x000ea20000300800 */
[C---:B------:R-:W-:Y:S01]  /*11b80*/  FMUL.FTZ R60, R3.reuse, R120 ;  /* 0x00000078033c7220 */ /* 0x040fe20000410000 */
[----:B-1----:R-:W-:Y:S01]  /*11b90*/  F2FP.PACK_AB R72, R22, R26 ;  /* 0x0000001a1648723e */ /* 0x002fe200000000ff */
[----:B------:R-:W-:Y:S01]  /*11ba0*/  FMUL.FTZ R64, R2, R124 ;  /* 0x0000007c02407220 */ /* 0x000fe20000410000 */
[----:B------:R-:W-:Y:S01]  /*11bb0*/  F2FP.PACK_AB R73, R18, R23 ;  /* 0x000000171249723e */ /* 0x000fe200000000ff */
[C---:B------:R-:W-:Y:S01]  /*11bc0*/  FMUL.FTZ R8, R3.reuse, R148 ;  /* 0x0000009403087220 */ /* 0x040fe20000410000 */
[----:B------:R-:W-:Y:S01]  /*11bd0*/  MOV R148, R36 ;  /* 0x0000002400947202 */ /* 0x000fe20000000f00 */
[----:B------:R-:W1:Y:S01]  /*11be0*/  MUFU.EX2 R120, R7 ;  /* 0x0000000700787308 */ /* 0x000e620000000800 */
        /* <DEDUP_REMOVED lines=9> */
[----:B------:R-:W4:Y:S01]  /*11c80*/  MUFU.EX2 R124, R15 ;  /* 0x0000000f007c7308 */ /* 0x000f220000000800 */
[C---:B------:R-:W-:Y:S01]  /*11c90*/  FMUL.FTZ R28, R3.reuse, R144 ;  /* 0x00000090031c7220 */ /* 0x040fe20000410000 */
[----:B------:R-:W-:Y:S01]  /*11ca0*/  MOV R144, R19 ;  /* 0x0000001300907202 */ /* 0x000fe20000000f00 */
[C---:B------:R-:W-:Y:S01]  /*11cb0*/  FMUL.FTZ R29, R3.reuse, R145 ;  /* 0x00000091031d7220 */ /* 0x040fe20000410000 */
[----:B------:R-:W-:Y:S01]  /*11cc0*/  MOV R141, R51 ;  /* 0x00000033008d7202 */ /* 0x000fe20000000f00 */
[C---:B------:R-:W-:Y:S01]  /*11cd0*/  FMUL.FTZ R40, R3.reuse, R132 ;  /* 0x0000008403287220 */ /* 0x040fe20000410000 */
[----:B------:R-:W-:Y:S01]  /*11ce0*/  MOV R145, R54 ;  /* 0x0000003600917202 */ /* 0x000fe20000000f00 */
[C---:B------:R-:W-:Y:S02]  /*11cf0*/  FMUL.FTZ R41, R3.reuse, R133 ;  /* 0x0000008503297220 */ /* 0x040fe40000410000 */
[C---:B------:R-:W-:Y:S01]  /*11d00*/  FMUL.FTZ R44, R3.reuse, R136 ;  /* 0x00000088032c7220 */ /* 0x040fe20000410000 */
[----:B------:R-:W-:Y:S01]  /*11d10*/  MOV R136, R148 ;  /* 0x0000009400887202 */ /* 0x000fe20000000f00 */
[C---:B------:R-:W-:Y:S01]  /*11d20*/  FMUL.FTZ R45, R3.reuse, R137 ;  /* 0x00000089032d7220 */ /* 0x040fe20000410000 */
[----:B------:R-:W-:Y:S01]  /*11d30*/  MOV R148, R38 ;  /* 0x0000002600947202 */ /* 0x000fe20000000f00 */
[C---:B------:R-:W-:Y:S01]  /*11d40*/  FFMA.FTZ R88, R3.reuse, R88, R248 ;  /* 0x0000005803587223 */ /* 0x040fe200000100f8 */
[----:B------:R-:W-:Y:S01]  /*11d50*/  MUFU.EX2 R132, R84 ;  /* 0x0000005400847308 */ /* 0x000fe20000000800 */
[C---:B------:R-:W-:Y:S01]  /*11d60*/  FMUL.FTZ R56, R3.reuse, R128 ;  /* 0x0000008003387220 */ /* 0x040fe20000410000 */
[----:B------:R-:W-:Y:S01]  /*11d70*/  MOV R128, R63 ;  /* 0x0000003f00807202 */ /* 0x000fe20000000f00 */
[----:B------:R-:W-:Y:S02]  /*11d80*/  FMUL.FTZ R57, R3, R129 ;  /* 0x0000008103397220 */ /* 0x000fe40000410000 */
[C---:B---3--:R-:W-:Y:S01]  /*11d90*/  FFMA.FTZ R3, R2.reuse, R34, R26 ;  /* 0x0000002202037223 */ /* 0x048fe2000001001a */
[----:B------:R-:W-:Y:S01]  /*11da0*/  MOV R34, R33 ;  /* 0x0000002100227202 */ /* 0x000fe20000000f00 */
[C---:B------:R-:W-:Y:S01]  /*11db0*/  FMUL.FTZ R4, R2.reuse, R180 ;  /* 0x000000b402047220 */ /* 0x040fe20000410000 */
[----:B------:R-:W-:Y:S01]  /*11dc0*/  MOV R180, R30 ;  /* 0x0000001e00b47202 */ /* 0x000fe20000000f00 */
[C---:B------:R-:W-:Y:S01]  /*11dd0*/  FMUL.FTZ R5, R2.reuse, R181 ;  /* 0x000000b502057220 */ /* 0x040fe20000410000 */
[----:B------:R-:W-:Y:S01]  /*11de0*/  MOV R181, R83 ;  /* 0x0000005300b57202 */ /* 0x000fe20000000f00 */
[----:B------:R-:W-:Y:S01]  /*11df0*/  FMUL.FTZ R16, R2, R172 ;  /* 0x000000ac02107220 */ /* 0x000fe20000410000 */
[----:B-1----:R-:W-:Y:S01]  /*11e00*/  F2FP.PACK_AB R83, R120, R110 ;  /* 0x0000006e7853723e */ /* 0x002fe200000000ff */
[C---:B------:R-:W-:Y:S01]  /*11e10*/  FMUL.FTZ R17, R2.reuse, R173 ;  /* 0x000000ad02117220 */ /* 0x040fe20000410000 */
[----:B------:R-:W-:Y:S01]  /*11e20*/  MOV R172, R67 ;  /* 0x0000004300ac7202 */ /* 0x000fe20000000f00 */
[C---:B------:R-:W-:Y:S01]  /*11e30*/  FMUL.FTZ R20, R2.reuse, R176 ;  /* 0x000000b002147220 */ /* 0x040fe20000410000 */
[----:B------:R-:W-:Y:S01]  /*11e40*/  MOV R176, R42 ;  /* 0x0000002a00b07202 */ /* 0x000fe20000000f00 */
[C---:B------:R-:W-:Y:S01]  /*11e50*/  FMUL.FTZ R21, R2.reuse, R177 ;  /* 0x000000b102157220 */ /* 0x040fe20000410000 */
        /* <DEDUP_REMOVED lines=17> */
[----:B------:R-:W-:Y:S01]  /*11f70*/  FMUL.FTZ R65, R2, R125 ;  /* 0x0000007d02417220 */ /* 0x000fe20000410000 */
[----:B------:R-:W-:Y:S01]  /*11f80*/  MOV R125, R47 ;  /* 0x0000002f007d7202 */ /* 0x000fe20000000f00 */
[C---:B------:R-:W-:Y:S01]  /*11f90*/  FFMA.FTZ R2, R58.reuse, R6, R23 ;  /* 0x000000063a027223 */ /* 0x040fe20000010017 */
[----:B------:R-:W1:Y:S01]  /*11fa0*/  MUFU.EX2 R107, R92 ;  /* 0x0000005c006b7308 */ /* 0x000e620000000800 */
[----:B------:R-:W-:Y:S01]  /*11fb0*/  FMUL.FTZ R6, R58, R182 ;  /* 0x000000b63a067220 */ /* 0x000fe20000410000 */
[----:B------:R-:W-:Y:S01]  /*11fc0*/  MOV R182, R82 ;  /* 0x0000005200b67202 */ /* 0x000fe20000000f00 */
[----:B------:R-:W-:Y:S01]  /*11fd0*/  FADD.FTZ R94, R18, R2 ;  /* 0x00000002125e7221 */ /* 0x000fe20000010000 */
[----:B------:R-:W-:Y:S01]  /*11fe0*/  MOV R2, R74 ;  /* 0x0000004a00027202 */ /* 0x000fe20000000f00 */
[----:B------:R-:W-:Y:S01]  /*11ff0*/  FMUL.FTZ R7, R58, R183 ;  /* 0x000000b73a077220 */ /* 0x000fe20000410000 */
[----:B------:R-:W-:Y:S01]  /*12000*/  MOV R183, R80 ;  /* 0x0000005000b77202 */ /* 0x000fe20000000f00 */
[----:B------:R-:W-:Y:S01]  /*12010*/  FMUL.FTZ R10, R0, R150 ;  /* 0x00000096000a7220 */ /* 0x000fe20000410000 */
[----:B------:R-:W-:Y:S01]  /*12020*/  F2FP.PACK_AB R74, R182, R2 ;  /* 0x00000002b64a723e */ /* 0x000fe200000000ff */
[----:B------:R-:W-:Y:S01]  /*12030*/  FMUL.FTZ R11, R0, R151 ;  /* 0x00000097000b7220 */ /* 0x000fe20000410000 */
[----:B------:R-:W-:Y:S01]  /*12040*/  F2FP.PACK_AB R75, R222, R183 ;  /* 0x000000b7de4b723e */ /* 0x000fe200000000ff */
[----:B------:R-:W-:Y:S01]  /*12050*/  FADD.FTZ R95, R22, R3 ;  /* 0x00000003165f7221 */ /* 0x000fe20000010000 */
[----:B------:R-:W-:Y:S01]  /*12060*/  F2FP.PACK_AB R80, R216, R248 ;  /* 0x000000f8d850723e */ /* 0x000fe200000000ff */
[----:B------:R-:W-:Y:S01]  /*12070*/  FMUL.FTZ R18, R58, R174 ;  /* 0x000000ae3a127220 */ /* 0x000fe20000410000 */
[----:B----4-:R-:W-:Y:S01]  /*12080*/  F2FP.PACK_AB R82, R124, R111 ;  /* 0x0000006f7c52723e */ /* 0x010fe200000000ff */
[C---:B------:R-:W-:Y:S01]  /*12090*/  FMUL.FTZ R19, R58.reuse, R175 ;  /* 0x000000af3a137220 */ /* 0x040fe20000410000 */
[----:B------:R-:W-:Y:S01]  /*120a0*/  MOV R168, R66 ;  /* 0x0000004200a87202 */ /* 0x000fe20000000f00 */
[-C--:B-----5:R-:W-:Y:S01]  /*120b0*/  HMMA.16816.F32 R4, R72, R76.reuse, R4 ;  /* 0x0000004c4804723c */ /* 0x0a0fe20000001804 */
[----:B------:R-:W-:Y:S04]  /*120c0*/  MUFU.EX2 R133, R101 ;  /* 0x0000006500857308 */ /* 0x000fe80000000800 */
[C---:B------:R-:W-:Y:S01]  /*120d0*/  FMUL.FTZ R34, R58.reuse, R166 ;  /* 0x000000a63a227220 */ /* 0x040fe20000410000 */
[----:B------:R-:W-:Y:S01]  /*120e0*/  MOV R152, R59 ;  /* 0x0000003b00987202 */ /* 0x000fe20000000f00 */
[----:B------:R-:W-:Y:S01]  /*120f0*/  FMUL.FTZ R35, R58, R167 ;  /* 0x000000a73a237220 */ /* 0x000fe20000410000 */
[C---:B------:R-:W-:Y:S03]  /*12100*/  HMMA.16816.F32 R8, R80.reuse, R76, R8 ;  /* 0x0000004c5008723c */ /* 0x040fe60000001808 */
[----:B------:R-:W-:Y:S01]  /*12110*/  MUFU.EX2 R137, R99 ;  /* 0x0000006300897308 */ /* 0x000fe20000000800 */
[----:B------:R-:W-:Y:S01]  /*12120*/  FMUL.FTZ R15, R0, R159 ;  /* 0x0000009f000f7220 */ /* 0x000fe20000410000 */
[----:B------:R-:W-:Y:S01]  /*12130*/  MOV R248, R152 ;  /* 0x0000009800f87202 */ /* 0x000fe20000000f00 */
[C---:B------:R-:W-:Y:S02]  /*12140*/  FMUL.FTZ R22, R58.reuse, R178 ;  /* 0x000000b23a167220 */ /* 0x040fe40000410000 */
[----:B------:R-:W-:Y:S04]  /*12150*/  FMUL.FTZ R23, R58, R179 ;  /* 0x000000b33a177220 */ /* 0x000fe80000410000 */
[C---:B------:R-:W-:Y:S01]  /*12160*/  FMUL.FTZ R26, R0.reuse, R142 ;  /* 0x0000008e001a7220 */ /* 0x040fe20000410000 */
[----:B------:R3:W4:Y:S01]  /*12170*/  MUFU.EX2 R99, R98 ;  /* 0x0000006200637308 */ /* 0x0007220000000800 */
[C---:B------:R-:W-:Y:S02]  /*12180*/  FMUL.FTZ R27, R0.reuse, R143 ;  /* 0x0000008f001b7220 */ /* 0x040fe40000410000 */
[C---:B------:R-:W-:Y:S02]  /*12190*/  FMUL.FTZ R30, R0.reuse, R146 ;  /* 0x00000092001e7220 */ /* 0x040fe40000410000 */
[----:B------:R-:W-:Y:S02]  /*121a0*/  FMUL.FTZ R31, R0, R147 ;  /* 0x00000093001f7220 */ /* 0x000fe40000410000 */
[C---:B------:R-:W-:Y:S02]  /*121b0*/  FMUL.FTZ R38, R58.reuse, R170 ;  /* 0x000000aa3a267220 */ /* 0x040fe40000410000 */
[----:B------:R-:W-:Y:S01]  /*121c0*/  FMUL.FTZ R39, R58, R171 ;  /* 0x000000ab3a277220 */ /* 0x000fe20000410000 */
[----:B------:R5:W-:Y:S01]  /*121d0*/  MUFU.EX2 R101, R96 ;  /* 0x0000006000657308 */ /* 0x000be20000000800 */
[C---:B------:R-:W-:Y:S02]  /*121e0*/  FMUL.FTZ R42, R0.reuse, R134 ;  /* 0x00000086002a7220 */ /* 0x040fe40000410000 */
[C---:B------:R-:W-:Y:S02]  /*121f0*/  FMUL.FTZ R43, R0.reuse, R135 ;  /* 0x00000087002b7220 */ /* 0x040fe40000410000 */
[C---:B------:R-:W-:Y:S02]  /*12200*/  FMUL.FTZ R46, R0.reuse, R138 ;  /* 0x0000008a002e7220 */ /* 0x040fe40000410000 */
[----:B------:R-:W-:Y:S02]  /*12210*/  FMUL.FTZ R47, R0, R139 ;  /* 0x0000008b002f7220 */ /* 0x000fe40000410000 */
[C---:B------:R-:W-:Y:S01]  /*12220*/  FMUL.FTZ R50, R58.reuse, R162 ;  /* 0x000000a23a327220 */ /* 0x040fe20000410000 */
[----:B------:R-:W-:Y:S01]  /*12230*/  MUFU.EX2 R135, R103 ;  /* 0x0000006700877308 */ /* 0x000fe20000000800 */
[C---:B------:R-:W-:Y:S02]  /*12240*/  FMUL.FTZ R51, R58.reuse, R163 ;  /* 0x000000a33a337220 */ /* 0x040fe40000410000 */
[C---:B------:R-:W-:Y:S02]  /*12250*/  FMUL.FTZ R66, R58.reuse, R126 ;  /* 0x0000007e3a427220 */ /* 0x040fe40000410000 */
[C---:B------:R-:W-:Y:S02]  /*12260*/  FMUL.FTZ R67, R58.reuse, R127 ;  /* 0x0000007f3a437220 */ /* 0x040fe40000410000 */
[C---:B------:R-:W-:Y:S02]  /*12270*/  FMUL.FTZ R54, R58.reuse, R154 ;  /* 0x0000009a3a367220 */ /* 0x040fe40000410000 */
[----:B------:R-:W-:Y:S01]  /*12280*/  FMUL.FTZ R55, R58, R155 ;  /* 0x0000009b3a377220 */ /* 0x000fe20000410000 */
[----:B------:R-:W-:Y:S01]  /*12290*/  MUFU.EX2 R126, R86 ;  /* 0x00000056007e7308 */ /* 0x000fe20000000800 */
[----:B------:R-:W-:Y:S02]  /*122a0*/  FMUL.FTZ R58, R0, R130 ;  /* 0x00000082003a7220 */ /* 0x000fe40000410000 */
[----:B------:R-:W-:Y:S02]  /*122b0*/  FADD.FTZ R88, R216, R88 ;  /* 0x00000058d8587221 */ /* 0x000fe40000010000 */
[----:B------:R-:W-:Y:S02]  /*122c0*/  FADD.FTZ R2, R2, R95 ;  /* 0x0000005f02027221 */ /* 0x000fe40000010000 */
[----:B---3--:R-:W-:Y:S02]  /*122d0*/  FADD.FTZ R98, R111, R88 ;  /* 0x000000586f627221 */ /* 0x008fe40000010000 */
[C---:B------:R-:W-:Y:S01]  /*122e0*/  FMUL.FTZ R59, R0.reuse, R131 ;  /* 0x00000083003b7220 */ /* 0x040fe20000410000 */
[----:B------:R-:W-:Y:S01]  /*122f0*/  MUFU.EX2 R127, R85 ;  /* 0x00000055007f7308 */ /* 0x000fe20000000800 */
[C---:B------:R-:W-:Y:S02]  /*12300*/  FMUL.FTZ R62, R0.reuse, R122 ;  /* 0x0000007a003e7220 */ /* 0x040fe40000410000 */
[----:B------:R-:W-:Y:S02]  /*12310*/  FMUL.FTZ R63, R0, R123 ;  /* 0x0000007b003f7220 */ /* 0x000fe40000410000 */
[----:B-----5:R-:W-:Y:S01]  /*12320*/  FADD.FTZ R96, R182, R2 ;  /* 0x00000002b6607221 */ /* 0x020fe20000010000 */
[----:B------:R-:W-:Y:S01]  /*12330*/  MOV R182, R125 ;  /* 0x0000007d00b67202 */ /* 0x000fe20000000f00 */
[----:B------:R-:W-:Y:S03]  /*12340*/  FADD.FTZ R2, R124, R98 ;  /* 0x000000627c027221 */ /* 0x000fe60000010000 */
[----:B------:R-:W-:Y:S01]  /*12350*/  MUFU.EX2 R130, R112 ;  /* 0x0000007000827308 */ /* 0x000fe20000000800 */
[----:B-1----:R-:W-:Y:S09]  /*12360*/  FADD.FTZ R2, R107, R2 ;  /* 0x000000026b027221 */ /* 0x002ff20000010000 */
[----:B------:R1:W-:Y:S10]  /*12370*/  MUFU.EX2 R112, R87 ;  /* 0x0000005700707308 */ /* 0x0003f40000000800 */
[----:B------:R-:W-:Y:S10]  /*12380*/  MUFU.EX2 R122, R89 ;  /* 0x00000059007a7308 */ /* 0x000ff40000000800 */
[----:B------:R-:W-:Y:S01]  /*12390*/  MUFU.EX2 R103, R172 ;  /* 0x000000ac00677308 */ /* 0x000fe20000000800 */
[----:B-1----:R-:W-:Y:S09]  /*123a0*/  LDSM.16.MT88.4 R84, [R225+0x800] ;  /* 0x00080000e154783b */ /* 0x002ff20000004200 */
[----:B------:R-:W-:Y:S10]  /*123b0*/  MUFU.EX2 R111, R165 ;  /* 0x000000a5006f7308 */ /* 0x000ff40000000800 */
[----:B------:R-:W-:Y:S10]  /*123c0*/  MUFU.EX2 R131, R102 ;  /* 0x0000006600837308 */ /* 0x000ff40000000800 */
[----:B------:R1:W-:Y:S10]  /*123d0*/  MUFU.EX2 R102, R93 ;  /* 0x0000005d00667308 */ /* 0x0003f40000000800 */
[----:B------:R-:W-:Y:S10]  /*123e0*/  MUFU.EX2 R125, R109 ;  /* 0x0000006d007d7308 */ /* 0x000ff40000000800 */
[----:B------:R-:W-:Y:S10]  /*123f0*/  MUFU.EX2 R109, R160 ;  /* 0x000000a0006d7308 */ /* 0x000ff40000000800 */
[----:B------:R-:W-:Y:S10]  /*12400*/  MUFU.EX2 R134, R100 ;  /* 0x0000006400867308 */ /* 0x000ff40000000800 */
[----:B------:R3:W5:Y:S10]  /*12410*/  MUFU.EX2 R100, R97 ;  /* 0x0000006100647308 */ /* 0x0007740000000800 */
[----:B------:R-:W-:Y:S10]  /*12420*/  MUFU.EX2 R123, R116 ;  /* 0x00000074007b7308 */ /* 0x000ff40000000800 */
[----:B------:R-:W-:Y:S10]  /*12430*/  MUFU.EX2 R116, R182 ;  /* 0x000000b600747308 */ /* 0x000ff40000000800 */
[----:B------:R-:W-:Y:S10]  /*12440*/  MUFU.EX2 R129, R113 ;  /* 0x0000007100817308 */ /* 0x000ff40000000800 */
[----:B------:R-:W-:Y:S01]  /*12450*/  MUFU.EX2 R152, R115 ;  /* 0x0000007300987308 */ /* 0x000fe20000000800 */
[C---:B--2---:R-:W-:Y:S02]  /*12460*/  FFMA.FTZ R3, R0.reuse, R121, R14 ;  /* 0x0000007900037223 */ /* 0x044fe4000001000e */
[----:B------:R-:W-:Y:S02]  /*12470*/  FMUL.FTZ R14, R0, R158 ;  /* 0x0000009e000e7220 */ /* 0x000fe40000410000 */
[----:B------:R-:W-:Y:S01]  /*12480*/  FADD.FTZ R0, R183, R94 ;  /* 0x0000005eb7007221 */ /* 0x000fe20000010000 */
[----:B------:R-:W-:Y:S01]  /*12490*/  MOV R183, R128 ;  /* 0x0000008000b77202 */ /* 0x000fe20000000f00 */
[----:B-1----:R-:W-:Y:S03]  /*124a0*/  LDSM.16.MT88.4 R92, [R226+0x1000] ;  /* 0x00100000e25c783b */ /* 0x002fe60000004200 */
[----:B------:R-:W1:Y:S01]  /*124b0*/  MUFU.EX2 R121, R118 ;  /* 0x0000007600797308 */ /* 0x000e620000000800 */
[----:B------:R-:W-:Y:S01]  /*124c0*/  FADD.FTZ R3, R106, R3 ;  /* 0x000000036a037221 */ /* 0x000fe20000010000 */
[-C--:B------:R-:W-:Y:S03]  /*124d0*/  HMMA.16816.F32 R12, R80, R78.reuse, R12 ;  /* 0x0000004e500c723c */ /* 0x080fe6000000180c */
[----:B---3--:R-:W-:Y:S01]  /*124e0*/  FADD.FTZ R97, R110, R3 ;  /* 0x000000036e617221 */ /* 0x008fe20000010000 */
[----:B------:R-:W-:Y:S01]  /*124f0*/  MOV R128, R136 ;  /* 0x0000008800807202 */ /* 0x000fe20000000f00 */
[----:B------:R-:W-:Y:S02]  /*12500*/  FADD.FTZ R3, R222, R0 ;  /* 0x00000000de037221 */ /* 0x000fe40000010000 */
[----:B------:R-:W-:Y:S01]  /*12510*/  FADD.FTZ R0, R120, R97 ;  /* 0x0000006178007221 */ /* 0x000fe20000010000 */
[C---:B------:R-:W-:Y:S01]  /*12520*/  HMMA.16816.F32 R16, R72.reuse, R78, R16 ;  /* 0x0000004e4810723c */ /* 0x040fe20000001810 */
[----:B------:R-:W2:Y:S01]  /*12530*/  LDSM.16.MT88.4 R76, [R229] ;  /* 0x00000000e54c783b */ /* 0x000ea20000004200 */
[----:B------:R3:W3:Y:S02]  /*12540*/  MUFU.EX2 R118, R91 ;  /* 0x0000005b00767308 */ /* 0x0006e40000000800 */
[----:B----4-:R-:W-:Y:S02]  /*12550*/  FADD.FTZ R0, R99, R0 ;  /* 0x0000000063007221 */ /* 0x010fe40000010000 */
[----:B------:R-:W-:Y:S02]  /*12560*/  FADD.FTZ R3, R186, R3 ;  /* 0x00000003ba037221 */ /* 0x000fe40000010000 */
[----:B-----5:R-:W-:Y:S04]  /*12570*/  FADD.FTZ R0, R100, R0 ;  /* 0x0000000064007221 */ /* 0x020fe80000010000 */
[----:B------:R4:W-:Y:S01]  /*12580*/  MUFU.EX2 R110, R161 ;  /* 0x000000a1006e7308 */ /* 0x0009e20000000800 */
[----:B------:R-:W-:Y:S02]  /*12590*/  FADD.FTZ R0, R101, R0 ;  /* 0x0000000065007221 */ /* 0x000fe40000010000 */
[----:B------:R-:W-:Y:S02]  /*125a0*/  FADD.FTZ R3, R185, R3 ;  /* 0x00000003b9037221 */ /* 0x000fe40000010000 */
[----:B------:R-:W-:Y:S02]  /*125b0*/  FADD.FTZ R0, R102, R0 ;  /* 0x0000000066007221 */ /* 0x000fe40000010000 */
[----:B------:R-:W-:Y:S02]  /*125c0*/  FADD.FTZ R3, R184, R3 ;  /* 0x00000003b8037221 */ /* 0x000fe40000010000 */
[----:B------:R-:W-:Y:S01]  /*125d0*/  FADD.FTZ R0, R104, R0 ;  /* 0x0000000068007221 */ /* 0x000fe20000010000 */
[----:B------:R-:W-:Y:S01]  /*125e0*/  MUFU.EX2 R136, R114 ;  /* 0x0000007200887308 */ /* 0x000fe20000000800 */
[----:B-1----:R-:W-:Y:S02]  /*125f0*/  FADD.FTZ R3, R121, R3 ;  /* 0x0000000379037221 */ /* 0x002fe40000010000 */
[----:B------:R-:W-:Y:S01]  /*12600*/  FADD.FTZ R0, R105, R0 ;  /* 0x0000000069007221 */ /* 0x000fe20000010000 */
[----:B---3--:R-:W-:Y:S01]  /*12610*/  LDSM.16.MT88.4 R88, [R226+0x800] ;  /* 0x00080000e258783b */ /* 0x008fe20000004200 */
[----:B------:R-:W-:Y:S02]  /*12620*/  FADD.FTZ R2, R118, R2 ;  /* 0x0000000276027221 */ /* 0x000fe40000010000 */
[----:B------:R-:W-:Y:S02]  /*12630*/  FADD.FTZ R3, R117, R3 ;  /* 0x0000000375037221 */ /* 0x000fe40000010000 */
[----:B------:R-:W-:Y:S01]  /*12640*/  FADD.FTZ R2, R119, R2 ;  /* 0x0000000277027221 */ /* 0x000fe20000010000 */
[----:B------:R-:W1:Y:S01]  /*12650*/  MUFU.EX2 R114, R108 ;  /* 0x0000006c00727308 */ /* 0x000e620000000800 */
[----:B------:R-:W-:Y:S02]  /*12660*/  FADD.FTZ R3, R123, R3 ;  /* 0x000000037b037221 */ /* 0x000fe40000010000 */
[----:B------:R-:W-:Y:S01]  /*12670*/  FADD.FTZ R2, R122, R2 ;  /* 0x000000027a027221 */ /* 0x000fe20000010000 */
[----:B----4-:R-:W-:Y:S01]  /*12680*/  LDSM.16.MT88.4 R160, [R226+0x3000] ;  /* 0x00300000e2a0783b */ /* 0x010fe20000004200 */
[----:B------:R-:W-:Y:S02]  /*12690*/  FADD.FTZ R3, R129, R3 ;  /* 0x0000000381037221 */ /* 0x000fe40000010000 */
[----:B------:R-:W-:Y:S01]  /*126a0*/  FADD.FTZ R2, R112, R2 ;  /* 0x0000000270027221 */ /* 0x000fe20000010000 */
[-C--:B--2---:R-:W-:Y:S02]  /*126b0*/  HMMA.16816.F32 R20, R72, R76.reuse, R20 ;  /* 0x0000004c4814723c */ /* 0x084fe40000001814 */
[----:B------:R2:W-:Y:S01]  /*126c0*/  MUFU.EX2 R108, R164 ;  /* 0x000000a4006c7308 */ /* 0x0005e20000000800 */
[----:B------:R-:W-:Y:S04]  /*126d0*/  FADD.FTZ R2, R126, R2 ;  /* 0x000000027e027221 */ /* 0x000fe80000010000 */
[----:B------:R-:W-:Y:S01]  /*126e0*/  FADD.FTZ R98, R127, R2 ;  /* 0x000000027f627221 */ /* 0x000fe20000010000 */
[C---:B------:R-:W-:Y:S04]  /*126f0*/  HMMA.16816.F32 R24, R80.reuse, R76, R24 ;  /* 0x0000004c5018723c */ /* 0x040fe80000001818 */
[----:B------:R-:W3:Y:S01]  /*12700*/  MUFU.EX2 R115, R153 ;  /* 0x0000009900737308 */ /* 0x000ee20000000800 */
[----:B------:R-:W-:Y:S02]  /*12710*/  FADD.FTZ R2, R130, R3 ;  /* 0x0000000382027221 */ /* 0x000fe40000010000 */
[----:B-1----:R-:W-:Y:S01]  /*12720*/  FADD.FTZ R97, R114, R0 ;  /* 0x0000000072617221 */ /* 0x002fe20000010000 */
[-C--:B------:R-:W-:Y:S04]  /*12730*/  HMMA.16816.F32 R28, R80, R78.reuse, R28 ;  /* 0x0000004e501c723c */ /* 0x080fe8000000181c */
[----:B------:R-:W-:Y:S02]  /*12740*/  FADD.FTZ R0, R132, R98 ;  /* 0x0000006284007221 */ /* 0x000fe40000010000 */
[----:B------:R-:W-:Y:S01]  /*12750*/  MUFU.EX2 R113, R169 ;  /* 0x000000a900717308 */ /* 0x000fe20000000800 */
[----:B------:R-:W-:Y:S01]  /*12760*/  FADD.FTZ R2, R133, R2 ;  /* 0x0000000285027221 */ /* 0x000fe20000010000 */
[C---:B------:R-:W-:Y:S01]  /*12770*/  HMMA.16816.F32 R32, R72.reuse, R78, R32 ;  /* 0x0000004e4820723c */ /* 0x040fe20000001820 */
[----:B------:R-:W1:Y:S07]  /*12780*/  LDSM.16.MT88.4 R76, [R226] ;  /* 0x00000000e24c783b */ /* 0x000e6e0000004200 */
[----:B------:R-:W-:Y:S01]  /*12790*/  MUFU.EX2 R128, R128 ;  /* 0x0000008000807308 */ /* 0x000fe20000000800 */
[----:B--2---:R-:W-:Y:S03]  /*127a0*/  LDSM.16.MT88.4 R164, [R229+0x3000] ;  /* 0x00300000e5a4783b */ /* 0x004fe60000004200 */
[----:B---3--:R-:W-:Y:S06]  /*127b0*/  F2FP.PACK_AB R124, R115, R116 ;  /* 0x00000074737c723e */ /* 0x008fec00000000ff */
[----:B------:R-:W-:Y:S01]  /*127c0*/  MUFU.EX2 R106, R176 ;  /* 0x000000b0006a7308 */ /* 0x000fe20000000800 */
[-C--:B-1----:R-:W-:Y:S08]  /*127d0*/  HMMA.16816.F32 R36, R72, R76.reuse, R36 ;  /* 0x0000004c4824723c */ /* 0x082ff00000001824 */
[C---:B------:R-:W-:Y:S08]  /*127e0*/  HMMA.16816.F32 R40, R80.reuse, R76, R40 ;  /* 0x0000004c5028723c */ /* 0x040ff00000001828 */
[-C--:B------:R-:W-:Y:S08]  /*127f0*/  HMMA.16816.F32 R44, R80, R78.reuse, R44 ;  /* 0x0000004e502c723c */ /* 0x080ff0000000182c */
[C---:B------:R-:W-:Y:S01]  /*12800*/  HMMA.16816.F32 R48, R72.reuse, R78, R48 ;  /* 0x0000004e4830723c */ /* 0x040fe20000001830 */
[----:B------:R-:W1:Y:S07]  /*12810*/  LDSM.16.MT88.4 R76, [R228] ;  /* 0x00000000e44c783b */ /* 0x000e6e0000004200 */
[-C--:B-1----:R-:W-:Y:S08]  /*12820*/  HMMA.16816.F32 R52, R72, R76.reuse, R52 ;  /* 0x0000004c4834723c */ /* 0x082ff00000001834 */
[C---:B------:R-:W-:Y:S07]  /*12830*/  HMMA.16816.F32 R56, R80.reuse, R76, R56 ;  /* 0x0000004c5038723c */ /* 0x040fee0000001838 */
[----:B------:R-:W-:Y:S01]  /*12840*/  F2FP.PACK_AB R76, R118, R107 ;  /* 0x0000006b764c723e */ /* 0x000fe200000000ff */
[-C--:B------:R-:W-:Y:S01]  /*12850*/  HMMA.16816.F32 R60, R80, R78.reuse, R60 ;  /* 0x0000004e503c723c */ /* 0x080fe2000000183c */
[----:B------:R-:W1:Y:S01]  /*12860*/  LDSM.16.MT88.4 R80, [R229+0x800] ;  /* 0x00080000e550783b */ /* 0x000e620000004200 */
[----:B------:R-:W-:Y:S02]  /*12870*/  MUFU.EX2 R118, R183 ;  /* 0x000000b700767308 */ /* 0x000fe40000000800 */
[----:B------:R-:W-:Y:S04]  /*12880*/  F2FP.PACK_AB R77, R100, R99 ;  /* 0x00000063644d723e */ /* 0x000fe800000000ff */
[----:B------:R-:W-:Y:S04]  /*12890*/  HMMA.16816.F32 R64, R72, R78, R64 ;  /* 0x0000004e4840723c */ /* 0x000fe80000001840 */
[----:B------:R-:W-:Y:S03]  /*128a0*/  MUFU.EX2 R107, R177 ;  /* 0x000000b1006b7308 */ /* 0x000fe60000000800 */
[----:B------:R-:W-:Y:S02]  /*128b0*/  F2FP.PACK_AB R72, R197, R198 ;  /* 0x000000c6c548723e */ /* 0x000fe400000000ff */
[----:B------:R-:W-:Y:S03]  /*128c0*/  F2FP.PACK_AB R73, R185, R186 ;  /* 0x000000bab949723e */ /* 0x000fe600000000ff */
[----:B------:R-:W-:Y:S02]  /*128d0*/  F2FP.PACK_AB R74, R195, R196 ;  /* 0x000000c4c34a723e */ /* 0x000fe400000000ff */
[----:B------:R-:W-:Y:S01]  /*128e0*/  F2FP.PACK_AB R75, R121, R184 ;  /* 0x000000b8794b723e */ /* 0x000fe200000000ff */
[----:B------:R-:W-:Y:S01]  /*128f0*/  MUFU.EX2 R99, R141 ;  /* 0x0000008d00637308 */ /* 0x000fe20000000800 */
[----:B------:R-:W-:Y:S02]  /*12900*/  F2FP.PACK_AB R78, R122, R119 ;  /* 0x000000777a4e723e */ /* 0x000fe400000000ff */
[----:B------:R-:W-:Y:S03]  /*12910*/  F2FP.PACK_AB R79, R102, R101 ;  /* 0x00000065664f723e */ /* 0x000fe600000000ff */
[-C--:B------:R-:W-:Y:S04]  /*12920*/  HMMA.16816.F32 R4, R72, R84.reuse, R4 ;  /* 0x000000544804723c */ /* 0x080fe80000001804 */
[----:B------:R-:W-:Y:S04]  /*12930*/  MUFU.EX2 R102, R181 ;  /* 0x000000b500667308 */ /* 0x000fe80000000800 */
[C---:B------:R-:W-:Y:S06]  /*12940*/  HMMA.16816.F32 R8, R76.reuse, R84, R8 ;  /* 0x000000544c08723c */ /* 0x040fec0000001808 */
[----:B------:R-:W-:Y:S02]  /*12950*/  MUFU.EX2 R100, R144 ;  /* 0x0000009000647308 */ /* 0x000fe40000000800 */
[-C--:B------:R-:W-:Y:S08]  /*12960*/  HMMA.16816.F32 R12, R76, R86.reuse, R12 ;  /* 0x000000564c0c723c */ /* 0x080ff0000000180c */
[C---:B------:R-:W-:Y:S01]  /*12970*/  HMMA.16816.F32 R16, R72.reuse, R86, R16 ;  /* 0x000000564810723c */ /* 0x040fe20000001810 */
[----:B------:R-:W2:Y:S01]  /*12980*/  LDSM.16.MT88.4 R84, [R228+0x800] ;  /* 0x00080000e454783b */ /* 0x000ea20000004200 */
[----:B------:R-:W-:Y:S06]  /*12990*/  MUFU.EX2 R119, R248 ;  /* 0x000000f800777308 */ /* 0x000fec0000000800 */
[-C--:B-1----:R-:W-:Y:S04]  /*129a0*/  HMMA.16816.F32 R20, R72, R80.reuse, R20 ;  /* 0x000000504814723c */ /* 0x082fe80000001814 */
[----:B------:R-:W1:Y:S04]  /*129b0*/  MUFU.EX2 R101, R145 ;  /* 0x0000009100657308 */ /* 0x000e680000000800 */
[C---:B------:R-:W-:Y:S08]  /*129c0*/  HMMA.16816.F32 R24, R76.reuse, R80, R24 ;  /* 0x000000504c18723c */ /* 0x040ff00000001818 */
[-C--:B------:R-:W-:Y:S08]  /*129d0*/  HMMA.16816.F32 R28, R76, R82.reuse, R28 ;  /* 0x000000524c1c723c */ /* 0x080ff0000000181c */
[C---:B------:R-:W-:Y:S01]  /*129e0*/  HMMA.16816.F32 R32, R72.reuse, R82, R32 ;  /* 0x000000524820723c */ /* 0x040fe20000001820 */
[----:B------:R-:W3:Y:S03]  /*129f0*/  LDSM.16.MT88.4 R80, [R225+0x1000] ;  /* 0x00100000e150783b */ /* 0x000ee60000004200 */
[----:B-1----:R-:W-:Y:S04]  /*12a00*/  F2FP.PACK_AB R120, R100, R101 ;  /* 0x000000656478723e */ /* 0x002fe800000000ff */
[-C--:B------:R-:W-:Y:S08]  /*12a10*/  HMMA.16816.F32 R36, R72, R88.reuse, R36 ;  /* 0x000000584824723c */ /* 0x080ff00000001824 */
[C---:B------:R-:W-:Y:S08]  /*12a20*/  HMMA.16816.F32 R40, R76.reuse, R88, R40 ;  /* 0x000000584c28723c */ /* 0x040ff00000001828 */
[-C--:B------:R-:W-:Y:S08]  /*12a30*/  HMMA.16816.F32 R44, R76, R90.reuse, R44 ;  /* 0x0000005a4c2c723c */ /* 0x080ff0000000182c */
[C---:B------:R-:W-:Y:S01]  /*12a40*/  HMMA.16816.F32 R48, R72.reuse, R90, R48 ;  /* 0x0000005a4830723c */ /* 0x040fe20000001830 */
[----:B------:R-:W1:Y:S07]  /*12a50*/  LDSM.16.MT88.4 R88, [R229+0x1000] ;  /* 0x00100000e558783b */ /* 0x000e6e0000004200 */
        /* <DEDUP_REMOVED lines=10> */
[----:B------:R-:W-:Y:S01]  /*12b00*/  F2FP.PACK_AB R73, R123, R117 ;  /* 0x000000757b49723e */ /* 0x000fe200000000ff */
[----:B------:R4:W-:Y:S02]  /*12b10*/  MUFU.EX2 R104, R173 ;  /* 0x000000ad00687308 */ /* 0x0009e40000000800 */
[----:B------:R-:W-:Y:S02]  /*12b20*/  F2FP.PACK_AB R74, R191, R192 ;  /* 0x000000c0bf4a723e */ /* 0x000fe400000000ff */
[----:B------:R-:W-:Y:S02]  /*12b30*/  F2FP.PACK_AB R75, R130, R129 ;  /* 0x00000081824b723e */ /* 0x000fe400000000ff */
[----:B------:R-:W-:Y:S02]  /*12b40*/  F2FP.PACK_AB R76, R126, R112 ;  /* 0x000000707e4c723e */ /* 0x000fe400000000ff */
[----:B------:R-:W-:Y:S02]  /*12b50*/  F2FP.PACK_AB R79, R125, R114 ;  /* 0x000000727d4f723e */ /* 0x000fe400000000ff */
[----:B------:R-:W5:Y:S01]  /*12b60*/  MUFU.EX2 R105, R180 ;  /* 0x000000b400697308 */ /* 0x000f620000000800 */
[-C--:B---3--:R-:W-:Y:S03]  /*12b70*/  HMMA.16816.F32 R4, R72, R80.reuse, R4 ;  /* 0x000000504804723c */ /* 0x088fe60000001804 */
[----:B------:R-:W-:Y:S02]  /*12b80*/  F2FP.PACK_AB R126, R108, R111 ;  /* 0x0000006f6c7e723e */ /* 0x000fe400000000ff */
[----:B------:R-:W-:Y:S03]  /*12b90*/  MOV R117, R71 ;  /* 0x0000004700757202 */ /* 0x000fe60000000f00 */
[C---:B------:R-:W-:Y:S01]  /*12ba0*/  HMMA.16816.F32 R8, R76.reuse, R80, R8 ;  /* 0x000000504c08723c */ /* 0x040fe20000001808 */
[----:B------:R-:W-:Y:S01]  /*12bb0*/  MUFU.EX2 R112, R168 ;  /* 0x000000a800707308 */ /* 0x000fe20000000800 */
[----:B----4-:R-:W-:Y:S06]  /*12bc0*/  LDSM.16.MT88.4 R172, [R225+0x3000] ;  /* 0x00300000e1ac783b */ /* 0x010fec0000004200 */
[-C--:B------:R-:W-:Y:S04]  /*12bd0*/  HMMA.16816.F32 R12, R76, R82.reuse, R12 ;  /* 0x000000524c0c723c */ /* 0x080fe8000000180c */
[----:B-----5:R-:W-:Y:S04]  /*12be0*/  F2FP.PACK_AB R127, R105, R107 ;  /* 0x0000006b697f723e */ /* 0x020fe800000000ff */
[C---:B------:R-:W-:Y:S01]  /*12bf0*/  HMMA.16816.F32 R16, R72.reuse, R82, R16 ;  /* 0x000000524810723c */ /* 0x040fe20000001810 */
[----:B------:R-:W3:Y:S07]  /*12c00*/  LDSM.16.MT88.4 R80, [R225+0x1800] ;  /* 0x00180000e150783b */ /* 0x000eee0000004200 */
[-C--:B-1----:R-:W-:Y:S08]  /*12c10*/  HMMA.16816.F32 R20, R72, R88.reuse, R20 ;  /* 0x000000584814723c */ /* 0x082ff00000001814 */
        /* <DEDUP_REMOVED lines=83> */
[----:B------:R-:W-:Y:S02]  /*13150*/  F2FP.PACK_AB R76, R128, R219 ;  /* 0x000000db804c723e */ /* 0x000fe400000000ff */
[----:B------:R-:W-:Y:S03]  /*13160*/  F2FP.PACK_AB R79, R102, R103 ;  /* 0x00000067664f723e */ /* 0x000fe600000000ff */
[-C--:B---3--:R-:W-:Y:S08]  /*13170*/  HMMA.16816.F32 R4, R72, R80.reuse, R4 ;  /* 0x000000504804723c */ /* 0x088ff00000001804 */
        /* <DEDUP_REMOVED lines=20> */
[C---:B------:R-:W-:Y:S08]  /*132c0*/  HMMA.16816.F32 R56, R76.reuse, R84, R56 ;  /* 0x000000544c38723c */ /* 0x040ff00000001838 */
[-C--:B------:R-:W-:Y:S07]  /*132d0*/  HMMA.16816.F32 R60, R76, R86.reuse, R60 ;  /* 0x000000564c3c723c */ /* 0x080fee000000183c */
[----:B------:R-:W-:Y:S01]  /*132e0*/  FADD.FTZ R76, R125, R97 ;  /* 0x000000617d4c7221 */ /* 0x000fe20000010000 */
[----:B------:R-:W-:Y:S04]  /*132f0*/  HMMA.16816.F32 R64, R72, R86, R64 ;  /* 0x000000564840723c */ /* 0x000fe80000001840 */
[----:B------:R-:W-:Y:S01]  /*13300*/  F2FP.PACK_AB R125, R112, R113 ;  /* 0x00000071707d723e */ /* 0x000fe200000000ff */
[----:B------:R-:W-:Y:S02]  /*13310*/  FADD.FTZ R77, R131, R0 ;  /* 0x00000000834d7221 */ /* 0x000fe40000010000 */
[----:B------:R-:W-:Y:S02]  /*13320*/  FADD.FTZ R72, R134, R2 ;  /* 0x0000000286487221 */ /* 0x000fe40000010000 */
[----:B------:R-:W-:Y:S02]  /*13330*/  FADD.FTZ R0, R189, R3 ;  /* 0x00000003bd007221 */ /* 0x000fe40000010000 */
[-C--:B------:R-:W-:Y:S01]  /*13340*/  HMMA.16816.F32 R180, R124, R172.reuse, R4 ;  /* 0x000000ac7cb4723c */ /* 0x080fe20000001804 */
[----:B------:R-:W1:Y:S04]  /*13350*/  LDSM.16.MT88.4 R4, [R228+0x3000] ;  /* 0x00300000e404783b */ /* 0x000e680000004200 */
[----:B------:R-:W-:Y:S02]  /*13360*/  FADD.FTZ R3, R137, R77 ;  /* 0x0000004d89037221 */ /* 0x000fe40000010000 */
[----:B------:R-:W-:Y:S01]  /*13370*/  FADD.FTZ R76, R217, R76 ;  /* 0x0000004cd94c7221 */ /* 0x000fe20000010000 */
[C---:B------:R-:W-:Y:S04]  /*13380*/  HMMA.16816.F32 R148, R120.reuse, R172, R8 ;  /* 0x000000ac7894723c */ /* 0x040fe80000001808 */
[----:B------:R-:W-:Y:S02]  /*13390*/  FADD.FTZ R2, R218, R76 ;  /* 0x0000004cda027221 */ /* 0x000fe40000010000 */
[----:B------:R-:W-:Y:S02]  /*133a0*/  FADD.FTZ R0, R199, R0 ;  /* 0x00000000c7007221 */ /* 0x000fe40000010000 */
[-C--:B------:R-:W-:Y:S04]  /*133b0*/  HMMA.16816.F32 R156, R120, R174.reuse, R12 ;  /* 0x000000ae789c723c */ /* 0x080fe8000000180c */
        /* <DEDUP_REMOVED lines=50> */
[----:B------:R-:W-:Y:S01]  /*136e0*/  FADD.FTZ R2, R119, R10 ;  /* 0x0000000a77027221 */ /* 0x000fe20000010000 */
[----:B------:R-:W-:Y:S01]  /*136f0*/  MOV R119, R68 ;  /* 0x0000004400777202 */ /* 0x000fe20000000f00 */
[----:B------:R-:W-:Y:S01]  /*13700*/  FADD.FTZ R3, R115, R3 ;  /* 0x0000000373037221 */ /* 0x000fe20000010000 */
[----:B------:R-:W-:Y:S04]  /*13710*/  HMMA.16816.F32 R124, R124, R6, R64 ;  /* 0x000000067c7c723c */ /* 0x000fe80000001840 */
[----:B------:R-:W-:Y:S02]  /*13720*/  FADD.FTZ R3, R111, R3 ;  /* 0x000000036f037221 */ /* 0x000fe40000010000 */
[----:B------:R-:W-:Y:S01]  /*13730*/  FADD.FTZ R4, R118, R2 ;  /* 0x0000000276047221 */ /* 0x000fe20000010000 */
[----:B------:R-:W-:Y:S01]  /*13740*/  MOV R118, R70 ;  /* 0x0000004600767202 */ /* 0x000fe20000000f00 */
[----:B------:R-:W-:Y:S04]  /*13750*/  FADD.FTZ R3, R108, R3 ;  /* 0x000000036c037221 */ /* 0x000fe80000010000 */
[----:B------:R-:W-:Y:S01]  /*13760*/  FADD.FTZ R5, R102, R0 ;  /* 0x0000000066057221 */ /* 0x000fe20000010000 */
[----:B------:R1:W-:Y:S01]  /*13770*/  STL [R1+0x24], R3 ;  /* 0x0000240301007387 */ /* 0x0003e20000100800 */
        /* <DEDUP_REMOVED lines=10> */
[----:B------:R-:W-:Y:S02]  /*13820*/  IADD3 R0, R245, -0x1, RZ ;  /* 0xfffffffff5007810 */ /* 0x000fe40007ffe0ff */
[----:B------:R2:W-:Y:S01]  /*13830*/  STL [R1+0x28], R5 ;  /* 0x0000280501007387 */ /* 0x0005e20000100800 */
[----:B------:R-:W-:Y:S01]  /*13840*/  FADD.FTZ R2, R80, R2 ;  /* 0x0000000250027221 */ /* 0x000fe20000010000 */
[----:B------:R-:W-:Y:S01]  /*13850*/  MOV R245, R0 ;  /* 0x0000000000f57202 */ /* 0x000fe20000000f00 */
[----:B-1----:R-:W-:Y:S05]  /*13860*/  FADD.FTZ R3, R88, R4 ;  /* 0x0000000458037221 */ /* 0x002fea0000010000 */
[----:B------:R2:W-:Y:S04]  /*13870*/  STL [R1+0x20], R3 ;  /* 0x0000200301007387 */ /* 0x0005e80000100800 */
[----:B------:R2:W-:Y:S02]  /*13880*/  STL [R1+0x2c], R2 ;  /* 0x00002c0201007387 */ /* 0x0005e40000100800 */
[----:B--2---:R-:W-:-:S05]  /*13890*/  @P0 BRA `(.L_x_563) ;  /* 0xffffade000000947 */ /* 0x004fca000383ffff */
.L_x_556:
[----:B------:R-:W-:Y:S05]  /*138a0*/  BRA.DIV ~URZ, `(.L_x_564) ;  /* 0x000075127f007947 */ /* 0x000fea000b800000 */
[----:B------:R-:W2:Y:S04]  /*138b0*/  LDL R0, [R1+0x24] ;  /* 0x0000240001007983 */ /* 0x000ea80000100800 */
[----:B--2---:R1:W2:Y:S02]  /*138c0*/  SHFL.BFLY PT, R5, R0, 0x2, 0x1f ;  /* 0x0c401f0000057f89 */ /* 0x0042a400000e0000 */
.L_x_616:
[----:B-1----:R-:W3:Y:S02]  /*138d0*/  LDL.LU R0, [R1+0x24] ;  /* 0x0000240001007983 */ /* 0x002ee40000300800 */
[----:B--23--:R-:W-:Y:S01]  /*138e0*/  FADD.FTZ R5, R5, R0 ;  /* 0x0000000005057221 */ /* 0x00cfe20000010000 */
[----:B------:R-:W-:Y:S05]  /*138f0*/  BRA.DIV ~URZ, `(.L_x_565) ;  /* 0x000075227f007947 */ /* 0x000fea000b800000 */
[----:B------:R-:W2:Y:S04]  /*13900*/  LDL.LU R2, [R1+0x28] ;  /* 0x0000280001027983 */ /* 0x000ea80000300800 */
[----:B------:R-:W3:Y:S04]  /*13910*/  LDL.LU R0, [R1+0x20] ;  /* 0x0000200001007983 */ /* 0x000ee80000300800 */
[----:B------:R-:W4:Y:S04]  /*13920*/  LDL.LU R9, [R1+0x2c] ;  /* 0x00002c0001097983 */ /* 0x000f280000300800 */
[----:B--2---:R-:W1:Y:S04]  /*13930*/  SHFL.BFLY PT, R6, R2, 0x2, 0x1f ;  /* 0x0c401f0002067f89 */ /* 0x004e6800000e0000 */
[----:B---3--:R-:W2:Y:S04]  /*13940*/  SHFL.BFLY PT, R7, R0, 0x2, 0x1f ;  /* 0x0c401f0000077f89 */ /* 0x008ea800000e0000 */
[----:B----4-:R-:W3:Y:S01]  /*13950*/  SHFL.BFLY PT, R4, R9, 0x2, 0x1f ;  /* 0x0c401f0009047f89 */ /* 0x010ee200000e0000 */
[----:B-1----:R-:W-:-:S02]  /*13960*/  FADD.FTZ R6, R6, R2 ;  /* 0x0000000206067221 */ /* 0x002fc40000010000 */
[----:B--2---:R-:W-:-:S03]  /*13970*/  FADD.FTZ R7, R7, R0 ;  /* 0x0000000007077221 */ /* 0x004fc60000010000 */
[----:B------:R-:W1:Y:S01]  /*13980*/  SHFL.BFLY PT, R2, R6, 0x1, 0x1f ;  /* 0x0c201f0006027f89 */ /* 0x000e6200000e0000 */
[----:B---3--:R-:W-:-:S03]  /*13990*/  FADD.FTZ R4, R4, R9 ;  /* 0x0000000904047221 */ /* 0x008fc60000010000 */
[----:B------:R-:W2:Y:S04]  /*139a0*/  SHFL.BFLY PT, R0, R5, 0x1, 0x1f ;  /* 0x0c201f0005007f89 */ /* 0x000ea800000e0000 */
[----:B------:R-:W3:Y:S04]  /*139b0*/  SHFL.BFLY PT, R3, R7, 0x1, 0x1f ;  /* 0x0c201f0007037f89 */ /* 0x000ee800000e0000 */
[----:B------:R4:W4:Y:S01]  /*139c0*/  SHFL.BFLY PT, R8, R4, 0x1, 0x1f ;  /* 0x0c201f0004087f89 */ /* 0x00092200000e0000 */
[----:B-1----:R-:W-:Y:S02]  /*139d0*/  FADD.FTZ R6, R6, R2 ;  /* 0x0000000206067221 */ /* 0x002fe40000010000 */
[----:B--2---:R-:W-:-:S02]  /*139e0*/  FADD.FTZ R5, R5, R0 ;  /* 0x0000000005057221 */ /* 0x004fc40000010000 */
[----:B---3--:R-:W-:-:S03]  /*139f0*/  FADD.FTZ R7, R7, R3 ;  /* 0x0000000307077221 */ /* 0x008fc60000010000 */
.L_x_617:
[----:B------:R-:W-:Y:S01]  /*13a00*/  FSETP.NE.FTZ.AND P3, PT, R5, RZ, PT ;  /* 0x000000ff0500720b */ /* 0x000fe20003f75000 */
[----:B------:R-:W-:Y:S01]  /*13a10*/  CS2R R2, SRZ ;  /* 0x0000000000027805 */ /* 0x000fe2000001ff00 */
[----:B------:R-:W-:Y:S01]  /*13a20*/  FSETP.NE.FTZ.AND P2, PT, R6, RZ, PT ;  /* 0x000000ff0600720b */ /* 0x000fe20003f55000 */
[----:B----4-:R-:W-:Y:S01]  /*13a30*/  FADD.FTZ R4, R8, R4 ;  /* 0x0000000408047221 */ /* 0x010fe20000010000 */
[----:B------:R-:W-:Y:S02]  /*13a40*/  FSETP.NE.FTZ.AND P1, PT, R7, RZ, PT ;  /* 0x000000ff0700720b */ /* 0x000fe40003f35000 */
[----:B------:R-:W-:Y:S02]  /*13a50*/  MOV R0, RZ ;  /* 0x000000ff00007202 */ /* 0x000fe40000000f00 */
[----:B------:R-:W-:Y:S02]  /*13a60*/  FSETP.NE.FTZ.AND P0, PT, R4, RZ, PT ;  /* 0x000000ff0400720b */ /* 0x000fe40003f15000 */
[----:B------:R-:W-:-:S02]  /*13a70*/  MOV R34, 0xff800000 ;  /* 0xff80000000227802 */ /* 0x000fc40000000f00 */
[----:B------:R-:W-:Y:S01]  /*13a80*/  MOV R32, 0xff800000 ;  /* 0xff80000000207802 */ /* 0x000fe20000000f00 */
[----:B------:R-:W1:Y:S01]  /*13a90*/  @P3 MUFU.RCP R0, R5 ;  /* 0x0000000500003308 */ /* 0x000e620000001000 */
[----:B------:R-:W-:Y:S02]  /*13aa0*/  MOV R33, 0xff800000 ;  /* 0xff80000000217802 */ /* 0x000fe40000000f00 */
[----:B------:R-:W-:Y:S02]  /*13ab0*/  MOV R31, 0xff800000 ;  /* 0xff800000001f7802 */ /* 0x000fe40000000f00 */
[----:B------:R-:W-:-:S03]  /*13ac0*/  @P1 MOV R17, 0x3f317218 ;  /* 0x3f31721800111802 */ /* 0x000fc60000000f00 */
[----:B------:R-:W2:Y:S08]  /*13ad0*/  @P2 MUFU.RCP R3, R6 ;  /* 0x0000000600032308 */ /* 0x000eb00000001000 */
[----:B------:R-:W3:Y:S01]  /*13ae0*/  @P1 MUFU.RCP R2, R7 ;  /* 0x0000000700021308 */ /* 0x000ee20000001000 */
[C---:B-1----:R-:W-:Y:S02]  /*13af0*/  FMUL.FTZ R180, R0.reuse, R180 ;  /* 0x000000b400b47220 */ /* 0x042fe40000410000 */
        /* <DEDUP_REMOVED lines=8> */
[----:B------:R1:W4:Y:S01]  /*13b80*/  @P2 MUFU.LG2 R5, R6 ;  /* 0x0000000600052308 */ /* 0x0003220000000c00 */
[----:B------:R-:W-:-:S02]  /*13b90*/  FMUL.FTZ R168, R0, R168 ;  /* 0x000000a800a87220 */ /* 0x000fc40000410000 */
[C---:B------:R-:W-:Y:S02]  /*13ba0*/  FMUL.FTZ R16, R0.reuse, R169 ;  /* 0x000000a900107220 */ /* 0x040fe40000410000 */
[C---:B------:R-:W-:Y:S02]  /*13bb0*/  FMUL.FTZ R160, R0.reuse, R160 ;  /* 0x000000a000a07220 */ /* 0x040fe40000410000 */
[C---:B------:R-:W-:Y:S01]  /*13bc0*/  FMUL.FTZ R12, R0.reuse, R161 ;  /* 0x000000a1000c7220 */ /* 0x040fe20000410000 */
[----:B------:R-:W3:Y:S01]  /*13bd0*/  @P1 MUFU.LG2 R7, R7 ;  /* 0x0000000700071308 */ /* 0x000ee20000000c00 */
[C---:B------:R-:W-:Y:S02]  /*13be0*/  FMUL.FTZ R152, R0.reuse, R152 ;  /* 0x0000009800987220 */ /* 0x040fe40000410000 */
[C---:B------:R-:W-:Y:S02]  /*13bf0*/  FMUL.FTZ R8, R0.reuse, R153 ;  /* 0x0000009900087220 */ /* 0x040fe40000410000 */
[----:B------:R-:W-:-:S02]  /*13c00*/  FMUL.FTZ R124, R0, R124 ;  /* 0x0000007c007c7220 */ /* 0x000fc40000410000 */
[----:B------:R-:W-:Y:S01]  /*13c10*/  FMUL.FTZ R125, R0, R125 ;  /* 0x0000007d007d7220 */ /* 0x000fe20000410000 */
[----:B------:R-:W-:Y:S01]  /*13c20*/  MOV R0, RZ ;  /* 0x000000ff00007202 */ /* 0x000fe20000000f00 */
[C---:B--2---:R-:W-:Y:S01]  /*13c30*/  FMUL.FTZ R182, R3.reuse, R182 ;  /* 0x000000b603b67220 */ /* 0x044fe20000410000 */
[----:B-1----:R-:W-:Y:S01]  /*13c40*/  @P3 MOV R6, 0x3f317218 ;  /* 0x3f31721800063802 */ /* 0x002fe20000000f00 */
[C---:B------:R-:W-:Y:S02]  /*13c50*/  FMUL.FTZ R29, R3.reuse, R183 ;  /* 0x000000b7031d7220 */ /* 0x040fe40000410000 */
[C---:B------:R-:W-:Y:S01]  /*13c60*/  FMUL.FTZ R174, R3.reuse, R174 ;  /* 0x000000ae03ae7220 */ /* 0x040fe20000410000 */
[----:B------:R-:W-:Y:S01]  /*13c70*/  @P0 MUFU.RCP R0, R4 ;  /* 0x0000000400000308 */ /* 0x000fe20000001000 */
        /* <DEDUP_REMOVED lines=12> */
[----:B------:R-:W-:Y:S01]  /*13d40*/  FMUL.FTZ R127, R3, R127 ;  /* 0x0000007f037f7220 */ /* 0x000fe20000410000 */
[----:B------:R-:W-:Y:S01]  /*13d50*/  @P2 MOV R3, 0x3f317218 ;  /* 0x3f31721800032802 */ /* 0x000fe20000000f00 */
[----:B---3--:R-:W-:-:S02]  /*13d60*/  FMUL.FTZ R148, R2, R148 ;  /* 0x0000009402947220 */ /* 0x008fc40000410000 */
        /* <DEDUP_REMOVED lines=14> */
[----:B------:R-:W-:Y:S02]  /*13e50*/  FMUL.FTZ R121, R2, R121 ;  /* 0x0000007902797220 */ /* 0x000fe40000410000 */
[----:B------:R1:W2:Y:S01]  /*13e60*/  @P0 MUFU.LG2 R2, R4 ;  /* 0x0000000400020308 */ /* 0x0002a20000000c00 */
[----:B----4-:R-:W-:Y:S02]  /*13e70*/  @P2 FMUL.FTZ R9, R5, 0.69314718246459960938 ;  /* 0x3f31721805092820 */ /* 0x010fe40000410000 */
[----:B------:R-:W-:Y:S02]  /*13e80*/  @P2 FMUL.FTZ R5, R3, c[0x0][0x2d0] ;  /* 0x0000b40003052a20 */ /* 0x000fe40000410000 */
[----:B------:R-:W-:-:S02]  /*13e90*/  @P1 FMUL.FTZ R7, R7, 0.69314718246459960938 ;  /* 0x3f31721807071820 */ /* 0x000fc40000410000 */
[----:B------:R-:W-:Y:S02]  /*13ea0*/  @P1 FMUL.FTZ R3, R17, c[0x0][0x2d0] ;  /* 0x0000b40011031a20 */ /* 0x000fe40000410000 */
[----:B------:R-:W-:Y:S02]  /*13eb0*/  @P3 FMUL.FTZ R13, R13, 0.69314718246459960938 ;  /* 0x3f3172180d0d3820 */ /* 0x000fe40000410000 */
[----:B------:R-:W-:Y:S01]  /*13ec0*/  @P1 FFMA.FTZ R34, R3, R69, R7 ;  /* 0x0000004503221223 */ /* 0x000fe20000010007 */
[----:B------:R-:W-:Y:S01]  /*13ed0*/  @P0 MOV R3, 0x3f317218 ;  /* 0x3f31721800030802 */ /* 0x000fe20000000f00 */
[----:B------:R-:W-:Y:S02]  /*13ee0*/  @P3 FMUL.FTZ R6, R6, c[0x0][0x2d0] ;  /* 0x0000b40006063a20 */ /* 0x000fe40000410000 */
[----:B------:R-:W-:Y:S01]  /*13ef0*/  @P2 FFMA.FTZ R33, R5, R70, R9 ;  /* 0x0000004605212223 */ /* 0x000fe20000010009 */
[----:B-1----:R-:W-:Y:S01]  /*13f00*/  MOV R4, 0x1 ;  /* 0x0000000100047802 */ /* 0x002fe20000000f00 */
[----:B--2---:R-:W-:-:S02]  /*13f10*/  @P0 FMUL.FTZ R2, R2, 0.69314718246459960938 ;  /* 0x3f31721802020820 */ /* 0x004fc40000410000 */
[----:B------:R-:W-:Y:S02]  /*13f20*/  @P0 FMUL.FTZ R3, R3, c[0x0][0x2d0] ;  /* 0x0000b40003030a20 */ /* 0x000fe40000410000 */
[----:B------:R-:W-:Y:S02]  /*13f30*/  @P3 FFMA.FTZ R32, R6, R71, R13 ;  /* 0x0000004706203223 */ /* 0x000fe4000001000d */
        /* <DEDUP_REMOVED lines=15> */
[----:B------:R-:W-:Y:S01]  /*14030*/  FMUL.FTZ R123, R0, R123 ;  /* 0x0000007b007b7220 */ /* 0x000fe20000410000 */
[----:B------:R-:W-:Y:S01]  /*14040*/  PRMT R0, R4, 0x7610, R0 ;  /* 0x0000761004007816 */ /* 0x000fe20000000000 */
[----:B------:R-:W-:-:S02]  /*14050*/  @P0 FFMA.FTZ R31, R3, R68, R2 ;  /* 0x00000044031f0223 */ /* 0x000fc40000010002 */
.L_x_509:
[----:B-1----:R1:W5:Y:S01]  /*14060*/  LDL R35, [R1+0x70] ;  /* 0x0000700001237983 */ /* 0x0023620000100800 */
[----:B------:R-:W-:Y:S03]  /*14070*/  BSSY B0, `(.L_x_566) ;  /* 0x0000012000007945 */ /* 0x000fe60003800000 */
[----:B------:R-:W2:Y:S02]  /*14080*/  S2R R36, SR_TID.X ;  /* 0x0000000000247919 */ /* 0x000ea40000002100 */
[----:B--2---:R-:W-:-:S13]  /*14090*/  LOP3.LUT P6, RZ, R36, 0x7f, RZ, 0xc0, !PT ;  /* 0x0000007f24ff7812 */ /* 0x004fda00078cc0ff */
[----:B------:R-:W-:Y:S05]  /*140a0*/  @P6 BRA `(.L_x_567) ;  /* 0x000000e000006947 */ /* 0x000fea0003800000 */
[----:B-1----:R-:W1:Y:S01]  /*140b0*/  S2R R4, SR_LANEID ;  /* 0x0000000000047919 */ /* 0x002e620000000000 */
[----:B------:R-:W-:Y:S01]  /*140c0*/  VOTEU.ANY UR4, UPT, PT ;  /* 0x0000000000047886 */ /* 0x000fe200038e0100 */
[----:B------:R-:W-:Y:S01]  /*140d0*/  IMAD.MOV.U32 R6, RZ, RZ, c[0x0][0x580] ;  /* 0x00016000ff067624 */ /* 0x000fe200078e00ff */
[----:B------:R-:W1:Y:S01]  /*140e0*/  FLO.U32 R3, UR4 ;  /* 0x0000000400037d00 */ /* 0x000e6200080e0000 */
[----:B------:R-:W-:-:S07]  /*140f0*/  IMAD.MOV.U32 R7, RZ, RZ, c[0x0][0x584] ;  /* 0x00016100ff077624 */ /* 0x000fce00078e00ff */
[----:B------:R-:W2:Y:S01]  /*14100*/  POPC R2, UR4 ;  /* 0x0000000400027d09 */ /* 0x000ea20008000000 */
[----:B-1----:R-:W-:-:S13]  /*14110*/  ISETP.EQ.U32.AND P0, PT, R3, R4, PT ;  /* 0x000000040300720c */ /* 0x002fda0003f02070 */
[----:B--2---:R-:W2:Y:S04]  /*14120*/  @P0 ATOMG.E.ADD.STRONG.GPU PT, R2, [R6.64], R2 ;  /* 0x00000002060209a8 */ /* 0x004ea800081ee1c6 */
[----:B------:R-:W1:Y:S04]  /*14130*/  S2R R4, SR_LTMASK ;  /* 0x0000000000047919 */ /* 0x000e680000003900 */
[----:B--2---:R1:W2:Y:S02]  /*14140*/  SHFL.IDX PT, R3, R2, R3, 0x1f ;  /* 0x00001f0302037589 */ /* 0x0042a400000e0000 */
[----:B-1----:R-:W-:-:S06]  /*14150*/  LOP3.LUT R2, R4, UR4, RZ, 0xc0, !PT ;  /* 0x0000000404027c12 */ /* 0x002fcc000f8ec0ff */
[----:B------:R-:W2:Y:S02]  /*14160*/  POPC R2, R2 ;  /* 0x0000000200027309 */ /* 0x000ea40000000000 */
[----:B--2--5:R-:W-:-:S05]  /*14170*/  IADD3 R35, R3, c[0x0][0xc], R2 ;  /* 0x0000030003237a10 */ /* 0x024fca0007ffe002 */
[----:B------:R1:W-:Y:S02]  /*14180*/  STL [R1+0x70], R35 ;  /* 0x0000702301007387 */ /* 0x0003e40000100800 */
.L_x_567:
[----:B-1----:R-:W-:Y:S05]  /*14190*/  BSYNC B0 ;  /* 0x0000000000007941 */ /* 0x002fea0003800000 */
.L_x_566:
[----:B------:R-:W-:Y:S01]  /*141a0*/  PRMT R0, R0, 0x9910, RZ ;  /* 0x0000991000007816 */ /* 0x000fe200000000ff */
[----:B------:R-:W-:Y:S01]  /*141b0*/  BSSY B1, `(.L_x_568) ;  /* 0x0000197000017945 */ /* 0x000fe20003800000 */
[----:B-----5:R-:W-:Y:S02]  /*141c0*/  IMAD.MOV.U32 R47, RZ, RZ, R35 ;  /* 0x000000ffff2f7224 */ /* 0x020fe400078e0023 */
[----:B------:R-:W-:-:S13]  /*141d0*/  ISETP.NE.AND P0, PT, R0, RZ, PT ;  /* 0x000000ff0000720c */ /* 0x000fda0003f05270 */
[----:B------:R-:W-:Y:S05]  /*141e0*/  @!P0 BRA `(.L_x_569) ;  /* 0x00000f7000008947 */ /* 0x000fea0003800000 */
[----:B------:R-:W2:Y:S04]  /*141f0*/  LDL R44, [R1+0x74] ;  /* 0x00007400012c7983 */ /* 0x000ea80000100800 */
[----:B------:R-:W3:Y:S04]  /*14200*/  LDL R43, [R1+0x84] ;  /* 0x00008400012b7983 */ /* 0x000ee80000100800 */
[----:B------:R-:W4:Y:S04]  /*14210*/  LDL R42, [R1+0x8c] ;  /* 0x00008c00012a7983 */ /* 0x000f280000100800 */
[----:B------:R-:W5:Y:S04]  /*14220*/  LDL R41, [R1+0x88] ;  /* 0x0000880001297983 */ /* 0x000f680000100800 */
[----:B------:R-:W4:Y:S04]  /*14230*/  LDL R40, [R1+0x78] ;  /* 0x0000780001287983 */ /* 0x000f280000100800 */
[----:B------:R-:W4:Y:S04]  /*14240*/  LDL R39, [R1+0x80] ;  /* 0x0000800001277983 */ /* 0x000f280000100800 */
[----:B------:R-:W4:Y:S04]  /*14250*/  LDL R38, [R1+0x7c] ;  /* 0x00007c0001267983 */ /* 0x000f280000100800 */
[----:B------:R-:W4:Y:S04]  /*14260*/  LDL R37, [R1+0x90] ;  /* 0x0000900001257983 */ /* 0x000f280000100800 */
[----:B------:R-:W4:Y:S01]  /*14270*/  LDL R35, [R1+0x94] ;  /* 0x0000940001237983 */ /* 0x000f220000100800 */
[----:B------:R-:W-:Y:S01]  /*14280*/  WARPSYNC 0xffffffff ;  /* 0xffffffff00007948 */ /* 0x000fe20003800000 */
[----:B------:R-:W-:-:S02]  /*14290*/  F2FP.PACK_AB R30, R30, R180 ;  /* 0x000000b41e1e723e */ /* 0x000fc400000000ff */
[----:B------:R-:W-:Y:S01]  /*142a0*/  BAR.SYNC.DEFER_BLOCKING 0x1, 0x80 ;  /* 0x0042000000007b1d */ /* 0x000fe20000010000 */
[----:B------:R-:W-:Y:S02]  /*142b0*/  F2FP.PACK_AB R29, R29, R182 ;  /* 0x000000b61d1d723e */ /* 0x000fe400000000ff */
[----:B------:R-:W-:Y:S02]  /*142c0*/  F2FP.PACK_AB R27, R27, R172 ;  /* 0x000000ac1b1b723e */ /* 0x000fe400000000ff */
[----:B------:R-:W-:Y:S02]  /*142d0*/  F2FP.PACK_AB R26, R26, R174 ;  /* 0x000000ae1a1a723e */ /* 0x000fe400000000ff */
[----:B------:R-:W-:Y:S02]  /*142e0*/  F2FP.PACK_AB R28, R28, R148 ;  /* 0x000000941c1c723e */ /* 0x000fe400000000ff */
[----:B------:R-:W-:Y:S02]  /*142f0*/  F2FP.PACK_AB R150, R151, R150 ;  /* 0x000000969796723e */ /* 0x000fe400000000ff */
        /* <DEDUP_REMOVED lines=26> */
[----:B--2---:R1:W-:Y:S04]  /*144a0*/  STS [R44], R30 ;  /* 0x0000001e2c007388 */ /* 0x0043e80000000800 */
[----:B------:R1:W-:Y:S04]  /*144b0*/  STS [R44+0x400], R29 ;  /* 0x0004001d2c007388 */ /* 0x0003e80000000800 */
[----:B---3--:R1:W-:Y:S04]  /*144c0*/  STS [R43], R27 ;  /* 0x0000001b2b007388 */ /* 0x0083e80000000800 */
[----:B------:R1:W-:Y:S04]  /*144d0*/  STS [R43+0x400], R26 ;  /* 0x0004001a2b007388 */ /* 0x0003e80000000800 */
[----:B------:R1:W-:Y:S04]  /*144e0*/  STS [R44+0x2000], R28 ;  /* 0x0020001c2c007388 */ /* 0x0003e80000000800 */
[----:B------:R1:W-:Y:S04]  /*144f0*/  STS [R44+0x2400], R150 ;  /* 0x002400962c007388 */ /* 0x0003e80000000800 */
[----:B------:R1:W-:Y:S04]  /*14500*/  STS [R43+0x2000], R25 ;  /* 0x002000192b007388 */ /* 0x0003e80000000800 */
[----:B------:R1:W-:Y:S04]  /*14510*/  STS [R43+0x2400], R158 ;  /* 0x0024009e2b007388 */ /* 0x0003e80000000800 */
[----:B----4-:R1:W-:Y:S04]  /*14520*/  STS [R42], R24 ;  /* 0x000000182a007388 */ /* 0x0103e80000000800 */
[----:B------:R1:W-:Y:S04]  /*14530*/  STS [R42+0x400], R23 ;  /* 0x000400172a007388 */ /* 0x0003e80000000800 */
[----:B-----5:R1:W-:Y:S04]  /*14540*/  STS [R41], R20 ;  /* 0x0000001429007388 */ /* 0x0203e80000000800 */
[----:B------:R1:W-:Y:S04]  /*14550*/  STS [R41+0x400], R19 ;  /* 0x0004001329007388 */ /* 0x0003e80000000800 */
[----:B------:R1:W-:Y:S04]  /*14560*/  STS [R42+0x2000], R22 ;  /* 0x002000162a007388 */ /* 0x0003e80000000800 */
[----:B------:R1:W-:Y:S04]  /*14570*/  STS [R42+0x2400], R21 ;  /* 0x002400152a007388 */ /* 0x0003e80000000800 */
[----:B------:R1:W-:Y:S04]  /*14580*/  STS [R41+0x2000], R18 ;  /* 0x0020001229007388 */ /* 0x0003e80000000800 */
[----:B------:R1:W-:Y:S04]  /*14590*/  STS [R41+0x2400], R17 ;  /* 0x0024001129007388 */ /* 0x0003e80000000800 */
[----:B------:R1:W-:Y:S04]  /*145a0*/  STS [R40], R16 ;  /* 0x0000001028007388 */ /* 0x0003e80000000800 */
[----:B------:R1:W-:Y:S04]  /*145b0*/  STS [R40+0x400], R15 ;  /* 0x0004000f28007388 */ /* 0x0003e80000000800 */
[----:B------:R1:W-:Y:S04]  /*145c0*/  STS [R39], R12 ;  /* 0x0000000c27007388 */ /* 0x0003e80000000800 */
        /* <DEDUP_REMOVED lines=13> */
[----:B------:R-:W-:Y:S06]  /*146a0*/  BAR.SYNC.DEFER_BLOCKING 0x1, 0x80 ;  /* 0x0042000000007b1d */ /* 0x000fec0000010000 */
[----:B------:R-:W-:Y:S05]  /*146b0*/  BRA.CONV ~URZ, `(.L_x_570) ;  /* 0x000000837f007947 */ /* 0x000fea000b800000 */
[----:B-1----:R-:W-:Y:S01]  /*146c0*/  SHF.R.S32.HI R35, RZ, 0x1f, R36 ;  /* 0x0000001fff237819 */ /* 0x002fe20000011424 */
[----:B------:R-:W-:Y:S01]  /*146d0*/  IMAD.MOV.U32 R58, RZ, RZ, RZ ;  /* 0x000000ffff3a7224 */ /* 0x000fe200078e00ff */
[----:B------:R-:W-:Y:S01]  /*146e0*/  MOV R2, 0x14740 ;  /* 0x0001474000027802 */ /* 0x000fe20000000f00 */
[----:B------:R-:W-:Y:S01]  /*146f0*/  IMAD.MOV.U32 R3, RZ, RZ, 0x1f ;  /* 0x0000001fff037424 */ /* 0x000fe200078e00ff */
[----:B------:R-:W-:-:S04]  /*14700*/  LEA.HI R35, R35, R36, RZ, 0x7 ;  /* 0x0000002423237211 */ /* 0x000fc800078f38ff */
[----:B------:R-:W-:-:S05]  /*14710*/  SHF.R.S32.HI R35, RZ, 0x7, R35 ;  /* 0x00000007ff237819 */ /* 0x000fca0000011423 */
[----:B------:R-:W-:Y:S02]  /*14720*/  IMAD.MOV.U32 R88, RZ, RZ, R35 ;  /* 0x000000ffff587224 */ /* 0x000fe400078e0023 */
[----:B------:R-:W-:Y:S05]  /*14730*/  CALL.REL.NOINC `($__internal_1_$__cuda_sm70_shflsync_idx_p) ;  /* 0x000070d000007944 */ /* 0x000fea0003c00000 */
.L_x_570:
[----:B-1----:R-:W2:Y:S04]  /*14740*/  LDL R2, [R1+0x6c] ;  /* 0x00006c0001027983 */ /* 0x002ea80000100800 */
[----:B------:R-:W3:Y:S04]  /*14750*/  LDL R5, [R1+0x30] ;  /* 0x0000300001057983 */ /* 0x000ee80000100800 */
[----:B------:R-:W4:Y:S04]  /*14760*/  LDL.LU R4, [R1+0x64] ;  /* 0x0000640001047983 */ /* 0x000f280000300800 */
[----:B------:R-:W2:Y:S04]  /*14770*/  LDL.LU R15, [R1+0x60] ;  /* 0x00006000010f7983 */ /* 0x000ea80000300800 */
[----:B------:R-:W3:Y:S01]  /*14780*/  LDL.LU R17, [R1+0x5c] ;  /* 0x00005c0001117983 */ /* 0x000ee20000300800 */
[----:B-----5:R-:W-:-:S03]  /*14790*/  IMAD.MOV.U32 R0, RZ, RZ, 0x1 ;  /* 0x00000001ff007424 */ /* 0x020fc600078e00ff */
[----:B------:R-:W3:Y:S02]  /*147a0*/  LDL R14, [R1+0x9c] ;  /* 0x00009c00010e7983 */ /* 0x000ee40000100800 */
[----:B------:R-:W-:Y:S02]  /*147b0*/  ISETP.NE.AND P0, PT, R0, c[0x0][0x4e8], PT ;  /* 0x00013a0000007a0c */ /* 0x000fe40003f05270 */
[----:B------:R-:W1:Y:S04]  /*147c0*/  S2R R16, SR_TID.X ;  /* 0x0000000000107919 */ /* 0x000e680000002100 */
[----:B------:R-:W1:Y:S01]  /*147d0*/  S2R R18, SR_TID.X ;  /* 0x0000000000127919 */ /* 0x000e620000002100 */
[----:B------:R-:W-:Y:S02]  /*147e0*/  ULDC UR5, c[0x0][0x4e8] ;  /* 0x00013a0000057ab9 */ /* 0x000fe40000000800 */
[----:B------:R-:W-:-:S02]  /*147f0*/  ULDC UR4, c[0x0][0x388] ;  /* 0x0000e20000047ab9 */ /* 0x000fc40000000800 */
[----:B------:R-:W-:Y:S01]  /*14800*/  UIMAD UR4, UR5, UR4, URZ ;  /* 0x00000004050472a4 */ /* 0x000fe2000f8e023f */
[----:B------:R-:W-:Y:S02]  /*14810*/  ISETP.GE.AND P5, PT, R242, c[0x0][0x3c8], PT ;  /* 0x0000f200f2007a0c */ /* 0x000fe40003fa6270 */
[----:B------:R-:W-:Y:S02]  /*14820*/  SHF.R.S32.HI R48, RZ, 0x1f, R242 ;  /* 0x0000001fff307819 */ /* 0x000fe400000114f2 */
[----:B----4-:R-:W-:Y:S01]  /*14830*/  SHF.R.S32.HI R0, RZ, 0x1f, R4 ;  /* 0x0000001fff007819 */ /* 0x010fe20000011404 */
[----:B------:R-:W-:Y:S01]  /*14840*/  IMAD.WIDE.U32 R6, R4, c[0x0][0x490], RZ ;  /* 0x0001240004067a25 */ /* 0x000fe200078e00ff */
[----:B--2---:R-:W-:-:S03]  /*14850*/  SHF.R.S32.HI R8, RZ, 0x1f, R15 ;  /* 0x0000001fff087819 */ /* 0x004fc6000001140f */
[----:B---3--:R-:W-:Y:S02]  /*14860*/  IMAD.IADD R3, R2, 0x1, R17 ;  /* 0x0000000102037824 */ /* 0x008fe400078e0211 */
[C---:B------:R-:W-:Y:S02]  /*14870*/  IMAD R2, R0.reuse, c[0x0][0x490], RZ ;  /* 0x0001240000027a24 */ /* 0x040fe400078e02ff */
[----:B------:R-:W-:Y:S02]  /*14880*/  IMAD R0, R0, c[0x0][0x3e8], RZ ;  /* 0x0000fa0000007a24 */ /* 0x000fe400078e02ff */
[----:B------:R-:W-:-:S04]  /*14890*/  @P0 IMAD.HI.U32 R12, R3, c[0x0][0x4ec], RZ ;  /* 0x00013b00030c0a27 */ /* 0x000fc800078e00ff */
[----:B------:R-:W-:Y:S02]  /*148a0*/  IMAD.IADD R10, R5, 0x1, R17 ;  /* 0x00000001050a7824 */ /* 0x000fe400078e0211 */
[C---:B------:R-:W-:Y:S02]  /*148b0*/  IMAD R9, R4.reuse, c[0x0][0x494], R2 ;  /* 0x0001250004097a24 */ /* 0x040fe400078e0202 */
[C---:B------:R-:W-:Y:S02]  /*148c0*/  IMAD R11, R4.reuse, c[0x0][0x3ec], R0 ;  /* 0x0000fb00040b7a24 */ /* 0x040fe400078e0200 */
[----:B------:R-:W-:Y:S01]  /*148d0*/  IMAD.MOV.U32 R2, RZ, RZ, R3 ;  /* 0x000000ffff027224 */ /* 0x000fe200078e0003 */
[----:B------:R-:W-:Y:S01]  /*148e0*/  @P0 SHF.R.U32.HI R2, RZ, c[0x0][0x4f0], R12 ;  /* 0x00013c00ff020a19 */ /* 0x000fe2000001160c */
[----:B------:R-:W-:-:S04]  /*148f0*/  IMAD.WIDE.U32 R4, R4, c[0x0][0x3e8], RZ ;  /* 0x0000fa0004047a25 */ /* 0x000fc800078e00ff */
[----:B------:R-:W-:-:S04]  /*14900*/  @P0 IMAD.HI.U32 R13, R10, c[0x0][0x4ec], RZ ;  /* 0x00013b000a0d0a27 */ /* 0x000fc800078e00ff */
[----:B------:R-:W-:Y:S02]  /*14910*/  IMAD.IADD R7, R7, 0x1, R9 ;  /* 0x0000000107077824 */ /* 0x000fe400078e0209 */
[C---:B------:R-:W-:Y:S02]  /*14920*/  IMAD R9, R8.reuse, c[0x0][0x498], RZ ;  /* 0x0001260008097a24 */ /* 0x040fe400078e02ff */
[----:B------:R-:W-:Y:S02]  /*14930*/  IMAD R8, R8, c[0x0][0x3f0], RZ ;  /* 0x0000fc0008087a24 */ /* 0x000fe400078e02ff */
[----:B------:R-:W-:Y:S01]  /*14940*/  IMAD.MOV.U32 R0, RZ, RZ, R10 ;  /* 0x000000ffff007224 */ /* 0x000fe200078e000a */
[----:B------:R-:W-:Y:S01]  /*14950*/  @P0 SHF.R.U32.HI R0, RZ, c[0x0][0x4f0], R13 ;  /* 0x00013c00ff000a19 */ /* 0x000fe2000001160d */
[----:B------:R-:W-:Y:S02]  /*14960*/  IMAD.IADD R5, R5, 0x1, R11 ;  /* 0x0000000105057824 */ /* 0x000fe400078e020b */
[----:B------:R-:W-:-:S02]  /*14970*/  IMAD.MOV R11, RZ, RZ, -R2 ;  /* 0x000000ffff0b7224 */ /* 0x000fc400078e0a02 */
[C---:B------:R-:W-:Y:S02]  /*14980*/  IMAD R13, R15.reuse, c[0x0][0x49c], R9 ;  /* 0x000127000f0d7a24 */ /* 0x040fe400078e0209 */
[C---:B------:R-:W-:Y:S02]  /*14990*/  IMAD R12, R15.reuse, c[0x0][0x3f4], R8 ;  /* 0x0000fd000f0c7a24 */ /* 0x040fe400078e0208 */
[----:B------:R-:W-:Y:S01]  /*149a0*/  IMAD.WIDE.U32 R8, R15, c[0x0][0x3f0], R4 ;  /* 0x0000fc000f087a25 */ /* 0x000fe200078e0004 */
[----:B------:R-:W-:-:S03]  /*149b0*/  SHF.R.S32.HI R5, RZ, 0x1f, R0 ;  /* 0x0000001fff057819 */ /* 0x000fc60000011400 */
[----:B------:R-:W-:-:S04]  /*149c0*/  IMAD.WIDE.U32 R6, R15, c[0x0][0x498], R6 ;  /* 0x000126000f067a25 */ /* 0x000fc800078e0006 */
[----:B------:R-:W-:Y:S01]  /*149d0*/  IMAD R4, R11, c[0x0][0x4e8], R3 ;  /* 0x00013a000b047a24 */ /* 0x000fe200078e0203 */
[----:B------:R-:W-:Y:S01]  /*149e0*/  SHF.R.S32.HI R11, RZ, 0x1f, R2 ;  /* 0x0000001fff0b7819 */ /* 0x000fe20000011402 */
[----:B------:R-:W-:Y:S01]  /*149f0*/  IMAD.IADD R3, R9, 0x1, R12 ;  /* 0x0000000109037824 */ /* 0x000fe200078e020c */
[----:B------:R-:W-:Y:S01]  /*14a00*/  IADD3 R6, P0, R2, R6, RZ ;  /* 0x0000000602067210 */ /* 0x000fe20007f1e0ff */
[----:B------:R-:W-:Y:S01]  /*14a10*/  IMAD R5, R5, c[0x0][0x3e0], RZ ;  /* 0x0000f80005057a24 */ /* 0x000fe200078e02ff */
[----:B------:R-:W-:Y:S01]  /*14a20*/  SHF.R.S32.HI R9, RZ, 0x1f, R4 ;  /* 0x0000001fff097819 */ /* 0x000fe20000011404 */
[----:B------:R-:W-:Y:S01]  /*14a30*/  IMAD.MOV.U32 R2, RZ, RZ, R8 ;  /* 0x000000ffff027224 */ /* 0x000fe200078e0008 */
[----:B------:R-:W-:Y:S01]  /*14a40*/  IADD3.X R7, R11, R7, R13, P0, !PT ;  /* 0x000000070b077210 */ /* 0x000fe200007fe40d */
[----:B------:R-:W-:Y:S01]  /*14a50*/  IMAD R12, R0, c[0x0][0x3e4], R5 ;  /* 0x0000f900000c7a24 */ /* 0x000fe200078e0205 */
[----:B-1----:R-:W-:Y:S01]  /*14a60*/  SHF.R.S32.HI R15, RZ, 0x1f, R16 ;  /* 0x0000001fff0f7819 */ /* 0x002fe20000011410 */
[----:B------:R-:W-:-:S02]  /*14a70*/  IMAD R5, R9, c[0x0][0x488], RZ ;  /* 0x0001220009057a24 */ /* 0x000fc400078e02ff */
[----:B------:R-:W-:Y:S01]  /*14a80*/  IMAD.WIDE.U32 R8, R0, c[0x0][0x3e0], R2 ;  /* 0x0000f80000087a25 */ /* 0x000fe200078e0002 */
[----:B------:R-:W-:-:S03]  /*14a90*/  LEA.HI R15, R15, R16, RZ, 0x5 ;  /* 0x000000100f0f7211 */ /* 0x000fc600078f28ff */
[----:B------:R-:W-:Y:S02]  /*14aa0*/  IMAD.MOV R0, RZ, RZ, -R0 ;  /* 0x000000ffff007224 */ /* 0x000fe400078e0a00 */
[C---:B------:R-:W-:Y:S02]  /*14ab0*/  IMAD R11, R4.reuse, c[0x0][0x48c], R5 ;  /* 0x00012300040b7a24 */ /* 0x040fe400078e0205 */
[----:B------:R-:W-:Y:S01]  /*14ac0*/  IMAD.WIDE.U32 R2, R4, c[0x0][0x488], R6 ;  /* 0x0001220004027a25 */ /* 0x000fe200078e0006 */
[----:B------:R-:W-:-:S03]  /*14ad0*/  LOP3.LUT R15, R15, 0xffffffe0, RZ, 0xc0, !PT ;  /* 0xffffffe00f0f7812 */ /* 0x000fc600078ec0ff */
[----:B------:R-:W-:Y:S02]  /*14ae0*/  IMAD R6, R0, c[0x0][0x4e8], R10 ;  /* 0x00013a0000067a24 */ /* 0x000fe400078e020a */
[----:B------:R-:W-:Y:S01]  /*14af0*/  IMAD.IADD R0, R3, 0x1, R11 ;  /* 0x0000000103007824 */ /* 0x000fe200078e020b */
[----:B------:R-:W-:Y:S01]  /*14b00*/  LEA R3, P0, R2, c[0x0][0x450], 0x2 ;  /* 0x0001140002037a11 */ /* 0x000fe200078010ff */
[----:B------:R-:W-:-:S03]  /*14b10*/  IMAD.IADD R15, R16, 0x1, -R15 ;  /* 0x00000001100f7824 */ /* 0x000fc600078e0a0f */
[----:B------:R-:W-:Y:S01]  /*14b20*/  LEA.HI.X R2, R2, c[0x0][0x454], R0, 0x2, P0 ;  /* 0x0001150002027a11 */ /* 0x000fe200000f1400 */
[----:B------:R-:W-:Y:S01]  /*14b30*/  IMAD.IADD R0, R14, 0x1, R17 ;  /* 0x000000010e007824 */ /* 0x000fe200078e0211 */
[----:B------:R-:W-:Y:S01]  /*14b40*/  LOP3.LUT P1, RZ, R15, 0x3, RZ, 0xc0, !PT ;  /* 0x000000030fff7812 */ /* 0x000fe2000782c0ff */
[----:B------:R-:W-:Y:S01]  /*14b50*/  IMAD.IADD R5, R9, 0x1, R12 ;  /* 0x0000000109057824 */ /* 0x000fe200078e020c */
[----:B------:R-:W-:Y:S01]  /*14b60*/  SHFL.IDX PT, R14, R3, RZ, 0x1c1f ;  /* 0x001c1fff030e7589 */ /* 0x000fe200000e0000 */
[----:B------:R-:W-:-:S03]  /*14b70*/  IMAD.MOV.U32 R4, RZ, RZ, R8 ;  /* 0x000000ffff047224 */ /* 0x000fc600078e0008 */
[----:B------:R-:W1:Y:S04]  /*14b80*/  SHFL.IDX PT, R15, R2, RZ, 0x1c1f ;  /* 0x001c1fff020f7589 */ /* 0x000e6800000e0000 */
[----:B------:R-:W-:Y:S04]  /*14b90*/  SHFL.IDX PT, R12, R3, 0x1, 0x1c1f ;  /* 0x003c1f00030c7f89 */ /* 0x000fe800000e0000 */
[----:B------:R-:W2:Y:S04]  /*14ba0*/  SHFL.IDX PT, R13, R2, 0x1, 0x1c1f ;  /* 0x003c1f00020d7f89 */ /* 0x000ea800000e0000 */
[----:B------:R-:W-:Y:S04]  /*14bb0*/  SHFL.IDX PT, R10, R3, 0x2, 0x1c1f ;  /* 0x005c1f00030a7f89 */ /* 0x000fe800000e0000 */
[----:B------:R-:W3:Y:S04]  /*14bc0*/  SHFL.IDX PT, R11, R2, 0x2, 0x1c1f ;  /* 0x005c1f00020b7f89 */ /* 0x000ee800000e0000 */
[----:B------:R4:W-:Y:S04]  /*14bd0*/  SHFL.IDX PT, R8, R3, 0x3, 0x1c1f ;  /* 0x007c1f0003087f89 */ /* 0x0009e800000e0000 */
[----:B------:R1:W2:Y:S01]  /*14be0*/  SHFL.IDX PT, R9, R2, 0x3, 0x1c1f ;  /* 0x007c1f0002097f89 */ /* 0x0002a200000e0000 */
[----:B------:R-:W-:-:S02]  /*14bf0*/  SHF.R.S32.HI R7, RZ, 0x1f, R6 ;  /* 0x0000001fff077819 */ /* 0x000fc40000011406 */
[----:B------:R-:W-:-:S03]  /*14c00*/  ISETP.GE.OR P4, PT, R0, UR4, P1 ;  /* 0x0000000400007c0c */ /* 0x000fc60008f86670 */
[----:B------:R-:W-:Y:S01]  /*14c10*/  IMAD R7, R7, c[0x0][0x3d8], RZ ;  /* 0x0000f60007077a24 */ /* 0x000fe200078e02ff */
[----:B------:R-:W-:Y:S01]  /*14c20*/  SHF.R.S32.HI R16, RZ, 0x1f, R18 ;  /* 0x0000001fff107819 */ /* 0x000fe20000011412 */
[----:B------:R-:W-:Y:S01]  /*14c30*/  IMAD.WIDE.U32 R4, R6, c[0x0][0x3d8], R4 ;  /* 0x0000f60006047a25 */ /* 0x000fe200078e0004 */
[C---:B----4-:R-:W-:Y:S02]  /*14c40*/  IADD3 R3, R0.reuse, 0x8, RZ ;  /* 0x0000000800037810 */ /* 0x050fe40007ffe0ff */
[C---:B-1----:R-:W-:Y:S02]  /*14c50*/  IADD3 R2, R0.reuse, 0x40, RZ ;  /* 0x0000004000027810 */ /* 0x042fe40007ffe0ff */
[----:B------:R-:W-:Y:S02]  /*14c60*/  IADD3 R0, R0, 0x48, RZ ;  /* 0x0000004800007810 */ /* 0x000fe40007ffe0ff */
[----:B------:R-:W-:Y:S02]  /*14c70*/  ISETP.GE.OR P3, PT, R3, UR4, P1 ;  /* 0x0000000403007c0c */ /* 0x000fe40008f66670 */
[----:B------:R-:W-:-:S02]  /*14c80*/  ISETP.GE.OR P2, PT, R2, UR4, P1 ;  /* 0x0000000402007c0c */ /* 0x000fc40008f46670 */
[----:B------:R-:W-:Y:S01]  /*14c90*/  ISETP.GE.OR P1, PT, R0, UR4, P1 ;  /* 0x0000000400007c0c */ /* 0x000fe20008f26670 */
[----:B------:R-:W-:Y:S01]  /*14ca0*/  IMAD R7, R6, c[0x0][0x3dc], R7 ;  /* 0x0000f70006077a24 */ /* 0x000fe200078e0207 */
[----:B------:R-:W-:Y:S01]  /*14cb0*/  LEA.HI R16, R16, R18, RZ, 0x3 ;  /* 0x0000001210107211 */ /* 0x000fe200078f18ff */
[----:B------:R-:W-:Y:S01]  /*14cc0*/  @!P4 ST.E [R14.64], R32 ;  /* 0x000000200e00c985 */ /* 0x000fe2000c101906 */
[----:B------:R-:W-:Y:S01]  /*14cd0*/  LEA R2, P0, R4, c[0x0][0x380], 0x1 ;  /* 0x0000e00004027a11 */ /* 0x000fe200078008ff */
[----:B------:R-:W-:Y:S01]  /*14ce0*/  IMAD.IADD R0, R5, 0x1, R7 ;  /* 0x0000000105007824 */ /* 0x000fe200078e0207 */
[----:B------:R-:W-:-:S03]  /*14cf0*/  SHF.R.S32.HI R16, RZ, 0x3, R16 ;  /* 0x00000003ff107819 */ /* 0x000fc60000011410 */
[----:B--2---:R-:W-:Y:S01]  /*14d00*/  @!P3 ST.E [R12.64], R33 ;  /* 0x000000210c00b985 */ /* 0x004fe2000c101906 */
[----:B------:R-:W-:-:S03]  /*14d10*/  LEA.HI.X R0, R4, c[0x0][0x384], R0, 0x1, P0 ;  /* 0x0000e10004007a11 */ /* 0x000fc600000f0c00 */
[----:B---3--:R-:W-:Y:S01]  /*14d20*/  @!P2 ST.E [R10.64], R34 ;  /* 0x000000220a00a985 */ /* 0x008fe2000c101906 */
[----:B------:R-:W-:-:S03]  /*14d30*/  IMAD.IADD R3, R16, 0x1, R17 ;  /* 0x0000000110037824 */ /* 0x000fc600078e0211 */
[----:B------:R-:W-:Y:S04]  /*14d40*/  @!P1 ST.E [R8.64], R31 ;  /* 0x0000001f08009985 */ /* 0x000fe8000c101906 */
[----:B------:R-:W1:Y:S04]  /*14d50*/  SHFL.IDX PT, R8, R2, RZ, 0x181f ;  /* 0x00181fff02087589 */ /* 0x000e6800000e0000 */
[----:B------:R-:W-:Y:S01]  /*14d60*/  LDS.128 R20, [R243+0x80] ;  /* 0x00008000f3147984 */ /* 0x000fe20000000c00 */
[----:B------:R-:W-:-:S03]  /*14d70*/  IADD3 R4, R3, 0x10, RZ ;  /* 0x0000001003047810 */ /* 0x000fc60007ffe0ff */
[----:B------:R-:W2:Y:S04]  /*14d80*/  SHFL.IDX PT, R7, R0, RZ, 0x181f ;  /* 0x00181fff00077589 */ /* 0x000ea800000e0000 */
[----:B------:R-:W3:Y:S04]  /*14d90*/  SHFL.IDX PT, R6, R2, 0x1, 0x181f ;  /* 0x00381f0002067f89 */ /* 0x000ee800000e0000 */
[----:B------:R-:W4:Y:S01]  /*14da0*/  SHFL.IDX PT, R5, R2, 0x2, 0x181f ;  /* 0x00581f0002057f89 */ /* 0x000f2200000e0000 */
[----:B------:R-:W-:-:S03]  /*14db0*/  ISETP.GE.OR P2, PT, R4, UR4, P5 ;  /* 0x0000000404007c0c */ /* 0x000fc6000af46670 */
[----:B------:R-:W4:Y:S01]  /*14dc0*/  SHFL.IDX PT, R11, R0, 0x1, 0x181f ;  /* 0x00381f00000b7f89 */ /* 0x000f2200000e0000 */
[----:B------:R-:W-:-:S03]  /*14dd0*/  ISETP.GE.OR P3, PT, R3, UR4, P5 ;  /* 0x0000000403007c0c */ /* 0x000fc6000af66670 */
[----:B------:R-:W4:Y:S01]  /*14de0*/  SHFL.IDX PT, R10, R0, 0x2, 0x181f ;  /* 0x00581f00000a7f89 */ /* 0x000f2200000e0000 */
[----:B------:R-:W-:-:S03]  /*14df0*/  IADD3 R4, R3, 0x20, RZ ;  /* 0x0000002003047810 */ /* 0x000fc60007ffe0ff */
[----:B------:R-:W4:Y:S01]  /*14e00*/  LDS.128 R16, [R243+0x880] ;  /* 0x00088000f3107984 */ /* 0x000f220000000c00 */
[----:B------:R-:W-:-:S03]  /*14e10*/  ISETP.GE.OR P0, PT, R4, UR4, P5 ;  /* 0x0000000404007c0c */ /* 0x000fc6000af06670 */
[----:B------:R-:W4:Y:S02]  /*14e20*/  LDS.128 R12, [R243+0x1080] ;  /* 0x00108000f30c7984 */ /* 0x000f240000000c00 */
[C---:B-1----:R-:W-:Y:S02]  /*14e30*/  @!P3 LEA R8, P4, R242.reuse, R8, 0x1 ;  /* 0x00000008f208b211 */ /* 0x042fe400078808ff */
[----:B------:R-:W-:Y:S01]  /*14e40*/  LDS.128 R24, [R243+0x1880] ;  /* 0x00188000f3187984 */ /* 0x000fe20000000c00 */
[C---:B------:R-:W-:Y:S02]  /*14e50*/  IADD3 R29, R3.reuse, 0x30, RZ ;  /* 0x00000030031d7810 */ /* 0x040fe40007ffe0ff */
[C---:B--2---:R-:W-:Y:S01]  /*14e60*/  @!P3 LEA.HI.X R9, R242.reuse, R7, R48, 0x1, P4 ;  /* 0x00000007f209b211 */ /* 0x044fe200020f0c30 */
[----:B------:R-:W1:Y:S01]  /*14e70*/  SHFL.IDX PT, R45, R2, 0x3, 0x181f ;  /* 0x00781f00022d7f89 */ /* 0x000e6200000e0000 */
[C---:B---3--:R-:W-:Y:S02]  /*14e80*/  @!P2 LEA R6, P1, R242.reuse, R6, 0x1 ;  /* 0x00000006f206a211 */ /* 0x048fe400078208ff */
[----:B------:R-:W-:Y:S01]  /*14e90*/  IADD3 R28, R3, 0x40, RZ ;  /* 0x00000040031c7810 */ /* 0x000fe20007ffe0ff */
[----:B------:R-:W2:Y:S01]  /*14ea0*/  SHFL.IDX PT, R46, R0, 0x3, 0x181f ;  /* 0x00781f00002e7f89 */ /* 0x000ea200000e0000 */
[----:B----4-:R-:W-:-:S02]  /*14eb0*/  @!P0 LEA R4, P4, R242, R5, 0x1 ;  /* 0x00000005f2048211 */ /* 0x010fc400078808ff */
[C-C-:B------:R-:W-:Y:S01]  /*14ec0*/  @!P2 LEA.HI.X R7, R242.reuse, R11, R48.reuse, 0x1, P1 ;  /* 0x0000000bf207a211 */ /* 0x140fe200008f0c30 */
[----:B------:R-:W-:Y:S01]  /*14ed0*/  LDS.128 R32, [R243+0x2880] ;  /* 0x00288000f3207984 */ /* 0x000fe20000000c00 */
[----:B------:R-:W-:Y:S02]  /*14ee0*/  @!P0 LEA.HI.X R5, R242, R10, R48, 0x1, P4 ;  /* 0x0000000af2058211 */ /* 0x000fe400020f0c30 */
[----:B------:R-:W-:Y:S01]  /*14ef0*/  ISETP.GE.OR P1, PT, R29, UR4, P5 ;  /* 0x000000041d007c0c */ /* 0x000fe2000af26670 */
[----:B------:R-:W-:Y:S01]  /*14f00*/  LDS.128 R36, [R243+0x3080] ;  /* 0x00308000f3247984 */ /* 0x000fe20000000c00 */
[----:B------:R-:W-:-:S03]  /*14f10*/  ISETP.GE.OR P4, PT, R28, UR4, P5 ;  /* 0x000000041c007c0c */ /* 0x000fc6000af86670 */
[----:B------:R-:W-:Y:S04]  /*14f20*/  LDS.128 R28, [R243+0x2080] ;  /* 0x00208000f31c7984 */ /* 0x000fe80000000c00 */
[----:B------:R-:W3:Y:S04]  /*14f30*/  SHFL.IDX PT, R44, R2, 0x4, 0x181f ;  /* 0x00981f00022c7f89 */ /* 0x000ee800000e0000 */
[----:B------:R-:W-:Y:S04]  /*14f40*/  LDS.128 R40, [R243+0x3880] ;  /* 0x00388000f3287984 */ /* 0x000fe80000000c00 */
[----:B------:R4:W-:Y:S04]  /*14f50*/  @!P3 ST.E.128 [R8.64], R20 ;  /* 0x000000140800b985 */ /* 0x0009e8000c101d06 */
[----:B------:R-:W1:Y:S04]  /*14f60*/  SHFL.IDX PT, R9, R2, 0x5, 0x181f ;  /* 0x00b81f0002097f89 */ /* 0x000e6800000e0000 */
[----:B------:R-:W1:Y:S04]  /*14f70*/  SHFL.IDX PT, R11, R0, 0x4, 0x181f ;  /* 0x00981f00000b7f89 */ /* 0x000e6800000e0000 */
[----:B------:R-:W-:Y:S04]  /*14f80*/  SHFL.IDX PT, R10, R2, 0x6, 0x181f ;  /* 0x00d81f00020a7f89 */ /* 0x000fe800000e0000 */
[----:B------:R-:W1:Y:S04]  /*14f90*/  SHFL.IDX PT, R21, R0, 0x5, 0x181f ;  /* 0x00b81f0000157f89 */ /* 0x000e6800000e0000 */
[----:B------:R-:W1:Y:S04]  /*14fa0*/  SHFL.IDX PT, R20, R0, 0x6, 0x181f ;  /* 0x00d81f0000147f89 */ /* 0x000e6800000e0000 */
[----:B------:R-:W-:Y:S01]  /*14fb0*/  @!P2 ST.E.128 [R6.64], R16 ;  /* 0x000000100600a985 */ /* 0x000fe2000c101d06 */
[----:B----4-:R-:W-:-:S02]  /*14fc0*/  IADD3 R22, R3, 0x50, RZ ;  /* 0x0000005003167810 */ /* 0x010fc40007ffe0ff */
[C---:B------:R-:W-:Y:S02]  /*14fd0*/  IADD3 R8, R3.reuse, 0x60, RZ ;  /* 0x0000006003087810 */ /* 0x040fe40007ffe0ff */
[----:B------:R-:W-:Y:S01]  /*14fe0*/  ISETP.GE.OR P3, PT, R22, UR4, P5 ;  /* 0x0000000416007c0c */ /* 0x000fe2000af66670 */
[----:B------:R1:W-:Y:S01]  /*14ff0*/  @!P0 ST.E.128 [R4.64], R12 ;  /* 0x0000000c04008985 */ /* 0x0003e2000c101d06 */
[----:B------:R-:W-:Y:S02]  /*15000*/  ISETP.GE.OR P2, PT, R8, UR4, P5 ;  /* 0x0000000408007c0c */ /* 0x000fe4000af46670 */
[----:B------:R-:W-:-:S04]  /*15010*/  IADD3 R3, R3, 0x70, RZ ;  /* 0x0000007003037810 */ /* 0x000fc80007ffe0ff */
[----:B------:R-:W-:Y:S02]  /*15020*/  ISETP.GE.OR P5, PT, R3, UR4, P5 ;  /* 0x0000000403007c0c */ /* 0x000fe4000afa6670 */
[----:B-1----:R-:W-:-:S04]  /*15030*/  @!P1 LEA R4, P0, R242, R45, 0x1 ;  /* 0x0000002df2049211 */ /* 0x002fc800078008ff */
[C---:B--2---:R-:W-:Y:S02]  /*15040*/  @!P1 LEA.HI.X R5, R242.reuse, R46, R48, 0x1, P0 ;  /* 0x0000002ef2059211 */ /* 0x044fe400000f0c30 */
[----:B---3--:R-:W-:-:S03]  /*15050*/  @!P4 LEA R8, P0, R242, R44, 0x1 ;  /* 0x0000002cf208c211 */ /* 0x008fc600078008ff */
[----:B------:R1:W-:Y:S01]  /*15060*/  @!P1 ST.E.128 [R4.64], R24 ;  /* 0x0000001804009985 */ /* 0x0003e2000c101d06 */
[C---:B------:R-:W-:Y:S02]  /*15070*/  @!P3 LEA R6, P1, R242.reuse, R9, 0x1 ;  /* 0x00000009f206b211 */ /* 0x040fe400078208ff */
[C-C-:B------:R-:W-:Y:S02]  /*15080*/  @!P4 LEA.HI.X R9, R242.reuse, R11, R48.reuse, 0x1, P0 ;  /* 0x0000000bf209c211 */ /* 0x140fe400000f0c30 */
[----:B------:R-:W-:-:S03]  /*15090*/  @!P3 LEA.HI.X R7, R242, R21, R48, 0x1, P1 ;  /* 0x00000015f207b211 */ /* 0x000fc600008f0c30 */
[----:B------:R2:W-:Y:S04]  /*150a0*/  @!P4 ST.E.128 [R8.64], R28 ;  /* 0x0000001c0800c985 */ /* 0x0005e8000c101d06 */
[----:B------:R2:W-:Y:S01]  /*150b0*/  @!P3 ST.E.128 [R6.64], R32 ;  /* 0x000000200600b985 */ /* 0x0005e2000c101d06 */
[----:B-1----:R-:W-:-:S04]  /*150c0*/  @!P2 LEA R4, P0, R242, R10, 0x1 ;  /* 0x0000000af204a211 */ /* 0x002fc800078008ff */
[----:B------:R-:W-:-:S05]  /*150d0*/  @!P2 LEA.HI.X R5, R242, R20, R48, 0x1, P0 ;  /* 0x00000014f205a211 */ /* 0x000fca00000f0c30 */
[----:B------:R2:W-:Y:S04]  /*150e0*/  @!P2 ST.E.128 [R4.64], R36 ;  /* 0x000000240400a985 */ /* 0x0005e8000c101d06 */
[----:B------:R-:W1:Y:S04]  /*150f0*/  SHFL.IDX PT, R2, R2, 0x7, 0x181f ;  /* 0x00f81f0002027f89 */ /* 0x000e6800000e0000 */
[----:B------:R-:W3:Y:S01]  /*15100*/  SHFL.IDX PT, R0, R0, 0x7, 0x181f ;  /* 0x00f81f0000007f89 */ /* 0x000ee200000e0000 */
[----:B------:R-:W-:Y:S05]  /*15110*/  @P5 BRA `(.L_x_571) ;  /* 0x00000a0000005947 */ /* 0x000fea0003800000 */
[----:B-1----:R-:W-:-:S04]  /*15120*/  LEA R2, P0, R242, R2, 0x1 ;  /* 0x00000002f2027211 */ /* 0x002fc800078008ff */
[----:B---3--:R-:W-:-:S05]  /*15130*/  LEA.HI.X R3, R242, R0, R48, 0x1, P0 ;  /* 0x00000000f2037211 */ /* 0x008fca00000f0c30 */
[----:B------:R1:W-:Y:S01]  /*15140*/  ST.E.128 [R2.64], R40 ;  /* 0x0000002802007985 */ /* 0x0003e2000c101d06 */
[----:B------:R-:W-:Y:S05]  /*15150*/  BRA `(.L_x_571) ;  /* 0x000009c000007947 */ /* 0x000fea0003800000 */
.L_x_569:
[----:B------:R-:W2:Y:S04]  /*15160*/  LDL R2, [R1+0x64] ;  /* 0x0000640001027983 */ /* 0x000ea80000100800 */
[----:B------:R-:W3:Y:S04]  /*15170*/  LDL R0, [R1+0x60] ;  /* 0x0000600001007983 */ /* 0x000ee80000100800 */
[----:B------:R-:W4:Y:S04]  /*15180*/  LDL R4, [R1+0x5c] ;  /* 0x00005c0001047983 */ /* 0x000f280000100800 */
[----:B------:R-:W1:Y:S01]  /*15190*/  S2R R3, SR_TID.X ;  /* 0x0000000000037919 */ /* 0x000e620000002100 */
[----:B------:R-:W-:Y:S01]  /*151a0*/  BSSY B0, `(.L_x_572) ;  /* 0x0000026000007945 */ /* 0x000fe20003800000 */
[----:B-1----:R-:W-:Y:S01]  /*151b0*/  ISETP.GE.AND P0, PT, R3, 0x80, PT ;  /* 0x000000800300780c */ /* 0x002fe20003f06270 */
[----:B--2---:R-:W-:-:S02]  /*151c0*/  IMAD.MOV.U32 R12, RZ, RZ, R2 ;  /* 0x000000ffff0c7224 */ /* 0x004fc400078e0002 */
[----:B---3--:R-:W-:-:S03]  /*151d0*/  IMAD.MOV.U32 R11, RZ, RZ, R0 ;  /* 0x000000ffff0b7224 */ /* 0x008fc600078e0000 */
[----:B------:R-:W-:Y:S01]  /*151e0*/  SHF.R.S32.HI R7, RZ, 0x1f, R12 ;  /* 0x0000001fff077819 */ /* 0x000fe2000001140c */
[----:B----4-:R-:W-:Y:S01]  /*151f0*/  IMAD.MOV.U32 R13, RZ, RZ, R4 ;  /* 0x000000ffff0d7224 */ /* 0x010fe200078e0004 */
[----:B------:R-:W-:-:S05]  /*15200*/  SHF.R.S32.HI R10, RZ, 0x1f, R11 ;  /* 0x0000001fff0a7819 */ /* 0x000fca000001140b */
[----:B------:R-:W-:Y:S05]  /*15210*/  @P0 BRA `(.L_x_573) ;  /* 0x000001e000000947 */ /* 0x000fea0003800000 */
[----:B------:R-:W-:Y:S02]  /*15220*/  MOV R2, c[0x0][0x4e8] ;  /* 0x00013a0000027a02 */ /* 0x000fe40000000f00 */
[----:B------:R-:W-:-:S03]  /*15230*/  IADD3 R6, R13, R3, RZ ;  /* 0x000000030d067210 */ /* 0x000fc60007ffe0ff */
[----:B------:R-:W-:-:S05]  /*15240*/  IMAD R0, R2, c[0x0][0x388], RZ ;  /* 0x0000e20002007a24 */ /* 0x000fca00078e02ff */
[----:B------:R-:W-:-:S13]  /*15250*/  ISETP.GE.AND P0, PT, R6, R0, PT ;  /* 0x000000000600720c */ /* 0x000fda0003f06270 */
[----:B------:R-:W-:Y:S05]  /*15260*/  @P0 BRA `(.L_x_573) ;  /* 0x0000019000000947 */ /* 0x000fea0003800000 */
[----:B------:R-:W-:Y:S01]  /*15270*/  ISETP.NE.AND P0, PT, R2, 0x1, PT ;  /* 0x000000010200780c */ /* 0x000fe20003f05270 */
[----:B------:R-:W-:Y:S01]  /*15280*/  IMAD R4, R7, c[0x0][0x490], RZ ;  /* 0x0001240007047a24 */ /* 0x000fe200078e02ff */
[----:B------:R-:W-:Y:S01]  /*15290*/  MOV R0, R6 ;  /* 0x0000000600007202 */ /* 0x000fe20000000f00 */
[----:B------:R-:W-:-:S04]  /*152a0*/  IMAD.WIDE.U32 R2, R12, c[0x0][0x490], RZ ;  /* 0x000124000c027a25 */ /* 0x000fc800078e00ff */
[----:B------:R-:W-:Y:S02]  /*152b0*/  IMAD R4, R12, c[0x0][0x494], R4 ;  /* 0x000125000c047a24 */ /* 0x000fe400078e0204 */
[----:B------:R-:W-:-:S03]  /*152c0*/  IMAD R9, R10, c[0x0][0x498], RZ ;  /* 0x000126000a097a24 */ /* 0x000fc600078e02ff */
[----:B------:R-:W-:Y:S01]  /*152d0*/  IADD3 R3, R3, R4, RZ ;  /* 0x0000000403037210 */ /* 0x000fe20007ffe0ff */
[----:B------:R-:W-:-:S05]  /*152e0*/  @P0 IMAD.HI.U32 R5, R6, c[0x0][0x4ec], RZ ;  /* 0x00013b0006050a27 */ /* 0x000fca00078e00ff */
[----:B------:R-:W-:Y:S01]  /*152f0*/  @P0 SHF.R.U32.HI R0, RZ, c[0x0][0x4f0], R5 ;  /* 0x00013c00ff000a19 */ /* 0x000fe20000011605 */
[----:B------:R-:W-:-:S03]  /*15300*/  IMAD.WIDE.U32 R4, R11, c[0x0][0x498], R2 ;  /* 0x000126000b047a25 */ /* 0x000fc600078e0002 */
[C---:B------:R-:W-:Y:S01]  /*15310*/  IADD3 R8, -R0.reuse, RZ, RZ ;  /* 0x000000ff00087210 */ /* 0x040fe20007ffe1ff */
[----:B------:R-:W-:Y:S01]  /*15320*/  IMAD R3, R11, c[0x0][0x49c], R9 ;  /* 0x000127000b037a24 */ /* 0x000fe200078e0209 */
[----:B------:R-:W-:-:S03]  /*15330*/  IADD3 R4, P0, R0, R4, RZ ;  /* 0x0000000400047210 */ /* 0x000fc60007f1e0ff */
[----:B------:R-:W-:Y:S01]  /*15340*/  IMAD R2, R8, c[0x0][0x4e8], R6 ;  /* 0x00013a0008027a24 */ /* 0x000fe200078e0206 */
[----:B------:R-:W-:-:S04]  /*15350*/  SHF.R.S32.HI R6, RZ, 0x1f, R0 ;  /* 0x0000001fff067819 */ /* 0x000fc80000011400 */
[----:B------:R-:W-:Y:S02]  /*15360*/  SHF.R.S32.HI R0, RZ, 0x1f, R2 ;  /* 0x0000001fff007819 */ /* 0x000fe40000011402 */
[----:B------:R-:W-:-:S03]  /*15370*/  IADD3.X R5, R6, R5, R3, P0, !PT ;  /* 0x0000000506057210 */ /* 0x000fc600007fe403 */
[----:B------:R-:W-:-:S04]  /*15380*/  IMAD R0, R0, c[0x0][0x488], RZ ;  /* 0x0001220000007a24 */ /* 0x000fc800078e02ff */
[C---:B------:R-:W-:Y:S02]  /*15390*/  IMAD R0, R2.reuse, c[0x0][0x48c], R0 ;  /* 0x0001230002007a24 */ /* 0x040fe400078e0200 */
[----:B------:R-:W-:-:S05]  /*153a0*/  IMAD.WIDE.U32 R2, R2, c[0x0][0x488], R4 ;  /* 0x0001220002027a25 */ /* 0x000fca00078e0004 */
[----:B------:R-:W-:Y:S02]  /*153b0*/  IADD3 R0, R3, R0, RZ ;  /* 0x0000000003007210 */ /* 0x000fe40007ffe0ff */
[----:B------:R-:W-:-:S04]  /*153c0*/  LEA R4, P0, R2, c[0x0][0x450], 0x2 ;  /* 0x0001140002047a11 */ /* 0x000fc800078010ff */
[----:B------:R-:W-:Y:S02]  /*153d0*/  LEA.HI.X R5, R2, c[0x0][0x454], R0, 0x2, P0 ;  /* 0x0001150002057a11 */ /* 0x000fe400000f1400 */
[----:B------:R-:W-:-:S05]  /*153e0*/  MOV R0, 0xff800000 ;  /* 0xff80000000007802 */ /* 0x000fca0000000f00 */
[----:B------:R1:W-:Y:S02]  /*153f0*/  STG.E [R4.64], R0 ;  /* 0x0000000004007986 */ /* 0x0003e4000c101906 */
.L_x_573:
[----:B------:R-:W-:Y:S05]  /*15400*/  BSYNC B0 ;  /* 0x0000000000007941 */ /* 0x000fea0003800000 */
.L_x_572:
[----:B------:R-:W2:Y:S01]  /*15410*/  LDL R2, [R1+0x30] ;  /* 0x0000300001027983 */ /* 0x000ea20000100800 */
[----:B-1----:R-:W-:Y:S01]  /*15420*/  MOV R0, c[0x0][0x4e8] ;  /* 0x00013a0000007a02 */ /* 0x002fe20000000f00 */
[----:B------:R-:W-:-:S03]  /*15430*/  IMAD R6, R10, c[0x0][0x3f0], RZ ;  /* 0x0000fc000a067a24 */ /* 0x000fc600078e02ff */
[----:B------:R-:W-:Y:S01]  /*15440*/  ISETP.NE.AND P0, PT, R0, 0x1, PT ;  /* 0x000000010000780c */ /* 0x000fe20003f05270 */
[----:B------:R-:W-:Y:S02]  /*15450*/  IMAD R0, R7, c[0x0][0x3e8], RZ ;  /* 0x0000fa0007007a24 */ /* 0x000fe400078e02ff */
[----:B------:R-:W-:Y:S02]  /*15460*/  IMAD R8, R11, c[0x0][0x3f4], R6 ;  /* 0x0000fd000b087a24 */ /* 0x000fe400078e0206 */
[----:B------:R-:W-:Y:S01]  /*15470*/  IMAD R5, R12, c[0x0][0x3ec], R0 ;  /* 0x0000fb000c057a24 */ /* 0x000fe200078e0200 */
[----:B--2---:R-:W-:Y:S01]  /*15480*/  IADD3 R4, R2, R13, RZ ;  /* 0x0000000d02047210 */ /* 0x004fe20007ffe0ff */
[----:B------:R-:W-:-:S03]  /*15490*/  IMAD.WIDE.U32 R2, R12, c[0x0][0x3e8], RZ ;  /* 0x0000fa000c027a25 */ /* 0x000fc600078e00ff */
[----:B------:R-:W-:-:S03]  /*154a0*/  MOV R0, R4 ;  /* 0x0000000400007202 */ /* 0x000fc60000000f00 */
[----:B------:R-:W-:Y:S01]  /*154b0*/  @P0 IMAD.HI.U32 R7, R4, c[0x0][0x4ec], RZ ;  /* 0x00013b0004070a27 */ /* 0x000fe200078e00ff */
[----:B------:R-:W-:-:S04]  /*154c0*/  IADD3 R3, R3, R5, RZ ;  /* 0x0000000503037210 */ /* 0x000fc80007ffe0ff */
[----:B------:R-:W-:Y:S01]  /*154d0*/  @P0 SHF.R.U32.HI R0, RZ, c[0x0][0x4f0], R7 ;  /* 0x00013c00ff000a19 */ /* 0x000fe20000011607 */
[----:B------:R-:W-:Y:S01]  /*154e0*/  IMAD.WIDE.U32 R2, R11, c[0x0][0x3f0], R2 ;  /* 0x0000fc000b027a25 */ /* 0x000fe200078e0002 */
[----:B------:R-:W-:Y:S02]  /*154f0*/  ISETP.GE.AND P0, PT, R242, c[0x0][0x3c8], PT ;  /* 0x0000f200f2007a0c */ /* 0x000fe40003f06270 */
[----:B------:R-:W-:Y:S02]  /*15500*/  SHF.R.S32.HI R6, RZ, 0x1f, R0 ;  /* 0x0000001fff067819 */ /* 0x000fe40000011400 */
[----:B------:R-:W-:Y:S02]  /*15510*/  IADD3 R5, -R0, RZ, RZ ;  /* 0x000000ff00057210 */ /* 0x000fe40007ffe1ff */
[----:B------:R-:W-:Y:S01]  /*15520*/  IADD3 R3, R3, R8, RZ ;  /* 0x0000000803037210 */ /* 0x000fe20007ffe0ff */
[----:B------:R-:W-:Y:S02]  /*15530*/  IMAD R6, R6, c[0x0][0x3e0], RZ ;  /* 0x0000f80006067a24 */ /* 0x000fe400078e02ff */
[----:B------:R-:W-:-:S02]  /*15540*/  IMAD R4, R5, c[0x0][0x4e8], R4 ;  /* 0x00013a0005047a24 */ /* 0x000fc400078e0204 */
        /* <DEDUP_REMOVED lines=12> */
.L_x_618:
[----:B------:R-:W-:Y:S05]  /*15610*/  BRA.DIV ~URZ, `(.L_x_575) ;  /* 0x00005ad27f007947 */ /* 0x000fea000b800000 */
[----:B------:R3:W4:Y:S02]  /*15620*/  SHFL.IDX PT, R2, R5, RZ, 0x181f ;  /* 0x00181fff05027589 */ /* 0x00072400000e0000 */
.L_x_619:
[----:B------:R-:W5:Y:S04]  /*15630*/  LDL.LU R3, [R1+0x5c] ;  /* 0x00005c0001037983 */ /* 0x000f680000300800 */
[----:B------:R-:W1:Y:S02]  /*15640*/  S2R R7, SR_TID.X ;  /* 0x0000000000077919 */ /* 0x000e640000002100 */
[----:B-1----:R-:W-:-:S04]  /*15650*/  SHF.R.S32.HI R0, RZ, 0x1f, R7 ;  /* 0x0000001fff007819 */ /* 0x002fc80000011407 */
[----:B------:R-:W-:Y:S01]  /*15660*/  LEA.HI R0, R0, R7, RZ, 0x3 ;  /* 0x0000000700007211 */ /* 0x000fe200078f18ff */
[----:B------:R-:W-:-:S03]  /*15670*/  IMAD.MOV.U32 R7, RZ, RZ, c[0x0][0x4e8] ;  /* 0x00013a00ff077624 */ /* 0x000fc600078e00ff */
[----:B------:R-:W-:Y:S01]  /*15680*/  SHF.R.S32.HI R0, RZ, 0x3, R0 ;  /* 0x00000003ff007819 */ /* 0x000fe20000011400 */
[----:B------:R-:W-:Y:S01]  /*15690*/  IMAD R7, R7, c[0x0][0x388], RZ ;  /* 0x0000e20007077a24 */ /* 0x000fe200078e02ff */
[----:B------:R-:W-:-:S03]  /*156a0*/  SHF.R.S32.HI R8, RZ, 0x1f, R242 ;  /* 0x0000001fff087819 */ /* 0x000fc600000114f2 */
[----:B-----5:R-:W-:-:S05]  /*156b0*/  IMAD.IADD R0, R0, 0x1, R3 ;  /* 0x0000000100007824 */ /* 0x020fca00078e0203 */
[----:B------:R-:W-:-:S13]  /*156c0*/  ISETP.GE.OR P2, PT, R0, R7, P0 ;  /* 0x000000070000720c */ /* 0x000fda0000746670 */
[----:B----4-:R-:W-:-:S04]  /*156d0*/  @!P2 LEA R2, P1, R242, R2, 0x1 ;  /* 0x00000002f202a211 */ /* 0x010fc800078208ff */
[----:B--2---:R-:W-:-:S05]  /*156e0*/  @!P2 LEA.HI.X R3, R242, R6, R8, 0x1, P1 ;  /* 0x00000006f203a211 */ /* 0x004fca00008f0c08 */
[----:B------:R1:W-:Y:S01]  /*156f0*/  @!P2 ST.E.128 [R2.64], RZ ;  /* 0x000000ff0200a985 */ /* 0x0003e2000c101d06 */
[----:B------:R-:W-:Y:S05]  /*15700*/  BRA.DIV ~URZ, `(.L_x_576) ;  /* 0x00005a527f007947 */ /* 0x000fea000b800000 */
[----:B------:R2:W4:Y:S04]  /*15710*/  SHFL.IDX PT, R6, R4, 0x1, 0x181f ;  /* 0x00381f0004067f89 */ /* 0x00052800000e0000 */
[----:B-1----:R2:W1:Y:S02]  /*15720*/  SHFL.IDX PT, R2, R5, 0x1, 0x181f ;  /* 0x00381f0005027f89 */ /* 0x00246400000e0000 */
.L_x_620:
[----:B------:R-:W-:Y:S02]  /*15730*/  IADD3 R3, R0, 0x10, RZ ;  /* 0x0000001000037810 */ /* 0x000fe40007ffe0ff */
[----:B------:R-:W-:Y:S02]  /*15740*/  SHF.R.S32.HI R8, RZ, 0x1f, R242 ;  /* 0x0000001fff087819 */ /* 0x000fe400000114f2 */
[----:B------:R-:W-:-:S13]  /*15750*/  ISETP.GE.OR P2, PT, R3, R7, P0 ;  /* 0x000000070300720c */ /* 0x000fda0000746670 */
[----:B-1----:R-:W-:-:S04]  /*15760*/  @!P2 LEA R2, P1, R242, R2, 0x1 ;  /* 0x00000002f202a211 */ /* 0x002fc800078208ff */
[----:B----4-:R-:W-:-:S05]  /*15770*/  @!P2 LEA.HI.X R3, R242, R6, R8, 0x1, P1 ;  /* 0x00000006f203a211 */ /* 0x010fca00008f0c08 */
[----:B------:R1:W-:Y:S01]  /*15780*/  @!P2 ST.E.128 [R2.64], RZ ;  /* 0x000000ff0200a985 */ /* 0x0003e2000c101d06 */
[----:B------:R-:W-:Y:S05]  /*15790*/  BRA.DIV ~URZ, `(.L_x_577) ;  /* 0x00005a927f007947 */ /* 0x000fea000b800000 */
[----:B------:R4:W1:Y:S02]  /*157a0*/  SHFL.IDX PT, R6, R4, 0x2, 0x181f ;  /* 0x00581f0004067f89 */ /* 0x00086400000e0000 */
.L_x_621:
[----:B------:R-:W-:Y:S05]  /*157b0*/  BRA.DIV ~URZ, `(.L_x_578) ;  /* 0x00005ae27f007947 */ /* 0x000fea000b800000 */
[----:B-1----:R1:W2:Y:S02]  /*157c0*/  SHFL.IDX PT, R2, R5, 0x2, 0x181f ;  /* 0x00581f0005027f89 */ /* 0x0022a400000e0000 */
.L_x_622:
[----:B------:R-:W-:Y:S02]  /*157d0*/  IADD3 R3, R0, 0x20, RZ ;  /* 0x0000002000037810 */ /* 0x000fe40007ffe0ff */
[----:B------:R-:W-:Y:S02]  /*157e0*/  SHF.R.S32.HI R8, RZ, 0x1f, R242 ;  /* 0x0000001fff087819 */ /* 0x000fe400000114f2 */
[----:B------:R-:W-:-:S13]  /*157f0*/  ISETP.GE.OR P2, PT, R3, R7, P0 ;  /* 0x000000070300720c */ /* 0x000fda0000746670 */
[----:B--2---:R-:W-:-:S04]  /*15800*/  @!P2 LEA R2, P1, R242, R2, 0x1 ;  /* 0x00000002f202a211 */ /* 0x004fc800078208ff */
[----:B------:R-:W-:-:S05]  /*15810*/  @!P2 LEA.HI.X R3, R242, R6, R8, 0x1, P1 ;  /* 0x00000006f203a211 */ /* 0x000fca00008f0c08 */
[----:B------:R2:W-:Y:S01]  /*15820*/  @!P2 ST.E.128 [R2.64], RZ ;  /* 0x000000ff0200a985 */ /* 0x0005e2000c101d06 */
[----:B------:R-:W-:Y:S05]  /*15830*/  BRA.DIV ~URZ, `(.L_x_579) ;  /* 0x00005ad27f007947 */ /* 0x000fea000b800000 */
[----:B------:R1:W2:Y:S04]  /*15840*/  SHFL.IDX PT, R6, R4, 0x3, 0x181f ;  /* 0x00781f0004067f89 */ /* 0x0002a800000e0000 */
[----:B--2---:R1:W2:Y:S02]  /*15850*/  SHFL.IDX PT, R2, R5, 0x3, 0x181f ;  /* 0x00781f0005027f89 */ /* 0x0042a400000e0000 */
.L_x_623:
[----:B------:R-:W-:Y:S02]  /*15860*/  IADD3 R3, R0, 0x30, RZ ;  /* 0x0000003000037810 */ /* 0x000fe40007ffe0ff */
[----:B------:R-:W-:Y:S02]  /*15870*/  SHF.R.S32.HI R8, RZ, 0x1f, R242 ;  /* 0x0000001fff087819 */ /* 0x000fe400000114f2 */
[----:B------:R-:W-:-:S13]  /*15880*/  ISETP.GE.OR P2, PT, R3, R7, P0 ;  /* 0x000000070300720c */ /* 0x000fda0000746670 */
[----:B--2---:R-:W-:-:S04]  /*15890*/  @!P2 LEA R2, P1, R242, R2, 0x1 ;  /* 0x00000002f202a211 */ /* 0x004fc800078208ff */
[----:B------:R-:W-:-:S05]  /*158a0*/  @!P2 LEA.HI.X R3, R242, R6, R8, 0x1, P1 ;  /* 0x00000006f203a211 */ /* 0x000fca00008f0c08 */
[----:B------:R2:W-:Y:S01]  /*158b0*/  @!P2 ST.E.128 [R2.64], RZ ;  /* 0x000000ff0200a985 */ /* 0x0005e2000c101d06 */
[----:B------:R-:W-:Y:S05]  /*158c0*/  BRA.DIV ~URZ, `(.L_x_580) ;  /* 0x00005b127f007947 */ /* 0x000fea000b800000 */
[----:B------:R1:W2:Y:S02]  /*158d0*/  SHFL.IDX PT, R6, R4, 0x4, 0x181f ;  /* 0x00981f0004067f89 */ /* 0x0002a400000e0000 */
.L_x_624:
[----:B------:R-:W-:Y:S05]  /*158e0*/  BRA.DIV ~URZ, `(.L_x_581) ;  /* 0x00005b627f007947 */ /* 0x000fea000b800000 */
[----:B--2---:R2:W1:Y:S02]  /*158f0*/  SHFL.IDX PT, R2, R5, 0x4, 0x181f ;  /* 0x00981f0005027f89 */ /* 0x00446400000e0000 */
.L_x_625:
[----:B------:R-:W-:Y:S02]  /*15900*/  IADD3 R3, R0, 0x40, RZ ;  /* 0x0000004000037810 */ /* 0x000fe40007ffe0ff */
[----:B------:R-:W-:Y:S02]  /*15910*/  SHF.R.S32.HI R8, RZ, 0x1f, R242 ;  /* 0x0000001fff087819 */ /* 0x000fe400000114f2 */
[----:B------:R-:W-:-:S13]  /*15920*/  ISETP.GE.OR P2, PT, R3, R7, P0 ;  /* 0x000000070300720c */ /* 0x000fda0000746670 */
[----:B-1----:R-:W-:-:S04]  /*15930*/  @!P2 LEA R2, P1, R242, R2, 0x1 ;  /* 0x00000002f202a211 */ /* 0x002fc800078208ff */
[----:B------:R-:W-:-:S05]  /*15940*/  @!P2 LEA.HI.X R3, R242, R6, R8, 0x1, P1 ;  /* 0x00000006f203a211 */ /* 0x000fca00008f0c08 */
[----:B------:R1:W-:Y:S01]  /*15950*/  @!P2 ST.E.128 [R2.64], RZ ;  /* 0x000000ff0200a985 */ /* 0x0003e2000c101d06 */
[----:B------:R-:W-:Y:S05]  /*15960*/  BRA.DIV ~URZ, `(.L_x_582) ;  /* 0x00005b527f007947 */ /* 0x000fea000b800000 */
[----:B------:R1:W2:Y:S04]  /*15970*/  SHFL.IDX PT, R6, R4, 0x5, 0x181f ;  /* 0x00b81f0004067f89 */ /* 0x0002a800000e0000 */
[----:B-1----:R1:W3:Y:S02]  /*15980*/  SHFL.IDX PT, R2, R5, 0x5, 0x181f ;  /* 0x00b81f0005027f89 */ /* 0x0022e400000e0000 */
.L_x_626:
[----:B------:R-:W-:Y:S02]  /*15990*/  IADD3 R3, R0, 0x50, RZ ;  /* 0x0000005000037810 */ /* 0x000fe40007ffe0ff */
[----:B------:R-:W-:Y:S02]  /*159a0*/  SHF.R.S32.HI R8, RZ, 0x1f, R242 ;  /* 0x0000001fff087819 */ /* 0x000fe400000114f2 */
[----:B------:R-:W-:-:S13]  /*159b0*/  ISETP.GE.OR P2, PT, R3, R7, P0 ;  /* 0x000000070300720c */ /* 0x000fda0000746670 */
[----:B---3--:R-:W-:-:S04]  /*159c0*/  @!P2 LEA R2, P1, R242, R2, 0x1 ;  /* 0x00000002f202a211 */ /* 0x008fc800078208ff */
[----:B--2---:R-:W-:-:S05]  /*159d0*/  @!P2 LEA.HI.X R3, R242, R6, R8, 0x1, P1 ;  /* 0x00000006f203a211 */ /* 0x004fca00008f0c08 */
[----:B------:R2:W-:Y:S01]  /*159e0*/  @!P2 ST.E.128 [R2.64], RZ ;  /* 0x000000ff0200a985 */ /* 0x0005e2000c101d06 */
[----:B------:R-:W-:Y:S05]  /*159f0*/  BRA.DIV ~URZ, `(.L_x_583) ;  /* 0x00005b927f007947 */ /* 0x000fea000b800000 */
[----:B------:R3:W1:Y:S02]  /*15a00*/  SHFL.IDX PT, R6, R4, 0x6, 0x181f ;  /* 0x00d81f0004067f89 */ /* 0x00066400000e0000 */
.L_x_627:
[----:B------:R-:W-:Y:S05]  /*15a10*/  BRA.DIV ~URZ, `(.L_x_584) ;  /* 0x00005be27f007947 */ /* 0x000fea000b800000 */
[----:B--2---:R2:W3:Y:S02]  /*15a20*/  SHFL.IDX PT, R2, R5, 0x6, 0x181f ;  /* 0x00d81f0005027f89 */ /* 0x0044e400000e0000 */
.L_x_628:
[----:B------:R-:W-:Y:S02]  /*15a30*/  IADD3 R3, R0, 0x60, RZ ;  /* 0x0000006000037810 */ /* 0x000fe40007ffe0ff */
[----:B------:R-:W-:Y:S02]  /*15a40*/  SHF.R.S32.HI R8, RZ, 0x1f, R242 ;  /* 0x0000001fff087819 */ /* 0x000fe400000114f2 */
[----:B------:R-:W-:-:S13]  /*15a50*/  ISETP.GE.OR P2, PT, R3, R7, P0 ;  /* 0x000000070300720c */ /* 0x000fda0000746670 */
[----:B---3--:R-:W-:-:S04]  /*15a60*/  @!P2 LEA R2, P1, R242, R2, 0x1 ;  /* 0x00000002f202a211 */ /* 0x008fc800078208ff */
[----:B-1----:R-:W-:-:S05]  /*15a70*/  @!P2 LEA.HI.X R3, R242, R6, R8, 0x1, P1 ;  /* 0x00000006f203a211 */ /* 0x002fca00008f0c08 */
[----:B------:R1:W-:Y:S01]  /*15a80*/  @!P2 ST.E.128 [R2.64], RZ ;  /* 0x000000ff0200a985 */ /* 0x0003e2000c101d06 */
[----:B------:R-:W-:Y:S05]  /*15a90*/  BRA.DIV ~URZ, `(.L_x_585) ;  /* 0x00005bd27f007947 */ /* 0x000fea000b800000 */
[----:B----4-:R-:W3:Y:S04]  /*15aa0*/  SHFL.IDX PT, R4, R4, 0x7, 0x181f ;  /* 0x00f81f0004047f89 */ /* 0x010ee800000e0000 */
[----:B-1----:R1:W4:Y:S02]  /*15ab0*/  SHFL.IDX PT, R2, R5, 0x7, 0x181f ;  /* 0x00f81f0005027f89 */ /* 0x00232400000e0000 */
.L_x_629:
[----:B------:R-:W-:Y:S02]  /*15ac0*/  IADD3 R0, R0, 0x70, RZ ;  /* 0x0000007000007810 */ /* 0x000fe40007ffe0ff */
[----:B-12---:R-:W-:Y:S02]  /*15ad0*/  SHF.R.S32.HI R5, RZ, 0x1f, R242 ;  /* 0x0000001fff057819 */ /* 0x006fe400000114f2 */
[----:B------:R-:W-:-:S13]  /*15ae0*/  ISETP.GE.OR P1, PT, R0, R7, P0 ;  /* 0x000000070000720c */ /* 0x000fda0000726670 */
[----:B----4-:R-:W-:-:S04]  /*15af0*/  @!P1 LEA R2, P0, R242, R2, 0x1 ;  /* 0x00000002f2029211 */ /* 0x010fc800078008ff */
[----:B---3--:R-:W-:-:S05]  /*15b00*/  @!P1 LEA.HI.X R3, R242, R4, R5, 0x1, P0 ;  /* 0x00000004f2039211 */ /* 0x008fca00000f0c05 */
[----:B------:R1:W-:Y:S04]  /*15b10*/  @!P1 ST.E.128 [R2.64], RZ ;  /* 0x000000ff02009985 */ /* 0x0003e8000c101d06 */
.L_x_571:
[----:B------:R-:W-:Y:S05]  /*15b20*/  BSYNC B1 ;  /* 0x0000000000017941 */ /* 0x000fea0003800000 */
.L_x_568:
[----:B---3--:R-:W3:Y:S02]  /*15b30*/  LDL R0, [R1+0x98] ;  /* 0x0000980001007983 */ /* 0x008ee40000100800 */
[----:B---3--:R-:W-:-:S13]  /*15b40*/  ISETP.NE.AND P0, PT, R0, RZ, PT ;  /* 0x000000ff0000720c */ /* 0x008fda0003f05270 */
[----:B------:R-:W-:Y:S01]  /*15b50*/  @P0 WARPSYNC 0xffffffff ;  /* 0xffffffff00000948 */ /* 0x000fe20003800000 */
[----:B------:R-:W-:Y:S06]  /*15b60*/  @P0 BAR.SYNC.DEFER_BLOCKING 0x5, 0x80 ;  /* 0x0142000000000b1d */ /* 0x000fec0000010000 */
[----:B------:R-:W3:Y:S04]  /*15b70*/  @P0 LDS R0, [0xb100] ;  /* 0x00b10000ff000984 */ /* 0x000ee80000000800 */
[----:B---3--:R3:W-:Y:S04]  /*15b80*/  @P0 STL [R1+0x70], R0 ;  /* 0x0000700001000387 */ /* 0x0087e80000100800 */
[----:B------:R-:W-:Y:S06]  /*15b90*/  @P0 BAR.ARV 0x4, 0x80 ;  /* 0x0102000000000b1d */ /* 0x000fec0000002000 */
[----:B------:R-:W-:Y:S05]  /*15ba0*/  @P0 BRA `(.L_x_586) ;  /* 0x0000007000000947 */ /* 0x000fea0003800000 */
[----:B------:R-:W-:Y:S05]  /*15bb0*/  BRA.DIV ~URZ, `(.L_x_587) ;  /* 0x00005b827f007947 */ /* 0x000fea000b800000 */
[----:B---3--:R3:W4:Y:S02]  /*15bc0*/  SHFL.IDX PT, R0, R47, RZ, 0x1f ;  /* 0x00001fff2f007589 */ /* 0x00872400000e0000 */
.L_x_630:
[----:B------:R-:W-:Y:S01]  /*15bd0*/  WARPSYNC 0xffffffff ;  /* 0xffffffff00007948 */ /* 0x000fe20003800000 */
[----:B------:R-:W-:Y:S06]  /*15be0*/  BAR.SYNC.DEFER_BLOCKING 0x4, 0x80 ;  /* 0x0102000000007b1d */ /* 0x000fec0000010000 */
[----:B----4-:R4:W-:Y:S04]  /*15bf0*/  STL [R1+0x70], R0 ;  /* 0x0000700001007387 */ /* 0x0109e80000100800 */
[----:B------:R4:W-:Y:S04]  /*15c00*/  @!P6 STS [0xb100], R47 ;  /* 0x00b1002fff00e388 */ /* 0x0009e80000000800 */
[----:B------:R-:W-:Y:S06]  /*15c10*/  BAR.ARV 0x5, 0x80 ;  /* 0x0142000000007b1d */ /* 0x000fec0000002000 */
.L_x_586:
[----:B---34-:R-:W3:Y:S02]  /*15c20*/  LDL R0, [R1+0x70] ;  /* 0x0000700001007983 */ /* 0x018ee40000100800 */
[----:B---3--:R-:W-:-:S13]  /*15c30*/  ISETP.GE.AND P0, PT, R0, c[0x0][0x538], PT ;  /* 0x00014e0000007a0c */ /* 0x008fda0003f06270 */
[----:B-12---:R-:W-:Y:S01]  /*15c40*/  @P0 CALL.REL.NOINC `(.L_x_588) ;  /* 0x0000001000000944 */ /* 0x006fe20003c00000 */
[----:B------:R-:W-:Y:S05]  /*15c50*/  BRA `(.L_x_589) ;  /* 0xfffead2000007947 */ /* 0x000fea000383ffff */
.L_x_588:
[----:B------:R-:W-:Y:S05]  /*15c60*/  EXIT ;  /* 0x000000000000794d */ /* 0x000fea0003800000 */
.L_x_512:
[----:B------:R-:W-:Y:S01]  /*15c70*/  IMAD.MOV.U32 R88, RZ, RZ, R4 ;  /* 0x000000ffff587224 */ /* 0x000fe200078e0004 */
[----:B------:R-:W-:Y:S01]  /*15c80*/  MOV R58, RZ ;  /* 0x000000ff003a7202 */ /* 0x000fe20000000f00 */
[----:B------:R-:W-:Y:S01]  /*15c90*/  IMAD.MOV.U32 R3, RZ, RZ, 0x181f ;  /* 0x0000181fff037424 */ /* 0x000fe200078e00ff */
[----:B------:R-:W-:Y:S02]  /*15ca0*/  MOV R2, 0x15cc0 ;  /* 0x00015cc000027802 */ /* 0x000fe40000000f00 */
[----:B-----5:R-:W-:Y:S05]  /*15cb0*/  CALL.REL.NOINC `($__internal_1_$__cuda_sm70_shflsync_idx_p) ;  /* 0x00005b5000007944 */ /* 0x020fea0003c00000 */
[----:B------:R-:W-:Y:S01]  /*15cc0*/  MOV R6, R58 ;  /* 0x0000003a00067202 */ /* 0x000fe20000000f00 */
[----:B-1---5:R-:W-:Y:S05]  /*15cd0*/  BRA `(.L_x_590) ;  /* 0xfffeb69000007947 */ /* 0x022fea000383ffff */
.L_x_513:
[----:B------:R-:W-:Y:S01]  /*15ce0*/  IMAD.MOV.U32 R88, RZ, RZ, R5 ;  /* 0x000000ffff587224 */ /* 0x000fe200078e0005 */
[----:B------:R-:W-:Y:S01]  /*15cf0*/  MOV R58, RZ ;  /* 0x000000ff003a7202 */ /* 0x000fe20000000f00 */
[----:B------:R-:W-:Y:S01]  /*15d00*/  IMAD.MOV.U32 R3, RZ, RZ, 0x181f ;  /* 0x0000181fff037424 */ /* 0x000fe200078e00ff */
[----:B------:R-:W-:Y:S02]  /*15d10*/  MOV R2, 0x15d30 ;  /* 0x00015d3000027802 */ /* 0x000fe40000000f00 */
[----:B-12--5:R-:W-:Y:S05]  /*15d20*/  CALL.REL.NOINC `($__internal_1_$__cuda_sm70_shflsync_idx_p) ;  /* 0x00005ae000007944 */ /* 0x026fea0003c00000 */
[----:B------:R-:W-:Y:S01]  /*15d30*/  MOV R2, R58 ;  /* 0x0000003a00027202 */ /* 0x000fe20000000f00 */
[----:B-1---5:R-:W-:Y:S05]  /*15d40*/  BRA `(.L_x_591) ;  /* 0xfffeb64000007947 */ /* 0x022fea000383ffff */
.L_x_516:
[----:B------:R-:W-:Y:S01]  /*15d50*/  IMAD.MOV.U32 R88, RZ, RZ, R4 ;  /* 0x000000ffff587224 */ /* 0x000fe200078e0004 */
[----:B------:R-:W-:Y:S01]  /*15d60*/  MOV R58, 0x1 ;  /* 0x00000001003a7802 */ /* 0x000fe20000000f00 */
[----:B-1----:R-:W-:Y:S01]  /*15d70*/  IMAD.MOV.U32 R3, RZ, RZ, 0x181f ;  /* 0x0000181fff037424 */ /* 0x002fe200078e00ff */
[----:B----4-:R-:W-:-:S02]  /*15d80*/  MOV R2, 0x15da0 ;  /* 0x00015da000027802 */ /* 0x010fc40000000f00 */
[----:B--2--5:R-:W-:Y:S05]  /*15d90*/  CALL.REL.NOINC `($__internal_1_$__cuda_sm70_shflsync_idx_p) ;  /* 0x00005a7000007944 */ /* 0x024fea0003c00000 */
[----:B------:R-:W-:Y:S01]  /*15da0*/  IMAD.MOV.U32 R6, RZ, RZ, R58 ;  /* 0x000000ffff067224 */ /* 0x000fe200078e003a */
[----:B------:R-:W-:Y:S01]  /*15db0*/  MOV R58, 0x1 ;  /* 0x00000001003a7802 */ /* 0x000fe20000000f00 */
[----:B------:R-:W-:Y:S01]  /*15dc0*/  IMAD.MOV.U32 R88, RZ, RZ, R5 ;  /* 0x000000ffff587224 */ /* 0x000fe200078e0005 */
[----:B------:R-:W-:-:S02]  /*15dd0*/  MOV R3, 0x181f ;  /* 0x0000181f00037802 */ /* 0x000fc40000000f00 */
[----:B------:R-:W-:Y:S02]  /*15de0*/  MOV R2, 0x15e00 ;  /* 0x00015e0000027802 */ /* 0x000fe40000000f00 */
[----:B-1---5:R-:W-:Y:S05]  /*15df0*/  CALL.REL.NOINC `($__internal_1_$__cuda_sm70_shflsync_idx_p) ;  /* 0x00005a1000007944 */ /* 0x022fea0003c00000 */
[----:B------:R-:W-:Y:S01]  /*15e00*/  MOV R2, R58 ;  /* 0x0000003a00027202 */ /* 0x000fe20000000f00 */
[----:B-1---5:R-:W-:Y:S05]  /*15e10*/  BRA `(.L_x_592) ;  /* 0xfffeb6d000007947 */ /* 0x022fea000383ffff */
.L_x_519:
[----:B------:R-:W-:Y:S01]  /*15e20*/  IMAD.MOV.U32 R88, RZ, RZ, R4 ;  /* 0x000000ffff587224 */ /* 0x000fe200078e0004 */
[----:B------:R-:W-:Y:S01]  /*15e30*/  MOV R58, 0x2 ;  /* 0x00000002003a7802 */ /* 0x000fe20000000f00 */
[----:B-1----:R-:W-:Y:S01]  /*15e40*/  IMAD.MOV.U32 R3, RZ, RZ, 0x181f ;  /* 0x0000181fff037424 */ /* 0x002fe200078e00ff */
[----:B------:R-:W-:Y:S02]  /*15e50*/  MOV R2, 0x15e70 ;  /* 0x00015e7000027802 */ /* 0x000fe40000000f00 */
[----:B--23-5:R-:W-:Y:S05]  /*15e60*/  CALL.REL.NOINC `($__internal_1_$__cuda_sm70_shflsync_idx_p) ;  /* 0x000059a000007944 */ /* 0x02cfea0003c00000 */
[----:B------:R-:W-:Y:S01]  /*15e70*/  MOV R6, R58 ;  /* 0x0000003a00067202 */ /* 0x000fe20000000f00 */
[----:B-1---5:R-:W-:Y:S05]  /*15e80*/  BRA `(.L_x_593) ;  /* 0xfffeb74000007947 */ /* 0x022fea000383ffff */
.L_x_520:
[----:B------:R-:W-:Y:S01]  /*15e90*/  IMAD.MOV.U32 R88, RZ, RZ, R5 ;  /* 0x000000ffff587224 */ /* 0x000fe200078e0005 */
[----:B------:R-:W-:Y:S01]  /*15ea0*/  MOV R58, 0x2 ;  /* 0x00000002003a7802 */ /* 0x000fe20000000f00 */
[----:B-1----:R-:W-:Y:S01]  /*15eb0*/  IMAD.MOV.U32 R3, RZ, RZ, 0x181f ;  /* 0x0000181fff037424 */ /* 0x002fe200078e00ff */
[----:B------:R-:W-:Y:S02]  /*15ec0*/  MOV R2, 0x15ee0 ;  /* 0x00015ee000027802 */ /* 0x000fe40000000f00 */
[----:B--2345:R-:W-:Y:S05]  /*15ed0*/  CALL.REL.NOINC `($__internal_1_$__cuda_sm70_shflsync_idx_p) ;  /* 0x0000593000007944 */ /* 0x03cfea0003c00000 */
[----:B------:R-:W-:Y:S01]  /*15ee0*/  MOV R2, R58 ;  /* 0x0000003a00027202 */ /* 0x000fe20000000f00 */
[----:B-1---5:R-:W-:Y:S05]  /*15ef0*/  BRA `(.L_x_594) ;  /* 0xfffeb6f000007947 */ /* 0x022fea000383ffff */
.L_x_523:
[----:B------:R-:W-:Y:S01]  /*15f00*/  IMAD.MOV.U32 R88, RZ, RZ, R4 ;  /* 0x000000ffff587224 */ /* 0x000fe200078e0004 */
[----:B------:R-:W-:Y:S01]  /*15f10*/  MOV R58, 0x3 ;  /* 0x00000003003a7802 */ /* 0x000fe20000000f00 */
[----:B--2---:R-:W-:Y:S01]  /*15f20*/  IMAD.MOV.U32 R3, RZ, RZ, 0x181f ;  /* 0x0000181fff037424 */ /* 0x004fe200078e00ff */
[----:B------:R-:W-:-:S02]  /*15f30*/  MOV R2, 0x15f50 ;  /* 0x00015f5000027802 */ /* 0x000fc40000000f00 */
[----:B-1-345:R-:W-:Y:S05]  /*15f40*/  CALL.REL.NOINC `($__internal_1_$__cuda_sm70_shflsync_idx_p) ;  /* 0x000058c000007944 */ /* 0x03afea0003c00000 */
        /* <DEDUP_REMOVED lines=8> */
.L_x_526:
[----:B------:R-:W-:Y:S01]  /*15fd0*/  IMAD.MOV.U32 R88, RZ, RZ, R4 ;  /* 0x000000ffff587224 */ /* 0x000fe200078e0004 */
[----:B------:R-:W-:Y:S01]  /*15fe0*/  MOV R58, 0x4 ;  /* 0x00000004003a7802 */ /* 0x000fe20000000f00 */
[----:B-1----:R-:W-:Y:S01]  /*15ff0*/  IMAD.MOV.U32 R3, RZ, RZ, 0x181f ;  /* 0x0000181fff037424 */ /* 0x002fe200078e00ff */
[----:B--2---:R-:W-:Y:S02]  /*16000*/  MOV R2, 0x16020 ;  /* 0x0001602000027802 */ /* 0x004fe40000000f00 */
[----:B---345:R-:W-:Y:S05]  /*16010*/  CALL.REL.NOINC `($__internal_1_$__cuda_sm70_shflsync_idx_p) ;  /* 0x000057f000007944 */ /* 0x038fea0003c00000 */
[----:B------:R-:W-:Y:S01]  /*16020*/  MOV R6, R58 ;  /* 0x0000003a00067202 */ /* 0x000fe20000000f00 */
[----:B-1---5:R-:W-:Y:S05]  /*16030*/  BRA `(.L_x_596) ;  /* 0xfffeb78000007947 */ /* 0x022fea000383ffff */
.L_x_527:
[----:B------:R-:W-:Y:S01]  /*16040*/  IMAD.MOV.U32 R88, RZ, RZ, R5 ;  /* 0x000000ffff587224 */ /* 0x000fe200078e0005 */
[----:B------:R-:W-:Y:S01]  /*16050*/  MOV R58, 0x4 ;  /* 0x00000004003a7802 */ /* 0x000fe20000000f00 */
[----:B------:R-:W-:Y:S01]  /*16060*/  IMAD.MOV.U32 R3, RZ, RZ, 0x181f ;  /* 0x0000181fff037424 */ /* 0x000fe200078e00ff */
[----:B--2---:R-:W-:Y:S02]  /*16070*/  MOV R2, 0x16090 ;  /* 0x0001609000027802 */ /* 0x004fe40000000f00 */
[----:B-1-345:R-:W-:Y:S05]  /*16080*/  CALL.REL.NOINC `($__internal_1_$__cuda_sm70_shflsync_idx_p) ;  /* 0x0000578000007944 */ /* 0x03afea0003c00000 */
[----:B------:R-:W-:Y:S01]  /*16090*/  MOV R2, R58 ;  /* 0x0000003a00027202 */ /* 0x000fe20000000f00 */
[----:B-1---5:R-:W-:Y:S05]  /*160a0*/  BRA `(.L_x_597) ;  /* 0xfffeb73000007947 */ /* 0x022fea000383ffff */
.L_x_530:
[----:B------:R-:W-:Y:S01]  /*160b0*/  IMAD.MOV.U32 R88, RZ, RZ, R4 ;  /* 0x000000ffff587224 */ /* 0x000fe200078e0004 */
[----:B------:R-:W-:Y:S01]  /*160c0*/  MOV R58, 0x5 ;  /* 0x00000005003a7802 */ /* 0x000fe20000000f00 */
[----:B-1----:R-:W-:Y:S01]  /*160d0*/  IMAD.MOV.U32 R3, RZ, RZ, 0x181f ;  /* 0x0000181fff037424 */ /* 0x002fe200078e00ff */
[----:B------:R-:W-:-:S02]  /*160e0*/  MOV R2, 0x16100 ;  /* 0x0001610000027802 */ /* 0x000fc40000000f00 */
[----:B--2345:R-:W-:Y:S05]  /*160f0*/  CALL.REL.NOINC `($__internal_1_$__cuda_sm70_shflsync_idx_p) ;  /* 0x0000571000007944 */ /* 0x03cfea0003c00000 */
        /* <DEDUP_REMOVED lines=8> */
.L_x_533:
[----:B------:R-:W-:Y:S01]  /*16180*/  IMAD.MOV.U32 R88, RZ, RZ, R4 ;  /* 0x000000ffff587224 */ /* 0x000fe200078e0004 */
[----:B------:R-:W-:Y:S01]  /*16190*/  MOV R58, 0x6 ;  /* 0x00000006003a7802 */ /* 0x000fe20000000f00 */
[----:B-1----:R-:W-:Y:S01]  /*161a0*/  IMAD.MOV.U32 R3, RZ, RZ, 0x181f ;  /* 0x0000181fff037424 */ /* 0x002fe200078e00ff */
[----:B------:R-:W-:Y:S02]  /*161b0*/  MOV R2, 0x161d0 ;  /* 0x000161d000027802 */ /* 0x000fe40000000f00 */
[----:B--2345:R-:W-:Y:S05]  /*161c0*/  CALL.REL.NOINC `($__internal_1_$__cuda_sm70_shflsync_idx_p) ;  /* 0x0000564000007944 */ /* 0x03cfea0003c00000 */
[----:B------:R-:W-:Y:S01]  /*161d0*/  MOV R6, R58 ;  /* 0x0000003a00067202 */ /* 0x000fe20000000f00 */
[----:B-1---5:R-:W-:Y:S05]  /*161e0*/  BRA `(.L_x_599) ;  /* 0xfffeb7c000007947 */ /* 0x022fea000383ffff */
.L_x_534:
[----:B------:R-:W-:Y:S01]  /*161f0*/  IMAD.MOV.U32 R88, RZ, RZ, R5 ;  /* 0x000000ffff587224 */ /* 0x000fe200078e0005 */
[----:B------:R-:W-:Y:S01]  /*16200*/  MOV R58, 0x6 ;  /* 0x00000006003a7802 */ /* 0x000fe20000000f00 */
[----:B-1----:R-:W-:Y:S01]  /*16210*/  IMAD.MOV.U32 R3, RZ, RZ, 0x181f ;  /* 0x0000181fff037424 */ /* 0x002fe200078e00ff */
[----:B------:R-:W-:Y:S02]  /*16220*/  MOV R2, 0x16240 ;  /* 0x0001624000027802 */ /* 0x000fe40000000f00 */
[----:B--2345:R-:W-:Y:S05]  /*16230*/  CALL.REL.NOINC `($__internal_1_$__cuda_sm70_shflsync_idx_p) ;  /* 0x000055d000007944 */ /* 0x03cfea0003c00000 */
[----:B------:R-:W-:Y:S01]  /*16240*/  MOV R2, R58 ;  /* 0x0000003a00027202 */ /* 0x000fe20000000f00 */
[----:B-1---5:R-:W-:Y:S05]  /*16250*/  BRA `(.L_x_600) ;  /* 0xfffeb77000007947 */ /* 0x022fea000383ffff */
.L_x_537:
        /* <DEDUP_REMOVED lines=13> */
.L_x_540:
[----:B------:R-:W-:Y:S01]  /*16330*/  IMAD.MOV.U32 R88, RZ, RZ, R0 ;  /* 0x000000ffff587224 */ /* 0x000fe200078e0000 */
[----:B------:R-:W-:Y:S01]  /*16340*/  MOV R58, RZ ;  /* 0x000000ff003a7202 */ /* 0x000fe20000000f00 */
[----:B------:R-:W-:Y:S01]  /*16350*/  IMAD.MOV.U32 R3, RZ, RZ, 0x181f ;  /* 0x0000181fff037424 */ /* 0x000fe200078e00ff */
[----:B------:R-:W-:Y:S02]  /*16360*/  MOV R2, 0x16380 ;  /* 0x0001638000027802 */ /* 0x000fe40000000f00 */
[----:B-1----:R-:W-:Y:S05]  /*16370*/  CALL.REL.NOINC `($__internal_1_$__cuda_sm70_shflsync_idx_p) ;  /* 0x0000549000007944 */ /* 0x002fea0003c00000 */
[----:B------:R-:W-:Y:S01]  /*16380*/  MOV R5, R58 ;  /* 0x0000003a00057202 */ /* 0x000fe20000000f00 */
[----:B-1---5:R-:W-:Y:S05]  /*16390*/  BRA `(.L_x_602) ;  /* 0xfffedc0000007947 */ /* 0x022fea000383ffff */
.L_x_541:
[----:B------:R-:W-:Y:S01]  /*163a0*/  IMAD.MOV.U32 R88, RZ, RZ, R4 ;  /* 0x000000ffff587224 */ /* 0x000fe200078e0004 */
[----:B------:R-:W-:Y:S01]  /*163b0*/  MOV R58, RZ ;  /* 0x000000ff003a7202 */ /* 0x000fe20000000f00 */
[----:B------:R-:W-:Y:S01]  /*163c0*/  IMAD.MOV.U32 R3, RZ, RZ, 0x181f ;  /* 0x0000181fff037424 */ /* 0x000fe200078e00ff */
[----:B------:R-:W-:Y:S02]  /*163d0*/  MOV R2, 0x163f0 ;  /* 0x000163f000027802 */ /* 0x000fe40000000f00 */
[----:B-123--:R-:W-:Y:S05]  /*163e0*/  CALL.REL.NOINC `($__internal_1_$__cuda_sm70_shflsync_idx_p) ;  /* 0x0000542000007944 */ /* 0x00efea0003c00000 */
[----:B------:R-:W-:Y:S01]  /*163f0*/  IADD3 R2, P0, R58, R170, RZ ;  /* 0x000000aa3a027210 */ /* 0x000fe20007f1e0ff */
[----:B-----5:R-:W-:Y:S01]  /*16400*/  IMAD.MOV.U32 R88, RZ, RZ, R0 ;  /* 0x000000ffff587224 */ /* 0x020fe200078e0000 */
[----:B------:R-:W-:-:S03]  /*16410*/  MOV R58, 0x1 ;  /* 0x00000001003a7802 */ /* 0x000fc60000000f00 */
[----:B------:R-:W-:-:S05]  /*16420*/  IMAD.X R3, R5, 0x1, R36, P0 ;  /* 0x0000000105037824 */ /* 0x000fca00000e0624 */
[----:B------:R-:W-:Y:S01]  /*16430*/  @!PT LDS RZ, [RZ] ;  /* 0x00000000fffff984 */ /* 0x000fe20000000800 */
[----:B------:R-:W-:Y:S01]  /*16440*/  @!PT LDS RZ, [RZ] ;  /* 0x00000000fffff984 */ /* 0x000fe20000000800 */
[----:B------:R-:W-:Y:S01]  /*16450*/  @!PT LDS RZ, [RZ] ;  /* 0x00000000fffff984 */ /* 0x000fe20000000800 */
[----:B------:R2:W-:Y:S02]  /*16460*/  LDGSTS.E.BYPASS.LTC128B.128 [R243+0x3900], [R2.64], !P5 ;  /* 0x0390000002f37fae */ /* 0x0005e4000e901d46 */
[----:B--2---:R-:W-:Y:S01]  /*16470*/  IMAD.MOV.U32 R3, RZ, RZ, 0x181f ;  /* 0x0000181fff037424 */ /* 0x004fe200078e00ff */
[----:B------:R-:W-:Y:S02]  /*16480*/  MOV R2, 0x164a0 ;  /* 0x000164a000027802 */ /* 0x000fe40000000f00 */
[----:B-1----:R-:W-:Y:S05]  /*16490*/  CALL.REL.NOINC `($__internal_1_$__cuda_sm70_shflsync_idx_p) ;  /* 0x0000537000007944 */ /* 0x002fea0003c00000 */
[----:B------:R-:W-:Y:S01]  /*164a0*/  IMAD.MOV.U32 R5, RZ, RZ, R58 ;  /* 0x000000ffff057224 */ /* 0x000fe200078e003a */
[----:B------:R-:W-:Y:S01]  /*164b0*/  MOV R58, 0x1 ;  /* 0x00000001003a7802 */ /* 0x000fe20000000f00 */
[----:B------:R-:W-:Y:S01]  /*164c0*/  IMAD.MOV.U32 R88, RZ, RZ, R4 ;  /* 0x000000ffff587224 */ /* 0x000fe200078e0004 */
[----:B------:R-:W-:Y:S02]  /*164d0*/  MOV R3, 0x181f ;  /* 0x0000181f00037802 */ /* 0x000fe40000000f00 */
[----:B------:R-:W-:Y:S02]  /*164e0*/  MOV R2, 0x16500 ;  /* 0x0001650000027802 */ /* 0x000fe40000000f00 */
[----:B-1---5:R-:W-:Y:S05]  /*164f0*/  CALL.REL.NOINC `($__internal_1_$__cuda_sm70_shflsync_idx_p) ;  /* 0x0000531000007944 */ /* 0x022fea0003c00000 */
        /* <DEDUP_REMOVED lines=79> */
[----:B-----5:R-:W-:Y:S01]  /*169f0*/  IMAD.MOV.U32 R0, RZ, RZ, R58 ;  /* 0x000000ffff007224 */ /* 0x020fe200078e003a */
[----:B------:R-:W-:Y:S01]  /*16a00*/  MOV R58, 0x6 ;  /* 0x00000006003a7802 */ /* 0x000fe20000000f00 */
[----:B------:R-:W-:Y:S01]  /*16a10*/  IMAD.MOV.U32 R88, RZ, RZ, R4 ;  /* 0x000000ffff587224 */ /* 0x000fe200078e0004 */
[----:B------:R-:W-:Y:S02]  /*16a20*/  MOV R3, 0x181f ;  /* 0x0000181f00037802 */ /* 0x000fe40000000f00 */
[----:B------:R-:W-:Y:S02]  /*16a30*/  MOV R2, 0x16a50 ;  /* 0x00016a5000027802 */ /* 0x000fe40000000f00 */
[----:B-1----:R-:W-:Y:S05]  /*16a40*/  CALL.REL.NOINC `($__internal_1_$__cuda_sm70_shflsync_idx_p) ;  /* 0x00004dc000007944 */ /* 0x002fea0003c00000 */
[----:B------:R-:W-:Y:S01]  /*16a50*/  MOV R4, R58 ;  /* 0x0000003a00047202 */ /* 0x000fe20000000f00 */
[----:B-1---5:R-:W-:Y:S05]  /*16a60*/  BRA `(.L_x_603) ;  /* 0xfffed73000007947 */ /* 0x022fea000383ffff */
.L_x_542:
[----:B------:R-:W-:Y:S01]  /*16a70*/  IMAD.MOV.U32 R58, RZ, RZ, RZ ;  /* 0x000000ffff3a7224 */ /* 0x000fe200078e00ff */
[----:B------:R-:W-:-:S02]  /*16a80*/  MOV R3, 0x1c1f ;  /* 0x00001c1f00037802 */ /* 0x000fc40000000f00 */
[----:B------:R-:W-:Y:S02]  /*16a90*/  MOV R2, 0x16ab0 ;  /* 0x00016ab000027802 */ /* 0x000fe40000000f00 */
[----:B------:R-:W-:Y:S05]  /*16aa0*/  CALL.REL.NOINC `($__internal_1_$__cuda_sm70_shflsync_idx_p) ;  /* 0x00004d6000007944 */ /* 0x000fea0003c00000 */
[----:B-----5:R-:W-:Y:S01]  /*16ab0*/  MOV R0, R58 ;  /* 0x0000003a00007202 */ /* 0x020fe20000000f00 */
[----:B-1----:R-:W-:Y:S05]  /*16ac0*/  BRA `(.L_x_604) ;  /* 0xfffed80000007947 */ /* 0x002fea000383ffff */
.L_x_543:
[----:B------:R-:W-:Y:S01]  /*16ad0*/  IMAD.MOV.U32 R58, RZ, RZ, 0x1 ;  /* 0x00000001ff3a7424 */ /* 0x000fe200078e00ff */
[----:B------:R-:W-:Y:S02]  /*16ae0*/  MOV R3, 0x1c1f ;  /* 0x00001c1f00037802 */ /* 0x000fe40000000f00 */
[----:B------:R-:W-:Y:S02]  /*16af0*/  MOV R2, 0x16b10 ;  /* 0x00016b1000027802 */ /* 0x000fe40000000f00 */
[----:B-1----:R-:W-:Y:S05]  /*16b00*/  CALL.REL.NOINC `($__internal_1_$__cuda_sm70_shflsync_idx_p) ;  /* 0x00004d0000007944 */ /* 0x002fea0003c00000 */
[----:B-----5:R-:W-:Y:S01]  /*16b10*/  IMAD.IADD R0, R4, 0x1, R58 ;  /* 0x0000000104007824 */ /* 0x020fe200078e023a */
[----:B------:R-:W-:Y:S01]  /*16b20*/  MOV R2, 0x16ef0 ;  /* 0x00016ef000027802 */ /* 0x000fe20000000f00 */
[----:B------:R-:W-:Y:S02]  /*16b30*/  IMAD.MOV.U32 R58, RZ, RZ, 0x2 ;  /* 0x00000002ff3a7424 */ /* 0x000fe400078e00ff */
[----:B------:R-:W-:Y:S01]  /*16b40*/  IMAD.MOV.U32 R3, RZ, RZ, 0x1c1f ;  /* 0x00001c1fff037424 */ /* 0x000fe200078e00ff */
        /* <DEDUP_REMOVED lines=120> */
[----:B------:R-:W-:Y:S01]  /*172d0*/  IMAD.IADD R4, R4, 0x1, R58 ;  /* 0x0000000104047824 */ /* 0x000fe200078e023a */
[----:B------:R-:W-:Y:S02]  /*172e0*/  FMNMX.FTZ R2, R7, R8, !PT ;  /* 0x0000000807027209 */ /* 0x000fe40007810000 */
[----:B-----5:R-:W-:Y:S02]  /*172f0*/  FMNMX.FTZ R0, R9, R10, !PT ;  /* 0x0000000a09007209 */ /* 0x020fe40007810000 */
[----:B------:R-:W-:Y:S02]  /*17300*/  IMNMX R5, R5, R4, PT ;  /* 0x0000000405057217 */ /* 0x000fe40003800200 */
[----:B------:R-:W-:Y:S02]  /*17310*/  FMNMX.FTZ R4, R24, R26, !PT ;  /* 0x0000001a18047209 */ /* 0x000fe40007810000 */
[----:B------:R-:W-:-:S02]  /*17320*/  ISETP.GT.AND P0, PT, R5, RZ, PT ;  /* 0x000000ff0500720c */ /* 0x000fc40003f04270 */
[C---:B------:R-:W-:Y:S02]  /*17330*/  ISETP.GT.AND P6, PT, R5.reuse, 0x1, PT ;  /* 0x000000010500780c */ /* 0x040fe40003fc4270 */
[----:B------:R-:W-:Y:S02]  /*17340*/  FSEL R18, R202, -INF , P0 ;  /* 0xff800000ca127808 */ /* 0x000fe40000000000 */
        /* <DEDUP_REMOVED lines=47> */
[----:B------:R-:W-:Y:S02]  /*17640*/  FMNMX.FTZ R3, R11, R2, !PT ;  /* 0x000000020b037209 */ /* 0x000fe40007810000 */
[C---:B------:R-:W-:Y:S02]  /*17650*/  ISETP.GT.AND P6, PT, R5.reuse, 0x61, PT ;  /* 0x000000610500780c */ /* 0x040fe40003fc4270 */
[C---:B------:R-:W-:Y:S02]  /*17660*/  ISETP.GT.AND P1, PT, R5.reuse, 0x68, PT ;  /* 0x000000680500780c */ /* 0x040fe40003f24270 */
[----:B------:R-:W-:Y:S02]  /*17670*/  ISETP.GT.AND P0, PT, R5, 0x69, PT ;  /* 0x000000690500780c */ /* 0x000fe40003f04270 */
[----:B------:R-:W-:-:S02]  /*17680*/  FMNMX.FTZ R2, R29, R4, !PT ;  /* 0x000000041d027209 */ /* 0x000fc40007810000 */
[----:B------:R-:W-:Y:S01]  /*17690*/  FMNMX.FTZ R5, R13, R0, !PT ;  /* 0x000000000d057209 */ /* 0x000fe20007810000 */
[----:B------:R-:W-:Y:S01]  /*176a0*/  IMAD.MOV.U32 R0, RZ, RZ, 0x2 ;  /* 0x00000002ff007424 */ /* 0x000fe200078e00ff */
        /* <DEDUP_REMOVED lines=93> */
[----:B------:R-:W-:Y:S02]  /*17c80*/  FMNMX.FTZ R71, R168, R71, !PT ;  /* 0x00000047a8477209 */ /* 0x000fe40007810000 */
[----:B------:R-:W-:-:S02]  /*17c90*/  FMNMX.FTZ R2, R155, R2, !PT ;  /* 0x000000029b027209 */ /* 0x000fc40007810000 */
[----:B------:R-:W-:Y:S02]  /*17ca0*/  FMNMX.FTZ R70, R146, R70, !PT ;  /* 0x0000004692467209 */ /* 0x000fe40007810000 */
[----:B------:R-:W-:Y:S02]  /*17cb0*/  FMNMX.FTZ R69, R181, R69, !PT ;  /* 0x00000045b5457209 */ /* 0x000fe40007810000 */
[----:B------:R-:W-:Y:S02]  /*17cc0*/  FSEL R147, R44, -INF , P0 ;  /* 0xff8000002c937808 */ /* 0x000fe40000000000 */
[----:B------:R-:W-:Y:S02]  /*17cd0*/  FMNMX.FTZ R71, R144, R71, !PT ;  /* 0x0000004790477209 */ /* 0x000fe40007810000 */
[----:B------:R-:W-:Y:S02]  /*17ce0*/  FMNMX.FTZ R2, R184, R2, !PT ;  /* 0x00000002b8027209 */ /* 0x000fe40007810000 */
[----:B------:R-:W-:Y:S01]  /*17cf0*/  FMNMX.FTZ R70, R148, R70, !PT ;  /* 0x0000004694467209 */ /* 0x000fe20007810000 */
[----:B------:R-:W-:Y:S01]  /*17d00*/  IMAD.MOV.U32 R4, RZ, RZ, R71 ;  /* 0x000000ffff047224 */ /* 0x000fe200078e0047 */
[----:B------:R-:W-:-:S02]  /*17d10*/  FMNMX.FTZ R69, R180, R69, !PT ;  /* 0x00000045b4457209 */ /* 0x000fc40007810000 */
[----:B------:R-:W-:Y:S02]  /*17d20*/  FMNMX.FTZ R6, R147, R2, !PT ;  /* 0x0000000293067209 */ /* 0x000fe40007810000 */
[----:B------:R-:W-:Y:S02]  /*17d30*/  FMNMX.FTZ R70, R149, R70, !PT ;  /* 0x0000004695467209 */ /* 0x000fe40007810000 */
[----:B------:R-:W-:Y:S02]  /*17d40*/  FMNMX.FTZ R69, R179, R69, !PT ;  /* 0x00000045b3457209 */ /* 0x000fe40007810000 */
[----:B------:R-:W-:Y:S02]  /*17d50*/  MOV R2, 0x17d70 ;  /* 0x00017d7000027802 */ /* 0x000fe40000000f00 */
[----:B-1----:R-:W-:Y:S05]  /*17d60*/  CALL.REL.NOINC `($__internal_0_$__cuda_sm70_shflsync_bfly_p) ;  /* 0x00003a4000007944 */ /* 0x002fea0003c00000 */
[----:B------:R-:W-:Y:S01]  /*17d70*/  FMNMX.FTZ R71, R71, R0, !PT ;  /* 0x0000000047477209 */ /* 0x000fe20007810000 */
[----:B------:R-:W-:Y:S01]  /*17d80*/  IMAD.MOV.U32 R0, RZ, RZ, 0x1 ;  /* 0x00000001ff007424 */ /* 0x000fe200078e00ff */
[----:B------:R-:W-:-:S03]  /*17d90*/  MOV R2, 0x17dc0 ;  /* 0x00017dc000027802 */ /* 0x000fc60000000f00 */
[----:B------:R-:W-:Y:S02]  /*17da0*/  IMAD.MOV.U32 R4, RZ, RZ, R71 ;  /* 0x000000ffff047224 */ /* 0x000fe400078e0047 */
[----:B------:R-:W-:Y:S05]  /*17db0*/  CALL.REL.NOINC `($__internal_0_$__cuda_sm70_shflsync_bfly_p) ;  /* 0x000039f000007944 */ /* 0x000fea0003c00000 */
[----:B------:R-:W-:Y:S01]  /*17dc0*/  FMNMX.FTZ R71, R71, R0, !PT ;  /* 0x0000000047477209 */ /* 0x000fe20007810000 */
[----:B------:R-:W-:Y:S01]  /*17dd0*/  IMAD.MOV.U32 R4, RZ, RZ, R70 ;  /* 0x000000ffff047224 */ /* 0x000fe200078e0046 */
[----:B------:R-:W-:Y:S01]  /*17de0*/  MOV R2, 0x17e10 ;  /* 0x00017e1000027802 */ /* 0x000fe20000000f00 */
[----:B------:R-:W-:Y:S02]  /*17df0*/  IMAD.MOV.U32 R0, RZ, RZ, 0x2 ;  /* 0x00000002ff007424 */ /* 0x000fe400078e00ff */
[----:B------:R-:W-:Y:S05]  /*17e00*/  CALL.REL.NOINC `($__internal_0_$__cuda_sm70_shflsync_bfly_p) ;  /* 0x000039a000007944 */ /* 0x000fea0003c00000 */
        /* <DEDUP_REMOVED lines=25> */
[----:B------:R-:W-:Y:S01]  /*17fa0*/  MOV R68, R0 ;  /* 0x0000000000447202 */ /* 0x000fe20000000f00 */
[----:B------:R-:W-:Y:S05]  /*17fb0*/  BRA `(.L_x_605) ;  /* 0xfffed98000007947 */ /* 0x000fea000383ffff */
.L_x_547:
[----:B------:R-:W-:Y:S01]  /*17fc0*/  MOV R58, RZ ;  /* 0x000000ff003a7202 */ /* 0x000fe20000000f00 */
[----:B------:R-:W-:Y:S01]  /*17fd0*/  IMAD.MOV.U32 R88, RZ, RZ, R0 ;  /* 0x000000ffff587224 */ /* 0x000fe200078e0000 */
[----:B------:R-:W-:Y:S01]  /*17fe0*/  MOV R2, 0x18010 ;  /* 0x0001801000027802 */ /* 0x000fe20000000f00 */
[----:B------:R-:W-:Y:S02]  /*17ff0*/  IMAD.MOV.U32 R3, RZ, RZ, 0x181f ;  /* 0x0000181fff037424 */ /* 0x000fe400078e00ff */
[----:B-1----:R-:W-:Y:S05]  /*18000*/  CALL.REL.NOINC `($__internal_1_$__cuda_sm70_shflsync_idx_p) ;  /* 0x0000380000007944 */ /* 0x002fea0003c00000 */
[----:B------:R-:W-:Y:S01]  /*18010*/  MOV R7, R58 ;  /* 0x0000003a00077202 */ /* 0x000fe20000000f00 */
[----:B-1---5:R-:W-:-:S05]  /*18020*/  BRA `(.L_x_606) ;  /* 0xffff04c000007947 */ /* 0x022fca000383ffff */
.L_x_548:
[----:B------:R-:W-:Y:S01]  /*18030*/  MOV R58, RZ ;  /* 0x000000ff003a7202 */ /* 0x000fe20000000f00 */
[----:B------:R-:W-:Y:S01]  /*18040*/  IMAD.MOV.U32 R88, RZ, RZ, R4 ;  /* 0x000000ffff587224 */ /* 0x000fe200078e0004 */
[----:B------:R-:W-:Y:S01]  /*18050*/  MOV R2, 0x18080 ;  /* 0x0001808000027802 */ /* 0x000fe20000000f00 */
[----:B------:R-:W-:Y:S02]  /*18060*/  IMAD.MOV.U32 R3, RZ, RZ, 0x181f ;  /* 0x0000181fff037424 */ /* 0x000fe400078e00ff */
[----:B-123--:R-:W-:Y:S05]  /*18070*/  CALL.REL.NOINC `($__internal_1_$__cuda_sm70_shflsync_idx_p) ;  /* 0x0000379000007944 */ /* 0x00efea0003c00000 */
[----:B-----5:R-:W-:Y:S01]  /*18080*/  IMAD.MOV.U32 R88, RZ, RZ, R0 ;  /* 0x000000ffff587224 */ /* 0x020fe200078e0000 */
[----:B------:R-:W-:Y:S02]  /*18090*/  IADD3 R2, P0, R58, R20, RZ ;  /* 0x000000143a027210 */ /* 0x000fe40007f1e0ff */
[----:B------:R-:W-:Y:S03]  /*180a0*/  MOV R58, 0x1 ;  /* 0x00000001003a7802 */ /* 0x000fe60000000f00 */
[----:B------:R-:W-:Y:S05]  /*180b0*/  IMAD.X R3, R7, 0x1, R5, P0 ;  /* 0x0000000107037824 */ /* 0x000fea00000e0605 */
[----:B------:R-:W-:Y:S01]  /*180c0*/  @!PT LDS RZ, [RZ] ;  /* 0x00000000fffff984 */ /* 0x000fe20000000800 */
[----:B------:R-:W-:Y:S01]  /*180d0*/  @!PT LDS RZ, [RZ] ;  /* 0x00000000fffff984 */ /* 0x000fe20000000800 */
[----:B------:R-:W-:Y:S01]  /*180e0*/  @!PT LDS RZ, [RZ] ;  /* 0x00000000fffff984 */ /* 0x000fe20000000800 */
[----:B------:R2:W-:Y:S02]  /*180f0*/  LDGSTS.E.BYPASS.LTC128B.128 [R243+0x100], [R2.64], !P5 ;  /* 0x0010000002f37fae */ /* 0x0005e4000e901d46 */
[----:B--2---:R-:W-:Y:S01]  /*18100*/  MOV R2, 0x18130 ;  /* 0x0001813000027802 */ /* 0x004fe20000000f00 */
[----:B------:R-:W-:Y:S02]  /*18110*/  IMAD.MOV.U32 R3, RZ, RZ, 0x181f ;  /* 0x0000181fff037424 */ /* 0x000fe400078e00ff */
[----:B-1----:R-:W-:Y:S05]  /*18120*/  CALL.REL.NOINC `($__internal_1_$__cuda_sm70_shflsync_idx_p) ;  /* 0x000036e000007944 */ /* 0x002fea0003c00000 */
[----:B------:R-:W-:Y:S01]  /*18130*/  MOV R3, 0x181f ;  /* 0x0000181f00037802 */ /* 0x000fe20000000f00 */
[----:B------:R-:W-:Y:S01]  /*18140*/  IMAD.MOV.U32 R6, RZ, RZ, R58 ;  /* 0x000000ffff067224 */ /* 0x000fe200078e003a */
[----:B------:R-:W-:Y:S01]  /*18150*/  MOV R58, 0x1 ;  /* 0x00000001003a7802 */ /* 0x000fe20000000f00 */
[----:B------:R-:W-:Y:S01]  /*18160*/  IMAD.MOV.U32 R88, RZ, RZ, R4 ;  /* 0x000000ffff587224 */ /* 0x000fe200078e0004 */
[----:B------:R-:W-:Y:S02]  /*18170*/  MOV R2, 0x18190 ;  /* 0x0001819000027802 */ /* 0x000fe40000000f00 */
[----:B-1---5:R-:W-:Y:S05]  /*18180*/  CALL.REL.NOINC `($__internal_1_$__cuda_sm70_shflsync_idx_p) ;  /* 0x0000368000007944 */ /* 0x022fea0003c00000 */
        /* <DEDUP_REMOVED lines=80> */
[----:B-----5:R-:W-:Y:S01]  /*18690*/  IMAD.MOV.U32 R0, RZ, RZ, R58 ;  /* 0x000000ffff007224 */ /* 0x020fe200078e003a */
[----:B------:R-:W-:Y:S01]  /*186a0*/  MOV R58, 0x6 ;  /* 0x00000006003a7802 */ /* 0x000fe20000000f00 */
[----:B------:R-:W-:Y:S01]  /*186b0*/  IMAD.MOV.U32 R88, RZ, RZ, R4 ;  /* 0x000000ffff587224 */ /* 0x000fe200078e0004 */
[----:B------:R-:W-:Y:S02]  /*186c0*/  MOV R2, 0x186e0 ;  /* 0x000186e000027802 */ /* 0x000fe40000000f00 */
[----:B-1----:R-:W-:Y:S05]  /*186d0*/  CALL.REL.NOINC `($__internal_1_$__cuda_sm70_shflsync_idx_p) ;  /* 0x0000313000007944 */ /* 0x002fea0003c00000 */
[----:B------:R-:W-:Y:S01]  /*186e0*/  MOV R4, R58 ;  /* 0x0000003a00047202 */ /* 0x000fe20000000f00 */
[----:B-1---5:R-:W-:-:S05]  /*186f0*/  BRA `(.L_x_607) ;  /* 0xfffefff000007947 */ /* 0x022fca000383ffff */
.L_x_551:
[----:B------:R-:W-:Y:S01]  /*18700*/  MOV R58, RZ ;  /* 0x000000ff003a7202 */ /* 0x000fe20000000f00 */
[----:B------:R-:W-:Y:S01]  /*18710*/  IMAD.MOV.U32 R88, RZ, RZ, R0 ;  /* 0x000000ffff587224 */ /* 0x000fe200078e0000 */
[----:B------:R-:W-:Y:S01]  /*18720*/  MOV R2, 0x18750 ;  /* 0x0001875000027802 */ /* 0x000fe20000000f00 */
[----:B------:R-:W-:Y:S02]  /*18730*/  IMAD.MOV.U32 R3, RZ, RZ, 0x181f ;  /* 0x0000181fff037424 */ /* 0x000fe400078e00ff */
[----:B------:R-:W-:Y:S05]  /*18740*/  CALL.REL.NOINC `($__internal_1_$__cuda_sm70_shflsync_idx_p) ;  /* 0x000030c000007944 */ /* 0x000fea0003c00000 */
[----:B------:R-:W-:Y:S01]  /*18750*/  MOV R6, R58 ;  /* 0x0000003a00067202 */ /* 0x000fe20000000f00 */
[----:B-1---5:R-:W-:-:S05]  /*18760*/  BRA `(.L_x_608) ;  /* 0xffff194000007947 */ /* 0x022fca000383ffff */
.L_x_552:
[----:B------:R-:W-:Y:S01]  /*18770*/  MOV R58, RZ ;  /* 0x000000ff003a7202 */ /* 0x000fe20000000f00 */
[----:B------:R-:W-:Y:S01]  /*18780*/  IMAD.MOV.U32 R88, RZ, RZ, R4 ;  /* 0x000000ffff587224 */ /* 0x000fe200078e0004 */
[----:B------:R-:W-:Y:S01]  /*18790*/  MOV R2, 0x187c0 ;  /* 0x000187c000027802 */ /* 0x000fe20000000f00 */
[----:B------:R-:W-:Y:S02]  /*187a0*/  IMAD.MOV.U32 R3, RZ, RZ, 0x181f ;  /* 0x0000181fff037424 */ /* 0x000fe400078e00ff */
[----:B-12---:R-:W-:Y:S05]  /*187b0*/  CALL.REL.NOINC `($__internal_1_$__cuda_sm70_shflsync_idx_p) ;  /* 0x0000305000007944 */ /* 0x006fea0003c00000 */
        /* <DEDUP_REMOVED lines=104> */
.L_x_553:
[----:B------:R-:W-:Y:S01]  /*18e40*/  MOV R58, RZ ;  /* 0x000000ff003a7202 */ /* 0x000fe20000000f00 */
[----:B------:R-:W-:Y:S01]  /*18e50*/  IMAD.MOV.U32 R88, RZ, RZ, R5 ;  /* 0x000000ffff587224 */ /* 0x000fe200078e0005 */
[----:B------:R-:W-:Y:S01]  /*18e60*/  MOV R2, 0x18e90 ;  /* 0x00018e9000027802 */ /* 0x000fe20000000f00 */
[----:B------:R-:W-:Y:S02]  /*18e70*/  IMAD.MOV.U32 R3, RZ, RZ, 0x1c1f ;  /* 0x00001c1fff037424 */ /* 0x000fe400078e00ff */
[----:B------:R-:W-:Y:S05]  /*18e80*/  CALL.REL.NOINC `($__internal_1_$__cuda_sm70_shflsync_idx_p) ;  /* 0x0000298000007944 */ /* 0x000fea0003c00000 */
[----:B-----5:R-:W-:Y:S01]  /*18e90*/  MOV R0, R58 ;  /* 0x0000003a00007202 */ /* 0x020fe20000000f00 */
[----:B-1----:R-:W-:-:S05]  /*18ea0*/  BRA `(.L_x_610) ;  /* 0xffff158000007947 */ /* 0x002fca000383ffff */
.L_x_554:
[----:B------:R-:W-:Y:S01]  /*18eb0*/  MOV R58, 0x1 ;  /* 0x00000001003a7802 */ /* 0x000fe20000000f00 */
[----:B------:R-:W-:Y:S01]  /*18ec0*/  IMAD.MOV.U32 R88, RZ, RZ, R5 ;  /* 0x000000ffff587224 */ /* 0x000fe200078e0005 */
[----:B------:R-:W-:Y:S01]  /*18ed0*/  MOV R2, 0x18f00 ;  /* 0x00018f0000027802 */ /* 0x000fe20000000f00 */
[----:B------:R-:W-:Y:S02]  /*18ee0*/  IMAD.MOV.U32 R3, RZ, RZ, 0x1c1f ;  /* 0x00001c1fff037424 */ /* 0x000fe400078e00ff */
[----:B-1----:R-:W-:Y:S05]  /*18ef0*/  CALL.REL.NOINC `($__internal_1_$__cuda_sm70_shflsync_idx_p) ;  /* 0x0000291000007944 */ /* 0x002fea0003c00000 */
[----:B------:R-:W-:Y:S01]  /*18f00*/  MOV R2, 0x192e0 ;  /* 0x000192e000027802 */ /* 0x000fe20000000f00 */
[----:B------:R-:W-:Y:S02]  /*18f10*/  IMAD.IADD R58, R4, 0x1, R58 ;  /* 0x00000001043a7824 */ /* 0x000fe400078e023a */
[----:B------:R-:W-:Y:S02]  /*18f20*/  IMAD.MOV.U32 R88, RZ, RZ, R5 ;  /* 0x000000ffff587224 */ /* 0x000fe400078e0005 */
[----:B------:R-:W-:Y:S01]  /*18f30*/  IMAD.MOV.U32 R3, RZ, RZ, 0x1c1f ;  /* 0x00001c1fff037424 */ /* 0x000fe200078e00ff */
        /* <DEDUP_REMOVED lines=52> */
[----:B------:R-:W-:Y:S01]  /*19280*/  ISETP.GT.AND P0, PT, R58, 0x69, PT ;  /* 0x000000693a00780c */ /* 0x000fe20003f04270 */
[----:B------:R-:W-:Y:S01]  /*19290*/  IMAD.MOV.U32 R58, RZ, RZ, 0x2 ;  /* 0x00000002ff3a7424 */ /* 0x000fe200078e00ff */
[----:B------:R-:W-:Y:S02]  /*192a0*/  FSEL R40, R40, -INF , P6 ;  /* 0xff80000028287808 */ /* 0x000fe40003000000 */
[----:B------:R-:W-:Y:S02]  /*192b0*/  FSEL R36, R36, -INF , P1 ;  /* 0xff80000024247808 */ /* 0x000fe40000800000 */
[----:B------:R-:W-:Y:S02]  /*192c0*/  FSEL R35, R35, -INF , P0 ;  /* 0xff80000023237808 */ /* 0x000fe40000000000 */
[----:B-1---5:R-:W-:Y:S05]  /*192d0*/  CALL.REL.NOINC `($__internal_1_$__cuda_sm70_shflsync_idx_p) ;  /* 0x0000253000007944 */ /* 0x022fea0003c00000 */
[----:B------:R-:W-:Y:S01]  /*192e0*/  MOV R2, 0x196d0 ;  /* 0x000196d000027802 */ /* 0x000fe20000000f00 */
[----:B-----5:R-:W2:Y:S01]  /*192f0*/  LDL.LU R0, [R1+0x8] ;  /* 0x0000080001007983 */ /* 0x020ea20000300800 */
[----:B------:R-:W-:Y:S02]  /*19300*/  IMAD.IADD R58, R4, 0x1, R58 ;  /* 0x00000001043a7824 */ /* 0x000fe400078e023a */
[----:B------:R-:W-:Y:S02]  /*19310*/  IMAD.MOV.U32 R88, RZ, RZ, R5 ;  /* 0x000000ffff587224 */ /* 0x000fe400078e0005 */
[----:B------:R-:W-:Y:S01]  /*19320*/  IMAD.MOV.U32 R3, RZ, RZ, 0x1c1f ;  /* 0x00001c1fff037424 */ /* 0x000fe200078e00ff */
[C---:B------:R-:W-:Y:S02]  /*19330*/  ISETP.GT.AND P0, PT, R58.reuse, RZ, PT ;  /* 0x000000ff3a00720c */ /* 0x040fe40003f04270 */
[C---:B------:R-:W-:Y:S02]  /*19340*/  ISETP.GT.AND P6, PT, R58.reuse, 0x1, PT ;  /* 0x000000013a00780c */ /* 0x040fe40003fc4270 */
        /* <DEDUP_REMOVED lines=34> */
[----:B------:R-:W-:Y:S02]  /*19570*/  FSEL R33, R33, -INF , P1 ;  /* 0xff80000021217808 */ /* 0x000fe40000800000 */
[----:B--2---:R-:W-:Y:S02]  /*19580*/  FSEL R79, R0, -INF , P0 ;  /* 0xff800000004f7808 */ /* 0x004fe40000000000 */
[C---:B------:R-:W-:Y:S04]  /*19590*/  ISETP.GT.AND P0, PT, R58.reuse, 0x9, PT ;  /* 0x000000093a00780c */ /* 0x040fe80003f04270 */
[----:B------:R-:W-:Y:S02]  /*195a0*/  FSEL R189, R247, -INF , P0 ;  /* 0xff800000f7bd7808 */ /* 0x000fe40000000000 */
[----:B------:R-:W-:Y:S04]  /*195b0*/  ISETP.GT.AND P0, PT, R58, 0x18, PT ;  /* 0x000000183a00780c */ /* 0x000fe80003f04270 */
[----:B------:R-:W-:Y:S02]  /*195c0*/  FSEL R185, R208, -INF , P0 ;  /* 0xff800000d0b97808 */ /* 0x000fe40000000000 */
[C---:B------:R-:W-:Y:S04]  /*195d0*/  ISETP.GT.AND P0, PT, R58.reuse, 0x21, PT ;  /* 0x000000213a00780c */ /* 0x040fe80003f04270 */
[----:B------:R-:W-:Y:S02]  /*195e0*/  FSEL R82, R201, -INF , P0 ;  /* 0xff800000c9527808 */ /* 0x000fe40000000000 */
[----:B------:R-:W-:Y:S04]  /*195f0*/  ISETP.GT.AND P0, PT, R58, 0x30, PT ;  /* 0x000000303a00780c */ /* 0x000fe80003f04270 */
[----:B------:R-:W-:Y:S02]  /*19600*/  FSEL R75, R28, -INF , P0 ;  /* 0xff8000001c4b7808 */ /* 0x000fe40000000000 */
[C---:B------:R-:W-:Y:S04]  /*19610*/  ISETP.GT.AND P0, PT, R58.reuse, 0x39, PT ;  /* 0x000000393a00780c */ /* 0x040fe80003f04270 */
[----:B------:R-:W-:Y:S02]  /*19620*/  FSEL R65, R25, -INF , P0 ;  /* 0xff80000019417808 */ /* 0x000fe40000000000 */
[C---:B------:R-:W-:Y:S04]  /*19630*/  ISETP.GT.AND P0, PT, R58.reuse, 0x48, PT ;  /* 0x000000483a00780c */ /* 0x040fe80003f04270 */
[----:B------:R-:W-:Y:S02]  /*19640*/  FSEL R59, R59, -INF , P0 ;  /* 0xff8000003b3b7808 */ /* 0x000fe40000000000 */
[----:B------:R-:W-:Y:S04]  /*19650*/  ISETP.GT.AND P0, PT, R58, 0x51, PT ;  /* 0x000000513a00780c */ /* 0x000fe80003f04270 */
[----:B------:R-:W-:Y:S02]  /*19660*/  FSEL R44, R44, -INF , P0 ;  /* 0xff8000002c2c7808 */ /* 0x000fe40000000000 */
[C---:B------:R-:W-:Y:S04]  /*19670*/  ISETP.GT.AND P0, PT, R58.reuse, 0x60, PT ;  /* 0x000000603a00780c */ /* 0x040fe80003f04270 */
[----:B------:R-:W-:Y:S02]  /*19680*/  FSEL R39, R39, -INF , P0 ;  /* 0xff80000027277808 */ /* 0x000fe40000000000 */
[----:B------:R-:W-:Y:S01]  /*19690*/  ISETP.GT.AND P0, PT, R58, 0x69, PT ;  /* 0x000000693a00780c */ /* 0x000fe20003f04270 */
[----:B------:R-:W-:Y:S03]  /*196a0*/  IMAD.MOV.U32 R58, RZ, RZ, 0x3 ;  /* 0x00000003ff3a7424 */ /* 0x000fe600078e00ff */
[----:B------:R-:W-:Y:S04]  /*196b0*/  FSEL R31, R31, -INF , P0 ;  /* 0xff8000001f1f7808 */ /* 0x000fe80000000000 */
[----:B-1----:R-:W-:Y:S05]  /*196c0*/  CALL.REL.NOINC `($__internal_1_$__cuda_sm70_shflsync_idx_p) ;  /* 0x0000214000007944 */ /* 0x002fea0003c00000 */
[----:B------:R-:W2:Y:S01]  /*196d0*/  LDL.LU R8, [R1+0x14] ;  /* 0x0000140001087983 */ /* 0x000ea20000300800 */
[----:B------:R-:W-:Y:S03]  /*196e0*/  IMAD.IADD R4, R4, 0x1, R58 ;  /* 0x0000000104047824 */ /* 0x000fe600078e023a */
[----:B------:R-:W3:Y:S02]  /*196f0*/  LDL.LU R7, [R1+0x18] ;  /* 0x0000180001077983 */ /* 0x000ee40000300800 */
[C---:B------:R-:W-:Y:S02]  /*19700*/  ISETP.GT.AND P0, PT, R4.reuse, RZ, PT ;  /* 0x000000ff0400720c */ /* 0x040fe40003f04270 */
[C---:B------:R-:W-:Y:S01]  /*19710*/  ISETP.GT.AND P6, PT, R4.reuse, 0x1, PT ;  /* 0x000000010400780c */ /* 0x040fe20003fc4270 */
[----:B------:R-:W4:Y:S01]  /*19720*/  LDL.LU R5, [R1+0x10] ;  /* 0x0000100001057983 */ /* 0x000f220000300800 */
[----:B------:R-:W-:Y:S03]  /*19730*/  ISETP.GT.AND P1, PT, R4, 0x8, PT ;  /* 0x000000080400780c */ /* 0x000fe60003f24270 */
[----:B------:R-:W4:Y:S04]  /*19740*/  LDL.LU R3, [R1+0xc] ;  /* 0x00000c0001037983 */ /* 0x000f280000300800 */
[----:B------:R-:W4:Y:S04]  /*19750*/  LDL.LU R2, [R1+0x4] ;  /* 0x0000040001027983 */ /* 0x000f280000300800 */
[----:B-----5:R-:W4:Y:S01]  /*19760*/  LDL.LU R0, [R1] ;  /* 0x0000000001007983 */ /* 0x020f220000300800 */
[----:B--2---:R-:W-:Y:S02]  /*19770*/  FSEL R47, R8, -INF , P0 ;  /* 0xff800000082f7808 */ /* 0x004fe40000000000 */
[C---:B------:R-:W-:Y:S02]  /*19780*/  ISETP.GT.AND P0, PT, R4.reuse, 0x9, PT ;  /* 0x000000090400780c */ /* 0x040fe40003f04270 */
[----:B---3--:R-:W-:Y:S02]  /*19790*/  FSEL R58, R7, -INF , P6 ;  /* 0xff800000073a7808 */ /* 0x008fe40003000000 */
[C---:B------:R-:W-:Y:S02]  /*197a0*/  ISETP.GT.AND P6, PT, R4.reuse, 0x10, PT ;  /* 0x000000100400780c */ /* 0x040fe40003fc4270 */
[----:B----4-:R-:W-:Y:S02]  /*197b0*/  FSEL R51, R5, -INF , P1 ;  /* 0xff80000005337808 */ /* 0x010fe40000800000 */
        /* <DEDUP_REMOVED lines=43> */
[C---:B------:R-:W-:Y:S02]  /*19a70*/  ISETP.GT.AND P1, PT, R4.reuse, 0x68, PT ;  /* 0x000000680400780c */ /* 0x040fe40003f24270 */
[----:B------:R-:W-:Y:S02]  /*19a80*/  FSEL R17, R17, -INF , P0 ;  /* 0xff80000011117808 */ /* 0x000fe40000000000 */
[----:B------:R-:W-:Y:S02]  /*19a90*/  ISETP.GT.AND P0, PT, R4, 0x69, PT ;  /* 0x000000690400780c */ /* 0x000fe40003f04270 */
[----:B------:R-:W-:Y:S02]  /*19aa0*/  FMNMX.FTZ R2, R79, R118, !PT ;  /* 0x000000764f027209 */ /* 0x000fe40007810000 */
[----:B------:R-:W-:Y:S01]  /*19ab0*/  FMNMX.FTZ R4, R13, R0, !PT ;  /* 0x000000000d047209 */ /* 0x000fe20007810000 */
[----:B------:R-:W-:Y:S01]  /*19ac0*/  IMAD.MOV.U32 R0, RZ, RZ, 0x2 ;  /* 0x00000002ff007424 */ /* 0x000fe200078e00ff */
        /* <DEDUP_REMOVED lines=93> */
[----:B------:R-:W-:Y:S02]  /*1a0a0*/  FSEL R9, R9, -INF , P6 ;  /* 0xff80000009097808 */ /* 0x000fe40003000000 */
        /* <DEDUP_REMOVED lines=18> */
[----:B------:R-:W-:Y:S02]  /*1a1d0*/  MOV R2, 0x1a1f0 ;  /* 0x0001a1f000027802 */ /* 0x000fe40000000f00 */
[----:B-1----:R-:W-:Y:S05]  /*1a1e0*/  CALL.REL.NOINC `($__internal_0_$__cuda_sm70_shflsync_bfly_p) ;  /* 0x000015c000007944 */ /* 0x002fea0003c00000 */
[----:B------:R-:W-:Y:S01]  /*1a1f0*/  FMNMX.FTZ R4, R4, R0, !PT ;  /* 0x0000000004047209 */ /* 0x000fe20007810000 */
[----:B------:R-:W-:Y:S01]  /*1a200*/  IMAD.MOV.U32 R0, RZ, RZ, 0x1 ;  /* 0x00000001ff007424 */ /* 0x000fe200078e00ff */
[----:B------:R-:W-:Y:S02]  /*1a210*/  MOV R2, 0x1a230 ;  /* 0x0001a23000027802 */ /* 0x000fe40000000f00 */
        /* <DEDUP_REMOVED lines=28> */
[----:B------:R-:W-:-:S05]  /*1a3e0*/  BRA `(.L_x_611) ;  /* 0xffff172000007947 */ /* 0x000fca000383ffff */
.L_x_557:
[----:B-1--4-:R-:W-:Y:S01]  /*1a3f0*/  MOV R3, 0x181f ;  /* 0x0000181f00037802 */ /* 0x012fe20000000f00 */
[----:B------:R-:W-:Y:S01]  /*1a400*/  IMAD.MOV.U32 R58, RZ, RZ, RZ ;  /* 0x000000ffff3a7224 */ /* 0x000fe200078e00ff */
[----:B------:R-:W-:Y:S02]  /*1a410*/  MOV R2, 0x1a430 ;  /* 0x0001a43000027802 */ /* 0x000fe40000000f00 */
[----:B------:R-:W-:Y:S05]  /*1a420*/  CALL.REL.NOINC `($__internal_1_$__cuda_sm70_shflsync_idx_p) ;  /* 0x000013e000007944 */ /* 0x000fea0003c00000 */
[----:B------:R-:W-:Y:S01]  /*1a430*/  MOV R85, R58 ;  /* 0x0000003a00557202 */ /* 0x000fe20000000f00 */
[----:B-1---5:R-:W-:-:S05]  /*1a440*/  BRA `(.L_x_612) ;  /* 0xffff44c000007947 */ /* 0x022fca000383ffff */
.L_x_560:
[----:B------:R-:W-:Y:S01]  /*1a450*/  MOV R58, RZ ;  /* 0x000000ff003a7202 */ /* 0x000fe20000000f00 */
[----:B------:R-:W-:Y:S01]  /*1a460*/  IMAD.MOV.U32 R88, RZ, RZ, R0 ;  /* 0x000000ffff587224 */ /* 0x000fe200078e0000 */
[----:B------:R-:W-:Y:S01]  /*1a470*/  MOV R2, 0x1a4a0 ;  /* 0x0001a4a000027802 */ /* 0x000fe20000000f00 */
[----:B------:R-:W-:Y:S02]  /*1a480*/  IMAD.MOV.U32 R3, RZ, RZ, 0x181f ;  /* 0x0000181fff037424 */ /* 0x000fe400078e00ff */
[----:B-1----:R-:W-:Y:S05]  /*1a490*/  CALL.REL.NOINC `($__internal_1_$__cuda_sm70_shflsync_idx_p) ;  /* 0x0000137000007944 */ /* 0x002fea0003c00000 */
[----:B------:R-:W-:Y:S01]  /*1a4a0*/  MOV R6, R58 ;  /* 0x0000003a00067202 */ /* 0x000fe20000000f00 */
[----:B-1---5:R-:W-:-:S05]  /*1a4b0*/  BRA `(.L_x_613) ;  /* 0xffff5f4000007947 */ /* 0x022fca000383ffff */
.L_x_561:
        /* <DEDUP_REMOVED lines=109> */
.L_x_562:
[----:B------:R-:W-:Y:S02]  /*1ab90*/  MOV R0, 0x2 ;  /* 0x0000000200007802 */ /* 0x000fe40000000f00 */
[----:B------:R-:W-:Y:S02]  /*1aba0*/  MOV R2, 0x1abc0 ;  /* 0x0001abc000027802 */ /* 0x000fe40000000f00 */
        /* <DEDUP_REMOVED lines=33> */
.L_x_564:
[----:B------:R1:W5:Y:S01]  /*1adc0*/  LDL R4, [R1+0x24] ;  /* 0x0000240001047983 */ /* 0x0003620000100800 */
[----:B------:R-:W-:-:S02]  /*1add0*/  MOV R0, 0x2 ;  /* 0x0000000200007802 */ /* 0x000fc40000000f00 */
[----:B------:R-:W-:Y:S02]  /*1ade0*/  MOV R2, 0x1ae00 ;  /* 0x0001ae0000027802 */ /* 0x000fe40000000f00 */
[----:B-1---5:R-:W-:Y:S05]  /*1adf0*/  CALL.REL.NOINC `($__internal_0_$__cuda_sm70_shflsync_bfly_p) ;  /* 0x000009b000007944 */ /* 0x022fea0003c00000 */
[----:B------:R-:W-:Y:S01]  /*1ae00*/  MOV R5, R0 ;  /* 0x0000000000057202 */ /* 0x000fe20000000f00 */
[----:B------:R-:W-:Y:S05]  /*1ae10*/  BRA `(.L_x_616) ;  /* 0xffff8ab000007947 */ /* 0x000fea000383ffff */
.L_x_565:
[----:B------:R-:W-:Y:S01]  /*1ae20*/  IMAD.MOV.U32 R4, RZ, RZ, R5 ;  /* 0x000000ffff047224 */ /* 0x000fe200078e0005 */
[----:B------:R-:W-:Y:S02]  /*1ae30*/  MOV R0, 0x1 ;  /* 0x0000000100007802 */ /* 0x000fe40000000f00 */
[----:B------:R-:W-:Y:S02]  /*1ae40*/  MOV R2, 0x1ae60 ;  /* 0x0001ae6000027802 */ /* 0x000fe40000000f00 */
[----:B-----5:R-:W-:Y:S05]  /*1ae50*/  CALL.REL.NOINC `($__internal_0_$__cuda_sm70_shflsync_bfly_p) ;  /* 0x0000095000007944 */ /* 0x020fea0003c00000 */
[----:B------:R1:W5:Y:S01]  /*1ae60*/  LDL R4, [R1+0x28] ;  /* 0x0000280001047983 */ /* 0x0003620000100800 */
[----:B------:R-:W-:Y:S01]  /*1ae70*/  FADD.FTZ R5, R5, R0 ;  /* 0x0000000005057221 */ /* 0x000fe20000010000 */
[----:B------:R-:W-:Y:S02]  /*1ae80*/  MOV R0, 0x2 ;  /* 0x0000000200007802 */ /* 0x000fe40000000f00 */
[----:B------:R-:W-:Y:S02]  /*1ae90*/  MOV R2, 0x1aeb0 ;  /* 0x0001aeb000027802 */ /* 0x000fe40000000f00 */
[----:B-1---5:R-:W-:Y:S05]  /*1aea0*/  CALL.REL.NOINC `($__internal_0_$__cuda_sm70_shflsync_bfly_p) ;  /* 0x0000090000007944 */ /* 0x022fea0003c00000 */
[----:B------:R-:W2:Y:S02]  /*1aeb0*/  LDL.LU R2, [R1+0x28] ;  /* 0x0000280001027983 */ /* 0x000ea40000300800 */
[----:B--2---:R-:W-:Y:S01]  /*1aec0*/  FADD.FTZ R6, R2, R0 ;  /* 0x0000000002067221 */ /* 0x004fe20000010000 */
[----:B------:R-:W-:-:S02]  /*1aed0*/  MOV R0, 0x1 ;  /* 0x0000000100007802 */ /* 0x000fc40000000f00 */
[----:B------:R-:W-:Y:S02]  /*1aee0*/  MOV R2, 0x1af10 ;  /* 0x0001af1000027802 */ /* 0x000fe40000000f00 */
[----:B------:R-:W-:Y:S02]  /*1aef0*/  MOV R4, R6 ;  /* 0x0000000600047202 */ /* 0x000fe40000000f00 */
[----:B------:R-:W-:Y:S05]  /*1af00*/  CALL.REL.NOINC `($__internal_0_$__cuda_sm70_shflsync_bfly_p) ;  /* 0x000008a000007944 */ /* 0x000fea0003c00000 */
[----:B------:R1:W5:Y:S01]  /*1af10*/  LDL R4, [R1+0x20] ;  /* 0x0000200001047983 */ /* 0x0003620000100800 */
[----:B------:R-:W-:Y:S01]  /*1af20*/  FADD.FTZ R6, R6, R0 ;  /* 0x0000000006067221 */ /* 0x000fe20000010000 */
[----:B------:R-:W-:Y:S02]  /*1af30*/  MOV R0, 0x2 ;  /* 0x0000000200007802 */ /* 0x000fe40000000f00 */
[----:B------:R-:W-:Y:S02]  /*1af40*/  MOV R2, 0x1af60 ;  /* 0x0001af6000027802 */ /* 0x000fe40000000f00 */
[----:B-1---5:R-:W-:Y:S05]  /*1af50*/  CALL.REL.NOINC `($__internal_0_$__cuda_sm70_shflsync_bfly_p) ;  /* 0x0000085000007944 */ /* 0x022fea0003c00000 */
[----:B------:R-:W2:Y:S02]  /*1af60*/  LDL.LU R2, [R1+0x20] ;  /* 0x0000200001027983 */ /* 0x000ea40000300800 */
[----:B--2---:R-:W-:Y:S01]  /*1af70*/  FADD.FTZ R7, R2, R0 ;  /* 0x0000000002077221 */ /* 0x004fe20000010000 */
[----:B------:R-:W-:Y:S02]  /*1af80*/  MOV R0, 0x1 ;  /* 0x0000000100007802 */ /* 0x000fe40000000f00 */
[----:B------:R-:W-:-:S02]  /*1af90*/  MOV R2, 0x1afc0 ;  /* 0x0001afc000027802 */ /* 0x000fc40000000f00 */
        /* <DEDUP_REMOVED lines=10> */
[----:B------:R-:W-:Y:S02]  /*1b040*/  MOV R2, 0x1b060 ;  /* 0x0001b06000027802 */ /* 0x000fe40000000f00 */
[----:B------:R-:W-:Y:S05]  /*1b050*/  CALL.REL.NOINC `($__internal_0_$__cuda_sm70_shflsync_bfly_p) ;  /* 0x0000075000007944 */ /* 0x000fea0003c00000 */
[----:B------:R-:W-:Y:S01]  /*1b060*/  MOV R8, R0 ;  /* 0x0000000000087202 */ /* 0x000fe20000000f00 */
[----:B------:R-:W-:Y:S05]  /*1b070*/  BRA `(.L_x_617) ;  /* 0xffff898000007947 */ /* 0x000fea000383ffff */
.L_x_574:
[----:B------:R-:W-:Y:S01]  /*1b080*/  IMAD.MOV.U32 R88, RZ, RZ, R4 ;  /* 0x000000ffff587224 */ /* 0x000fe200078e0004 */
[----:B------:R-:W-:Y:S01]  /*1b090*/  MOV R58, RZ ;  /* 0x000000ff003a7202 */ /* 0x000fe20000000f00 */
[----:B------:R-:W-:Y:S01]  /*1b0a0*/  IMAD.MOV.U32 R3, RZ, RZ, 0x181f ;  /* 0x0000181fff037424 */ /* 0x000fe200078e00ff */
[----:B------:R-:W-:-:S02]  /*1b0b0*/  MOV R2, 0x1b0d0 ;  /* 0x0001b0d000027802 */ /* 0x000fc40000000f00 */
[----:B------:R-:W-:Y:S05]  /*1b0c0*/  CALL.REL.NOINC `($__internal_1_$__cuda_sm70_shflsync_idx_p) ;  /* 0x0000074000007944 */ /* 0x000fea0003c00000 */
[----:B------:R-:W-:Y:S01]  /*1b0d0*/  MOV R6, R58 ;  /* 0x0000003a00067202 */ /* 0x000fe20000000f00 */
[----:B-1---5:R-:W-:Y:S05]  /*1b0e0*/  BRA `(.L_x_618) ;  /* 0xffffa52000007947 */ /* 0x022fea000383ffff */
.L_x_575:
[----:B------:R-:W-:Y:S01]  /*1b0f0*/  IMAD.MOV.U32 R88, RZ, RZ, R5 ;  /* 0x000000ffff587224 */ /* 0x000fe200078e0005 */
[----:B------:R-:W-:Y:S01]  /*1b100*/  MOV R58, RZ ;  /* 0x000000ff003a7202 */ /* 0x000fe20000000f00 */
[----:B------:R-:W-:Y:S01]  /*1b110*/  IMAD.MOV.U32 R3, RZ, RZ, 0x181f ;  /* 0x0000181fff037424 */ /* 0x000fe200078e00ff */
[----:B------:R-:W-:-:S02]  /*1b120*/  MOV R2, 0x1b140 ;  /* 0x0001b14000027802 */ /* 0x000fc40000000f00 */
[----:B-12---:R-:W-:Y:S05]  /*1b130*/  CALL.REL.NOINC `($__internal_1_$__cuda_sm70_shflsync_idx_p) ;  /* 0x000006d000007944 */ /* 0x006fea0003c00000 */
[----:B------:R-:W-:Y:S01]  /*1b140*/  MOV R2, R58 ;  /* 0x0000003a00027202 */ /* 0x000fe20000000f00 */
[----:B-1---5:R-:W-:Y:S05]  /*1b150*/  BRA `(.L_x_619) ;  /* 0xffffa4d000007947 */ /* 0x022fea000383ffff */
.L_x_576:
[----:B------:R-:W-:Y:S01]  /*1b160*/  IMAD.MOV.U32 R88, RZ, RZ, R4 ;  /* 0x000000ffff587224 */ /* 0x000fe200078e0004 */
[----:B------:R-:W-:Y:S01]  /*1b170*/  MOV R58, 0x1 ;  /* 0x00000001003a7802 */ /* 0x000fe20000000f00 */
[----:B-1----:R-:W-:Y:S01]  /*1b180*/  IMAD.MOV.U32 R3, RZ, RZ, 0x181f ;  /* 0x0000181fff037424 */ /* 0x002fe200078e00ff */
[----:B------:R-:W-:-:S02]  /*1b190*/  MOV R2, 0x1b1b0 ;  /* 0x0001b1b000027802 */ /* 0x000fc40000000f00 */
[----:B---3--:R-:W-:Y:S05]  /*1b1a0*/  CALL.REL.NOINC `($__internal_1_$__cuda_sm70_shflsync_idx_p) ;  /* 0x0000066000007944 */ /* 0x008fea0003c00000 */
        /* <DEDUP_REMOVED lines=8> */
.L_x_577:
[----:B------:R-:W-:Y:S01]  /*1b230*/  IMAD.MOV.U32 R88, RZ, RZ, R4 ;  /* 0x000000ffff587224 */ /* 0x000fe200078e0004 */
[----:B------:R-:W-:Y:S01]  /*1b240*/  MOV R58, 0x2 ;  /* 0x00000002003a7802 */ /* 0x000fe20000000f00 */
[----:B-1----:R-:W-:Y:S01]  /*1b250*/  IMAD.MOV.U32 R3, RZ, RZ, 0x181f ;  /* 0x0000181fff037424 */ /* 0x002fe200078e00ff */
[----:B------:R-:W-:Y:S02]  /*1b260*/  MOV R2, 0x1b280 ;  /* 0x0001b28000027802 */ /* 0x000fe40000000f00 */
[----:B--23--:R-:W-:Y:S05]  /*1b270*/  CALL.REL.NOINC `($__internal_1_$__cuda_sm70_shflsync_idx_p) ;  /* 0x0000059000007944 */ /* 0x00cfea0003c00000 */
[----:B------:R-:W-:Y:S01]  /*1b280*/  MOV R6, R58 ;  /* 0x0000003a00067202 */ /* 0x000fe20000000f00 */
[----:B-1---5:R-:W-:Y:S05]  /*1b290*/  BRA `(.L_x_621) ;  /* 0xffffa51000007947 */ /* 0x022fea000383ffff */
.L_x_578:
[----:B------:R-:W-:Y:S01]  /*1b2a0*/  IMAD.MOV.U32 R88, RZ, RZ, R5 ;  /* 0x000000ffff587224 */ /* 0x000fe200078e0005 */
[----:B------:R-:W-:Y:S01]  /*1b2b0*/  MOV R58, 0x2 ;  /* 0x00000002003a7802 */ /* 0x000fe20000000f00 */
[----:B-1----:R-:W-:Y:S01]  /*1b2c0*/  IMAD.MOV.U32 R3, RZ, RZ, 0x181f ;  /* 0x0000181fff037424 */ /* 0x002fe200078e00ff */
[----:B------:R-:W-:Y:S02]  /*1b2d0*/  MOV R2, 0x1b2f0 ;  /* 0x0001b2f000027802 */ /* 0x000fe40000000f00 */
[----:B--234-:R-:W-:Y:S05]  /*1b2e0*/  CALL.REL.NOINC `($__internal_1_$__cuda_sm70_shflsync_idx_p) ;  /* 0x0000052000007944 */ /* 0x01cfea0003c00000 */
[----:B------:R-:W-:Y:S01]  /*1b2f0*/  MOV R2, R58 ;  /* 0x0000003a00027202 */ /* 0x000fe20000000f00 */
[----:B-1---5:R-:W-:Y:S05]  /*1b300*/  BRA `(.L_x_622) ;  /* 0xffffa4c000007947 */ /* 0x022fea000383ffff */
.L_x_579:
[----:B------:R-:W-:Y:S01]  /*1b310*/  IMAD.MOV.U32 R88, RZ, RZ, R4 ;  /* 0x000000ffff587224 */ /* 0x000fe200078e0004 */
[----:B------:R-:W-:Y:S01]  /*1b320*/  MOV R58, 0x3 ;  /* 0x00000003003a7802 */ /* 0x000fe20000000f00 */
[----:B--2---:R-:W-:Y:S01]  /*1b330*/  IMAD.MOV.U32 R3, RZ, RZ, 0x181f ;  /* 0x0000181fff037424 */ /* 0x004fe200078e00ff */
[----:B------:R-:W-:-:S02]  /*1b340*/  MOV R2, 0x1b360 ;  /* 0x0001b36000027802 */ /* 0x000fc40000000f00 */
[----:B-1-34-:R-:W-:Y:S05]  /*1b350*/  CALL.REL.NOINC `($__internal_1_$__cuda_sm70_shflsync_idx_p) ;  /* 0x000004b000007944 */ /* 0x01afea0003c00000 */
        /* <DEDUP_REMOVED lines=8> */
.L_x_580:
[----:B------:R-:W-:Y:S01]  /*1b3e0*/  IMAD.MOV.U32 R88, RZ, RZ, R4 ;  /* 0x000000ffff587224 */ /* 0x000fe200078e0004 */
[----:B------:R-:W-:Y:S01]  /*1b3f0*/  MOV R58, 0x4 ;  /* 0x00000004003a7802 */ /* 0x000fe20000000f00 */
[----:B--2---:R-:W-:Y:S01]  /*1b400*/  IMAD.MOV.U32 R3, RZ, RZ, 0x181f ;  /* 0x0000181fff037424 */ /* 0x004fe200078e00ff */
[----:B------:R-:W-:Y:S02]  /*1b410*/  MOV R2, 0x1b430 ;  /* 0x0001b43000027802 */ /* 0x000fe40000000f00 */
[----:B-1-34-:R-:W-:Y:S05]  /*1b420*/  CALL.REL.NOINC `($__internal_1_$__cuda_sm70_shflsync_idx_p) ;  /* 0x000003e000007944 */ /* 0x01afea0003c00000 */
[----:B------:R-:W-:Y:S01]  /*1b430*/  MOV R6, R58 ;  /* 0x0000003a00067202 */ /* 0x000fe20000000f00 */
[----:B-1---5:R-:W-:Y:S05]  /*1b440*/  BRA `(.L_x_624) ;  /* 0xffffa49000007947 */ /* 0x022fea000383ffff */
.L_x_581:
[----:B------:R-:W-:Y:S01]  /*1b450*/  IMAD.MOV.U32 R88, RZ, RZ, R5 ;  /* 0x000000ffff587224 */ /* 0x000fe200078e0005 */
[----:B------:R-:W-:Y:S01]  /*1b460*/  MOV R58, 0x4 ;  /* 0x00000004003a7802 */ /* 0x000fe20000000f00 */
[----:B--2---:R-:W-:Y:S01]  /*1b470*/  IMAD.MOV.U32 R3, RZ, RZ, 0x181f ;  /* 0x0000181fff037424 */ /* 0x004fe200078e00ff */
[----:B------:R-:W-:Y:S02]  /*1b480*/  MOV R2, 0x1b4a0 ;  /* 0x0001b4a000027802 */ /* 0x000fe40000000f00 */
[----:B-1-34-:R-:W-:Y:S05]  /*1b490*/  CALL.REL.NOINC `($__internal_1_$__cuda_sm70_shflsync_idx_p) ;  /* 0x0000037000007944 */ /* 0x01afea0003c00000 */
[----:B------:R-:W-:Y:S01]  /*1b4a0*/  MOV R2, R58 ;  /* 0x0000003a00027202 */ /* 0x000fe20000000f00 */
[----:B-1---5:R-:W-:Y:S05]  /*1b4b0*/  BRA `(.L_x_625) ;  /* 0xffffa44000007947 */ /* 0x022fea000383ffff */
.L_x_582:
[----:B------:R-:W-:Y:S01]  /*1b4c0*/  IMAD.MOV.U32 R88, RZ, RZ, R4 ;  /* 0x000000ffff587224 */ /* 0x000fe200078e0004 */
[----:B------:R-:W-:Y:S01]  /*1b4d0*/  MOV R58, 0x5 ;  /* 0x00000005003a7802 */ /* 0x000fe20000000f00 */
[----:B-1----:R-:W-:Y:S01]  /*1b4e0*/  IMAD.MOV.U32 R3, RZ, RZ, 0x181f ;  /* 0x0000181fff037424 */ /* 0x002fe200078e00ff */
[----:B------:R-:W-:-:S02]  /*1b4f0*/  MOV R2, 0x1b510 ;  /* 0x0001b51000027802 */ /* 0x000fc40000000f00 */
[----:B--234-:R-:W-:Y:S05]  /*1b500*/  CALL.REL.NOINC `($__internal_1_$__cuda_sm70_shflsync_idx_p) ;  /* 0x0000030000007944 */ /* 0x01cfea0003c00000 */
        /* <DEDUP_REMOVED lines=8> */
.L_x_583:
[----:B------:R-:W-:Y:S01]  /*1b590*/  IMAD.MOV.U32 R88, RZ, RZ, R4 ;  /* 0x000000ffff587224 */ /* 0x000fe200078e0004 */
[----:B------:R-:W-:Y:S01]  /*1b5a0*/  MOV R58, 0x6 ;  /* 0x00000006003a7802 */ /* 0x000fe20000000f00 */
[----:B--2---:R-:W-:Y:S01]  /*1b5b0*/  IMAD.MOV.U32 R3, RZ, RZ, 0x181f ;  /* 0x0000181fff037424 */ /* 0x004fe200078e00ff */
[----:B------:R-:W-:Y:S02]  /*1b5c0*/  MOV R2, 0x1b5e0 ;  /* 0x0001b5e000027802 */ /* 0x000fe40000000f00 */
[----:B-1--4-:R-:W-:Y:S05]  /*1b5d0*/  CALL.REL.NOINC `($__internal_1_$__cuda_sm70_shflsync_idx_p) ;  /* 0x0000023000007944 */ /* 0x012fea0003c00000 */
[----:B------:R-:W-:Y:S01]  /*1b5e0*/  MOV R6, R58 ;  /* 0x0000003a00067202 */ /* 0x000fe20000000f00 */
[----:B-1---5:R-:W-:Y:S05]  /*1b5f0*/  BRA `(.L_x_627) ;  /* 0xffffa41000007947 */ /* 0x022fea000383ffff */
.L_x_584:
[----:B------:R-:W-:Y:S01]  /*1b600*/  IMAD.MOV.U32 R88, RZ, RZ, R5 ;  /* 0x000000ffff587224 */ /* 0x000fe200078e0005 */
[----:B------:R-:W-:Y:S01]  /*1b610*/  MOV R58, 0x6 ;  /* 0x00000006003a7802 */ /* 0x000fe20000000f00 */
[----:B--2---:R-:W-:Y:S01]  /*1b620*/  IMAD.MOV.U32 R3, RZ, RZ, 0x181f ;  /* 0x0000181fff037424 */ /* 0x004fe200078e00ff */
[----:B------:R-:W-:Y:S02]  /*1b630*/  MOV R2, 0x1b650 ;  /* 0x0001b65000027802 */ /* 0x000fe40000000f00 */
[----:B-1-34-:R-:W-:Y:S05]  /*1b640*/  CALL.REL.NOINC `($__internal_1_$__cuda_sm70_shflsync_idx_p) ;  /* 0x000001c000007944 */ /* 0x01afea0003c00000 */
[----:B------:R-:W-:Y:S01]  /*1b650*/  MOV R2, R58 ;  /* 0x0000003a00027202 */ /* 0x000fe20000000f00 */
[----:B-1---5:R-:W-:Y:S05]  /*1b660*/  BRA `(.L_x_628) ;  /* 0xffffa3c000007947 */ /* 0x022fea000383ffff */
.L_x_585:
[----:B------:R-:W-:Y:S01]  /*1b670*/  IMAD.MOV.U32 R88, RZ, RZ, R4 ;  /* 0x000000ffff587224 */ /* 0x000fe200078e0004 */
[----:B------:R-:W-:Y:S01]  /*1b680*/  MOV R58, 0x7 ;  /* 0x00000007003a7802 */ /* 0x000fe20000000f00 */
[----:B-1----:R-:W-:Y:S01]  /*1b690*/  IMAD.MOV.U32 R3, RZ, RZ, 0x181f ;  /* 0x0000181fff037424 */ /* 0x002fe200078e00ff */
[----:B------:R-:W-:-:S02]  /*1b6a0*/  MOV R2, 0x1b6c0 ;  /* 0x0001b6c000027802 */ /* 0x000fc40000000f00 */
[----:B--2-4-:R-:W-:Y:S05]  /*1b6b0*/  CALL.REL.NOINC `($__internal_1_$__cuda_sm70_shflsync_idx_p) ;  /* 0x0000015000007944 */ /* 0x014fea0003c00000 */
        /* <DEDUP_REMOVED lines=8> */
.L_x_587:
[----:B------:R-:W-:Y:S01]  /*1b740*/  IMAD.MOV.U32 R88, RZ, RZ, R47 ;  /* 0x000000ffff587224 */ /* 0x000fe200078e002f */
[----:B------:R-:W-:Y:S01]  /*1b750*/  MOV R58, RZ ;  /* 0x000000ff003a7202 */ /* 0x000fe20000000f00 */
[----:B-1----:R-:W-:Y:S01]  /*1b760*/  IMAD.MOV.U32 R3, RZ, RZ, 0x1f ;  /* 0x0000001fff037424 */ /* 0x002fe200078e00ff */
[----:B------:R-:W-:Y:S02]  /*1b770*/  MOV R2, 0x1b790 ;  /* 0x0001b79000027802 */ /* 0x000fe40000000f00 */
[----:B--23--:R-:W-:Y:S05]  /*1b780*/  CALL.REL.NOINC `($__internal_1_$__cuda_sm70_shflsync_idx_p) ;  /* 0x0000008000007944 */ /* 0x00cfea0003c00000 */
[----:B-----5:R-:W-:Y:S01]  /*1b790*/  MOV R0, R58 ;  /* 0x0000003a00007202 */ /* 0x020fe20000000f00 */
[----:B-1----:R-:W-:Y:S05]  /*1b7a0*/  BRA `(.L_x_630) ;  /* 0xffffa42000007947 */ /* 0x002fea000383ffff */
        .weak           $__internal_0_$__cuda_sm70_shflsync_bfly_p
        .type           $__internal_0_$__cuda_sm70_shflsync_bfly_p,@function
        .size           $__internal_0_$__cuda_sm70_shflsync_bfly_p,($__internal_1_$__cuda_sm70_shflsync_idx_p - $__internal_0_$__cuda_sm70_shflsync_bfly_p)
$__internal_0_$__cuda_sm70_shflsync_bfly_p:
[----:B------:R-:W-:Y:S02]  /*1b7b0*/  MOV R193, 0xffffffff ;  /* 0xffffffff00c17802 */ /* 0x000fe40000000f00 */
[----:B------:R-:W-:Y:S02]  /*1b7c0*/  MOV R3, 0x1f ;  /* 0x0000001f00037802 */ /* 0x000fe40000000f00 */
[----:B------:R-:W-:Y:S04]  /*1b7d0*/  WARPSYNC R193 ;  /* 0x000000c100007348 */ /* 0x000fe80003800000 */
[----:B------:R1:W2:Y:S02]  /*1b7e0*/  SHFL.BFLY PT, R0, R4, R0, R3 ;  /* 0x0c00000004007389 */ /* 0x0002a400000e0003 */
[----:B-1----:R-:W-:-:S04]  /*1b7f0*/  MOV R3, 0x0 ;  /* 0x0000000000037802 */ /* 0x002fc80000000f00 */
[----:B--2---:R-:W-:Y:S05]  /*1b800*/  RET.REL.NODEC R2 `(_ZN7cutlass13device_kernelIN5flash19enable_sm80_to_sm89INS1_16FlashAttnFwdSm80INS1_25CollectiveMainloopFwdSm80ILi4ELi1ELb0EN4cute5tupleIJNS5_1CILi128EEENS7_ILi112EEENS7_ILi64EEEEEELi64ENS_6half_tEfNS_4arch4Sm80ELb1ELb0ELb1ELb0ELb1ELb0ELb1ELb0EEENS1_21CollectiveEpilogueFwdINS6_IJS8_SA_S9_EEENS6_IJNS7_ILi1EEESI_SI_EEESC_SE_Li128ELb0ELb1ELb0ELb0EEENS1_30DynamicPersistentTileSchedulerILi128ELi128ELb0ELb1ELb0EEEEEEEEEvNT_6ParamsE) ;  /* 0xfffe47f002007950 */ /* 0x004fea0003c3ffff */
        .weak           $__internal_1_$__cuda_sm70_shflsync_idx_p
        .type           $__internal_1_$__cuda_sm70_shflsync_idx_p,@function
        .size           $__internal_1_$__cuda_sm70_shflsync_idx_p,(.L_x_804 - $__internal_1_$__cuda_sm70_shflsync_idx_p)
$__internal_1_$__cuda_sm70_shflsync_idx_p:
[----:B------:R1:W-:Y:S02]  /*1b810*/  STL [R1+0xa0], R0 ;  /* 0x0000a00001007387 */ /* 0x0003e40000100800 */
[----:B-1----:R-:W-:-:S04]  /*1b820*/  MOV R0, 0xffffffff ;  /* 0xffffffff00007802 */ /* 0x002fc80000000f00 */
[----:B------:R-:W-:Y:S04]  /*1b830*/  WARPSYNC R0 ;  /* 0x0000000000007348 */ /* 0x000fe80003800000 */
[----:B------:R1:W2:Y:S04]  /*1b840*/  SHFL.IDX PT, R58, R88, R58, R3 ;  /* 0x0000003a583a7389 */ /* 0x0002a800000e0003 */
[----:B-1----:R1:W5:Y:S01]  /*1b850*/  LDL.LU R0, [R1+0xa0] ;  /* 0x0000a00001007983 */ /* 0x0023620000300800 */
[----:B------:R-:W-:-:S04]  /*1b860*/  MOV R3, 0x0 ;  /* 0x0000000000037802 */ /* 0x000fc80000000f00 */
[----:B--2---:R-:W-:Y:S05]  /*1b870*/  RET.REL.NODEC R2 `(_ZN7cutlass13device_kernelIN5flash19enable_sm80_to_sm89INS1_16FlashAttnFwdSm80INS1_25CollectiveMainloopFwdSm80ILi4ELi1ELb0EN4cute5tupleIJNS5_1CILi128EEENS7_ILi112EEENS7_ILi64EEEEEELi64ENS_6half_tEfNS_4arch4Sm80ELb1ELb0ELb1ELb0ELb1ELb0ELb1ELb0EEENS1_21CollectiveEpilogueFwdINS6_IJS8_SA_S9_EEENS6_IJNS7_ILi1EEESI_SI_EEESC_SE_Li128ELb0ELb1ELb0ELb0EEENS1_30DynamicPersistentTileSchedulerILi128ELi128ELb0ELb1ELb0EEEEEEEEEvNT_6ParamsE) ;  /* 0xfffe478002007950 */ /* 0x004fea0003c3ffff */
.L_x_631:
        /* <DEDUP_REMOVED lines=16> */
.L_x_804:


//--------------------- .text._ZN7cutlass13device_kernelIN5flash19enable_sm80_to_sm89INS1_16FlashAttnFwdSm80INS1_25CollectiveMainloopFwdSm80ILi4ELi1ELb0EN4cute5tupleIJNS5_1CILi128EEENS7_ILi112EEENS7_ILi64EEEEEELi64ENS_6half_tEfNS_4arch4Sm80ELb1ELb0ELb1ELb1ELb1ELb0ELb1ELb0EEENS1_21CollectiveEpilogueFwdINS6_IJS8_SA_S9_EEENS6_IJNS7_ILi1EEESI_SI_EEESC_SE_Li128ELb1ELb1ELb0ELb0EEENS1_19SingleTileSchedulerILb1ELb0ELb1ELi128EEEEEEEEEvNT_6ParamsE --------------------------
	.section	.text._ZN7cutlass13device_kernelIN5flash19enable_sm80_to_sm89INS1_16FlashAttnFwdSm80INS1_25CollectiveMainloopFwdSm80ILi4ELi1ELb0EN4cute5tupleIJNS5_1CILi128EEENS7_ILi112EEENS7_ILi64EEEEEELi64ENS_6half_tEfNS_4arch4Sm80ELb1ELb0ELb1ELb1ELb1ELb0ELb1ELb0EEENS1_21CollectiveEpilogueFwdINS6_IJS8_SA_S9_EEENS6_IJNS7_ILi1EEESI_SI_EEESC_SE_Li128ELb1ELb1ELb0ELb0EEENS1_19SingleTileSchedulerILb1ELb0ELb1ELi128EEEEEEEEEvNT_6ParamsE,"ax",@progbits
	.sectioninfo	@"SHI_REGISTERS=255"
	.align	128
.text._ZN7cutlass13device_kernelIN5flash19enable_sm80_to_sm89INS1_16FlashAttnFwdSm80INS1_25CollectiveMainloopFwdSm80ILi4ELi1ELb0EN4cute5tupleIJNS5_1CILi128EEENS7_ILi112EEENS7_ILi64EEEEEELi64ENS_6half_tEfNS_4arch4Sm80ELb1ELb0ELb1ELb1ELb1ELb0ELb1ELb0EEENS1_21CollectiveEpilogueFwdINS6_IJS8_SA_S9_EEENS6_IJNS7_ILi1EEESI_SI_EEESC_SE_Li128ELb1ELb1ELb0ELb0EEENS1_19SingleTileSchedulerILb1ELb0ELb1ELi128EEEEEEEEEvNT_6ParamsE:
        .type           _ZN7cutlass13device_kernelIN5flash19enable_sm80_to_sm89INS1_16FlashAttnFwdSm80INS1_25CollectiveMainloopFwdSm80ILi4ELi1ELb0EN4cute5tupleIJNS5_1CILi128EEENS7_ILi112EEENS7_ILi64EEEEEELi64ENS_6half_tEfNS_4arch4Sm80ELb1ELb0ELb1ELb1ELb1ELb0ELb1ELb0EEENS1_21CollectiveEpilogueFwdINS6_IJS8_SA_S9_EEENS6_IJNS7_ILi1EEESI_SI_EEESC_SE_Li128ELb1ELb1ELb0ELb0EEENS1_19SingleTileSchedulerILb1ELb0ELb1ELi128EEEEEEEEEvNT_6ParamsE,@function
        .size           _ZN7cutlass13device_kernelIN5flash19enable_sm80_to_sm89INS1_16FlashAttnFwdSm80INS1_25CollectiveMainloopFwdSm80ILi4ELi1ELb0EN4cute5tupleIJNS5_1CILi128EEENS7_ILi112EEENS7_ILi64EEEEEELi64ENS_6half_tEfNS_4arch4Sm80ELb1ELb0ELb1ELb1ELb1ELb0ELb1ELb0EEENS1_21CollectiveEpilogueFwdINS6_IJS8_SA_S9_EEENS6_IJNS7_ILi1EEESI_SI_EEESC_SE_Li128ELb1ELb1ELb0ELb0EEENS1_19SingleTileSchedulerILb1ELb0ELb1ELi128EEEEEEEEEvNT_6ParamsE,(.L_x_807 - _ZN7cutlass13device_kernelIN5flash19enable_sm80_to_sm89INS1_16FlashAttnFwdSm80INS1_25CollectiveMainloopFwdSm80ILi4ELi1ELb0EN4cute5tupleIJNS5_1CILi128EEENS7_ILi112EEENS7_ILi64EEEEEELi64ENS_6half_tEfNS_4arch4Sm80ELb1ELb0ELb1ELb1ELb1ELb0ELb1ELb0EEENS1_21CollectiveEpilogueFwdINS6_IJS8_SA_S9_EEENS6_IJNS7_ILi1EEESI_SI_EEESC_SE_Li128ELb1ELb1ELb0ELb0EEENS1_19SingleTileSchedulerILb1ELb0ELb1ELi128EEEEEEEEEvNT_6ParamsE)
        .other          _ZN7cutlass13device_kernelIN5flash19enable_sm80_to_sm89INS1_16FlashAttnFwdSm80INS1_25CollectiveMainloopFwdSm80ILi4ELi1ELb0EN4cute5tupleIJNS5_1CILi128EEENS7_ILi112EEENS7_ILi64EEEEEELi64ENS_6half_tEfNS_4arch4Sm80ELb1ELb0ELb1ELb1ELb1ELb0ELb1ELb0EEENS1_21CollectiveEpilogueFwdINS6_IJS8_SA_S9_EEENS6_IJNS7_ILi1EEESI_SI_EEESC_SE_Li128ELb1ELb1ELb0ELb0EEENS1_19SingleTileSchedulerILb1ELb0ELb1ELi128EEEEEEEEEvNT_6ParamsE,@"STO_CUDA_ENTRY STV_DEFAULT"
_ZN7cutlass13device_kernelIN5flash19enable_sm80_to_sm89INS1_16FlashAttnFwdSm80INS1_25CollectiveMainloopFwdSm80ILi4ELi1ELb0EN4cute5tupleIJNS5_1CILi128EEENS7_ILi112EEENS7_ILi64EEEEEELi64ENS_6half_tEfNS_4arch4Sm80ELb1ELb0ELb1ELb1ELb1ELb0ELb1ELb0EEENS1_21CollectiveEpilogueFwdINS6_IJS8_SA_S9_EEENS6_IJNS7_ILi1EEESI_SI_EEESC_SE_Li128ELb1ELb1ELb0ELb0EEENS1_19SingleTileSchedulerILb1ELb0ELb1ELi128EEEEEEEEEvNT_6ParamsE:
        /* <DEDUP_REMOVED lines=21> */
.L_x_633:
        /* <DEDUP_REMOVED lines=13> */
.L_x_635:
[----:B------:R-:W-:Y:S02]  /*0220*/  ULDC UR5, c[0x0][0x54c] ;  /* 0x0001530000057ab9 */ /* 0x000fe40000000800 */
.L_x_634:
[----:B------:R-:W-:Y:S02]  /*0230*/  ULDC UR4, c[0x0][0x548] ;  /* 0x0001520000047ab9 */ /* 0x000fe40000000800 */
[----:B------:R-:W-:-:S02]  /*0240*/  USHF.L.U32 UR10, UR10, 0x7, URZ ;  /* 0x000000070a0a7899 */ /* 0x000fc4000800063f */
[----:B------:R-:W-:-:S04]  /*0250*/  UIMAD UR4, UR5, UR4, URZ ;  /* 0x00000004050472a4 */ /* 0x000fc8000f8e023f */
[----:B------:R-:W-:-:S04]  /*0260*/  UISETP.GE.AND UP0, UPT, UR10, UR4, UPT ;  /* 0x000000040a00728c */ /* 0x000fc8000bf06270 */
[----:B------:R-:W-:Y:S01]  /*0270*/  USEL UR13, UR13, 0xffffffff, !UP0 ;  /* 0xffffffff0d0d7887 */ /* 0x000fe2000c000000 */
[----:B------:R-:W-:Y:S05]  /*0280*/  BRA `(.L_x_636) ;  /* 0x000001b000007947 */ /* 0x000fea0003800000 */
.L_x_632:
        /* <DEDUP_REMOVED lines=8> */
.L_x_637:
        /* <DEDUP_REMOVED lines=13> */
.L_x_639:
[----:B------:R-:W-:Y:S02]  /*03e0*/  ULDC UR5, c[0x0][0x54c] ;  /* 0x0001530000057ab9 */ /* 0x000fe40000000800 */
.L_x_638:
[----:B------:R-:W-:Y:S02]  /*03f0*/  ULDC UR4, c[0x0][0x548] ;  /* 0x0001520000047ab9 */ /* 0x000fe40000000800 */
[----:B------:R-:W-:-:S02]  /*0400*/  USHF.L.U32 UR10, UR10, 0x7, URZ ;  /* 0x000000070a0a7899 */ /* 0x000fc4000800063f */
[----:B------:R-:W-:-:S04]  /*0410*/  UIMAD UR4, UR5, UR4, URZ ;  /* 0x00000004050472a4 */ /* 0x000fc8000f8e023f */
[----:B------:R-:W-:-:S04]  /*0420*/  UISETP.GE.AND UP0, UPT, UR10, UR4, UPT ;  /* 0x000000040a00728c */ /* 0x000fc8000bf06270 */
[----:B------:R-:W-:-:S06]  /*0430*/  USEL UR13, UR13, 0xffffffff, !UP0 ;  /* 0xffffffff0d0d7887 */ /* 0x000fcc000c000000 */
.L_x_636:
        /* <DEDUP_REMOVED lines=47> */
.L_x_640:
        /* <DEDUP_REMOVED lines=10> */
.L_x_641:
        /* <DEDUP_REMOVED lines=12> */
.L_x_642:
[----:B------:R-:W-:Y:S01]  /*0890*/  ULDC UR4, c[0x0][0x2c4] ;  /* 0x0000b10000047ab9 */ /* 0x000fe20000000800 */
[----:B------:R-:W-:Y:S01]  /*08a0*/  PLOP3.LUT P4, PT, PT, PT, PT, 0x80, 0x0 ;  /* 0x000000000000781c */ /* 0x000fe20003f8f070 */
[----:B------:R-:W-:Y:S01]  /*08b0*/  UISETP.NE.AND UP1, UPT, UR4, 0x1, UPT ;  /* 0x000000010400788c */ /* 0x000fe2000bf25270 */
[----:B------:R-:W-:Y:S01]  /*08c0*/  CS2R R178, SRZ ;  /* 0x0000000000b27805 */ /* 0x000fe2000001ff00 */
[----:B------:R-:W-:Y:S01]  /*08d0*/  UIADD3 UR7, -UR11, UR7, URZ ;  /* 0x000000070b077290 */ /* 0x000fe2000fffe13f */
[----:B------:R-:W-:Y:S01]  /*08e0*/  CS2R R176, SRZ ;  /* 0x0000000000b07805 */ /* 0x000fe2000001ff00 */
[----:B------:R-:W-:Y:S01]  /*08f0*/  ULDC.64 UR4, c[0x0][0x2c8] ;  /* 0x0000b20000047ab9 */ /* 0x000fe20000000a00 */
[----:B------:R-:W-:Y:S01]  /*0900*/  CS2R R182, SRZ ;  /* 0x0000000000b67805 */ /* 0x000fe2000001ff00 */
[----:B------:R-:W-:Y:S01]  /*0910*/  CS2R R180, SRZ ;  /* 0x0000000000b47805 */ /* 0x000fe2000001ff00 */
[----:B------:R-:W-:Y:S01]  /*0920*/  IMAD.MOV.U32 R15, RZ, RZ, RZ ;  /* 0x000000ffff0f7224 */ /* 0x000fe200078e00ff */
[----:B------:R-:W-:Y:S01]  /*0930*/  MOV R11, RZ ;  /* 0x000000ff000b7202 */ /* 0x000fe20000000f00 */
[----:B------:R-:W-:Y:S01]  /*0940*/  IMAD.MOV.U32 R174, RZ, RZ, RZ ;  /* 0x000000ffffae7224 */ /* 0x000fe200078e00ff */
[----:B------:R-:W-:Y:S01]  /*0950*/  CS2R R16, SRZ ;  /* 0x0000000000107805 */ /* 0x000fe2000001ff00 */
[----:B------:R-:W-:Y:S01]  /*0960*/  @UP1 UIADD3 UR18, UR10, 0x7f, URZ ;  /* 0x0000007f0a121890 */ /* 0x000fe2000fffe03f */
[----:B------:R-:W-:Y:S01]  /*0970*/  IMAD.MOV.U32 R172, RZ, RZ, RZ ;  /* 0x000000ffffac7224 */ /* 0x000fe200078e00ff */
[----:B------:R-:W-:Y:S01]  /*0980*/  MOV R170, RZ ;  /* 0x000000ff00aa7202 */ /* 0x000fe20000000f00 */
[----:B------:R-:W-:Y:S01]  /*0990*/  IMAD.MOV.U32 R168, RZ, RZ, RZ ;  /* 0x000000ffffa87224 */ /* 0x000fe200078e00ff */
[----:B------:R-:W-:Y:S01]  /*09a0*/  UIMAD.WIDE.U32 UR18, UR18, UR4, URZ ;  /* 0x00000004121272a5 */ /* 0x000fe2000f8e003f */
[----:B------:R-:W-:Y:S01]  /*09b0*/  CS2R R18, SRZ ;  /* 0x0000000000127805 */ /* 0x000fe2000001ff00 */
[----:B------:R-:W-:Y:S01]  /*09c0*/  UIADD3 UR4, UR10, 0x7f, URZ ;  /* 0x0000007f0a047890 */ /* 0x000fe2000fffe03f */
[----:B------:R-:W-:Y:S01]  /*09d0*/  MOV R162, RZ ;  /* 0x000000ff00a27202 */ /* 0x000fe20000000f00 */
[----:B------:R-:W-:Y:S01]  /*09e0*/  @UP1 USHF.R.U32.HI UR4, URZ, UR5, UR19 ;  /* 0x000000053f041299 */ /* 0x000fe20008011613 */
[----:B------:R-:W-:Y:S01]  /*09f0*/  CS2R R12, SRZ ;  /* 0x00000000000c7805 */ /* 0x000fe2000001ff00 */
[----:B---3--:R-:W-:Y:S01]  /*0a00*/  UIADD3 UR5, UR7, 0x70, -UR12 ;  /* 0x0000007007057890 */ /* 0x008fe2000fffe80c */
[----:B------:R-:W-:Y:S01]  /*0a10*/  IMAD.MOV.U32 R160, RZ, RZ, RZ ;  /* 0x000000ffffa07224 */ /* 0x000fe200078e00ff */
[----:B------:R-:W-:Y:S01]  /*0a20*/  UIADD3 UR19, UR7, 0x6f, URZ ;  /* 0x0000006f07137890 */ /* 0x000fe2000fffe03f */
[----:B------:R-:W-:Y:S01]  /*0a30*/  MOV R166, RZ ;  /* 0x000000ff00a67202 */ /* 0x000fe20000000f00 */
[----:B------:R-:W-:Y:S01]  /*0a40*/  UIADD3 UR5, UR5, UR4, URZ ;  /* 0x0000000405057290 */ /* 0x000fe2000fffe03f */
[----:B------:R-:W-:Y:S01]  /*0a50*/  IMAD.MOV.U32 R164, RZ, RZ, RZ ;  /* 0x000000ffffa47224 */ /* 0x000fe200078e00ff */
[----:B------:R-:W-:Y:S01]  /*0a60*/  UMOV UR18, URZ ;  /* 0x0000003f00127c82 */ /* 0x000fe20008000000 */
[----:B------:R-:W-:Y:S01]  /*0a70*/  CS2R R158, SRZ ;  /* 0x00000000009e7805 */ /* 0x000fe2000001ff00 */
[----:B------:R-:W-:Y:S01]  /*0a80*/  UMOV UR4, URZ ;  /* 0x0000003f00047c82 */ /* 0x000fe20008000000 */
[----:B------:R-:W-:Y:S01]  /*0a90*/  CS2R R22, SRZ ;  /* 0x0000000000167805 */ /* 0x000fe2000001ff00 */
[----:B------:R-:W-:Y:S01]  /*0aa0*/  UIMAD.WIDE UR18, UR19, -0x6db6db6d, UR18 ;  /* 0x92492493131278a5 */ /* 0x000fe2000f8e0212 */
[----:B------:R-:W-:Y:S01]  /*0ab0*/  MOV R156, RZ ;  /* 0x000000ff009c7202 */ /* 0x000fe20000000f00 */
[----:B------:R-:W-:Y:S01]  /*0ac0*/  UIMAD.WIDE UR4, UR5, -0x6db6db6d, UR4 ;  /* 0x92492493050478a5 */ /* 0x000fe2000f8e0204 */
[----:B------:R-:W-:Y:S01]  /*0ad0*/  IMAD.MOV.U32 R154, RZ, RZ, RZ ;  /* 0x000000ffff9a7224 */ /* 0x000fe200078e00ff */
[----:B------:R-:W-:Y:S01]  /*0ae0*/  USHF.R.U32.HI UR6, URZ, 0x1f, UR19 ;  /* 0x0000001f3f067899 */ /* 0x000fe20008011613 */
[----:B------:R-:W-:Y:S01]  /*0af0*/  CS2R R24, SRZ ;  /* 0x0000000000187805 */ /* 0x000fe2000001ff00 */
[----:B------:R-:W-:Y:S01]  /*0b00*/  USHF.R.U32.HI UR4, URZ, 0x1f, UR5 ;  /* 0x0000001f3f047899 */ /* 0x000fe20008011605 */
[----:B------:R-:W-:Y:S01]  /*0b10*/  MOV R152, RZ ;  /* 0x000000ff00987202 */ /* 0x000fe20000000f00 */
[----:B------:R-:W-:Y:S01]  /*0b20*/  ULEA.HI.SX32 UR6, UR19, UR6, 0x1a ;  /* 0x0000000613067291 */ /* 0x000fe2000f8fd23f */
[----:B------:R-:W-:Y:S01]  /*0b30*/  CS2R R146, SRZ ;  /* 0x0000000000927805 */ /* 0x000fe2000001ff00 */
[----:B------:R-:W-:Y:S01]  /*0b40*/  ULEA.HI.SX32 UR4, UR5, UR4, 0x1a ;  /* 0x0000000405047291 */ /* 0x000fe2000f8fd23f */
[----:B------:R-:W-:Y:S01]  /*0b50*/  IMAD.MOV.U32 R144, RZ, RZ, RZ ;  /* 0x000000ffff907224 */ /* 0x000fe200078e00ff */
[----:B------:R-:W-:Y:S01]  /*0b60*/  CS2R R20, SRZ ;  /* 0x0000000000147805 */ /* 0x000fe2000001ff00 */
[----:B------:R-:W-:Y:S01]  /*0b70*/  MOV R150, RZ ;  /* 0x000000ff00967202 */ /* 0x000fe20000000f00 */
[----:B------:R-:W-:Y:S01]  /*0b80*/  UISETP.LT.AND UP0, UPT, UR6, UR4, UPT ;  /* 0x000000040600728c */ /* 0x000fe2000bf01270 */
[----:B------:R-:W-:Y:S01]  /*0b90*/  IMAD.MOV.U32 R148, RZ, RZ, RZ ;  /* 0x000000ffff947224 */ /* 0x000fe200078e00ff */
[----:B------:R-:W-:Y:S01]  /*0ba0*/  CS2R R142, SRZ ;  /* 0x00000000008e7805 */ /* 0x000fe2000001ff00 */
[----:B------:R-:W-:Y:S01]  /*0bb0*/  CS2R R28, SRZ ;  /* 0x00000000001c7805 */ /* 0x000fe2000001ff00 */
[----:B------:R-:W-:Y:S01]  /*0bc0*/  USEL UR6, UR6, UR4, UP0 ;  /* 0x0000000406067287 */ /* 0x000fe20008000000 */
[----:B------:R-:W-:Y:S01]  /*0bd0*/  MOV R140, RZ ;  /* 0x000000ff008c7202 */ /* 0x000fe20000000f00 */
[----:B------:R-:W-:Y:S01]  /*0be0*/  IMAD.MOV.U32 R138, RZ, RZ, RZ ;  /* 0x000000ffff8a7224 */ /* 0x000fe200078e00ff */
[----:B------:R-:W-:Y:S01]  /*0bf0*/  CS2R R30, SRZ ;  /* 0x00000000001e7805 */ /* 0x000fe2000001ff00 */
[----:B------:R-:W-:Y:S01]  /*0c00*/  UISETP.GE.AND UP0, UPT, UR6, 0x1, UPT ;  /* 0x000000010600788c */ /* 0x000fe2000bf06270 */
[----:B------:R-:W-:Y:S01]  /*0c10*/  MOV R136, RZ ;  /* 0x000000ff00887202 */ /* 0x000fe20000000f00 */
[----:B------:R-:W-:Y:S01]  /*0c20*/  CS2R R130, SRZ ;  /* 0x0000000000827805 */ /* 0x000fe2000001ff00 */
[----:B------:R-:W-:Y:S01]  /*0c30*/  CS2R R32, SRZ ;  /* 0x0000000000207805 */ /* 0x000fe2000001ff00 */
[----:B------:R-:W-:Y:S01]  /*0c40*/  IMAD.MOV.U32 R128, RZ, RZ, RZ ;  /* 0x000000ffff807224 */ /* 0x000fe200078e00ff */
[----:B------:R-:W-:Y:S01]  /*0c50*/  MOV R134, RZ ;  /* 0x000000ff00867202 */ /* 0x000fe20000000f00 */
[----:B------:R-:W-:Y:S01]  /*0c60*/  CS2R R26, SRZ ;  /* 0x00000000001a7805 */ /* 0x000fe2000001ff00 */
[----:B------:R-:W-:Y:S01]  /*0c70*/  PLOP3.LUT P0, PT, PT, PT, UP0, 0x80, 0x0 ;  /* 0x000000000000781c */ /* 0x000fe20003f0f008 */
[----:B------:R-:W-:Y:S01]  /*0c80*/  IMAD.MOV.U32 R132, RZ, RZ, RZ ;  /* 0x000000ffff847224 */ /* 0x000fe200078e00ff */
[----:B------:R-:W-:Y:S01]  /*0c90*/  CS2R R126, SRZ ;  /* 0x00000000007e7805 */ /* 0x000fe2000001ff00 */
[----:B------:R-:W-:Y:S01]  /*0ca0*/  MOV R124, RZ ;  /* 0x000000ff007c7202 */ /* 0x000fe20000000f00 */
[----:B------:R-:W-:Y:S01]  /*0cb0*/  IMAD.MOV.U32 R122, RZ, RZ, RZ ;  /* 0x000000ffff7a7224 */ /* 0x000fe200078e00ff */
[----:B------:R-:W-:Y:S01]  /*0cc0*/  CS2R R120, SRZ ;  /* 0x0000000000787805 */ /* 0x000fe2000001ff00 */
[----:B------:R-:W-:Y:S01]  /*0cd0*/  CS2R R38, SRZ ;  /* 0x0000000000267805 */ /* 0x000fe2000001ff00 */
[----:B------:R-:W-:-:S06]  /*0ce0*/  CS2R R36, SRZ ;  /* 0x0000000000247805 */ /* 0x000fcc000001ff00 */
        /* <DEDUP_REMOVED lines=19> */
[----:B------:R-:W-:Y:S01]  /*0e20*/  BSSY B0, `(.L_x_644) ;  /* 0x0000052000007945 */ /* 0x000fe20003800000 */
[----:B------:R-:W-:-:S02]  /*0e30*/  ULDC.64 UR4, c[0x0][0x1b8] ;  /* 0x00006e0000047ab9 */ /* 0x000fc40000000a00 */
[----:B------:R-:W-:Y:S02]  /*0e40*/  UIADD3 UR19, UR19, UR17, URZ ;  /* 0x0000001113137290 */ /* 0x000fe4000fffe03f */
[----:B------:R-:W-:Y:S02]  /*0e50*/  USHF.R.S32.HI UR17, URZ, 0x1f, UR13 ;  /* 0x0000001f3f117899 */ /* 0x000fe4000801140d */
[----:B------:R-:W-:Y:S02]  /*0e60*/  UIMAD UR16, UR8, UR4, URZ ;  /* 0x00000004081072a4 */ /* 0x000fe4000f8e023f */
[----:B------:R-:W-:Y:S02]  /*0e70*/  USEL UR17, UR17, URZ, !UP2 ;  /* 0x0000003f11117287 */ /* 0x000fe4000d000000 */
[----:B------:R-:W-:Y:S02]  /*0e80*/  UIMAD UR16, UR9, UR5, UR16 ;  /* 0x00000005091072a4 */ /* 0x000fe4000f8e0210 */
[----:B------:R-:W-:-:S02]  /*0e90*/  UIMAD.WIDE.U32 UR20, UR9, UR4, UR18 ;  /* 0x00000004091472a5 */ /* 0x000fc4000f8e0012 */
[----:B------:R-:W-:Y:S02]  /*0ea0*/  USEL UR18, UR13, URZ, !UP2 ;  /* 0x0000003f0d127287 */ /* 0x000fe4000d000000 */
[----:B------:R-:W-:Y:S01]  /*0eb0*/  ULDC.64 UR4, c[0x0][0x1c0] ;  /* 0x0000700000047ab9 */ /* 0x000fe20000000a00 */
[----:B-1----:R-:W-:Y:S01]  /*0ec0*/  LEA.HI R2, R247, R246, RZ, 0x3 ;  /* 0x000000f6f7027211 */ /* 0x002fe200078f18ff */
[----:B------:R-:W-:Y:S02]  /*0ed0*/  UIMAD UR17, UR17, UR4, URZ ;  /* 0x00000004111172a4 */ /* 0x000fe4000f8e023f */
[----:B------:R-:W-:Y:S01]  /*0ee0*/  UIADD3 UR21, UR21, UR16, URZ ;  /* 0x0000001015157290 */ /* 0x000fe2000fffe03f */
[----:B------:R-:W-:Y:S01]  /*0ef0*/  LOP3.LUT R0, R2, 0xfffffff8, RZ, 0xc0, !PT ;  /* 0xfffffff802007812 */ /* 0x000fe200078ec0ff */
[----:B------:R-:W-:Y:S01]  /*0f00*/  UIMAD UR5, UR18, UR5, UR17 ;  /* 0x00000005120572a4 */ /* 0x000fe2000f8e0211 */
[----:B------:R-:W-:Y:S01]  /*0f10*/  SHF.R.S32.HI R19, RZ, 0x3, R2 ;  /* 0x00000003ff137819 */ /* 0x000fe20000011402 */
[----:B------:R-:W-:-:S02]  /*0f20*/  UIMAD.WIDE.U32 UR18, UR18, UR4, UR20 ;  /* 0x00000004121272a5 */ /* 0x000fc4000f8e0014 */
[----:B------:R-:W-:Y:S01]  /*0f30*/  IMAD.IADD R6, R246, 0x1, -R0 ;  /* 0x00000001f6067824 */ /* 0x000fe200078e0a00 */
[----:B------:R-:W-:Y:S02]  /*0f40*/  ULDC UR17, c[0x0][0x2c4] ;  /* 0x0000b10000117ab9 */ /* 0x000fe40000000800 */
        /* <DEDUP_REMOVED lines=63> */
.L_x_645:
[----:B-1-34-:R-:W-:Y:S05]  /*1340*/  BSYNC B0 ;  /* 0x0000000000007941 */ /* 0x01afea0003800000 */
.L_x_644:
        /* <DEDUP_REMOVED lines=11> */
.L_x_647:
[----:B------:R-:W-:Y:S05]  /*1400*/  BSYNC B0 ;  /* 0x0000000000007941 */ /* 0x000fea0003800000 */
.L_x_646:
        /* <DEDUP_REMOVED lines=11> */
.L_x_649:
[----:B------:R-:W-:Y:S05]  /*14c0*/  BSYNC B0 ;  /* 0x0000000000007941 */ /* 0x000fea0003800000 */
.L_x_648:
        /* <DEDUP_REMOVED lines=11> */
.L_x_651:
[----:B------:R-:W-:Y:S05]  /*1580*/  BSYNC B0 ;  /* 0x0000000000007941 */ /* 0x000fea0003800000 */
.L_x_650:
        /* <DEDUP_REMOVED lines=11> */
.L_x_653:
[----:B------:R-:W-:Y:S05]  /*1640*/  BSYNC B0 ;  /* 0x0000000000007941 */ /* 0x000fea0003800000 */
.L_x_652:
        /* <DEDUP_REMOVED lines=11> */
.L_x_655:
[----:B------:R-:W-:Y:S05]  /*1700*/  BSYNC B0 ;  /* 0x0000000000007941 */ /* 0x000fea0003800000 */
.L_x_654:
        /* <DEDUP_REMOVED lines=11> */
.L_x_657:
[----:B------:R-:W-:Y:S05]  /*17c0*/  BSYNC B0 ;  /* 0x0000000000007941 */ /* 0x000fea0003800000 */
.L_x_656:
        /* <DEDUP_REMOVED lines=20> */
[----:B------:R-:W-:Y:S01]  /*1910*/  IMAD.U32 R10, RZ, RZ, UR9 ;  /* 0x00000009ff0a7e24 */ /* 0x000fe2000f8e00ff */
        /* <DEDUP_REMOVED lines=11> */
[----:B------:R-:W-:Y:S03]  /*19d0*/  STL [R1+0xc], R118 ;  /* 0x00000c7601007387 */ /* 0x000fe60000100800 */
[C---:B------:R-:W-:Y:S01]  /*19e0*/  @!P4 IADD3 R3, P1, R0.reuse, UR18, RZ ;  /* 0x000000120003cc10 */ /* 0x040fe2000ff3e0ff */
[----:B------:R-:W-:Y:S01]  /*19f0*/  @!PT LDS RZ, [RZ] ;  /* 0x00000000fffff984 */ /* 0x000fe20000000800 */
[----:B------:R1:W-:Y:S03]  /*1a00*/  @!P3 LDGSTS.E.BYPASS.LTC128B.128 [R118+0xa900], [R8.64], !P0 ;  /* 0x0a9000000876bfae */ /* 0x0003e6000c101d4e */
[----:B------:R-:W-:Y:S01]  /*1a10*/  @!P4 LEA.HI.X.SX32 R7, R0, UR17, 0x1, P1 ;  /* 0x000000110007cc11 */ /* 0x000fe200088f0eff */
[----:B------:R-:W0:Y:S04]  /*1a20*/  LDGDEPBAR ;  /* 0x00000000000079af */ /* 0x000e280000000000 */
[----:B------:R-:W-:Y:S01]  /*1a30*/  BAR.SYNC.DEFER_BLOCKING 0x0 ;  /* 0x0000000000007b1d */ /* 0x000fe20000010000 */
[----:B------:R-:W-:-:S04]  /*1a40*/  @!P4 LEA R6, P1, R3, c[0x0][0x2a0], 0x2 ;  /* 0x0000a8000306ca11 */ /* 0x000fc800078210ff */
[----:B------:R-:W-:-:S05]  /*1a50*/  @!P4 LEA.HI.X R7, R3, c[0x0][0x2a4], R7, 0x2, P1 ;  /* 0x0000a9000307ca11 */ /* 0x000fca00008f1407 */
        /* <DEDUP_REMOVED lines=8> */
[----:B------:R-:W-:Y:S01]  /*1ae0*/  UIADD3 UR21, UR6, -0x1, URZ ;  /* 0xffffffff06157890 */ /* 0x000fe2000fffe03f */
[----:B------:R-:W-:Y:S01]  /*1af0*/  IMAD R5, R49, c[0x0][0x1e0], RZ ;  /* 0x0000780031057a24 */ /* 0x000fe200078e02ff */
[----:B------:R-:W-:Y:S01]  /*1b00*/  SHF.R.S32.HI R35, RZ, 0x1f, R49 ;  /* 0x0000001fff237819 */ /* 0x000fe20000011431 */
[----:B------:R-:W-:Y:S01]  /*1b10*/  UIADD3 UR20, UR23, UR20, URZ ;  /* 0x0000001417147290 */ /* 0x000fe2000fffe03f */
[----:B------:R-:W-:Y:S01]  /*1b20*/  STL [R1+0x8], R49 ;  /* 0x0000083101007387 */ /* 0x000fe20000100800 */
[----:B------:R-:W-:-:S02]  /*1b30*/  UIMAD UR21, UR21, -0x70, UR7 ;  /* 0xffffff90151578a4 */ /* 0x000fc4000f8e0207 */
[----:B------:R-:W-:Y:S01]  /*1b40*/  IMAD R0, R35, c[0x0][0x1e0], RZ ;  /* 0x0000780023007a24 */ /* 0x000fe200078e02ff */
[----:B------:R-:W-:Y:S02]  /*1b50*/  ULDC.64 UR4, c[0x0][0x210] ;  /* 0x0000840000047ab9 */ /* 0x000fe40000000a00 */
[----:B------:R-:W-:Y:S01]  /*1b60*/  UIMAD UR8, UR8, UR4, URZ ;  /* 0x00000004080872a4 */ /* 0x000fe2000f8e023f */
[----:B------:R-:W-:Y:S01]  /*1b70*/  IMAD R0, R49, c[0x0][0x1e4], R0 ;  /* 0x0000790031007a24 */ /* 0x000fe200078e0200 */
[----:B------:R-:W-:Y:S01]  /*1b80*/  IADD3 R34, -R19, UR21, RZ ;  /* 0x0000001513227c10 */ /* 0x000fe2000fffe1ff */
[----:B------:R-:W-:Y:S02]  /*1b90*/  UIMAD.WIDE.U32 UR24, UR9, UR4, URZ ;  /* 0x00000004091872a5 */ /* 0x000fe4000f8e003f */
[----:B------:R-:W-:Y:S01]  /*1ba0*/  UIMAD UR8, UR9, UR5, UR8 ;  /* 0x00000005090872a4 */ /* 0x000fe2000f8e0208 */
[C---:B------:R-:W-:Y:S01]  /*1bb0*/  ISETP.GE.AND P2, PT, R34.reuse, 0x1, PT ;  /* 0x000000012200780c */ /* 0x040fe20003f46270 */
[----:B--2---:R-:W-:Y:S01]  /*1bc0*/  IMAD.WIDE.U32 R6, R49, c[0x0][0x1e0], RZ ;  /* 0x0000780031067a25 */ /* 0x004fe200078e00ff */
[C---:B------:R-:W-:Y:S01]  /*1bd0*/  ISETP.GE.AND P1, PT, R34.reuse, 0x11, PT ;  /* 0x000000112200780c */ /* 0x040fe20003f26270 */
[----:B------:R-:W-:Y:S01]  /*1be0*/  UIADD3 UR8, UR25, UR8, URZ ;  /* 0x0000000819087290 */ /* 0x000fe2000fffe03f */
[C---:B------:R-:W-:Y:S01]  /*1bf0*/  ISETP.GE.AND P6, PT, R34.reuse, 0x31, PT ;  /* 0x000000312200780c */ /* 0x040fe20003fc6270 */
[----:B------:R-:W-:Y:S01]  /*1c00*/  IMAD.IADD R7, R7, 0x1, R0 ;  /* 0x0000000107077824 */ /* 0x000fe200078e0200 */
[C---:B------:R-:W-:Y:S01]  /*1c10*/  ISETP.GE.AND P5, PT, R34.reuse, 0x41, PT ;  /* 0x000000412200780c */ /* 0x040fe20003fa6270 */
[----:B------:R-:W-:Y:S01]  /*1c20*/  UISETP.GE.AND UP0, UPT, UR6, 0x2, UPT ;  /* 0x000000020600788c */ /* 0x000fe2000bf06270 */
[----:B------:R-:W-:-:S02]  /*1c30*/  ISETP.GE.AND P3, PT, R34, 0x51, PT ;  /* 0x000000512200780c */ /* 0x000fc40003f66270 */
        /* <DEDUP_REMOVED lines=11> */
[----:B-1----:R-:W-:Y:S04]  /*1cf0*/  SHFL.IDX PT, R8, R3, 0x1, 0x181f ;  /* 0x00381f0003087f89 */ /* 0x002fe800000e0000 */
        /* <DEDUP_REMOVED lines=9> */
[----:B------:R-:W2:Y:S01]  /*1d90*/  SHFL.IDX PT, R5, R0, 0x3, 0x181f ;  /* 0x00781f0000057f89 */ /* 0x000ea200000e0000 */
[----:B------:R-:W-:-:S03]  /*1da0*/  ISETP.GE.AND P0, PT, R34, 0x21, PT ;  /* 0x000000212200780c */ /* 0x000fc60003f06270 */
[----:B------:R1:W-:Y:S04]  /*1db0*/  @P2 LDGSTS.E.BYPASS.LTC128B.128 [R118+0x3900], [R6.64], !P4 ;  /* 0x0390000006762fae */ /* 0x0003e8000e101d4e */
[----:B------:R-:W2:Y:S04]  /*1dc0*/  SHFL.IDX PT, R3, R3, 0x5, 0x181f ;  /* 0x00b81f0003037f89 */ /* 0x000ea800000e0000 */
[----:B------:R-:W2:Y:S04]  /*1dd0*/  SHFL.IDX PT, R18, R0, 0x4, 0x181f ;  /* 0x00981f0000127f89 */ /* 0x000ea800000e0000 */
[----:B------:R-:W-:Y:S04]  /*1de0*/  SHFL.IDX PT, R15, R15, 0x6, 0x181f ;  /* 0x00d81f000f0f7f89 */ /* 0x000fe800000e0000 */
[----:B------:R-:W2:Y:S04]  /*1df0*/  SHFL.IDX PT, R17, R0, 0x5, 0x181f ;  /* 0x00b81f0000117f89 */ /* 0x000ea800000e0000 */
[----:B------:R2:W4:Y:S01]  /*1e00*/  SHFL.IDX PT, R16, R0, 0x6, 0x181f ;  /* 0x00d81f0000107f89 */ /* 0x00052200000e0000 */
[----:B-1----:R-:W-:-:S04]  /*1e10*/  @P1 LEA R6, P2, R33, R8, 0x1 ;  /* 0x0000000821061211 */ /* 0x002fc800078408ff */
[----:B---3--:R-:W-:Y:S02]  /*1e20*/  @P1 LEA.HI.X R7, R33, R13, R241, 0x1, P2 ;  /* 0x0000000d21071211 */ /* 0x008fe400010f0cf1 */
[----:B------:R-:W-:-:S03]  /*1e30*/  ISETP.GE.AND P2, PT, R34, 0x61, PT ;  /* 0x000000612200780c */ /* 0x000fc60003f46270 */
[----:B------:R4:W-:Y:S01]  /*1e40*/  @P1 LDGSTS.E.BYPASS.LTC128B.128 [R118+0x4100], [R6.64], !P4 ;  /* 0x0410000006761fae */ /* 0x0009e2000e101d4e */
[----:B--2---:R-:W-:-:S04]  /*1e50*/  LEA.HI R0, R22, R14, RZ, 0x1 ;  /* 0x0000000e16007211 */ /* 0x004fc800078f08ff */
[----:B------:R-:W-:-:S05]  /*1e60*/  LOP3.LUT R0, R0, 0xfffffffe, RZ, 0xc0, !PT ;  /* 0xfffffffe00007812 */ /* 0x000fca00078ec0ff */
[----:B------:R-:W-:Y:S02]  /*1e70*/  IMAD.IADD R14, R14, 0x1, -R0 ;  /* 0x000000010e0e7824 */ /* 0x000fe400078e0a00 */
[----:B------:R-:W-:-:S05]  /*1e80*/  IMAD.SHL.U32 R0, R32, 0x40, RZ ;  /* 0x0000004020007824 */ /* 0x000fca00078e00ff */
[----:B------:R-:W-:Y:S02]  /*1e90*/  LOP3.LUT R0, R0, 0x1c0, RZ, 0xc0, !PT ;  /* 0x000001c000007812 */ /* 0x000fe400078ec0ff */
[----:B----4-:R-:W-:-:S04]  /*1ea0*/  @P0 LEA R6, P1, R33, R9, 0x1 ;  /* 0x0000000921060211 */ /* 0x010fc800078208ff */
[C---:B-----5:R-:W-:Y:S02]  /*1eb0*/  @P0 LEA.HI.X R7, R33.reuse, R11, R241, 0x1, P1 ;  /* 0x0000000b21070211 */ /* 0x060fe400008f0cf1 */
[----:B------:R-:W-:-:S03]  /*1ec0*/  @P6 LEA R12, P1, R33, R12, 0x1 ;  /* 0x0000000c210c6211 */ /* 0x000fc600078208ff */
[----:B------:R1:W-:Y:S01]  /*1ed0*/  @P0 LDGSTS.E.BYPASS.LTC128B.128 [R118+0x4900], [R6.64], !P4 ;  /* 0x0490000006760fae */ /* 0x0003e2000e101d4e */
[C---:B------:R-:W-:Y:S02]  /*1ee0*/  @P5 LEA R10, P0, R33.reuse, R10, 0x1 ;  /* 0x0000000a210a5211 */ /* 0x040fe400078008ff */
[--C-:B------:R-:W-:Y:S01]  /*1ef0*/  @P6 LEA.HI.X R13, R33, R5, R241.reuse, 0x1, P1 ;  /* 0x00000005210d6211 */ /* 0x100fe200008f0cf1 */
[----:B------:R-:W-:Y:S01]  /*1f00*/  IMAD.SHL.U32 R5, R21, 0x40, RZ ;  /* 0x0000004015057824 */ /* 0x000fe200078e00ff */
[C---:B------:R-:W-:Y:S01]  /*1f10*/  @P3 LEA R8, P1, R33.reuse, R3, 0x1 ;  /* 0x0000000321083211 */ /* 0x040fe200078208ff */
[----:B------:R-:W-:Y:S01]  /*1f20*/  IMAD.SHL.U32 R3, R20, 0x40, RZ ;  /* 0x0000004014037824 */ /* 0x000fe200078e00ff */
[C-C-:B------:R-:W-:Y:S01]  /*1f30*/  @P5 LEA.HI.X R11, R33.reuse, R18, R241.reuse, 0x1, P0 ;  /* 0x00000012210b5211 */ /* 0x140fe200000f0cf1 */
[----:B------:R2:W-:Y:S01]  /*1f40*/  @P6 LDGSTS.E.BYPASS.LTC128B.128 [R118+0x5100], [R12.64], !P4 ;  /* 0x051000000c766fae */ /* 0x0005e2000e101d4e */
[----:B------:R-:W-:Y:S02]  /*1f50*/  @P3 LEA.HI.X R9, R33, R17, R241, 0x1, P1 ;  /* 0x0000001121093211 */ /* 0x000fe400008f0cf1 */
[----:B------:R-:W-:Y:S01]  /*1f60*/  LOP3.LUT R3, R3, 0x1c0, RZ, 0xc0, !PT ;  /* 0x000001c003037812 */ /* 0x000fe200078ec0ff */
[----:B------:R3:W-:Y:S01]  /*1f70*/  @P5 LDGSTS.E.BYPASS.LTC128B.128 [R118+0x5900], [R10.64], !P4 ;  /* 0x059000000a765fae */ /* 0x0007e2000e101d4e */
[----:B------:R-:W-:-:S03]  /*1f80*/  LOP3.LUT R117, R5, 0xfffffe00, RZ, 0xc0, !PT ;  /* 0xfffffe0005757812 */ /* 0x000fc600078ec0ff */
[----:B------:R3:W-:Y:S01]  /*1f90*/  @P3 LDGSTS.E.BYPASS.LTC128B.128 [R118+0x6100], [R8.64], !P4 ;  /* 0x0610000008763fae */ /* 0x0007e2000e101d4e */
[----:B-1----:R-:W-:-:S04]  /*1fa0*/  @P2 LEA R6, P0, R33, R15, 0x1 ;  /* 0x0000000f21062211 */ /* 0x002fc800078008ff */
[C-C-:B------:R-:W-:Y:S02]  /*1fb0*/  @P2 LEA.HI.X R7, R33.reuse, R16, R241.reuse, 0x1, P0 ;  /* 0x0000001021072211 */ /* 0x140fe400000f0cf1 */
[----:B------:R-:W-:Y:S02]  /*1fc0*/  LOP3.LUT P0, RZ, R32, 0x2, RZ, 0xc0, !PT ;  /* 0x0000000220ff7812 */ /* 0x000fe4000780c0ff */
[C---:B------:R-:W-:Y:S01]  /*1fd0*/  SHF.L.U64.HI R241, R33.reuse, 0x1, R241 ;  /* 0x0000000121f17819 */ /* 0x040fe200000102f1 */
[----:B------:R1:W-:Y:S01]  /*1fe0*/  @P2 LDGSTS.E.BYPASS.LTC128B.128 [R118+0x6900], [R6.64], !P4 ;  /* 0x0690000006762fae */ /* 0x0003e2000e101d4e */
[----:B------:R-:W-:-:S03]  /*1ff0*/  ISETP.GE.AND P2, PT, R33, c[0x0][0x1d4], PT ;  /* 0x0000750021007a0c */ /* 0x000fc60003f46270 */
[----:B------:R-:W0:Y:S01]  /*2000*/  LDGDEPBAR ;  /* 0x00000000000079af */ /* 0x000e220000000000 */
[C---:B------:R-:W-:Y:S02]  /*2010*/  ISETP.LT.OR P5, PT, R34.reuse, 0x11, P2 ;  /* 0x000000112200780c */ /* 0x040fe400017a1670 */
        /* <DEDUP_REMOVED lines=19> */
[C---:B------:R-:W-:Y:S01]  /*2150*/  IADD3 R0, R119.reuse, 0x3900, RZ ;  /* 0x0000390077007810 */ /* 0x040fe20007ffe0ff */
[----:B------:R-:W-:Y:S01]  /*2160*/  IMAD R233, R2, 0x2, R230 ;  /* 0x0000000202e97824 */ /* 0x000fe200078e02e6 */
[----:B------:R-:W-:Y:S01]  /*2170*/  IADD3 R234, R119, 0x3920, RZ ;  /* 0x0000392077ea7810 */ /* 0x000fe20007ffe0ff */
[----:B------:R-:W-:Y:S01]  /*2180*/  IMAD R3, R245, c[0x0][0x21c], R3 ;  /* 0x00008700f5037a24 */ /* 0x000fe200078e0203 */
[----:B------:R-:W-:Y:S01]  /*2190*/  @P0 IADD3 R234, R0, -0x20, RZ ;  /* 0xffffffe000ea0810 */ /* 0x000fe20007ffe0ff */
[----:B------:R-:W-:-:S02]  /*21a0*/  IMAD R0, R35, c[0x0][0x208], RZ ;  /* 0x0000820023007a24 */ /* 0x000fc400078e02ff */
[----:B------:R-:W-:Y:S01]  /*21b0*/  IMAD R231, R4, 0x2, R230 ;  /* 0x0000000204e77824 */ /* 0x000fe200078e02e6 */
[C---:B------:R-:W-:Y:S01]  /*21c0*/  IADD3 R240, R234.reuse, 0x800, RZ ;  /* 0x00000800eaf07810 */ /* 0x040fe20007ffe0ff */
[----:B------:R-:W-:Y:S01]  /*21d0*/  IMAD R0, R49, c[0x0][0x20c], R0 ;  /* 0x0000830031007a24 */ /* 0x000fe200078e0200 */
[----:B------:R-:W-:Y:S01]  /*21e0*/  IADD3 R239, R234, 0x1000, RZ ;  /* 0x00001000eaef7810 */ /* 0x000fe20007ffe0ff */
[----:B------:R-:W-:Y:S01]  /*21f0*/  IMAD R232, R2, 0x2, R231 ;  /* 0x0000000202e87824 */ /* 0x000fe200078e02e7 */
[C---:B------:R-:W-:Y:S01]  /*2200*/  IADD3 R238, R234.reuse, 0x1800, RZ ;  /* 0x00001800eaee7810 */ /* 0x040fe20007ffe0ff */
[----:B------:R-:W-:Y:S01]  /*2210*/  IMAD.IADD R7, R7, 0x1, R0 ;  /* 0x0000000107077824 */ /* 0x000fe200078e0200 */
[C---:B------:R-:W-:Y:S02]  /*2220*/  IADD3 R237, R234.reuse, 0x2000, RZ ;  /* 0x00002000eaed7810 */ /* 0x040fe40007ffe0ff */
[C---:B------:R-:W-:Y:S01]  /*2230*/  IADD3 R236, R234.reuse, 0x2800, RZ ;  /* 0x00002800eaec7810 */ /* 0x040fe20007ffe0ff */
[----:B------:R-:W-:Y:S01]  /*2240*/  IMAD.WIDE.U32 R6, R245, c[0x0][0x218], R6 ;  /* 0x00008600f5067a25 */ /* 0x000fe200078e0006 */
[----:B------:R-:W-:Y:S01]  /*2250*/  IADD3 R235, R234, 0x3000, RZ ;  /* 0x00003000eaeb7810 */ /* 0x000fe20007ffe0ff */
[----:B------:R-:W-:Y:S03]  /*2260*/  LDSM.16.M88.4 R28, [R119+0x3900] ;  /* 0x00390000771c783b */ /* 0x000fe60000000200 */
[----:B------:R-:W-:Y:S01]  /*2270*/  IADD3 R0, P0, R6, UR24, RZ ;  /* 0x0000001806007c10 */ /* 0x000fe2000ff1e0ff */
[----:B------:R-:W-:Y:S03]  /*2280*/  LDSM.16.M88.4 R24, [R119+0x4100] ;  /* 0x004100007718783b */ /* 0x000fe60000000200 */
[----:B------:R-:W-:Y:S01]  /*2290*/  IADD3.X R6, R7, UR8, R3, P0, !PT ;  /* 0x0000000807067c10 */ /* 0x000fe200087fe403 */
[----:B------:R-:W-:Y:S01]  /*22a0*/  LDSM.16.M88.4 R20, [R119+0x4900] ;  /* 0x004900007714783b */ /* 0x000fe20000000200 */
[----:B------:R-:W-:-:S03]  /*22b0*/  LEA R3, P0, R0, c[0x0][0x1f8], 0x1 ;  /* 0x00007e0000037a11 */ /* 0x000fc600078008ff */
[----:B------:R-:W-:Y:S01]  /*22c0*/  LDSM.16.M88.4 R16, [R119+0x5100] ;  /* 0x005100007710783b */ /* 0x000fe20000000200 */
[----:B------:R-:W-:Y:S02]  /*22d0*/  LEA.HI.X R0, R0, c[0x0][0x1fc], R6, 0x1, P0 ;  /* 0x00007f0000007a11 */ /* 0x000fe400000f0c06 */
[----:B------:R-:W-:Y:S01]  /*22e0*/  ISETP.LT.OR P0, PT, R34, 0x1, P2 ;  /* 0x000000012200780c */ /* 0x000fe20001701670 */
[----:B------:R-:W-:Y:S04]  /*22f0*/  LDSM.16.M88.4 R36, [R119+0x5900] ;  /* 0x005900007724783b */ /* 0x000fe80000000200 */
[----:B------:R-:W-:Y:S04]  /*2300*/  LDSM.16.M88.4 R40, [R119+0x6100] ;  /* 0x006100007728783b */ /* 0x000fe80000000200 */
[----:B------:R-:W-:Y:S04]  /*2310*/  LDSM.16.M88.4 R44, [R119+0x6900] ;  /* 0x00690000772c783b */ /* 0x000fe80000000200 */
[----:B--2---:R-:W-:Y:S04]  /*2320*/  LDSM.16.M88.4 R12, [R230+0x7100] ;  /* 0x00710000e60c783b */ /* 0x004fe80000000200 */
[----:B---3--:R-:W-:Y:S04]  /*2330*/  LDSM.16.M88.4 R8, [R230+0x9100] ;  /* 0x00910000e608783b */ /* 0x008fe80000000200 */
[----:B------:R-:W1:Y:S04]  /*2340*/  SHFL.IDX PT, R6, R3, RZ, 0x181f ;  /* 0x00181fff03067589 */ /* 0x000e6800000e0000 */
[----:B------:R-:W2:Y:S04]  /*2350*/  SHFL.IDX PT, R5, R0, RZ, 0x181f ;  /* 0x00181fff00057589 */ /* 0x000ea800000e0000 */
[----:B------:R-:W-:Y:S04]  /*2360*/  SHFL.IDX PT, R35, R0, 0x3, 0x181f ;  /* 0x00781f0000237f89 */ /* 0x000fe800000e0000 */
[----:B------:R-:W-:Y:S04]  /*2370*/  SHFL.IDX PT, R33, R3, 0x4, 0x181f ;  /* 0x00981f0003217f89 */ /* 0x000fe800000e0000 */
[----:B------:R-:W-:Y:S04]  /*2380*/  LDSM.16.M88.4 R84, [R234] ;  /* 0x00000000ea54783b */ /* 0x000fe80000000200 */
[----:B------:R-:W-:Y:S01]  /*2390*/  LDSM.16.M88.4 R80, [R234+0x800] ;  /* 0x00080000ea50783b */ /* 0x000fe20000000200 */
[----:B-1----:R-:W-:-:S03]  /*23a0*/  IADD3 R6, P1, R6, R242, RZ ;  /* 0x000000f206067210 */ /* 0x002fc60007f3e0ff */
[----:B------:R-:W-:Y:S02]  /*23b0*/  LDSM.16.M88.4 R76, [R234+0x1000] ;  /* 0x00100000ea4c783b */ /* 0x000fe40000000200 */
[--C-:B--2---:R-:W-:Y:S02]  /*23c0*/  IMAD.X R7, R5, 0x1, R241.reuse, P1 ;  /* 0x0000000105077824 */ /* 0x104fe400008e06f1 */
[----:B------:R-:W-:Y:S01]  /*23d0*/  LDSM.16.M88.4 R48, [R234+0x1800] ;  /* 0x00180000ea30783b */ /* 0x000fe20000000200 */
[----:B------:R-:W-:Y:S01]  /*23e0*/  LOP3.LUT P1, RZ, R32, 0x4, RZ, 0xc0, !PT ;  /* 0x0000000420ff7812 */ /* 0x000fe2000782c0ff */
[C---:B------:R-:W-:Y:S02]  /*23f0*/  HMMA.16816.F32 R168, R12.reuse, R28, RZ ;  /* 0x0000001c0ca8723c */ /* 0x040fe400000018ff */
[----:B------:R-:W-:Y:S06]  /*2400*/  SHFL.IDX PT, R5, R3, 0x6, 0x181f ;  /* 0x00d81f0003057f89 */ /* 0x000fec00000e0000 */
        /* <DEDUP_REMOVED lines=13> */
[----:B------:R-:W1:Y:S04]  /*24e0*/  SHFL.IDX PT, R12, R3, 0x1, 0x181f ;  /* 0x00381f00030c7f89 */ /* 0x000e6800000e0000 */
[----:B------:R-:W-:Y:S03]  /*24f0*/  SHFL.IDX PT, R13, R3, 0x2, 0x181f ;  /* 0x00581f00030d7f89 */ /* 0x000fe600000e0000 */
[C---:B------:R-:W-:Y:S01]  /*2500*/  HMMA.16816.F32 R108, R8.reuse, R22, RZ ;  /* 0x00000016086c723c */ /* 0x040fe200000018ff */
[----:B------:R-:W-:Y:S04]  /*2510*/  SHFL.IDX PT, R23, R0, 0x2, 0x181f ;  /* 0x00581f0000177f89 */ /* 0x000fe800000e0000 */
[----:B------:R-:W2:Y:S03]  /*2520*/  SHFL.IDX PT, R15, R0, 0x1, 0x181f ;  /* 0x00381f00000f7f89 */ /* 0x000ea600000e0000 */
[C---:B------:R-:W-:Y:S01]  /*2530*/  HMMA.16816.F32 R56, R8.reuse, R24, RZ ;  /* 0x000000180838723c */ /* 0x040fe200000018ff */
[----:B------:R-:W3:Y:S04]  /*2540*/  SHFL.IDX PT, R14, R3, 0x3, 0x181f ;  /* 0x00781f00030e7f89 */ /* 0x000ee800000e0000 */
[----:B------:R-:W-:Y:S03]  /*2550*/  SHFL.IDX PT, R22, R3, 0x5, 0x181f ;  /* 0x00b81f0003167f89 */ /* 0x000fe600000e0000 */
[C---:B------:R-:W-:Y:S01]  /*2560*/  HMMA.16816.F32 R64, R8.reuse, R16, RZ ;  /* 0x000000100840723c */ /* 0x040fe200000018ff */
[----:B------:R-:W-:Y:S07]  /*2570*/  SHFL.IDX PT, R3, R0, 0x5, 0x181f ;  /* 0x00b81f0000037f89 */ /* 0x000fee00000e0000 */
[C---:B------:R-:W-:Y:S01]  /*2580*/  HMMA.16816.F32 R104, R8.reuse, R26, RZ ;  /* 0x0000001a0868723c */ /* 0x040fe200000018ff */
[----:B------:R-:W-:Y:S07]  /*2590*/  LDSM.16.M88.4 R24, [R234+0x3000] ;  /* 0x00300000ea18783b */ /* 0x000fee0000000200 */
[C---:B------:R-:W-:Y:S01]  /*25a0*/  HMMA.16816.F32 R120, R8.reuse, R18, RZ ;  /* 0x000000120878723c */ /* 0x040fe200000018ff */
[----:B------:R-:W4:Y:S07]  /*25b0*/  LDSM.16.M88.4 R16, [R233+0x9100] ;  /* 0x00910000e910783b */ /* 0x000f2e0000000200 */
[C---:B------:R-:W-:Y:S01]  /*25c0*/  HMMA.16816.F32 R68, R8.reuse, R36, RZ ;  /* 0x000000240844723c */ /* 0x040fe200000018ff */
[----:B------:R-:W5:Y:S07]  /*25d0*/  SHFL.IDX PT, R36, R0, 0x4, 0x181f ;  /* 0x00981f0000247f89 */ /* 0x000f6e00000e0000 */
[C---:B------:R-:W-:Y:S08]  /*25e0*/  HMMA.16816.F32 R52, R8.reuse, R28, RZ ;  /* 0x0000001c0834723c */ /* 0x040ff000000018ff */
[C---:B------:R-:W-:Y:S07]  /*25f0*/  HMMA.16816.F32 R60, R8.reuse, R20, RZ ;  /* 0x00000014083c723c */ /* 0x040fee00000018ff */
[-C--:B-1----:R-:W-:Y:S01]  /*2600*/  IADD3 R20, P3, R12, R242.reuse, RZ ;  /* 0x000000f20c147210 */ /* 0x082fe20007f7e0ff */
[----:B------:R-:W-:Y:S04]  /*2610*/  HMMA.16816.F32 R92, R8, R40, RZ ;  /* 0x00000028085c723c */ /* 0x000fe800000018ff */
[----:B--2---:R-:W-:Y:S01]  /*2620*/  IMAD.X R21, R15, 0x1, R241, P3 ;  /* 0x000000010f157824 */ /* 0x004fe200018e06f1 */
[----:B---3--:R-:W-:-:S03]  /*2630*/  IADD3 R14, P3, R14, R242, RZ ;  /* 0x000000f20e0e7210 */ /* 0x008fc60007f7e0ff */
[----:B------:R-:W-:Y:S02]  /*2640*/  HMMA.16816.F32 R72, R8, R44, RZ ;  /* 0x0000002c0848723c */ /* 0x000fe400000018ff */
[----:B------:R-:W-:-:S06]  /*2650*/  IMAD.X R15, R35, 0x1, R241, P3 ;  /* 0x00000001230f7824 */ /* 0x000fcc00018e06f1 */
[C---:B------:R-:W-:Y:S01]  /*2660*/  HMMA.16816.F32 R88, R8.reuse, R30, RZ ;  /* 0x0000001e0858723c */ /* 0x040fe200000018ff */
[----:B------:R-:W-:Y:S07]  /*2670*/  LDSM.16.M88.4 R28, [R234+0x2800] ;  /* 0x00280000ea1c783b */ /* 0x000fee0000000200 */
[C---:B------:R-:W-:Y:S08]  /*2680*/  HMMA.16816.F32 R124, R8.reuse, R38, RZ ;  /* 0x00000026087c723c */ /* 0x040ff000000018ff */
[C---:B------:R-:W-:Y:S01]  /*2690*/  HMMA.16816.F32 R128, R8.reuse, R42, RZ ;  /* 0x0000002a0880723c */ /* 0x040fe200000018ff */
[----:B------:R-:W1:Y:S07]  /*26a0*/  LDSM.16.M88.4 R40, [R234+0x2000] ;  /* 0x00200000ea28783b */ /* 0x000e6e0000000200 */
[----:B------:R-:W-:Y:S01]  /*26b0*/  HMMA.16816.F32 R160, R8, R46, RZ ;  /* 0x0000002e08a0723c */ /* 0x000fe200000018ff */
[----:B------:R-:W-:Y:S04]  /*26c0*/  LDSM.16.M88.4 R8, [R233+0x7100] ;  /* 0x00710000e908783b */ /* 0x000fe80000000200 */
[----:B------:R-:W-:Y:S01]  /*26d0*/  @!PT LDS RZ, [RZ] ;  /* 0x00000000fffff984 */ /* 0x000fe20000000800 */
[----:B------:R-:W-:Y:S01]  /*26e0*/  @!PT LDS RZ, [RZ] ;  /* 0x00000000fffff984 */ /* 0x000fe20000000800 */
[----:B------:R-:W-:Y:S01]  /*26f0*/  @!PT LDS RZ, [RZ] ;  /* 0x00000000fffff984 */ /* 0x000fe20000000800 */
[----:B------:R2:W-:Y:S01]  /*2700*/  LDGSTS.E.BYPASS.LTC128B.128 [R118+0x100], [R6.64], !P0 ;  /* 0x0010000006767fae */ /* 0x0005e2000c101d4e */
[----:B------:R-:W-:-:S02]  /*2710*/  IADD3 R12, P0, R13, R242, RZ ;  /* 0x000000f20d0c7210 */ /* 0x000fc40007f1e0ff */
[C---:B----4-:R-:W-:Y:S01]  /*2720*/  HMMA.16816.F32 R44, R16.reuse, R24, R72 ;  /* 0x00000018102c723c */ /* 0x050fe20000001848 */
[----:B------:R3:W-:Y:S01]  /*2730*/  LDGSTS.E.BYPASS.LTC128B.128 [R118+0x900], [R20.64], !P5 ;  /* 0x0090000014767fae */ /* 0x0007e2000e901d4e */
[C---:B------:R-:W-:Y:S01]  /*2740*/  ISETP.LT.OR P5, PT, R34.reuse, 0x41, P2 ;  /* 0x000000412200780c */ /* 0x040fe200017a1670 */
[----:B------:R-:W-:Y:S01]  /*2750*/  IMAD.X R13, R23, 0x1, R241, P0 ;  /* 0x00000001170d7824 */ /* 0x000fe200000e06f1 */
[----:B------:R-:W-:Y:S01]  /*2760*/  ISETP.LT.OR P0, PT, R34, 0x21, P2 ;  /* 0x000000212200780c */ /* 0x000fe20001701670 */
[----:B------:R4:W1:Y:S03]  /*2770*/  SHFL.IDX PT, R23, R0, 0x6, 0x181f ;  /* 0x00d81f0000177f89 */ /* 0x00086600000e0000 */
[C---:B------:R-:W-:Y:S08]  /*2780*/  HMMA.16816.F32 R220, R16.reuse, R82, R104 ;  /* 0x0000005210dc723c */ /* 0x040ff00000001868 */
[----:B------:R-:W-:Y:S01]  /*2790*/  HMMA.16816.F32 R212, R16, R78, R108 ;  /* 0x0000004e10d4723c */ /* 0x000fe2000000186c */
[----:B------:R1:W-:Y:S04]  /*27a0*/  LDGSTS.E.BYPASS.LTC128B.128 [R118+0x1100], [R12.64], !P0 ;  /* 0x011000000c767fae */ /* 0x0003e8000c101d4e */
[----:B------:R3:W-:Y:S01]  /*27b0*/  LDGSTS.E.BYPASS.LTC128B.128 [R118+0x1900], [R14.64], !P6 ;  /* 0x019000000e767fae */ /* 0x0007e2000f101d4e */
[----:B--2---:R-:W-:-:S02]  /*27c0*/  IADD3 R6, P3, R33, R242, RZ ;  /* 0x000000f221067210 */ /* 0x004fc40007f7e0ff */
[C---:B------:R-:W-:Y:S01]  /*27d0*/  HMMA.16816.F32 R132, R16.reuse, R80, R56 ;  /* 0x000000501084723c */ /* 0x040fe20000001838 */
[----:B----4-:R-:W-:Y:S02]  /*27e0*/  IMAD.MOV.U32 R0, RZ, RZ, 0x40 ;  /* 0x00000040ff007424 */ /* 0x010fe400078e00ff */
[----:B-----5:R-:W-:Y:S01]  /*27f0*/  IMAD.X R7, R36, 0x1, R241, P3 ;  /* 0x0000000124077824 */ /* 0x020fe200018e06f1 */
[C---:B------:R-:W-:Y:S02]  /*2800*/  ISETP.LT.OR P3, PT, R34.reuse, 0x51, P2 ;  /* 0x000000512200780c */ /* 0x040fe40001761670 */
[----:B------:R-:W-:Y:S02]  /*2810*/  ISETP.LT.OR P2, PT, R34, 0x61, P2 ;  /* 0x000000612200780c */ /* 0x000fe40001741670 */
[----:B------:R-:W-:Y:S01]  /*2820*/  HMMA.16816.F32 R36, R16, R86, R88 ;  /* 0x000000561024723c */ /* 0x000fe20000001858 */
[----:B------:R-:W-:Y:S01]  /*2830*/  SEL R0, R0, 0xffffffc0, !P1 ;  /* 0xffffffc000007807 */ /* 0x000fe20004800000 */
[----:B------:R2:W-:Y:S01]  /*2840*/  LDGSTS.E.BYPASS.LTC128B.128 [R118+0x2100], [R6.64], !P5 ;  /* 0x0210000006767fae */ /* 0x0005e2000e901d4e */
[----:B------:R-:W-:-:S03]  /*2850*/  ISETP.GT.AND P5, PT, R248, 0x6f, PT ;  /* 0x0000006ff800780c */ /* 0x000fc60003fa4270 */
[----:B------:R-:W-:Y:S02]  /*2860*/  IMAD.IADD R229, R119, 0x1, R0 ;  /* 0x0000000177e57824 */ /* 0x000fe400078e0200 */
[----:B------:R-:W-:Y:S01]  /*2870*/  HMMA.16816.F32 R108, R16, R50, R120 ;  /* 0x00000032106c723c */ /* 0x000fe20000001878 */
[----:B------:R-:W-:Y:S01]  /*2880*/  IMAD.IADD R228, R0, 0x1, R234 ;  /* 0x0000000100e47824 */ /* 0x000fe200078e02ea */
[----:B-1----:R-:W-:Y:S02]  /*2890*/  IADD3 R12, P0, R22, R242, RZ ;  /* 0x000000f2160c7210 */ /* 0x002fe40007f1e0ff */
[----:B------:R-:W-:-:S03]  /*28a0*/  LOP3.LUT R0, R116, R117, RZ, 0xfc, !PT ;  /* 0x0000007574007212 */ /* 0x000fc600078efcff */
[--C-:B------:R-:W-:Y:S01]  /*28b0*/  IMAD.X R13, R3, 0x1, R241.reuse, P0 ;  /* 0x00000001030d7824 */ /* 0x100fe200000e06f1 */
[----:B---3--:R-:W-:Y:S01]  /*28c0*/  IADD3 R14, P0, R5, R242, RZ ;  /* 0x000000f2050e7210 */ /* 0x008fe20007f1e0ff */
[C---:B------:R-:W-:Y:S01]  /*28d0*/  HMMA.16816.F32 R104, R16.reuse, R42, R124 ;  /* 0x0000002a1068723c */ /* 0x040fe2000000187c */
[----:B------:R-:W-:Y:S02]  /*28e0*/  IADD3 R3, R118, 0x100, RZ ;  /* 0x0000010076037810 */ /* 0x000fe40007ffe0ff */
[----:B------:R1:W-:Y:S01]  /*28f0*/  LDGSTS.E.BYPASS.LTC128B.128 [R118+0x2900], [R12.64], !P3 ;  /* 0x029000000c767fae */ /* 0x0003e2000d901d4e */
[----:B------:R-:W-:Y:S01]  /*2900*/  IMAD.X R15, R23, 0x1, R241, P0 ;  /* 0x00000001170f7824 */ /* 0x000fe200000e06f1 */
[----:B------:R-:W-:Y:S02]  /*2910*/  PLOP3.LUT P0, PT, PT, PT, UP0, 0x80, 0x0 ;  /* 0x000000000000781c */ /* 0x000fe40003f0f008 */
[----:B------:R-:W-:Y:S01]  /*2920*/  STL [R1+0x14], R3 ;  /* 0x0000140301007387 */ /* 0x000fe20000100800 */
[C---:B------:R-:W-:Y:S03]  /*2930*/  HMMA.16816.F32 R136, R16.reuse, R84, R52 ;  /* 0x000000541088723c */ /* 0x040fe60000001834 */
[----:B------:R1:W-:Y:S04]  /*2940*/  LDGSTS.E.BYPASS.LTC128B.128 [R118+0x3100], [R14.64], !P2 ;  /* 0x031000000e767fae */ /* 0x0003e8000d101d4e */
[----:B------:R-:W-:Y:S01]  /*2950*/  LDSM.16.M88.4 R20, [R231+0x9100] ;  /* 0x00910000e714783b */ /* 0x000fe20000000200 */
[C---:B------:R-:W-:Y:S03]  /*2960*/  HMMA.16816.F32 R112, R16.reuse, R76, R60 ;  /* 0x0000004c1070723c */ /* 0x040fe6000000183c */
[----:B------:R-:W3:Y:S04]  /*2970*/  LDSM.16.M88.4 R72, [R229+0x3900] ;  /* 0x00390000e548783b */ /* 0x000ee80000000200 */
[----:B------:R-:W4:Y:S01]  /*2980*/  LDSM.16.M88.4 R88, [R229+0x6900] ;  /* 0x00690000e558783b */ /* 0x000f220000000200 */
[C---:B------:R-:W-:Y:S03]  /*2990*/  HMMA.16816.F32 R100, R16.reuse, R48, R64 ;  /* 0x000000301064723c */ /* 0x040fe60000001840 */
[----:B------:R-:W5:Y:S04]  /*29a0*/  LDSM.16.M88.4 R56, [R229+0x5900] ;  /* 0x00590000e538783b */ /* 0x000f680000000200 */
[----:B------:R-:W2:Y:S01]  /*29b0*/  LDSM.16.M88.4 R60, [R229+0x5100] ;  /* 0x00510000e53c783b */ /* 0x000ea20000000200 */
[C---:B------:R-:W-:Y:S03]  /*29c0*/  HMMA.16816.F32 R96, R16.reuse, R40, R68 ;  /* 0x000000281060723c */ /* 0x040fe60000001844 */
[----:B------:R-:W2:Y:S04]  /*29d0*/  LDSM.16.M88.4 R52, [R229+0x6100] ;  /* 0x00610000e534783b */ /* 0x000ea80000000200 */
[----:B------:R-:W-:Y:S01]  /*29e0*/  LDSM.16.M88.4 R68, [R229+0x4100] ;  /* 0x00410000e544783b */ /* 0x000fe20000000200 */
[C---:B------:R-:W-:Y:S03]  /*29f0*/  HMMA.16816.F32 R92, R16.reuse, R28, R92 ;  /* 0x0000001c105c723c */ /* 0x040fe6000000185c */
[----:B------:R-:W-:Y:S04]  /*2a00*/  LDSM.16.M88.4 R64, [R229+0x4900] ;  /* 0x00490000e540783b */ /* 0x000fe80000000200 */
[----:B-1----:R-:W-:Y:S01]  /*2a10*/  LDSM.16.M88.4 R12, [R232+0x7100] ;  /* 0x00710000e80c783b */ /* 0x002fe20000000200 */
[C---:B------:R-:W-:Y:S03]  /*2a20*/  HMMA.16816.F32 R124, R16.reuse, R30, R128 ;  /* 0x0000001e107c723c */ /* 0x040fe60000001880 */
[----:B------:R-:W-:Y:S04]  /*2a30*/  LDSM.16.M88.4 R32, [R228+0x2000] ;  /* 0x00200000e420783b */ /* 0x000fe80000000200 */
[----:B------:R-:W0:Y:S01]  /*2a40*/  LDGDEPBAR ;  /* 0x00000000000079af */ /* 0x000e220000000000 */
[----:B------:R-:W-:Y:S03]  /*2a50*/  HMMA.16816.F32 R120, R16, R26, R160 ;  /* 0x0000001a1078723c */ /* 0x000fe600000018a0 */
[----:B------:R-:W1:Y:S05]  /*2a60*/  LDSM.16.M88.4 R16, [R231+0x7100] ;  /* 0x00710000e710783b */ /* 0x000e6a0000000200 */
[C---:B------:R-:W-:Y:S08]  /*2a70*/  HMMA.16816.F32 R128, R8.reuse, R84, R168 ;  /* 0x000000540880723c */ /* 0x040ff000000018a8 */
[C---:B------:R-:W-:Y:S08]  /*2a80*/  HMMA.16816.F32 R192, R8.reuse, R80, R192 ;  /* 0x0000005008c0723c */ /* 0x040ff000000018c0 */
[C---:B------:R-:W-:Y:S08]  /*2a90*/  HMMA.16816.F32 R84, R8.reuse, R86, R224 ;  /* 0x000000560854723c */ /* 0x040ff000000018e0 */
[C---:B------:R-:W-:Y:S08]  /*2aa0*/  HMMA.16816.F32 R196, R8.reuse, R76, R164 ;  /* 0x0000004c08c4723c */ /* 0x040ff000000018a4 */
        /* <DEDUP_REMOVED lines=8> */
[C---:B------:R-:W-:Y:S08]  /*2b30*/  HMMA.16816.F32 R208, R8.reuse, R28, R148 ;  /* 0x0000001c08d0723c */ /* 0x040ff00000001894 */
[C---:B------:R-:W-:Y:S08]  /*2b40*/  HMMA.16816.F32 R216, R8.reuse, R24, R140 ;  /* 0x0000001808d8723c */ /* 0x040ff0000000188c */
[C---:B------:R-:W-:Y:S01]  /*2b50*/  HMMA.16816.F32 R188, R8.reuse, R30, R188 ;  /* 0x0000001e08bc723c */ /* 0x040fe200000018bc */
[----:B------:R-:W-:Y:S07]  /*2b60*/  LDSM.16.M88.4 R28, [R228+0x2800] ;  /* 0x00280000e41c783b */ /* 0x000fee0000000200 */
[----:B------:R-:W-:Y:S01]  /*2b70*/  HMMA.16816.F32 R184, R8, R26, R144 ;  /* 0x0000001a08b8723c */ /* 0x000fe20000001890 */
[----:B------:R-:W-:Y:S04]  /*2b80*/  LDSM.16.M88.4 R8, [R232+0x9100] ;  /* 0x00910000e808783b */ /* 0x000fe80000000200 */
[----:B------:R-:W-:Y:S03]  /*2b90*/  LDSM.16.M88.4 R24, [R228+0x3000] ;  /* 0x00300000e418783b */ /* 0x000fe60000000200 */
[C---:B---3--:R-:W-:Y:S01]  /*2ba0*/  HMMA.16816.F32 R144, R20.reuse, R74, R36 ;  /* 0x0000004a1490723c */ /* 0x048fe20000001824 */
[----:B------:R-:W3:Y:S07]  /*2bb0*/  LDSM.16.M88.4 R36, [R228+0x1800] ;  /* 0x00180000e424783b */ /* 0x000eee0000000200 */
[----:B----4-:R-:W-:Y:S01]  /*2bc0*/  HMMA.16816.F32 R148, R20, R88, R44 ;  /* 0x000000581494723c */ /* 0x010fe2000000182c */
[----:B------:R-:W4:Y:S01]  /*2bd0*/  LDSM.16.M88.4 R44, [R228+0x800] ;  /* 0x00080000e42c783b */ /* 0x000f220000000200 */
[----:B------:R-:W-:-:S06]  /*2be0*/  DEPBAR.LE SB0, 0x0 ;  /* 0x000080000000791a */ /* 0x000fcc0000000000 */
[C---:B-----5:R-:W-:Y:S08]  /*2bf0*/  HMMA.16816.F32 R156, R20.reuse, R56, R96 ;  /* 0x00000038149c723c */ /* 0x060ff00000001860 */
[C---:B--2---:R-:W-:Y:S08]  /*2c00*/  HMMA.16816.F32 R160, R20.reuse, R60, R100 ;  /* 0x0000003c14a0723c */ /* 0x044ff00000001864 */
[----:B------:R-:W-:Y:S08]  /*2c10*/  HMMA.16816.F32 R152, R20, R52, R92 ;  /* 0x000000341498723c */ /* 0x000ff0000000185c */
[----:B-1----:R-:W-:Y:S08]  /*2c20*/  HMMA.16816.F32 R96, R16, R74, R84 ;  /* 0x0000004a1060723c */ /* 0x002ff00000001854 */
[C---:B------:R-:W-:Y:S08]  /*2c30*/  HMMA.16816.F32 R180, R20.reuse, R72, R136 ;  /* 0x0000004814b4723c */ /* 0x040ff00000001888 */
[C---:B------:R-:W-:Y:S08]  /*2c40*/  HMMA.16816.F32 R172, R20.reuse, R68, R132 ;  /* 0x0000004414ac723c */ /* 0x040ff00000001884 */
[----:B------:R-:W-:Y:S08]  /*2c50*/  HMMA.16816.F32 R140, R20, R70, R220 ;  /* 0x00000046148c723c */ /* 0x000ff000000018dc */
        /* <DEDUP_REMOVED lines=12> */
[----:B------:R-:W-:Y:S08]  /*2d20*/  HMMA.16816.F32 R60, R16, R58, R176 ;  /* 0x0000003a103c723c */ /* 0x000ff000000018b0 */
[C---:B------:R-:W-:Y:S08]  /*2d30*/  HMMA.16816.F32 R108, R20.reuse, R54, R124 ;  /* 0x00000036146c723c */ /* 0x040ff0000000187c */
[----:B------:R-:W-:Y:S08]  /*2d40*/  HMMA.16816.F32 R104, R20, R90, R120 ;  /* 0x0000005a1468723c */ /* 0x000ff00000001878 */
[C---:B------:R-:W-:Y:S08]  /*2d50*/  HMMA.16816.F32 R56, R16.reuse, R52, R208 ;  /* 0x000000341038723c */ /* 0x040ff000000018d0 */
[C---:B------:R-:W-:Y:S08]  /*2d60*/  HMMA.16816.F32 R52, R16.reuse, R54, R188 ;  /* 0x000000361034723c */ /* 0x040ff000000018bc */
[C---:B------:R-:W-:Y:S08]  /*2d70*/  HMMA.16816.F32 R20, R16.reuse, R88, R216 ;  /* 0x000000581014723c */ /* 0x040ff000000018d8 */
[----:B------:R-:W-:Y:S08]  /*2d80*/  HMMA.16816.F32 R16, R16, R90, R184 ;  /* 0x0000005a1010723c */ /* 0x000ff000000018b8 */
[C---:B---3--:R-:W-:Y:S08]  /*2d90*/  HMMA.16816.F32 R160, R8.reuse, R36, R160 ;  /* 0x0000002408a0723c */ /* 0x048ff000000018a0 */
[----:B------:R-:W-:Y:S08]  /*2da0*/  HMMA.16816.F32 R132, R8, R38, R132 ;  /* 0x000000260884723c */ /* 0x000ff00000001884 */
[C---:B------:R-:W-:Y:S08]  /*2db0*/  HMMA.16816.F32 R72, R12.reuse, R36, R72 ;  /* 0x000000240c48723c */ /* 0x040ff00000001848 */
[C---:B------:R-:W-:Y:S08]  /*2dc0*/  HMMA.16816.F32 R68, R12.reuse, R38, R68 ;  /* 0x000000260c44723c */ /* 0x040ff00000001844 */
[----:B------:R-:W-:Y:S08]  /*2dd0*/  HMMA.16816.F32 R36, R12, R24, R20 ;  /* 0x000000180c24723c */ /* 0x000ff00000001814 */
[C---:B------:R-:W-:Y:S08]  /*2de0*/  HMMA.16816.F32 R180, R8.reuse, R48, R180 ;  /* 0x0000003008b4723c */ /* 0x040ff000000018b4 */
[C---:B------:R-:W-:Y:S08]  /*2df0*/  HMMA.16816.F32 R144, R8.reuse, R50, R144 ;  /* 0x000000320890723c */ /* 0x040ff00000001890 */
[C---:B----4-:R-:W-:Y:S08]  /*2e00*/  HMMA.16816.F32 R172, R8.reuse, R44, R172 ;  /* 0x0000002c08ac723c */ /* 0x050ff000000018ac */
        /* <DEDUP_REMOVED lines=21> */
[----:B------:R-:W-:Y:S07]  /*2f60*/  @!P0 BRA `(.L_x_658) ;  /* 0x0000041000008947 */ /* 0x000fee0003800000 */
[----:B------:R-:W-:Y:S01]  /*2f70*/  IMAD.U32 R3, RZ, RZ, UR11 ;  /* 0x0000000bff037e24 */ /* 0x000fe2000f8e00ff */
[----:B------:R-:W-:Y:S01]  /*2f80*/  PLOP3.LUT P1, PT, PT, PT, UP2, 0x80, 0x0 ;  /* 0x000000000000781c */ /* 0x000fe20003f2f028 */
[----:B------:R-:W-:Y:S01]  /*2f90*/  IMAD.MOV.U32 R245, RZ, RZ, RZ ;  /* 0x000000fffff57224 */ /* 0x000fe200078e00ff */
[----:B------:R-:W-:-:S02]  /*2fa0*/  PLOP3.LUT P0, PT, PT, PT, UP2, 0x80, 0x0 ;  /* 0x000000000000781c */ /* 0x000fc40003f0f028 */
        /* <DEDUP_REMOVED lines=25> */
[----:B------:R-:W-:Y:S03]  /*3140*/  SHFL.IDX PT, R10, R5, 0x2, 0x181f ;  /* 0x00581f00050a7f89 */ /* 0x000fe600000e0000 */
[----:B------:R-:W-:Y:S01]  /*3150*/  LEA.HI.X R3, R3, c[0x0][0x1cc], R6, 0x1, P0 ;  /* 0x0000730003037a11 */ /* 0x000fe200000f0c06 */
[----:B------:R-:W1:Y:S04]  /*3160*/  SHFL.IDX PT, R7, R5, RZ, 0x181f ;  /* 0x00181fff05077589 */ /* 0x000e6800000e0000 */
[----:B------:R-:W2:Y:S04]  /*3170*/  SHFL.IDX PT, R6, R5, 0x1, 0x181f ;  /* 0x00381f0005067f89 */ /* 0x000ea800000e0000 */
[----:B------:R-:W3:Y:S04]  /*3180*/  SHFL.IDX PT, R9, R3, RZ, 0x181f ;  /* 0x00181fff03097589 */ /* 0x000ee800000e0000 */
[----:B------:R-:W4:Y:S04]  /*3190*/  SHFL.IDX PT, R11, R3, 0x1, 0x181f ;  /* 0x00381f00030b7f89 */ /* 0x000f2800000e0000 */
[----:B------:R-:W5:Y:S04]  /*31a0*/  SHFL.IDX PT, R12, R5, 0x3, 0x181f ;  /* 0x00781f00050c7f89 */ /* 0x000f6800000e0000 */
[----:B------:R-:W5:Y:S04]  /*31b0*/  SHFL.IDX PT, R13, R5, 0x4, 0x181f ;  /* 0x00981f00050d7f89 */ /* 0x000f6800000e0000 */
[----:B------:R-:W5:Y:S01]  /*31c0*/  SHFL.IDX PT, R15, R3, 0x2, 0x181f ;  /* 0x00581f00030f7f89 */ /* 0x000f6200000e0000 */
[----:B-1----:R-:W-:-:S03]  /*31d0*/  IADD3 R8, P1, R7, R242, RZ ;  /* 0x000000f207087210 */ /* 0x002fc60007f3e0ff */
[----:B------:R-:W-:Y:S01]  /*31e0*/  SHFL.IDX PT, R16, R5, 0x5, 0x181f ;  /* 0x00b81f0005107f89 */ /* 0x000fe200000e0000 */
[----:B--2---:R-:W-:-:S03]  /*31f0*/  IADD3 R6, P0, R6, R242, RZ ;  /* 0x000000f206067210 */ /* 0x004fc60007f1e0ff */
[----:B------:R-:W-:Y:S01]  /*3200*/  SHFL.IDX PT, R5, R5, 0x6, 0x181f ;  /* 0x00d81f0005057f89 */ /* 0x000fe200000e0000 */
[----:B---3--:R-:W-:-:S03]  /*3210*/  IMAD.X R9, R9, 0x1, R241, P1 ;  /* 0x0000000109097824 */ /* 0x008fc600008e06f1 */
[----:B------:R-:W1:Y:S01]  /*3220*/  SHFL.IDX PT, R19, R3, 0x3, 0x181f ;  /* 0x00781f0003137f89 */ /* 0x000e6200000e0000 */
[----:B----4-:R-:W-:Y:S01]  /*3230*/  IMAD.X R7, R11, 0x1, R241, P0 ;  /* 0x000000010b077824 */ /* 0x010fe200000e06f1 */
[-C--:B------:R-:W-:Y:S02]  /*3240*/  IADD3 R14, P0, R10, R242.reuse, RZ ;  /* 0x000000f20a0e7210 */ /* 0x080fe40007f1e0ff */
[----:B------:R-:W2:Y:S01]  /*3250*/  SHFL.IDX PT, R18, R3, 0x4, 0x181f ;  /* 0x00981f0003127f89 */ /* 0x000ea200000e0000 */
[----:B-----5:R-:W-:-:S03]  /*3260*/  IADD3 R12, P3, R12, R242, RZ ;  /* 0x000000f20c0c7210 */ /* 0x020fc60007f7e0ff */
[----:B------:R-:W3:Y:S01]  /*3270*/  SHFL.IDX PT, R17, R3, 0x5, 0x181f ;  /* 0x00b81f0003117f89 */ /* 0x000ee200000e0000 */
[----:B------:R-:W-:-:S03]  /*3280*/  IADD3 R10, P2, R13, R242, RZ ;  /* 0x000000f20d0a7210 */ /* 0x000fc60007f5e0ff */
[----:B------:R-:W4:Y:S01]  /*3290*/  SHFL.IDX PT, R3, R3, 0x6, 0x181f ;  /* 0x00d81f0003037f89 */ /* 0x000f2200000e0000 */
[----:B------:R-:W-:-:S03]  /*32a0*/  IMAD.X R15, R15, 0x1, R241, P0 ;  /* 0x000000010f0f7824 */ /* 0x000fc600000e06f1 */
[----:B------:R5:W-:Y:S04]  /*32b0*/  LDGSTS.E.BYPASS.LTC128B.128 [R118+0x3900], [R8.64], !P4 ;  /* 0x0390000008767fae */ /* 0x000be8000e101d4e */
[----:B------:R3:W-:Y:S01]  /*32c0*/  LDGSTS.E.BYPASS.LTC128B.128 [R118+0x4100], [R6.64], !P4 ;  /* 0x0410000006767fae */ /* 0x0007e2000e101d4e */
[----:B-1----:R-:W-:-:S03]  /*32d0*/  IMAD.X R13, R19, 0x1, R241, P3 ;  /* 0x00000001130d7824 */ /* 0x002fc600018e06f1 */
[----:B------:R1:W-:Y:S01]  /*32e0*/  LDGSTS.E.BYPASS.LTC128B.128 [R118+0x4900], [R14.64], !P4 ;  /* 0x049000000e767fae */ /* 0x0003e2000e101d4e */
[----:B--2---:R-:W-:-:S03]  /*32f0*/  IMAD.X R11, R18, 0x1, R241, P2 ;  /* 0x00000001120b7824 */ /* 0x004fc600010e06f1 */
[----:B------:R1:W-:Y:S04]  /*3300*/  LDGSTS.E.BYPASS.LTC128B.128 [R118+0x5100], [R12.64], !P4 ;  /* 0x051000000c767fae */ /* 0x0003e8000e101d4e */
[----:B------:R1:W-:Y:S01]  /*3310*/  LDGSTS.E.BYPASS.LTC128B.128 [R118+0x5900], [R10.64], !P4 ;  /* 0x059000000a767fae */ /* 0x0003e2000e101d4e */
[-C--:B-----5:R-:W-:Y:S02]  /*3320*/  IADD3 R8, P1, R16, R242.reuse, RZ ;  /* 0x000000f210087210 */ /* 0x0a0fe40007f3e0ff */
[----:B---3--:R-:W-:-:S03]  /*3330*/  IADD3 R6, P0, R5, R242, RZ ;  /* 0x000000f205067210 */ /* 0x008fc60007f1e0ff */
[--C-:B------:R-:W-:Y:S02]  /*3340*/  IMAD.X R9, R17, 0x1, R241.reuse, P1 ;  /* 0x0000000111097824 */ /* 0x100fe400008e06f1 */
[----:B----4-:R-:W-:-:S03]  /*3350*/  IMAD.X R7, R3, 0x1, R241, P0 ;  /* 0x0000000103077824 */ /* 0x010fc600000e06f1 */
[----:B------:R1:W-:Y:S04]  /*3360*/  LDGSTS.E.BYPASS.LTC128B.128 [R118+0x6100], [R8.64], !P4 ;  /* 0x0610000008767fae */ /* 0x0003e8000e101d4e */
[----:B------:R1:W-:Y:S02]  /*3370*/  LDGSTS.E.BYPASS.LTC128B.128 [R118+0x6900], [R6.64], !P4 ;  /* 0x0690000006767fae */ /* 0x0003e4000e101d4e */
.L_x_658:
[----:B------:R-:W-:Y:S01]  /*3380*/  FMUL.FTZ R3, R69, c[0x0][0x320] ;  /* 0x0000c80045037a20 */ /* 0x000fe20000410000 */
[----:B------:R-:W-:Y:S01]  /*3390*/  LOP3.LUT R5, R244, 0xffffffe0, RZ, 0xc0, !PT ;  /* 0xffffffe0f4057812 */ /* 0x000fe200078ec0ff */
[----:B-1----:R-:W-:Y:S01]  /*33a0*/  FMUL.FTZ R8, R182, c[0x0][0x320] ;  /* 0x0000c800b6087a20 */ /* 0x002fe20000410000 */
[----:B------:R-:W-:Y:S01]  /*33b0*/  SHF.R.S32.HI R7, RZ, 0x1f, R243 ;  /* 0x0000001fff077819 */ /* 0x000fe200000114f3 */
[----:B------:R1:W-:Y:S01]  /*33c0*/  MUFU.TANH R124, R3 ;  /* 0x00000003007c7308 */ /* 0x0003e20000002400 */
[----:B------:R-:W-:Y:S01]  /*33d0*/  LEA.HI R6, R247, R246, RZ, 0x2 ;  /* 0x000000f6f7067211 */ /* 0x000fe200078f10ff */
[----:B------:R-:W-:Y:S01]  /*33e0*/  IMAD.IADD R5, R246, 0x1, -R5 ;  /* 0x00000001f6057824 */ /* 0x000fe200078e0a05 */
[----:B------:R-:W-:Y:S01]  /*33f0*/  PLOP3.LUT P1, PT, PT, PT, UP1, 0x80, 0x0 ;  /* 0x000000000000781c */ /* 0x000fe20003f2f018 */
[----:B------:R-:W-:Y:S01]  /*3400*/  FMUL.FTZ R33, R54, c[0x0][0x320] ;  /* 0x0000c80036217a20 */ /* 0x000fe20000410000 */
[----:B------:R-:W-:Y:S01]  /*3410*/  LOP3.LUT R6, R6, 0xfffffffc, RZ, 0xc0, !PT ;  /* 0xfffffffc06067812 */ /* 0x000fe200078ec0ff */
[----:B------:R-:W-:Y:S01]  /*3420*/  FMUL.FTZ R48, R23, c[0x0][0x320] ;  /* 0x0000c80017307a20 */ /* 0x000fe20000410000 */
[----:B------:R-:W-:Y:S01]  /*3430*/  PLOP3.LUT P0, PT, PT, PT, UP1, 0x80, 0x0 ;  /* 0x000000000000781c */ /* 0x000fe20003f0f018 */
[----:B------:R-:W-:Y:S01]  /*3440*/  MUFU.TANH R31, R8 ;  /* 0x00000008001f7308 */ /* 0x000fe20000002400 */
[----:B------:R-:W-:Y:S01]  /*3450*/  FMUL.FTZ R10, R148, c[0x0][0x320] ;  /* 0x0000c800940a7a20 */ /* 0x000fe20000410000 */
[----:B------:R-:W-:Y:S01]  /*3460*/  ULDC.64 UR4, c[0x0][0x2c8] ;  /* 0x0000b20000047ab9 */ /* 0x000fe20000000a00 */
[----:B------:R-:W-:Y:S01]  /*3470*/  IMAD.IADD R6, R246, 0x1, -R6 ;  /* 0x00000001f6067824 */ /* 0x000fe200078e0a06 */
[----:B------:R-:W-:Y:S01]  /*3480*/  UIMAD.WIDE.U32 UR26, UR10, UR4, URZ ;  /* 0x000000040a1a72a5 */ /* 0x000fe2000f8e003f */
[----:B------:R-:W-:Y:S01]  /*3490*/  FMUL.FTZ R29, R86, c[0x0][0x320] ;  /* 0x0000c800561d7a20 */ /* 0x000fe20000410000 */
[----:B------:R-:W-:Y:S01]  /*34a0*/  UIADD3 UR6, UR6, -0x2, URZ ;  /* 0xfffffffe06067890 */ /* 0x000fe2000fffe03f */
[----:B------:R-:W-:Y:S01]  /*34b0*/  FMUL.FTZ R30, R59, c[0x0][0x320] ;  /* 0x0000c8003b1e7a20 */ /* 0x000fe20000410000 */
[----:B------:R2:W-:Y:S01]  /*34c0*/  MUFU.TANH R28, R10 ;  /* 0x0000000a001c7308 */ /* 0x0005e20000002400 */
[----:B-1----:R-:W-:Y:S01]  /*34d0*/  FMUL.FTZ R3, R100, c[0x0][0x320] ;  /* 0x0000c80064037a20 */ /* 0x002fe20000410000 */
[----:B------:R-:W-:Y:S01]  /*34e0*/  UMOV UR4, URZ ;  /* 0x0000003f00047c82 */ /* 0x000fe20008000000 */
[----:B------:R-:W-:Y:S01]  /*34f0*/  FMUL.FTZ R35, R55, c[0x0][0x320] ;  /* 0x0000c80037237a20 */ /* 0x000fe20000410000 */
[----:B------:R-:W0:Y:S01]  /*3500*/  LDGDEPBAR ;  /* 0x00000000000079af */ /* 0x000e220000000000 */
[----:B------:R-:W-:-:S02]  /*3510*/  FMUL.FTZ R39, R39, c[0x0][0x320] ;  /* 0x0000c80027277a20 */ /* 0x000fc40000410000 */
[----:B------:R-:W-:Y:S01]  /*3520*/  IMAD.SHL.U32 R224, R0, 0x2, RZ ;  /* 0x0000000200e07824 */ /* 0x000fe200078e00ff */
[----:B------:R1:W3:Y:S03]  /*3530*/  MUFU.TANH R123, R3 ;  /* 0x00000003007b7308 */ /* 0x0002e60000002400 */
[--C-:B------:R-:W-:Y:S02]  /*3540*/  IMAD R225, R4, 0x2, R224.reuse ;  /* 0x0000000204e17824 */ /* 0x100fe400078e02e0 */
[C---:B------:R-:W-:Y:S02]  /*3550*/  IMAD R227, R2.reuse, 0x2, R224 ;  /* 0x0000000202e37824 */ /* 0x040fe400078e02e0 */
[----:B------:R-:W-:Y:S02]  /*3560*/  IMAD R226, R2, 0x2, R225 ;  /* 0x0000000202e27824 */ /* 0x000fe400078e02e1 */
[----:B--2---:R-:W-:-:S04]  /*3570*/  FMUL.FTZ R10, R149, c[0x0][0x320] ;  /* 0x0000c800950a7a20 */ /* 0x004fc80000410000 */
[----:B------:R2:W-:Y:S01]  /*3580*/  MUFU.TANH R24, R10 ;  /* 0x0000000a00187308 */ /* 0x0005e20000002400 */
[----:B-1----:R-:W-:-:S07]  /*3590*/  FMUL.FTZ R3, R101, c[0x0][0x320] ;  /* 0x0000c80065037a20 */ /* 0x002fce0000410000 */
[----:B------:R1:W4:Y:S01]  /*35a0*/  MUFU.TANH R18, R3 ;  /* 0x0000000300127308 */ /* 0x0003220000002400 */
[----:B--2---:R-:W-:-:S07]  /*35b0*/  FMUL.FTZ R10, R107, c[0x0][0x320] ;  /* 0x0000c8006b0a7a20 */ /* 0x004fce0000410000 */
[----:B------:R-:W-:Y:S01]  /*35c0*/  MUFU.TANH R10, R10 ;  /* 0x0000000a000a7308 */ /* 0x000fe20000002400 */
[----:B-1----:R-:W-:-:S07]  /*35d0*/  FMUL.FTZ R3, R96, c[0x0][0x320] ;  /* 0x0000c80060037a20 */ /* 0x002fce0000410000 */
[----:B------:R1:W-:Y:S02]  /*35e0*/  MUFU.TANH R19, R3 ;  /* 0x0000000300137308 */ /* 0x0003e40000002400 */
[----:B-1----:R-:W-:-:S06]  /*35f0*/  FMUL.FTZ R3, R97, c[0x0][0x320] ;  /* 0x0000c80061037a20 */ /* 0x002fcc0000410000 */
[----:B------:R1:W-:Y:S02]  /*3600*/  MUFU.TANH R122, R3 ;  /* 0x00000003007a7308 */ /* 0x0003e40000002400 */
[----:B-1----:R-:W-:-:S06]  /*3610*/  FMUL.FTZ R3, R92, c[0x0][0x320] ;  /* 0x0000c8005c037a20 */ /* 0x002fcc0000410000 */
[----:B------:R1:W2:Y:S02]  /*3620*/  MUFU.TANH R121, R3 ;  /* 0x0000000300797308 */ /* 0x0002a40000002400 */
[----:B-1----:R-:W-:-:S06]  /*3630*/  FMUL.FTZ R3, R93, c[0x0][0x320] ;  /* 0x0000c8005d037a20 */ /* 0x002fcc0000410000 */
[----:B------:R1:W5:Y:S02]  /*3640*/  MUFU.TANH R40, R3 ;  /* 0x0000000300287308 */ /* 0x0003640000002400 */
[----:B-1----:R-:W-:-:S06]  /*3650*/  FMUL.FTZ R3, R84, c[0x0][0x320] ;  /* 0x0000c80054037a20 */ /* 0x002fcc0000410000 */
[----:B------:R1:W1:Y:S02]  /*3660*/  MUFU.TANH R41, R3 ;  /* 0x0000000300297308 */ /* 0x0002640000002400 */
[----:B-1----:R-:W-:-:S06]  /*3670*/  FMUL.FTZ R3, R85, c[0x0][0x320] ;  /* 0x0000c80055037a20 */ /* 0x002fcc0000410000 */
[----:B------:R1:W-:Y:S02]  /*3680*/  MUFU.TANH R42, R3 ;  /* 0x00000003002a7308 */ /* 0x0003e40000002400 */
[----:B-1----:R-:W-:-:S06]  /*3690*/  FMUL.FTZ R3, R80, c[0x0][0x320] ;  /* 0x0000c80050037a20 */ /* 0x002fcc0000410000 */
[----:B------:R1:W-:Y:S02]  /*36a0*/  MUFU.TANH R130, R3 ;  /* 0x0000000300827308 */ /* 0x0003e40000002400 */
[----:B-1----:R-:W-:-:S06]  /*36b0*/  FMUL.FTZ R3, R81, c[0x0][0x320] ;  /* 0x0000c80051037a20 */ /* 0x002fcc0000410000 */
[----:B------:R1:W1:Y:S02]  /*36c0*/  MUFU.TANH R120, R3 ;  /* 0x0000000300787308 */ /* 0x0002640000002400 */
[----:B-1----:R-:W-:-:S06]  /*36d0*/  FMUL.FTZ R3, R76, c[0x0][0x320] ;  /* 0x0000c8004c037a20 */ /* 0x002fcc0000410000 */
[----:B------:R1:W1:Y:S02]  /*36e0*/  MUFU.TANH R118, R3 ;  /* 0x0000000300767308 */ /* 0x0002640000002400 */
        /* <DEDUP_REMOVED lines=24> */
[----:B-1----:R-:W-:Y:S02]  /*3870*/  FMUL.FTZ R3, R36, c[0x0][0x320] ;  /* 0x0000c80024037a20 */ /* 0x002fe40000410000 */
[----:B------:R-:W-:-:S04]  /*3880*/  FMUL.FTZ R36, R38, c[0x0][0x320] ;  /* 0x0000c80026247a20 */ /* 0x000fc80000410000 */
[----:B------:R1:W1:Y:S01]  /*3890*/  MUFU.TANH R88, R3 ;  /* 0x0000000300587308 */ /* 0x0002620000002400 */
[----:B------:R-:W-:Y:S02]  /*38a0*/  FMUL.FTZ R38, R22, c[0x0][0x320] ;  /* 0x0000c80016267a20 */ /* 0x000fe40000410000 */
[----:B-1----:R-:W-:-:S05]  /*38b0*/  FMUL.FTZ R3, R37, c[0x0][0x320] ;  /* 0x0000c80025037a20 */ /* 0x002fca0000410000 */
        /* <DEDUP_REMOVED lines=135> */
[----:B-1----:R-:W-:Y:S02]  /*4130*/  LEA.HI R3, R7, R243, RZ, 0x2 ;  /* 0x000000f307037211 */ /* 0x002fe400078f10ff */
[----:B------:R-:W-:Y:S02]  /*4140*/  SHF.R.S32.HI R7, RZ, 0x1f, R5 ;  /* 0x0000001fff077819 */ /* 0x000fe40000011405 */
[----:B------:R-:W-:Y:S02]  /*4150*/  LOP3.LUT R3, R3, 0xffffffc, RZ, 0xc0, !PT ;  /* 0x0ffffffc03037812 */ /* 0x000fe400078ec0ff */
[----:B------:R-:W-:-:S03]  /*4160*/  LEA.HI R7, R7, R5, RZ, 0x2 ;  /* 0x0000000507077211 */ /* 0x000fc600078f10ff */
[----:B------:R-:W-:Y:S01]  /*4170*/  IMAD.IADD R9, R243, 0x1, -R3 ;  /* 0x00000001f3097824 */ /* 0x000fe200078e0a03 */
[----:B------:R-:W-:Y:S02]  /*4180*/  LEA.HI.SX32 R8, R7, UR10, 0x1e ;  /* 0x0000000a07087c11 */ /* 0x000fe4000f8ff2ff */
[----:B------:R-:W-:-:S03]  /*4190*/  LEA.HI R3, R6, R6, RZ, 0x1 ;  /* 0x0000000606037211 */ /* 0x000fc600078f08ff */
[----:B------:R-:W-:Y:S01]  /*41a0*/  IMAD R11, R9, 0x10, R8 ;  /* 0x00000010090b7824 */ /* 0x000fe200078e0208 */
[C---:B------:R-:W-:Y:S01]  /*41b0*/  LOP3.LUT R9, R3.reuse, 0x1ffffffe, RZ, 0xc0, !PT ;  /* 0x1ffffffe03097812 */ /* 0x040fe200078ec0ff */
[----:B------:R-:W-:-:S04]  /*41c0*/  IMAD.SHL.U32 R8, R3, 0x20, RZ ;  /* 0x0000002003087824 */ /* 0x000fc800078e00ff */
[----:B------:R-:W-:Y:S01]  /*41d0*/  IMAD.IADD R6, R6, 0x1, -R9 ;  /* 0x0000000106067824 */ /* 0x000fe200078e0a09 */
[----:B------:R-:W-:Y:S01]  /*41e0*/  LOP3.LUT R3, R8, 0xffffffc0, RZ, 0xc0, !PT ;  /* 0xffffffc008037812 */ /* 0x000fe200078ec0ff */
[----:B------:R-:W-:-:S04]  /*41f0*/  FMUL.FTZ R9, R163, c[0x0][0x320] ;  /* 0x0000c800a3097a20 */ /* 0x000fc80000410000 */
[----:B------:R-:W-:Y:S02]  /*4200*/  IMAD.IADD R3, R3, 0x1, R11 ;  /* 0x0000000103037824 */ /* 0x000fe400078e020b */
[----:B------:R-:W-:Y:S01]  /*4210*/  FMUL.FTZ R11, R106, c[0x0][0x320] ;  /* 0x0000c8006a0b7a20 */ /* 0x000fe20000410000 */
[----:B------:R-:W-:Y:S01]  /*4220*/  MUFU.TANH R9, R9 ;  /* 0x0000000900097308 */ /* 0x000fe20000002400 */
[----:B------:R-:W-:Y:S02]  /*4230*/  IMAD R12, R6, 0x8, R3 ;  /* 0x00000008060c7824 */ /* 0x000fe400078e0203 */
[----:B------:R-:W-:Y:S02]  /*4240*/  FMUL.FTZ R3, R150, c[0x0][0x320] ;  /* 0x0000c80096037a20 */ /* 0x000fe40000410000 */
[----:B------:R-:W-:Y:S01]  /*4250*/  @P1 IMAD.HI.U32 R8, R12, c[0x0][0x2c8], RZ ;  /* 0x0000b2000c081a27 */ /* 0x000fe200078e00ff */
[----:B------:R-:W-:Y:S02]  /*4260*/  STL [R1+0x20], R12 ;  /* 0x0000200c01007387 */ /* 0x000fe40000100800 */
[----:B------:R1:W-:Y:S01]  /*4270*/  MUFU.TANH R58, R3 ;  /* 0x00000003003a7308 */ /* 0x0003e20000002400 */
[----:B------:R-:W-:-:S07]  /*4280*/  FMUL.FTZ R6, R151, c[0x0][0x320] ;  /* 0x0000c80097067a20 */ /* 0x000fce0000410000 */
[----:B------:R2:W-:Y:S01]  /*4290*/  MUFU.TANH R54, R6 ;  /* 0x0000000600367308 */ /* 0x0005e20000002400 */
[----:B-1----:R-:W-:Y:S01]  /*42a0*/  IMAD.MOV.U32 R3, RZ, RZ, R12 ;  /* 0x000000ffff037224 */ /* 0x002fe200078e000c */
[----:B------:R-:W-:-:S05]  /*42b0*/  @P0 SHF.R.U32.HI R3, RZ, c[0x0][0x2cc], R8 ;  /* 0x0000b300ff030a19 */ /* 0x000fca0000011608 */
[----:B------:R-:W1:Y:S01]  /*42c0*/  SHFL.IDX PT, R12, R3, RZ, 0x1c1f ;  /* 0x001c1fff030c7589 */ /* 0x000e6200000e0000 */
[----:B--2---:R-:W-:-:S03]  /*42d0*/  FMUL.FTZ R6, R183, c[0x0][0x320] ;  /* 0x0000c800b7067a20 */ /* 0x004fc60000410000 */
[----:B------:R-:W2:Y:S01]  /*42e0*/  SHFL.IDX PT, R13, R3, 0x1, 0x1c1f ;  /* 0x003c1f00030d7f89 */ /* 0x000ea200000e0000 */
[----:B------:R1:W-:Y:S03]  /*42f0*/  MUFU.TANH R27, R6 ;  /* 0x00000006001b7308 */ /* 0x0003e60000002400 */
[----:B------:R-:W1:Y:S04]  /*4300*/  SHFL.IDX PT, R15, R3, 0x2, 0x1c1f ;  /* 0x005c1f00030f7f89 */ /* 0x000e6800000e0000 */
[----:B------:R1:W2:Y:S02]  /*4310*/  SHFL.IDX PT, R14, R3, 0x3, 0x1c1f ;  /* 0x007c1f00030e7f89 */ /* 0x0002a400000e0000 */
[----:B-1----:R-:W-:-:S05]  /*4320*/  LOP3.LUT R3, R7, 0x7ffffffc, RZ, 0xc0, !PT ;  /* 0x7ffffffc07037812 */ /* 0x002fca00078ec0ff */
[----:B------:R-:W-:Y:S01]  /*4330*/  IMAD.IADD R6, R5, 0x1, -R3 ;  /* 0x0000000105067824 */ /* 0x000fe200078e0a03 */
[----:B------:R-:W-:Y:S01]  /*4340*/  MOV R3, UR21 ;  /* 0x0000001500037c02 */ /* 0x000fe20008000f00 */
[----:B------:R-:W-:Y:S02]  /*4350*/  FMUL.FTZ R5, R104, c[0x0][0x320] ;  /* 0x0000c80068057a20 */ /* 0x000fe40000410000 */
[----:B------:R-:W-:Y:S02]  /*4360*/  IMAD.SHL.U32 R20, R6, 0x2, RZ ;  /* 0x0000000206147824 */ /* 0x000fe400078e00ff */
[----:B------:R1:W1:Y:S03]  /*4370*/  MUFU.TANH R17, R5 ;  /* 0x0000000500117308 */ /* 0x0002660000002400 */
[C---:B------:R-:W-:Y:S01]  /*4380*/  IADD3 R3, -R20.reuse, 0x1, R3 ;  /* 0x0000000114037810 */ /* 0x040fe20007ffe103 */
[----:B------:R3:W-:Y:S01]  /*4390*/  STL [R1+0x24], R20 ;  /* 0x0000241401007387 */ /* 0x0007e20000100800 */
[----:B------:R-:W-:Y:S01]  /*43a0*/  IADD3 R8, -R20, UR21, RZ ;  /* 0x0000001514087c10 */ /* 0x000fe2000fffe1ff */
[----:B------:R-:W-:Y:S01]  /*43b0*/  @UP1 UMOV UR21, UR27 ;  /* 0x0000001b00151c82 */ /* 0x000fe20008000000 */
[----:B------:R-:W-:Y:S01]  /*43c0*/  IADD3 R3, R3, -UR12, RZ ;  /* 0x8000000c03037c10 */ /* 0x000fe2000fffe0ff */
[----:B------:R-:W-:-:S04]  /*43d0*/  @UP1 USHF.R.U32.HI UR10, URZ, UR5, UR21 ;  /* 0x000000053f0a1299 */ /* 0x000fc80008011615 */
[C---:B------:R-:W-:Y:S01]  /*43e0*/  IMAD.IADD R6, R3.reuse, 0x1, R12 ;  /* 0x0000000103067824 */ /* 0x040fe200078e020c */
[----:B------:R-:W-:Y:S01]  /*43f0*/  UIADD3 UR5, UR10, UR7, -UR12 ;  /* 0x000000070a057290 */ /* 0x000fe2000fffe80c */
[----:B------:R3:W-:Y:S01]  /*4400*/  MUFU.TANH R12, R11 ;  /* 0x0000000b000c7308 */ /* 0x0007e20000002400 */
[----:B--2---:R-:W-:Y:S02]  /*4410*/  IMAD.IADD R7, R3, 0x1, R13 ;  /* 0x0000000103077824 */ /* 0x004fe400078e020d */
[C---:B------:R-:W-:Y:S01]  /*4420*/  IMNMX R6, R8.reuse, R6, PT ;  /* 0x0000000608067217 */ /* 0x040fe20003800200 */
[----:B-1----:R-:W-:Y:S01]  /*4430*/  FMUL.FTZ R5, R105, c[0x0][0x320] ;  /* 0x0000c80069057a20 */ /* 0x002fe20000410000 */
[----:B------:R-:W-:Y:S01]  /*4440*/  UIMAD.WIDE UR4, UR5, -0x6db6db6d, UR4 ;  /* 0x92492493050478a5 */ /* 0x000fe2000f8e0204 */
[----:B------:R-:W-:Y:S02]  /*4450*/  IMNMX R7, R8, R7, PT ;  /* 0x0000000708077217 */ /* 0x000fe40003800200 */
[C---:B------:R-:W-:Y:S01]  /*4460*/  ISETP.GT.AND P2, PT, R6.reuse, RZ, PT ;  /* 0x000000ff0600720c */ /* 0x040fe20003f44270 */
[----:B------:R1:W2:Y:S01]  /*4470*/  MUFU.TANH R16, R5 ;  /* 0x0000000500107308 */ /* 0x0002a20000002400 */
[C---:B------:R-:W-:Y:S01]  /*4480*/  ISETP.GT.AND P3, PT, R6.reuse, 0x1, PT ;  /* 0x000000010600780c */ /* 0x040fe20003f64270 */
[----:B------:R-:W-:Y:S01]  /*4490*/  USHF.R.U32.HI UR4, URZ, 0x1f, UR5 ;  /* 0x0000001f3f047899 */ /* 0x000fe20008011605 */
[----:B------:R-:W-:-:S02]  /*44a0*/  ISETP.GT.AND P6, PT, R6, 0x10, PT ;  /* 0x000000100600780c */ /* 0x000fc40003fc4270 */
[C---:B------:R-:W-:Y:S01]  /*44b0*/  ISETP.GT.AND P1, PT, R6.reuse, 0x8, PT ;  /* 0x000000080600780c */ /* 0x040fe20003f24270 */
[----:B------:R-:W-:Y:S01]  /*44c0*/  ULEA.HI.SX32 UR4, UR5, UR4, 0x1a ;  /* 0x0000000405047291 */ /* 0x000fe2000f8fd23f */
[----:B---3--:R-:W-:Y:S02]  /*44d0*/  FSEL R11, R123, -INF , P2 ;  /* 0xff8000007b0b7808 */ /* 0x008fe40001000000 */
[C---:B------:R-:W-:Y:S01]  /*44e0*/  ISETP.GT.AND P0, PT, R6.reuse, 0x9, PT ;  /* 0x000000090600780c */ /* 0x040fe20003f04270 */
[----:B------:R-:W-:Y:S01]  /*44f0*/  UISETP.LT.AND UP0, UPT, URZ, UR4, UPT ;  /* 0x000000043f00728c */ /* 0x000fe2000bf01270 */
[----:B------:R-:W-:Y:S02]  /*4500*/  ISETP.GT.AND P2, PT, R6, 0x11, PT ;  /* 0x000000110600780c */ /* 0x000fe40003f44270 */
[----:B----4-:R-:W-:Y:S01]  /*4510*/  FSEL R18, R18, -INF , P3 ;  /* 0xff80000012127808 */ /* 0x010fe20001800000 */
[----:B------:R-:W-:Y:S01]  /*4520*/  USEL UR4, URZ, UR4, !UP0 ;  /* 0x000000043f047287 */ /* 0x000fe2000c000000 */
[----:B------:R-:W-:Y:S01]  /*4530*/  FSEL R21, R121, -INF , P6 ;  /* 0xff80000079157808 */ /* 0x000fe20003000000 */
[C---:B-1----:R-:W-:Y:S01]  /*4540*/  IMAD.IADD R5, R3.reuse, 0x1, R15 ;  /* 0x0000000103057824 */ /* 0x042fe200078e020f */
[----:B------:R-:W-:Y:S01]  /*4550*/  ISETP.GT.AND P3, PT, R6, 0x18, PT ;  /* 0x000000180600780c */ /* 0x000fe20003f64270 */
[----:B------:R-:W-:Y:S01]  /*4560*/  IMAD.IADD R3, R3, 0x1, R14 ;  /* 0x0000000103037824 */ /* 0x000fe200078e020e */
[----:B------:R-:W-:Y:S01]  /*4570*/  FSEL R19, R19, -INF , P1 ;  /* 0xff80000013137808 */ /* 0x000fe20000800000 */
[----:B------:R-:W-:Y:S01]  /*4580*/  UISETP.GE.AND UP0, UPT, UR6, UR4, UPT ;  /* 0x000000040600728c */ /* 0x000fe2000bf06270 */
[----:B------:R-:W-:-:S02]  /*4590*/  FSEL R20, R122, -INF , P0 ;  /* 0xff8000007a147808 */ /* 0x000fc40000000000 */
[----:B------:R-:W-:Y:S02]  /*45a0*/  ISETP.GT.AND P6, PT, R6, 0x21, PT ;  /* 0x000000210600780c */ /* 0x000fe40003fc4270 */
[----:B-----5:R-:W-:Y:S02]  /*45b0*/  FSEL R40, R40, -INF , P2 ;  /* 0xff80000028287808 */ /* 0x020fe40001000000 */
[C---:B------:R-:W-:Y:S02]  /*45c0*/  ISETP.GT.AND P1, PT, R6.reuse, 0x19, PT ;  /* 0x000000190600780c */ /* 0x040fe40003f24270 */
[C---:B------:R-:W-:Y:S02]  /*45d0*/  ISETP.GT.AND P0, PT, R6.reuse, 0x20, PT ;  /* 0x000000200600780c */ /* 0x040fe40003f04270 */
[----:B------:R-:W-:Y:S02]  /*45e0*/  ISETP.GT.AND P2, PT, R6, 0x28, PT ;  /* 0x000000280600780c */ /* 0x000fe40003f44270 */
[----:B------:R-:W-:-:S02]  /*45f0*/  FSEL R41, R41, -INF , P3 ;  /* 0xff80000029297808 */ /* 0x000fc40001800000 */
[----:B------:R-:W-:Y:S02]  /*4600*/  FSEL R134, R120, -INF , P6 ;  /* 0xff80000078867808 */ /* 0x000fe40003000000 */
[----:B------:R-:W-:Y:S02]  /*4610*/  ISETP.GT.AND P3, PT, R6, 0x29, PT ;  /* 0x000000290600780c */ /* 0x000fe40003f64270 */
[----:B------:R-:W-:Y:S02]  /*4620*/  FSEL R42, R42, -INF , P1 ;  /* 0xff8000002a2a7808 */ /* 0x000fe40000800000 */
[----:B------:R-:W-:Y:S02]  /*4630*/  FSEL R130, R130, -INF , P0 ;  /* 0xff80000082827808 */ /* 0x000fe40000000000 */
[----:B------:R-:W-:Y:S02]  /*4640*/  ISETP.GT.AND P6, PT, R6, 0x38, PT ;  /* 0x000000380600780c */ /* 0x000fe40003fc4270 */
[----:B------:R-:W-:-:S02]  /*4650*/  FSEL R139, R118, -INF , P2 ;  /* 0xff800000768b7808 */ /* 0x000fc40001000000 */
[C---:B------:R-:W-:Y:S02]  /*4660*/  ISETP.GT.AND P1, PT, R6.reuse, 0x30, PT ;  /* 0x000000300600780c */ /* 0x040fe40003f24270 */
[C---:B------:R-:W-:Y:S02]  /*4670*/  ISETP.GT.AND P0, PT, R6.reuse, 0x31, PT ;  /* 0x000000310600780c */ /* 0x040fe40003f04270 */
[----:B------:R-:W-:Y:S02]  /*4680*/  ISETP.GT.AND P2, PT, R6, 0x39, PT ;  /* 0x000000390600780c */ /* 0x000fe40003f44270 */
[----:B------:R-:W-:Y:S02]  /*4690*/  FSEL R140, R117, -INF , P3 ;  /* 0xff800000758c7808 */ /* 0x000fe40001800000 */
[----:B------:R-:W-:Y:S02]  /*46a0*/  FSEL R147, R100, -INF , P6 ;  /* 0xff80000064937808 */ /* 0x000fe40003000000 */
[----:B------:R-:W-:-:S02]  /*46b0*/  ISETP.GT.AND P3, PT, R6, 0x40, PT ;  /* 0x000000400600780c */ /* 0x000fc40003f64270 */
[----:B------:R-:W-:Y:S02]  /*46c0*/  FSEL R141, R116, -INF , P1 ;  /* 0xff800000748d7808 */ /* 0x000fe40000800000 */
[----:B------:R-:W-:Y:S02]  /*46d0*/  FSEL R142, R101, -INF , P0 ;  /* 0xff800000658e7808 */ /* 0x000fe40000000000 */
[----:B------:R-:W-:Y:S02]  /*46e0*/  ISETP.GT.AND P6, PT, R6, 0x49, PT ;  /* 0x000000490600780c */ /* 0x000fe40003fc4270 */
[----:B------:R-:W-:Y:S02]  /*46f0*/  FSEL R154, R124, -INF , P2 ;  /* 0xff8000007c9a7808 */ /* 0x000fe40001000000 */
[C---:B------:R-:W-:Y:S02]  /*4700*/  ISETP.GT.AND P1, PT, R6.reuse, 0x41, PT ;  /* 0x000000410600780c */ /* 0x040fe40003f24270 */
[----:B------:R-:W-:-:S02]  /*4710*/  ISETP.GT.AND P0, PT, R6, 0x48, PT ;  /* 0x000000480600780c */ /* 0x000fc40003f04270 */
[C---:B------:R-:W-:Y:S02]  /*4720*/  ISETP.GT.AND P2, PT, R6.reuse, 0x50, PT ;  /* 0x000000500600780c */ /* 0x040fe40003f44270 */
[----:B------:R-:W-:Y:S02]  /*4730*/  FSEL R161, R97, -INF , P3 ;  /* 0xff80000061a17808 */ /* 0x000fe40001800000 */
[----:B------:R-:W-:Y:S02]  /*4740*/  FSEL R165, R165, -INF , P6 ;  /* 0xff800000a5a57808 */ /* 0x000fe40003000000 */
[----:B------:R-:W-:Y:S02]  /*4750*/  ISETP.GT.AND P3, PT, R6, 0x51, PT ;  /* 0x000000510600780c */ /* 0x000fe40003f64270 */
[----:B------:R-:W-:Y:S02]  /*4760*/  FSEL R162, R96, -INF , P1 ;  /* 0xff80000060a27808 */ /* 0x000fe40000800000 */
[----:B------:R-:W-:-:S02]  /*4770*/  FSEL R163, R93, -INF , P0 ;  /* 0xff8000005da37808 */ /* 0x000fc40000000000 */
[----:B------:R-:W-:Y:S02]  /*4780*/  ISETP.GT.AND P6, PT, R6, 0x60, PT ;  /* 0x000000600600780c */ /* 0x000fe40003fc4270 */
[----:B------:R-:W-:Y:S02]  /*4790*/  FSEL R199, R92, -INF , P2 ;  /* 0xff8000005cc77808 */ /* 0x000fe40001000000 */
[----:B------:R-:W-:Y:S02]  /*47a0*/  IMNMX R5, R8, R5, PT ;  /* 0x0000000508057217 */ /* 0x000fe40003800200 */
[C---:B------:R-:W-:Y:S02]  /*47b0*/  ISETP.GT.AND P1, PT, R6.reuse, 0x58, PT ;  /* 0x000000580600780c */ /* 0x040fe40003f24270 */
[C---:B------:R-:W-:Y:S02]  /*47c0*/  ISETP.GT.AND P0, PT, R6.reuse, 0x59, PT ;  /* 0x000000590600780c */ /* 0x040fe40003f04270 */
[----:B------:R-:W-:-:S02]  /*47d0*/  ISETP.GT.AND P2, PT, R6, 0x61, PT ;  /* 0x000000610600780c */ /* 0x000fc40003f44270 */
[----:B------:R-:W-:Y:S02]  /*47e0*/  FSEL R204, R91, -INF , P3 ;  /* 0xff8000005bcc7808 */ /* 0x000fe40001800000 */
[----:B------:R-:W-:Y:S02]  /*47f0*/  FSEL R201, R88, -INF , P6 ;  /* 0xff80000058c97808 */ /* 0x000fe40003000000 */
[----:B------:R-:W-:Y:S02]  /*4800*/  ISETP.GT.AND P3, PT, R6, 0x68, PT ;  /* 0x000000680600780c */ /* 0x000fe40003f64270 */
[----:B------:R-:W-:Y:S02]  /*4810*/  FSEL R205, R90, -INF , P1 ;  /* 0xff8000005acd7808 */ /* 0x000fe40000800000 */
[----:B------:R-:W-:Y:S02]  /*4820*/  FSEL R192, R89, -INF , P0 ;  /* 0xff80000059c07808 */ /* 0x000fe40000000000 */
[----:B------:R-:W-:-:S02]  /*4830*/  ISETP.GT.AND P6, PT, R5, 0x1, PT ;  /* 0x000000010500780c */ /* 0x000fc40003fc4270 */
[----:B------:R-:W-:Y:S02]  /*4840*/  FSEL R197, R85, -INF , P2 ;  /* 0xff80000055c57808 */ /* 0x000fe40001000000 */
[----:B------:R-:W-:Y:S02]  /*4850*/  ISETP.GT.AND P1, PT, R6, 0x69, PT ;  /* 0x000000690600780c */ /* 0x000fe40003f24270 */
[C---:B------:R-:W-:Y:S02]  /*4860*/  ISETP.GT.AND P0, PT, R5.reuse, RZ, PT ;  /* 0x000000ff0500720c */ /* 0x040fe40003f04270 */
[----:B------:R-:W-:Y:S02]  /*4870*/  ISETP.GT.AND P2, PT, R5, 0x8, PT ;  /* 0x000000080500780c */ /* 0x000fe40003f44270 */
[----:B------:R-:W-:Y:S02]  /*4880*/  FSEL R202, R84, -INF , P3 ;  /* 0xff80000054ca7808 */ /* 0x000fe40001800000 */
[----:B------:R-:W-:-:S02]  /*4890*/  FSEL R23, R25, -INF , P6 ;  /* 0xff80000019177808 */ /* 0x000fc40003000000 */
[----:B------:R-:W-:Y:S02]  /*48a0*/  ISETP.GT.AND P3, PT, R5, 0x9, PT ;  /* 0x000000090500780c */ /* 0x000fe40003f64270 */
[----:B------:R-:W-:Y:S02]  /*48b0*/  FSEL R156, R47, -INF , P1 ;  /* 0xff8000002f9c7808 */ /* 0x000fe40000800000 */
[----:B------:R-:W-:Y:S02]  /*48c0*/  FSEL R22, R26, -INF , P0 ;  /* 0xff8000001a167808 */ /* 0x000fe40000000000 */
[----:B------:R-:W-:Y:S02]  /*48d0*/  FSEL R25, R46, -INF , P2 ;  /* 0xff8000002e197808 */ /* 0x000fe40001000000 */
[C---:B------:R-:W-:Y:S02]  /*48e0*/  ISETP.GT.AND P1, PT, R5.reuse, 0x10, PT ;  /* 0x000000100500780c */ /* 0x040fe40003f24270 */
[----:B------:R-:W-:-:S02]  /*48f0*/  ISETP.GT.AND P0, PT, R5, 0x11, PT ;  /* 0x000000110500780c */ /* 0x000fc40003f04270 */
[C---:B------:R-:W-:Y:S02]  /*4900*/  ISETP.GT.AND P6, PT, R5.reuse, 0x18, PT ;  /* 0x000000180500780c */ /* 0x040fe40003fc4270 */
[----:B------:R-:W-:Y:S02]  /*4910*/  ISETP.GT.AND P2, PT, R5, 0x19, PT ;  /* 0x000000190500780c */ /* 0x000fe40003f44270 */
[----:B------:R-:W-:Y:S02]  /*4920*/  FSEL R26, R45, -INF , P3 ;  /* 0xff8000002d1a7808 */ /* 0x000fe40001800000 */
[----:B------:R-:W-:Y:S02]  /*4930*/  FSEL R43, R43, -INF , P1 ;  /* 0xff8000002b2b7808 */ /* 0x000fe40000800000 */
[----:B------:R-:W-:Y:S02]  /*4940*/  FSEL R45, R37, -INF , P0 ;  /* 0xff800000252d7808 */ /* 0x000fe40000000000 */
[----:B------:R-:W-:-:S02]  /*4950*/  FSEL R46, R81, -INF , P6 ;  /* 0xff800000512e7808 */ /* 0x000fc40003000000 */
[----:B------:R-:W-:Y:S02]  /*4960*/  FSEL R47, R80, -INF , P2 ;  /* 0xff800000502f7808 */ /* 0x000fe40001000000 */
[C---:B------:R-:W-:Y:S02]  /*4970*/  ISETP.GT.AND P3, PT, R5.reuse, 0x20, PT ;  /* 0x000000200500780c */ /* 0x040fe40003f64270 */
[C---:B------:R-:W-:Y:S02]  /*4980*/  ISETP.GT.AND P1, PT, R5.reuse, 0x21, PT ;  /* 0x000000210500780c */ /* 0x040fe40003f24270 */
[C---:B------:R-:W-:Y:S02]  /*4990*/  ISETP.GT.AND P0, PT, R5.reuse, 0x28, PT ;  /* 0x000000280500780c */ /* 0x040fe40003f04270 */
[C---:B------:R-:W-:Y:S02]  /*49a0*/  ISETP.GT.AND P6, PT, R5.reuse, 0x29, PT ;  /* 0x000000290500780c */ /* 0x040fe40003fc4270 */
[----:B------:R-:W-:-:S02]  /*49b0*/  ISETP.GT.AND P2, PT, R5, 0x30, PT ;  /* 0x000000300500780c */ /* 0x000fc40003f44270 */
[----:B------:R-:W-:Y:S02]  /*49c0*/  FSEL R112, R77, -INF , P3 ;  /* 0xff8000004d707808 */ /* 0x000fe40001800000 */
[----:B------:R-:W-:Y:S02]  /*49d0*/  FSEL R113, R76, -INF , P1 ;  /* 0xff8000004c717808 */ /* 0x000fe40000800000 */
[----:B------:R-:W-:Y:S02]  /*49e0*/  FSEL R114, R72, -INF , P0 ;  /* 0xff80000048727808 */ /* 0x000fe40000000000 */
[----:B------:R-:W-:Y:S02]  /*49f0*/  FSEL R115, R69, -INF , P6 ;  /* 0xff80000045737808 */ /* 0x000fe40003000000 */
[----:B------:R-:W-:Y:S02]  /*4a00*/  FSEL R143, R65, -INF , P2 ;  /* 0xff800000418f7808 */ /* 0x000fe40001000000 */
[----:B------:R-:W-:-:S02]  /*4a10*/  ISETP.GT.AND P3, PT, R5, 0x31, PT ;  /* 0x000000310500780c */ /* 0x000fc40003f64270 */
[C---:B------:R-:W-:Y:S02]  /*4a20*/  ISETP.GT.AND P1, PT, R5.reuse, 0x38, PT ;  /* 0x000000380500780c */ /* 0x040fe40003f24270 */
[C---:B------:R-:W-:Y:S02]  /*4a30*/  ISETP.GT.AND P0, PT, R5.reuse, 0x39, PT ;  /* 0x000000390500780c */ /* 0x040fe40003f04270 */
[C---:B------:R-:W-:Y:S02]  /*4a40*/  ISETP.GT.AND P6, PT, R5.reuse, 0x40, PT ;  /* 0x000000400500780c */ /* 0x040fe40003fc4270 */
[----:B------:R-:W-:Y:S02]  /*4a50*/  ISETP.GT.AND P2, PT, R5, 0x41, PT ;  /* 0x000000410500780c */ /* 0x000fe40003f44270 */
[----:B------:R-:W-:Y:S02]  /*4a60*/  FSEL R144, R64, -INF , P3 ;  /* 0xff80000040907808 */ /* 0x000fe40001800000 */
[----:B------:R-:W-:-:S02]  /*4a70*/  FSEL R145, R61, -INF , P1 ;  /* 0xff8000003d917808 */ /* 0x000fc40000800000 */
[----:B------:R-:W-:Y:S02]  /*4a80*/  FSEL R146, R60, -INF , P0 ;  /* 0xff8000003c927808 */ /* 0x000fe40000000000 */
[----:B------:R-:W-:Y:S02]  /*4a90*/  FSEL R164, R57, -INF , P6 ;  /* 0xff80000039a47808 */ /* 0x000fe40003000000 */
[----:B------:R-:W-:Y:S02]  /*4aa0*/  FSEL R166, R56, -INF , P2 ;  /* 0xff80000038a67808 */ /* 0x000fe40001000000 */
[C---:B------:R-:W-:Y:S02]  /*4ab0*/  ISETP.GT.AND P3, PT, R5.reuse, 0x48, PT ;  /* 0x000000480500780c */ /* 0x040fe40003f64270 */
        /* <DEDUP_REMOVED lines=26> */
[----:B------:R-:W-:Y:S02]  /*4c60*/  IMNMX R3, R8, R3, PT ;  /* 0x0000000308037217 */ /* 0x000fe40003800200 */
[----:B------:R-:W-:Y:S02]  /*4c70*/  FMNMX.FTZ R5, R42, R5, !PT ;  /* 0x000000052a057209 */ /* 0x000fe40007810000 */
[----:B------:R-:W-:Y:S02]  /*4c80*/  FMNMX.FTZ R6, R47, R6, !PT ;  /* 0x000000062f067209 */ /* 0x000fe40007810000 */
[----:B------:R-:W-:Y:S02]  /*4c90*/  FSEL R159, R28, -INF , P1 ;  /* 0xff8000001c9f7808 */ /* 0x000fe40000800000 */
[----:B------:R-:W-:Y:S02]  /*4ca0*/  FSEL R200, R24, -INF , P0 ;  /* 0xff80000018c87808 */ /* 0x000fe40000000000 */
[----:B------:R-:W-:-:S02]  /*4cb0*/  ISETP.GT.AND P1, PT, R3, RZ, PT ;  /* 0x000000ff0300720c */ /* 0x000fc40003f24270 */
[----:B------:R-:W-:Y:S02]  /*4cc0*/  ISETP.GT.AND P0, PT, R3, 0x1, PT ;  /* 0x000000010300780c */ /* 0x000fe40003f04270 */
[----:B------:R-:W-:Y:S02]  /*4cd0*/  FMNMX.FTZ R5, R130, R5, !PT ;  /* 0x0000000582057209 */ /* 0x000fe40007810000 */
[----:B------:R-:W-:Y:S02]  /*4ce0*/  FMNMX.FTZ R6, R112, R6, !PT ;  /* 0x0000000670067209 */ /* 0x000fe40007810000 */
[----:B------:R-:W-:Y:S02]  /*4cf0*/  FSEL R157, R17, -INF , P6 ;  /* 0xff800000119d7808 */ /* 0x000fe40003000000 */
[----:B--2---:R-:W-:Y:S02]  /*4d00*/  FSEL R198, R16, -INF , P2 ;  /* 0xff80000010c67808 */ /* 0x004fe40001000000 */
[----:B------:R-:W-:-:S02]  /*4d10*/  ISETP.GT.AND P6, PT, R3, 0x8, PT ;  /* 0x000000080300780c */ /* 0x000fc40003fc4270 */
[----:B------:R-:W-:Y:S02]  /*4d20*/  FSEL R16, R31, -INF , P1 ;  /* 0xff8000001f107808 */ /* 0x000fe40000800000 */
[----:B------:R-:W-:Y:S01]  /*4d30*/  FSEL R17, R27, -INF , P0 ;  /* 0xff8000001b117808 */ /* 0x000fe20000000000 */
[----:B------:R-:W-:Y:S01]  /*4d40*/  MUFU.TANH R31, R33 ;  /* 0x00000021001f7308 */ /* 0x000fe20000002400 */
[----:B------:R-:W-:Y:S02]  /*4d50*/  FMNMX.FTZ R5, R134, R5, !PT ;  /* 0x0000000586057209 */ /* 0x000fe40007810000 */
[----:B------:R-:W-:Y:S02]  /*4d60*/  FMNMX.FTZ R6, R113, R6, !PT ;  /* 0x0000000671067209 */ /* 0x000fe40007810000 */
[----:B------:R-:W-:Y:S02]  /*4d70*/  ISETP.GT.AND P2, PT, R3, 0x9, PT ;  /* 0x000000090300780c */ /* 0x000fe40003f44270 */
[----:B------:R-:W-:Y:S01]  /*4d80*/  FSEL R24, R73, -INF , P6 ;  /* 0xff80000049187808 */ /* 0x000fe20003000000 */
[----:B------:R-:W-:Y:S01]  /*4d90*/  MUFU.TANH R27, R39 ;  /* 0x00000027001b7308 */ /* 0x000fe20000002400 */
[----:B------:R-:W-:-:S02]  /*4da0*/  FMNMX.FTZ R5, R139, R5, !PT ;  /* 0x000000058b057209 */ /* 0x000fc40007810000 */
[----:B------:R-:W-:Y:S02]  /*4db0*/  FMNMX.FTZ R6, R114, R6, !PT ;  /* 0x0000000672067209 */ /* 0x000fe40007810000 */
[----:B------:R-:W-:Y:S02]  /*4dc0*/  FMNMX.FTZ R8, R16, R17, !PT ;  /* 0x0000001110087209 */ /* 0x000fe40007810000 */
[----:B------:R-:W-:Y:S02]  /*4dd0*/  ISETP.GT.AND P1, PT, R3, 0x10, PT ;  /* 0x000000100300780c */ /* 0x000fe40003f24270 */
[----:B------:R-:W-:Y:S02]  /*4de0*/  FSEL R28, R68, -INF , P2 ;  /* 0xff800000441c7808 */ /* 0x000fe40001000000 */
[----:B------:R-:W-:Y:S02]  /*4df0*/  FMNMX.FTZ R5, R140, R5, !PT ;  /* 0x000000058c057209 */ /* 0x000fe40007810000 */
[----:B------:R-:W-:-:S02]  /*4e00*/  FMNMX.FTZ R6, R115, R6, !PT ;  /* 0x0000000673067209 */ /* 0x000fc40007810000 */
[----:B------:R-:W-:Y:S02]  /*4e10*/  FMNMX.FTZ R8, R24, R8, !PT ;  /* 0x0000000818087209 */ /* 0x000fe40007810000 */
[----:B------:R-:W-:Y:S02]  /*4e20*/  ISETP.GT.AND P0, PT, R3, 0x11, PT ;  /* 0x000000110300780c */ /* 0x000fe40003f04270 */
[----:B------:R-:W-:Y:S02]  /*4e30*/  FSEL R44, R53, -INF , P1 ;  /* 0xff800000352c7808 */ /* 0x000fe40000800000 */
[----:B------:R-:W-:Y:S02]  /*4e40*/  FMNMX.FTZ R5, R141, R5, !PT ;  /* 0x000000058d057209 */ /* 0x000fe40007810000 */
[----:B------:R-:W-:Y:S02]  /*4e50*/  FMNMX.FTZ R6, R143, R6, !PT ;  /* 0x000000068f067209 */ /* 0x000fe40007810000 */
[----:B------:R-:W-:-:S02]  /*4e60*/  FMNMX.FTZ R8, R28, R8, !PT ;  /* 0x000000081c087209 */ /* 0x000fc40007810000 */
[C---:B------:R-:W-:Y:S02]  /*4e70*/  ISETP.GT.AND P6, PT, R3.reuse, 0x18, PT ;  /* 0x000000180300780c */ /* 0x040fe40003fc4270 */
[----:B------:R-:W-:Y:S02]  /*4e80*/  FSEL R96, R52, -INF , P0 ;  /* 0xff80000034607808 */ /* 0x000fe40000000000 */
[----:B------:R-:W-:Y:S02]  /*4e90*/  FMNMX.FTZ R5, R142, R5, !PT ;  /* 0x000000058e057209 */ /* 0x000fe40007810000 */
[----:B------:R-:W-:Y:S02]  /*4ea0*/  FMNMX.FTZ R6, R144, R6, !PT ;  /* 0x0000000690067209 */ /* 0x000fe40007810000 */
[----:B------:R-:W-:Y:S02]  /*4eb0*/  FMNMX.FTZ R8, R44, R8, !PT ;  /* 0x000000082c087209 */ /* 0x000fe40007810000 */
[----:B------:R-:W-:-:S02]  /*4ec0*/  ISETP.GT.AND P2, PT, R3, 0x19, PT ;  /* 0x000000190300780c */ /* 0x000fc40003f44270 */
[----:B------:R-:W-:Y:S02]  /*4ed0*/  FSEL R97, R87, -INF , P6 ;  /* 0xff80000057617808 */ /* 0x000fe40003000000 */
[----:B------:R-:W-:Y:S02]  /*4ee0*/  FMNMX.FTZ R5, R147, R5, !PT ;  /* 0x0000000593057209 */ /* 0x000fe40007810000 */
[----:B------:R-:W-:Y:S02]  /*4ef0*/  FMNMX.FTZ R6, R145, R6, !PT ;  /* 0x0000000691067209 */ /* 0x000fe40007810000 */
[----:B------:R-:W-:Y:S02]  /*4f00*/  FMNMX.FTZ R8, R96, R8, !PT ;  /* 0x0000000860087209 */ /* 0x000fe40007810000 */
[----:B------:R-:W-:Y:S02]  /*4f10*/  ISETP.GT.AND P1, PT, R3, 0x20, PT ;  /* 0x000000200300780c */ /* 0x000fe40003f24270 */
[----:B------:R-:W-:-:S02]  /*4f20*/  FSEL R98, R125, -INF , P2 ;  /* 0xff8000007d627808 */ /* 0x000fc40001000000 */
[----:B------:R-:W-:Y:S02]  /*4f30*/  FMNMX.FTZ R5, R154, R5, !PT ;  /* 0x000000059a057209 */ /* 0x000fe40007810000 */
[----:B------:R-:W-:Y:S02]  /*4f40*/  FMNMX.FTZ R6, R146, R6, !PT ;  /* 0x0000000692067209 */ /* 0x000fe40007810000 */
[----:B------:R-:W-:Y:S02]  /*4f50*/  FMNMX.FTZ R8, R97, R8, !PT ;  /* 0x0000000861087209 */ /* 0x000fe40007810000 */
[----:B------:R-:W-:Y:S02]  /*4f60*/  ISETP.GT.AND P0, PT, R3, 0x21, PT ;  /* 0x000000210300780c */ /* 0x000fe40003f04270 */
[----:B------:R-:W-:Y:S02]  /*4f70*/  FSEL R122, R82, -INF , P1 ;  /* 0xff800000527a7808 */ /* 0x000fe40000800000 */
        /* <DEDUP_REMOVED lines=13> */
[----:B------:R-:W-:Y:S02]  /*5050*/  ISETP.GT.AND P1, PT, R3, 0x30, PT ;  /* 0x000000300300780c */ /* 0x000fe40003f24270 */
[----:B------:R-:W-:Y:S02]  /*5060*/  FMNMX.FTZ R5, R165, R5, !PT ;  /* 0x00000005a5057209 */ /* 0x000fe40007810000 */
[----:B------:R-:W-:Y:S02]  /*5070*/  FSEL R128, R128, -INF , P2 ;  /* 0xff80000080807808 */ /* 0x000fe40001000000 */
[----:B------:R-:W-:Y:S02]  /*5080*/  FMNMX.FTZ R6, R168, R6, !PT ;  /* 0x00000006a8067209 */ /* 0x000fe40007810000 */
[----:B------:R-:W-:Y:S02]  /*5090*/  FMNMX.FTZ R8, R123, R8, !PT ;  /* 0x000000087b087209 */ /* 0x000fe40007810000 */
[----:B------:R-:W-:-:S02]  /*50a0*/  ISETP.GT.AND P0, PT, R3, 0x31, PT ;  /* 0x000000310300780c */ /* 0x000fc40003f04270 */
[----:B------:R-:W-:Y:S02]  /*50b0*/  FMNMX.FTZ R5, R199, R5, !PT ;  /* 0x00000005c7057209 */ /* 0x000fe40007810000 */
[----:B------:R-:W-:Y:S02]  /*50c0*/  FMNMX.FTZ R6, R179, R6, !PT ;  /* 0x00000006b3067209 */ /* 0x000fe40007810000 */
[----:B------:R-:W-:Y:S02]  /*50d0*/  FSEL R131, R131, -INF , P1 ;  /* 0xff80000083837808 */ /* 0x000fe40000800000 */
[----:B------:R-:W-:Y:S02]  /*50e0*/  FMNMX.FTZ R8, R128, R8, !PT ;  /* 0x0000000880087209 */ /* 0x000fe40007810000 */
[----:B------:R-:W-:Y:S02]  /*50f0*/  ISETP.GT.AND P6, PT, R3, 0x38, PT ;  /* 0x000000380300780c */ /* 0x000fe40003fc4270 */
[----:B------:R-:W-:-:S02]  /*5100*/  FMNMX.FTZ R5, R204, R5, !PT ;  /* 0x00000005cc057209 */ /* 0x000fc40007810000 */
[----:B------:R-:W-:Y:S02]  /*5110*/  FMNMX.FTZ R6, R180, R6, !PT ;  /* 0x00000006b4067209 */ /* 0x000fe40007810000 */
[----:B------:R-:W-:Y:S02]  /*5120*/  FSEL R136, R9, -INF , P0 ;  /* 0xff80000009887808 */ /* 0x000fe40000000000 */
[----:B------:R-:W-:Y:S02]  /*5130*/  FMNMX.FTZ R8, R131, R8, !PT ;  /* 0x0000000883087209 */ /* 0x000fe40007810000 */
[----:B------:R-:W-:Y:S02]  /*5140*/  FSEL R182, R32, -INF , P3 ;  /* 0xff80000020b67808 */ /* 0x000fe40001800000 */
[----:B------:R-:W-:Y:S01]  /*5150*/  ISETP.GT.AND P2, PT, R3, 0x39, PT ;  /* 0x000000390300780c */ /* 0x000fe20003f44270 */
[----:B------:R-:W-:Y:S01]  /*5160*/  MUFU.TANH R32, R30 ;  /* 0x0000001e00207308 */ /* 0x000fe20000002400 */
[----:B------:R-:W-:-:S02]  /*5170*/  FMNMX.FTZ R5, R205, R5, !PT ;  /* 0x00000005cd057209 */ /* 0x000fc40007810000 */
[----:B------:R-:W-:Y:S02]  /*5180*/  FMNMX.FTZ R6, R181, R6, !PT ;  /* 0x00000006b5067209 */ /* 0x000fe40007810000 */
[----:B------:R-:W-:Y:S02]  /*5190*/  FSEL R129, R129, -INF , P6 ;  /* 0xff80000081817808 */ /* 0x000fe40003000000 */
[----:B------:R-:W-:Y:S01]  /*51a0*/  FMNMX.FTZ R8, R136, R8, !PT ;  /* 0x0000000888087209 */ /* 0x000fe20007810000 */
[----:B------:R-:W-:Y:S01]  /*51b0*/  MUFU.TANH R30, R35 ;  /* 0x00000023001e7308 */ /* 0x000fe20000002400 */
[----:B------:R-:W-:Y:S02]  /*51c0*/  ISETP.GT.AND P1, PT, R3, 0x40, PT ;  /* 0x000000400300780c */ /* 0x000fe40003f24270 */
[----:B------:R-:W-:Y:S02]  /*51d0*/  FMNMX.FTZ R5, R192, R5, !PT ;  /* 0x00000005c0057209 */ /* 0x000fe40007810000 */
[----:B------:R-:W-:-:S02]  /*51e0*/  FMNMX.FTZ R6, R182, R6, !PT ;  /* 0x00000006b6067209 */ /* 0x000fc40007810000 */
[----:B------:R-:W-:Y:S02]  /*51f0*/  FSEL R137, R137, -INF , P2 ;  /* 0xff80000089897808 */ /* 0x000fe40001000000 */
[----:B------:R-:W-:Y:S02]  /*5200*/  FMNMX.FTZ R8, R129, R8, !PT ;  /* 0x0000000881087209 */ /* 0x000fe40007810000 */
[----:B------:R-:W-:Y:S02]  /*5210*/  FMNMX.FTZ R5, R201, R5, !PT ;  /* 0x00000005c9057209 */ /* 0x000fe40007810000 */
[----:B------:R-:W-:Y:S02]  /*5220*/  ISETP.GT.AND P0, PT, R3, 0x41, PT ;  /* 0x000000410300780c */ /* 0x000fe40003f04270 */
[----:B------:R-:W-:Y:S02]  /*5230*/  FMNMX.FTZ R6, R159, R6, !PT ;  /* 0x000000069f067209 */ /* 0x000fe40007810000 */
        /* <DEDUP_REMOVED lines=14> */
[----:B------:R-:W-:Y:S01]  /*5320*/  ISETP.GT.AND P2, PT, R3, 0x50, PT ;  /* 0x000000500300780c */ /* 0x000fe20003f44270 */
[----:B------:R-:W1:Y:S01]  /*5330*/  SHFL.BFLY PT, R73, R5, 0x2, 0x1f ;  /* 0x0c401f0005497f89 */ /* 0x000e6200000e0000 */
[----:B------:R-:W-:Y:S02]  /*5340*/  FSEL R160, R160, -INF , P0 ;  /* 0xff800000a0a07808 */ /* 0x000fe40000000000 */
[----:B------:R-:W-:Y:S01]  /*5350*/  FMNMX.FTZ R8, R155, R8, !PT ;  /* 0x000000089b087209 */ /* 0x000fe20007810000 */
[----:B------:R-:W2:Y:S01]  /*5360*/  SHFL.BFLY PT, R9, R6, 0x2, 0x1f ;  /* 0x0c401f0006097f89 */ /* 0x000ea200000e0000 */
[----:B------:R-:W-:Y:S02]  /*5370*/  ISETP.GT.AND P1, PT, R3, 0x51, PT ;  /* 0x000000510300780c */ /* 0x000fe40003f24270 */
[----:B------:R-:W-:-:S02]  /*5380*/  FSEL R169, R169, -INF , P2 ;  /* 0xff800000a9a97808 */ /* 0x000fc40001000000 */
[----:B------:R-:W-:Y:S02]  /*5390*/  FMNMX.FTZ R8, R160, R8, !PT ;  /* 0x00000008a0087209 */ /* 0x000fe40007810000 */
[----:B------:R-:W-:Y:S02]  /*53a0*/  ISETP.GT.AND P0, PT, R3, 0x58, PT ;  /* 0x000000580300780c */ /* 0x000fe40003f04270 */
[----:B------:R-:W-:Y:S02]  /*53b0*/  FSEL R172, R172, -INF , P1 ;  /* 0xff800000acac7808 */ /* 0x000fe40000800000 */
[----:B------:R-:W-:Y:S02]  /*53c0*/  FMNMX.FTZ R8, R169, R8, !PT ;  /* 0x00000008a9087209 */ /* 0x000fe40007810000 */
[----:B------:R-:W-:Y:S02]  /*53d0*/  ISETP.GT.AND P3, PT, R7, RZ, PT ;  /* 0x000000ff0700720c */ /* 0x000fe40003f64270 */
[----:B------:R-:W-:-:S02]  /*53e0*/  ISETP.GT.AND P6, PT, R3, 0x59, PT ;  /* 0x000000590300780c */ /* 0x000fc40003fc4270 */
[----:B------:R-:W-:Y:S02]  /*53f0*/  FSEL R171, R63, -INF , P0 ;  /* 0xff8000003fab7808 */ /* 0x000fe40000000000 */
[----:B------:R-:W-:Y:S02]  /*5400*/  FMNMX.FTZ R8, R172, R8, !PT ;  /* 0x00000008ac087209 */ /* 0x000fe40007810000 */
[----:B------:R-:W-:Y:S02]  /*5410*/  FSEL R15, R126, -INF , P3 ;  /* 0xff8000007e0f7808 */ /* 0x000fe40001800000 */
[C---:B------:R-:W-:Y:S02]  /*5420*/  ISETP.GT.AND P3, PT, R3.reuse, 0x60, PT ;  /* 0x000000600300780c */ /* 0x040fe40003f64270 */
[C---:B------:R-:W-:Y:S02]  /*5430*/  ISETP.GT.AND P2, PT, R3.reuse, 0x61, PT ;  /* 0x000000610300780c */ /* 0x040fe40003f44270 */
[----:B------:R-:W-:-:S02]  /*5440*/  ISETP.GT.AND P1, PT, R3, 0x68, PT ;  /* 0x000000680300780c */ /* 0x000fc40003f24270 */
[----:B------:R-:W-:Y:S02]  /*5450*/  ISETP.GT.AND P0, PT, R3, 0x69, PT ;  /* 0x000000690300780c */ /* 0x000fe40003f04270 */
[----:B------:R-:W-:Y:S02]  /*5460*/  FSEL R175, R62, -INF , P6 ;  /* 0xff8000003eaf7808 */ /* 0x000fe40003000000 */
[----:B------:R-:W-:Y:S02]  /*5470*/  FMNMX.FTZ R3, R171, R8, !PT ;  /* 0x00000008ab037209 */ /* 0x000fe40007810000 */
[----:B------:R-:W-:Y:S02]  /*5480*/  FSEL R219, R58, -INF , P3 ;  /* 0xff8000003adb7808 */ /* 0x000fe40001800000 */
[----:B------:R-:W-:Y:S02]  /*5490*/  FMNMX.FTZ R3, R175, R3, !PT ;  /* 0x00000003af037209 */ /* 0x000fe40007810000 */
[----:B------:R-:W-:-:S02]  /*54a0*/  ISETP.GT.AND P6, PT, R7, 0x1, PT ;  /* 0x000000010700780c */ /* 0x000fc40003fc4270 */
[----:B------:R-:W-:Y:S02]  /*54b0*/  FSEL R218, R54, -INF , P2 ;  /* 0xff80000036da7808 */ /* 0x000fe40001000000 */
[----:B------:R-:W-:Y:S02]  /*54c0*/  FMNMX.FTZ R3, R219, R3, !PT ;  /* 0x00000003db037209 */ /* 0x000fe40007810000 */
[----:B------:R-:W-:Y:S02]  /*54d0*/  ISETP.GT.AND P3, PT, R7, 0x8, PT ;  /* 0x000000080700780c */ /* 0x000fe40003f64270 */
[----:B------:R-:W-:Y:S02]  /*54e0*/  FSEL R14, R177, -INF , P6 ;  /* 0xff800000b10e7808 */ /* 0x000fe40003000000 */
[----:B------:R-:W-:Y:S02]  /*54f0*/  FSEL R221, R12, -INF , P1 ;  /* 0xff8000000cdd7808 */ /* 0x000fe40000800000 */
[----:B------:R-:W-:-:S02]  /*5500*/  FMNMX.FTZ R3, R218, R3, !PT ;  /* 0x00000003da037209 */ /* 0x000fc40007810000 */
[----:B-1----:R-:W-:Y:S02]  /*5510*/  FMNMX.FTZ R73, R73, R5, !PT ;  /* 0x0000000549497209 */ /* 0x002fe40007810000 */
[----:B--2---:R-:W-:Y:S02]  /*5520*/  FMNMX.FTZ R6, R6, R9, !PT ;  /* 0x0000000906067209 */ /* 0x004fe40007810000 */
[----:B------:R-:W1:Y:S01]  /*5530*/  MUFU.TANH R9, R29 ;  /* 0x0000001d00097308 */ /* 0x000e620000002400 */
[----:B------:R-:W-:Y:S02]  /*5540*/  ISETP.GT.AND P2, PT, R7, 0x9, PT ;  /* 0x000000090700780c */ /* 0x000fe40003f44270 */
[----:B------:R-:W-:Y:S02]  /*5550*/  FSEL R13, R103, -INF , P3 ;  /* 0xff800000670d7808 */ /* 0x000fe40001800000 */
[----:B------:R-:W-:Y:S02]  /*5560*/  FMNMX.FTZ R5, R15, R14, !PT ;  /* 0x0000000e0f057209 */ /* 0x000fe40007810000 */
[----:B------:R-:W-:Y:S01]  /*5570*/  FSEL R251, R10, -INF , P0 ;  /* 0xff8000000afb7808 */ /* 0x000fe20000000000 */
[----:B------:R-:W2:Y:S01]  /*5580*/  MUFU.TANH R29, R36 ;  /* 0x00000024001d7308 */ /* 0x000ea20000002400 */
[----:B------:R-:W-:-:S02]  /*5590*/  FMNMX.FTZ R3, R221, R3, !PT ;  /* 0x00000003dd037209 */ /* 0x000fc40007810000 */
[----:B------:R-:W-:Y:S02]  /*55a0*/  ISETP.GT.AND P1, PT, R7, 0x10, PT ;  /* 0x000000100700780c */ /* 0x000fe40003f24270 */
[----:B------:R-:W-:Y:S02]  /*55b0*/  FSEL R12, R127, -INF , P2 ;  /* 0xff8000007f0c7808 */ /* 0x000fe40001000000 */
[----:B------:R-:W-:Y:S02]  /*55c0*/  FMNMX.FTZ R5, R13, R5, !PT ;  /* 0x000000050d057209 */ /* 0x000fe40007810000 */
[----:B------:R-:W-:Y:S02]  /*55d0*/  FMNMX.FTZ R3, R251, R3, !PT ;  /* 0x00000003fb037209 */ /* 0x000fe40007810000 */
[----:B------:R-:W-:Y:S02]  /*55e0*/  ISETP.GT.AND P0, PT, R7, 0x11, PT ;  /* 0x000000110700780c */ /* 0x000fe40003f04270 */
[----:B------:R-:W-:Y:S01]  /*55f0*/  FSEL R68, R74, -INF , P1 ;  /* 0xff8000004a447808 */ /* 0x000fe20000800000 */
[----:B------:R-:W3:Y:S01]  /*5600*/  SHFL.BFLY PT, R8, R3, 0x2, 0x1f ;  /* 0x0c401f0003087f89 */ /* 0x000ee200000e0000 */
[----:B------:R-:W-:-:S02]  /*5610*/  FMNMX.FTZ R5, R12, R5, !PT ;  /* 0x000000050c057209 */ /* 0x000fc40007810000 */
[----:B------:R-:W-:Y:S02]  /*5620*/  ISETP.GT.AND P1, PT, R7, 0x18, PT ;  /* 0x000000180700780c */ /* 0x000fe40003f24270 */
[----:B------:R-:W-:Y:S02]  /*5630*/  FSEL R69, R71, -INF , P0 ;  /* 0xff80000047457808 */ /* 0x000fe40000000000 */
[----:B------:R-:W-:Y:S01]  /*5640*/  FMNMX.FTZ R5, R68, R5, !PT ;  /* 0x0000000544057209 */ /* 0x000fe20007810000 */
[----:B------:R-:W-:Y:S01]  /*5650*/  SHFL.BFLY PT, R71, R6, 0x1, 0x1f ;  /* 0x0c201f0006477f89 */ /* 0x000fe200000e0000 */
[----:B------:R-:W-:Y:S02]  /*5660*/  ISETP.GT.AND P0, PT, R7, 0x19, PT ;  /* 0x000000190700780c */ /* 0x000fe40003f04270 */
[----:B-1----:R-:W-:Y:S02]  /*5670*/  FSEL R75, R9, -INF , P1 ;  /* 0xff800000094b7808 */ /* 0x002fe40000800000 */
[----:B------:R-:W-:Y:S01]  /*5680*/  FMNMX.FTZ R5, R69, R5, !PT ;  /* 0x0000000545057209 */ /* 0x000fe20007810000 */
[----:B------:R-:W1:Y:S01]  /*5690*/  SHFL.BFLY PT, R9, R73, 0x1, 0x1f ;  /* 0x0c201f0049097f89 */ /* 0x000e6200000e0000 */
[----:B------:R-:W-:-:S02]  /*56a0*/  ISETP.GT.AND P1, PT, R7, 0x20, PT ;  /* 0x000000200700780c */ /* 0x000fc40003f24270 */
[----:B------:R-:W-:Y:S01]  /*56b0*/  FSEL R74, R189, -INF , P0 ;  /* 0xff800000bd4a7808 */ /* 0x000fe20000000000 */
[----:B------:R-:W-:Y:S01]  /*56c0*/  IMAD.MOV.U32 R189, RZ, RZ, R202 ;  /* 0x000000ffffbd7224 */ /* 0x000fe200078e00ca */
[----:B------:R-:W-:Y:S02]  /*56d0*/  FMNMX.FTZ R5, R75, R5, !PT ;  /* 0x000000054b057209 */ /* 0x000fe40007810000 */
[----:B------:R-:W-:Y:S02]  /*56e0*/  ISETP.GT.AND P0, PT, R7, 0x21, PT ;  /* 0x000000210700780c */ /* 0x000fe40003f04270 */
[----:B------:R-:W-:Y:S01]  /*56f0*/  FSEL R116, R187, -INF , P1 ;  /* 0xff800000bb747808 */ /* 0x000fe20000800000 */
[----:B------:R-:W-:Y:S01]  /*5700*/  IMAD.MOV.U32 R187, RZ, RZ, R201 ;  /* 0x000000ffffbb7224 */ /* 0x000fe200078e00c9 */
[----:B------:R-:W-:Y:S02]  /*5710*/  FMNMX.FTZ R5, R74, R5, !PT ;  /* 0x000000054a057209 */ /* 0x000fe40007810000 */
[----:B------:R-:W-:-:S02]  /*5720*/  ISETP.GT.AND P1, PT, R7, 0x28, PT ;  /* 0x000000280700780c */ /* 0x000fc40003f24270 */
[----:B------:R-:W-:Y:S01]  /*5730*/  FSEL R117, R188, -INF , P0 ;  /* 0xff800000bc757808 */ /* 0x000fe20000000000 */
[----:B------:R-:W-:Y:S01]  /*5740*/  IMAD.MOV.U32 R188, RZ, RZ, R200 ;  /* 0x000000ffffbc7224 */ /* 0x000fe200078e00c8 */
[----:B------:R-:W-:Y:S02]  /*5750*/  FMNMX.FTZ R5, R116, R5, !PT ;  /* 0x0000000574057209 */ /* 0x000fe40007810000 */
[----:B------:R-:W-:Y:S02]  /*5760*/  ISETP.GT.AND P0, PT, R7, 0x29, PT ;  /* 0x000000290700780c */ /* 0x000fe40003f04270 */
[----:B------:R-:W-:Y:S02]  /*5770*/  FSEL R118, R185, -INF , P1 ;  /* 0xff800000b9767808 */ /* 0x000fe40000800000 */
[----:B------:R-:W-:Y:S02]  /*5780*/  FMNMX.FTZ R5, R117, R5, !PT ;  /* 0x0000000575057209 */ /* 0x000fe40007810000 */
[----:B---3--:R-:W-:-:S02]  /*5790*/  FMNMX.FTZ R10, R3, R8, !PT ;  /* 0x00000008030a7209 */ /* 0x008fc40007810000 */
[C---:B------:R-:W-:Y:S01]  /*57a0*/  ISETP.GT.AND P1, PT, R7.reuse, 0x30, PT ;  /* 0x000000300700780c */ /* 0x040fe20003f24270 */
[----:B------:R3:W4:Y:S01]  /*57b0*/  MUFU.TANH R8, R38 ;  /* 0x0000002600087308 */ /* 0x0007220000002400 */
[----:B------:R-:W-:Y:S01]  /*57c0*/  FSEL R120, R186, -INF , P0 ;  /* 0xff800000ba787808 */ /* 0x000fe20000000000 */
[----:B------:R-:W5:Y:S01]  /*57d0*/  SHFL.BFLY PT, R70, R10, 0x1, 0x1f ;  /* 0x0c201f000a467f89 */ /* 0x000f6200000e0000 */
[----:B------:R-:W-:Y:S01]  /*57e0*/  FMNMX.FTZ R3, R118, R5, !PT ;  /* 0x0000000576037209 */ /* 0x000fe20007810000 */
[----:B------:R-:W-:Y:S01]  /*57f0*/  IMAD.MOV.U32 R186, RZ, RZ, R199 ;  /* 0x000000ffffba7224 */ /* 0x000fe200078e00c7 */
[----:B------:R-:W-:Y:S02]  /*5800*/  ISETP.GT.AND P0, PT, R7, 0x31, PT ;  /* 0x000000310700780c */ /* 0x000fe40003f04270 */
[----:B------:R-:W-:Y:S02]  /*5810*/  FSEL R132, R178, -INF , P1 ;  /* 0xff800000b2847808 */ /* 0x000fe40000800000 */
[----:B------:R-:W-:-:S02]  /*5820*/  FMNMX.FTZ R3, R120, R3, !PT ;  /* 0x0000000378037209 */ /* 0x000fc40007810000 */
[C---:B------:R-:W-:Y:S02]  /*5830*/  ISETP.GT.AND P1, PT, R7.reuse, 0x38, PT ;  /* 0x000000380700780c */ /* 0x040fe40003f24270 */
[----:B------:R-:W-:Y:S02]  /*5840*/  FSEL R133, R184, -INF , P0 ;  /* 0xff800000b8857808 */ /* 0x000fe40000000000 */
[----:B------:R-:W-:Y:S01]  /*5850*/  FMNMX.FTZ R3, R132, R3, !PT ;  /* 0x0000000384037209 */ /* 0x000fe20007810000 */
[----:B---3--:R-:W-:Y:S01]  /*5860*/  LDSM.16.MT88.4 R36, [R226+0x100] ;  /* 0x00010000e224783b */ /* 0x008fe20000004200 */
[----:B------:R-:W-:Y:S02]  /*5870*/  ISETP.GT.AND P0, PT, R7, 0x39, PT ;  /* 0x000000390700780c */ /* 0x000fe40003f04270 */
[----:B------:R-:W-:Y:S02]  /*5880*/  FSEL R135, R138, -INF , P1 ;  /* 0xff8000008a877808 */ /* 0x000fe40000800000 */
[----:B------:R-:W-:-:S02]  /*5890*/  FMNMX.FTZ R3, R133, R3, !PT ;  /* 0x0000000385037209 */ /* 0x000fc40007810000 */
[----:B------:R-:W-:Y:S02]  /*58a0*/  ISETP.GT.AND P1, PT, R7, 0x40, PT ;  /* 0x000000400700780c */ /* 0x000fe40003f24270 */
[----:B------:R-:W-:Y:S02]  /*58b0*/  FSEL R138, R176, -INF , P0 ;  /* 0xff800000b08a7808 */ /* 0x000fe40000000000 */
[----:B------:R-:W-:Y:S02]  /*58c0*/  FMNMX.FTZ R3, R135, R3, !PT ;  /* 0x0000000387037209 */ /* 0x000fe40007810000 */
[----:B------:R-:W-:Y:S02]  /*58d0*/  ISETP.GT.AND P0, PT, R7, 0x41, PT ;  /* 0x000000410700780c */ /* 0x000fe40003f04270 */
[----:B------:R-:W-:Y:S02]  /*58e0*/  FSEL R148, R102, -INF , P1 ;  /* 0xff80000066947808 */ /* 0x000fe40000800000 */
[----:B------:R-:W-:-:S02]  /*58f0*/  FMNMX.FTZ R3, R138, R3, !PT ;  /* 0x000000038a037209 */ /* 0x000fc40007810000 */
[----:B------:R-:W-:Y:S02]  /*5900*/  ISETP.GT.AND P3, PT, R7, 0x48, PT ;  /* 0x000000480700780c */ /* 0x000fe40003f64270 */
[----:B------:R-:W-:Y:S02]  /*5910*/  FSEL R149, R99, -INF , P0 ;  /* 0xff80000063957808 */ /* 0x000fe40000000000 */
[----:B------:R-:W-:Y:S02]  /*5920*/  FMNMX.FTZ R3, R148, R3, !PT ;  /* 0x0000000394037209 */ /* 0x000fe40007810000 */
[----:B-1----:R-:W-:Y:S02]  /*5930*/  FMNMX.FTZ R73, R73, R9, !PT ;  /* 0x0000000949497209 */ /* 0x002fe40007810000 */
[----:B------:R-:W-:Y:S01]  /*5940*/  ISETP.GT.AND P2, PT, R7, 0x49, PT ;  /* 0x000000490700780c */ /* 0x000fe20003f44270 */
[----:B------:R-:W1:Y:S01]  /*5950*/  MUFU.TANH R9, R48 ;  /* 0x0000003000097308 */ /* 0x000e620000002400 */
[----:B------:R-:W-:-:S02]  /*5960*/  FSEL R150, R79, -INF , P3 ;  /* 0xff8000004f967808 */ /* 0x000fc40001800000 */
[----:B------:R-:W-:Y:S02]  /*5970*/  FMNMX.FTZ R3, R149, R3, !PT ;  /* 0x0000000395037209 */ /* 0x000fe40007810000 */
[----:B------:R-:W-:Y:S01]  /*5980*/  FMNMX.FTZ R71, R6, R71, !PT ;  /* 0x0000004706477209 */ /* 0x000fe20007810000 */
[C---:B------:R-:W-:Y:S01]  /*5990*/  FMUL.FTZ R6, R73.reuse, c[0x0][0x2d0] ;  /* 0x0000b40049067a20 */ /* 0x040fe20000410000 */
[----:B------:R-:W-:Y:S02]  /*59a0*/  FSETP.NEU.FTZ.AND P0, PT, R73, -INF , PT ;  /* 0xff8000004900780b */ /* 0x000fe40003f1d000 */
[----:B------:R-:W-:Y:S02]  /*59b0*/  ISETP.GT.AND P1, PT, R7, 0x50, PT ;  /* 0x000000500700780c */ /* 0x000fe40003f24270 */
[----:B------:R-:W-:Y:S02]  /*59c0*/  FSEL R152, R94, -INF , P2 ;  /* 0xff8000005e987808 */ /* 0x000fe40001000000 */
[----:B------:R-:W-:-:S02]  /*59d0*/  FMNMX.FTZ R3, R150, R3, !PT ;  /* 0x0000000396037209 */ /* 0x000fc40007810000 */
[----:B------:R-:W-:Y:S02]  /*59e0*/  FSEL R6, R6, RZ, P0 ;  /* 0x000000ff06067208 */ /* 0x000fe40000000000 */
[----:B------:R-:W-:Y:S02]  /*59f0*/  ISETP.GT.AND P0, PT, R7, 0x51, PT ;  /* 0x000000510700780c */ /* 0x000fe40003f04270 */
[----:B------:R-:W-:Y:S01]  /*5a00*/  FSEL R170, R170, -INF , P1 ;  /* 0xff800000aaaa7808 */ /* 0x000fe20000800000 */
[----:B------:R-:W-:Y:S01]  /*5a10*/  FFMA.FTZ R5, R11, c[0x0][0x2d0], -R6 ;  /* 0x0000b4000b057a23 */ /* 0x000fe20000010806 */
[----:B------:R-:W-:Y:S02]  /*5a20*/  FMNMX.FTZ R3, R152, R3, !PT ;  /* 0x0000000398037209 */ /* 0x000fe40007810000 */
[----:B------:R-:W-:Y:S01]  /*5a30*/  ISETP.GT.AND P2, PT, R7, 0x58, PT ;  /* 0x000000580700780c */ /* 0x000fe20003f44270 */
[----:B------:R3:W-:Y:S01]  /*5a40*/  MUFU.EX2 R220, R5 ;  /* 0x0000000500dc7308 */ /* 0x0007e20000000800 */
[----:B------:R-:W-:-:S02]  /*5a50*/  FSEL R173, R32, -INF , P0 ;  /* 0xff80000020ad7808 */ /* 0x000fc40000000000 */
[----:B------:R-:W-:Y:S01]  /*5a60*/  FMNMX.FTZ R3, R170, R3, !PT ;  /* 0x00000003aa037209 */ /* 0x000fe20007810000 */
[----:B------:R-:W-:Y:S01]  /*5a70*/  LDSM.16.MT88.4 R32, [R225+0x100] ;  /* 0x00010000e120783b */ /* 0x000fe20000004200 */
[----:B------:R-:W-:Y:S02]  /*5a80*/  ISETP.GT.AND P1, PT, R7, 0x59, PT ;  /* 0x000000590700780c */ /* 0x000fe40003f24270 */
[----:B------:R-:W-:Y:S02]  /*5a90*/  FSEL R174, R31, -INF , P2 ;  /* 0xff8000001fae7808 */ /* 0x000fe40001000000 */
[----:B------:R-:W-:Y:S02]  /*5aa0*/  FMNMX.FTZ R3, R173, R3, !PT ;  /* 0x00000003ad037209 */ /* 0x000fe40007810000 */
[----:B------:R-:W-:Y:S02]  /*5ab0*/  ISETP.GT.AND P0, PT, R7, 0x60, PT ;  /* 0x000000600700780c */ /* 0x000fe40003f04270 */
[----:B------:R-:W-:-:S02]  /*5ac0*/  FSEL R176, R30, -INF , P1 ;  /* 0xff8000001eb07808 */ /* 0x000fc40000800000 */
[----:B------:R-:W-:Y:S01]  /*5ad0*/  FMNMX.FTZ R3, R174, R3, !PT ;  /* 0x00000003ae037209 */ /* 0x000fe20007810000 */
[----:B---3--:R-:W-:Y:S01]  /*5ae0*/  FFMA.FTZ R5, R18, c[0x0][0x2d0], -R6 ;  /* 0x0000b40012057a23 */ /* 0x008fe20000010806 */
[----:B------:R-:W-:Y:S02]  /*5af0*/  ISETP.GT.AND P2, PT, R7, 0x61, PT ;  /* 0x000000610700780c */ /* 0x000fe40003f44270 */
[----:B--2---:R-:W-:Y:S01]  /*5b00*/  FSEL R216, R29, -INF , P0 ;  /* 0xff8000001dd87808 */ /* 0x004fe20000000000 */
[----:B------:R2:W-:Y:S01]  /*5b10*/  MUFU.EX2 R217, R5 ;  /* 0x0000000500d97308 */ /* 0x0005e20000000800 */
[----:B------:R-:W-:Y:S02]  /*5b20*/  FMNMX.FTZ R3, R176, R3, !PT ;  /* 0x00000003b0037209 */ /* 0x000fe40007810000 */
[----:B------:R-:W-:Y:S02]  /*5b30*/  ISETP.GT.AND P1, PT, R7, 0x68, PT ;  /* 0x000000680700780c */ /* 0x000fe40003f24270 */
[----:B------:R-:W-:-:S02]  /*5b40*/  FSEL R214, R27, -INF , P2 ;  /* 0xff8000001bd67808 */ /* 0x000fc40001000000 */
[----:B------:R-:W-:Y:S02]  /*5b50*/  ISETP.GT.AND P0, PT, R7, 0x69, PT ;  /* 0x000000690700780c */ /* 0x000fe40003f04270 */
[----:B----4-:R-:W-:Y:S01]  /*5b60*/  FSEL R208, R8, -INF , P1 ;  /* 0xff80000008d07808 */ /* 0x010fe20000800000 */
[----:B------:R-:W-:Y:S01]  /*5b70*/  FMUL.FTZ R8, R71, c[0x0][0x2d0] ;  /* 0x0000b40047087a20 */ /* 0x000fe20000410000 */
[----:B-1----:R-:W-:Y:S02]  /*5b80*/  FSEL R183, R9, -INF , P0 ;  /* 0xff80000009b77808 */ /* 0x002fe40000000000 */
[----:B------:R-:W-:Y:S02]  /*5b90*/  FSETP.NEU.FTZ.AND P1, PT, R71, -INF , PT ;  /* 0xff8000004700780b */ /* 0x000fe40003f3d000 */
[----:B-----5:R-:W-:Y:S01]  /*5ba0*/  FMNMX.FTZ R70, R70, R10, !PT ;  /* 0x0000000a46467209 */ /* 0x020fe20007810000 */
[----:B--2---:R-:W-:-:S03]  /*5bb0*/  FFMA.FTZ R5, R19, c[0x0][0x2d0], -R6 ;  /* 0x0000b40013057a23 */ /* 0x004fc60000010806 */
[----:B------:R-:W-:Y:S01]  /*5bc0*/  FSETP.NEU.FTZ.AND P0, PT, R70, -INF , PT ;  /* 0xff8000004600780b */ /* 0x000fe20003f1d000 */
[----:B------:R1:W-:Y:S02]  /*5bd0*/  MUFU.EX2 R203, R5 ;  /* 0x0000000500cb7308 */ /* 0x0003e40000000800 */
[----:B-1----:R-:W-:Y:S01]  /*5be0*/  FMNMX.FTZ R5, R216, R3, !PT ;  /* 0x00000003d8057209 */ /* 0x002fe20007810000 */
[----:B------:R-:W-:-:S03]  /*5bf0*/  FFMA.FTZ R3, R20, c[0x0][0x2d0], -R6 ;  /* 0x0000b40014037a23 */ /* 0x000fc60000010806 */
[----:B------:R-:W-:Y:S02]  /*5c00*/  FMNMX.FTZ R5, R214, R5, !PT ;  /* 0x00000005d6057209 */ /* 0x000fe40007810000 */
[----:B------:R1:W-:Y:S02]  /*5c10*/  MUFU.EX2 R158, R3 ;  /* 0x00000003009e7308 */ /* 0x0003e40000000800 */
[----:B------:R-:W-:Y:S02]  /*5c20*/  FMNMX.FTZ R7, R208, R5, !PT ;  /* 0x00000005d0077209 */ /* 0x000fe40007810000 */
[----:B------:R-:W-:Y:S02]  /*5c30*/  FSEL R5, R8, RZ, P1 ;  /* 0x000000ff08057208 */ /* 0x000fe40000800000 */
[----:B------:R-:W-:-:S03]  /*5c40*/  FMNMX.FTZ R7, R183, R7, !PT ;  /* 0x00000007b7077209 */ /* 0x000fc60007810000 */
[----:B------:R-:W-:Y:S02]  /*5c50*/  FFMA.FTZ R8, R25, c[0x0][0x2d0], -R5 ;  /* 0x0000b40019087a23 */ /* 0x000fe40000010805 */
[----:B------:R-:W2:Y:S02]  /*5c60*/  SHFL.BFLY PT, R9, R7, 0x2, 0x1f ;  /* 0x0c401f0007097f89 */ /* 0x000ea400000e0000 */
[----:B------:R3:W-:Y:S01]  /*5c70*/  MUFU.EX2 R252, R8 ;  /* 0x0000000800fc7308 */ /* 0x0007e20000000800 */
[----:B-1----:R-:W-:-:S07]  /*5c80*/  FFMA.FTZ R3, R21, c[0x0][0x2d0], -R6 ;  /* 0x0000b40015037a23 */ /* 0x002fce0000010806 */
[----:B------:R1:W-:Y:S01]  /*5c90*/  MUFU.EX2 R195, R3 ;  /* 0x0000000300c37308 */ /* 0x0003e20000000800 */
[----:B---3--:R-:W-:-:S07]  /*5ca0*/  FFMA.FTZ R8, R26, c[0x0][0x2d0], -R5 ;  /* 0x0000b4001a087a23 */ /* 0x008fce0000010805 */
[----:B------:R-:W3:Y:S01]  /*5cb0*/  MUFU.EX2 R193, R8 ;  /* 0x0000000800c17308 */ /* 0x000ee20000000800 */
[----:B--2---:R-:W-:Y:S01]  /*5cc0*/  FMNMX.FTZ R7, R7, R9, !PT ;  /* 0x0000000907077209 */ /* 0x004fe20007810000 */
[----:B-1----:R-:W-:-:S06]  /*5cd0*/  FFMA.FTZ R3, R22, c[0x0][0x2d0], -R5 ;  /* 0x0000b40016037a23 */ /* 0x002fcc0000010805 */
[----:B------:R1:W-:Y:S01]  /*5ce0*/  MUFU.EX2 R250, R3 ;  /* 0x0000000300fa7308 */ /* 0x0003e20000000800 */
[----:B---3--:R-:W-:Y:S01]  /*5cf0*/  F2FP.PACK_AB R10, R193, R252 ;  /* 0x000000fcc10a723e */ /* 0x008fe200000000ff */
[----:B-1----:R-:W-:Y:S02]  /*5d00*/  FFMA.FTZ R3, R23, c[0x0][0x2d0], -R5 ;  /* 0x0000b40017037a23 */ /* 0x002fe40000010805 */
[----:B------:R-:W-:Y:S04]  /*5d10*/  LDSM.16.MT88.4 R20, [R224+0x100] ;  /* 0x00010000e014783b */ /* 0x000fe80000004200 */
[----:B------:R1:W-:Y:S02]  /*5d20*/  MUFU.EX2 R249, R3 ;  /* 0x0000000300f97308 */ /* 0x0003e40000000800 */
[----:B-1----:R-:W-:-:S05]  /*5d30*/  FMUL.FTZ R3, R70, c[0x0][0x2d0] ;  /* 0x0000b40046037a20 */ /* 0x002fca0000410000 */
[----:B------:R-:W-:-:S05]  /*5d40*/  FSEL R3, R3, RZ, P0 ;  /* 0x000000ff03037208 */ /* 0x000fca0000000000 */
[--C-:B------:R-:W-:Y:S02]  /*5d50*/  FFMA.FTZ R8, R16, c[0x0][0x2d0], -R3.reuse ;  /* 0x0000b40010087a23 */ /* 0x100fe40000010803 */
[--C-:B------:R-:W-:Y:S02]  /*5d60*/  FFMA.FTZ R0, R17, c[0x0][0x2d0], -R3.reuse ;  /* 0x0000b40011007a23 */ /* 0x100fe40000010803 */
[----:B------:R1:W-:Y:S01]  /*5d70*/  MUFU.EX2 R248, R8 ;  /* 0x0000000800f87308 */ /* 0x0003e20000000800 */
[----:B------:R-:W-:Y:S07]  /*5d80*/  LDSM.16.MT88.4 R16, [R227+0x100] ;  /* 0x00010000e310783b */ /* 0x000fee0000004200 */
[----:B------:R2:W3:Y:S01]  /*5d90*/  MUFU.EX2 R222, R0 ;  /* 0x0000000000de7308 */ /* 0x0004e20000000800 */
[----:B-1----:R-:W1:Y:S01]  /*5da0*/  SHFL.BFLY PT, R8, R7, 0x1, 0x1f ;  /* 0x0c201f0007087f89 */ /* 0x002e6200000e0000 */
[----:B--2---:R-:W-:Y:S01]  /*5db0*/  FFMA.FTZ R0, R24, c[0x0][0x2d0], -R3 ;  /* 0x0000b40018007a23 */ /* 0x004fe20000010803 */
[----:B---3--:R-:W-:-:S02]  /*5dc0*/  F2FP.PACK_AB R9, R222, R248 ;  /* 0x000000f8de09723e */ /* 0x008fc400000000ff */
[----:B------:R-:W-:Y:S03]  /*5dd0*/  LDSM.16.MT88.4 R24, [R227+0x900] ;  /* 0x00090000e318783b */ /* 0x000fe60000004200 */
[----:B------:R2:W-:Y:S01]  /*5de0*/  MUFU.EX2 R244, R0 ;  /* 0x0000000000f47308 */ /* 0x0005e20000000800 */
[----:B-1----:R-:W-:Y:S02]  /*5df0*/  FMNMX.FTZ R72, R7, R8, !PT ;  /* 0x0000000807487209 */ /* 0x002fe40007810000 */
[----:B------:R-:W-:Y:S01]  /*5e00*/  F2FP.PACK_AB R8, R249, R250 ;  /* 0x000000faf908723e */ /* 0x000fe200000000ff */
[----:B--2---:R-:W-:Y:S01]  /*5e10*/  FFMA.FTZ R0, R28, c[0x0][0x2d0], -R3 ;  /* 0x0000b4001c007a23 */ /* 0x004fe20000010803 */
[C---:B------:R-:W-:Y:S01]  /*5e20*/  FSETP.NEU.FTZ.AND P0, PT, R72.reuse, -INF , PT ;  /* 0xff8000004800780b */ /* 0x040fe20003f1d000 */
[----:B------:R-:W-:Y:S01]  /*5e30*/  FMUL.FTZ R2, R72, c[0x0][0x2d0] ;  /* 0x0000b40048027a20 */ /* 0x000fe20000410000 */
[----:B------:R-:W1:Y:S01]  /*5e40*/  LDSM.16.MT88.4 R28, [R224+0x900] ;  /* 0x00090000e01c783b */ /* 0x000e620000004200 */
[----:B------:R2:W3:Y:S02]  /*5e50*/  MUFU.EX2 R194, R0 ;  /* 0x0000000000c27308 */ /* 0x0004e40000000800 */
[----:B--2---:R-:W-:Y:S01]  /*5e60*/  FFMA.FTZ R0, R40, c[0x0][0x2d0], -R6 ;  /* 0x0000b40028007a23 */ /* 0x004fe20000010806 */
[----:B---3--:R-:W-:-:S05]  /*5e70*/  F2FP.PACK_AB R11, R194, R244 ;  /* 0x000000f4c20b723e */ /* 0x008fca00000000ff */
[----:B------:R2:W-:Y:S02]  /*5e80*/  MUFU.EX2 R184, R0 ;  /* 0x0000000000b87308 */ /* 0x0005e40000000800 */
[C---:B------:R-:W-:Y:S08]  /*5e90*/  HMMA.16816.F32 R88, R8.reuse, R20, RZ ;  /* 0x000000140858723c */ /* 0x040ff000000018ff */
[----:B------:R-:W-:Y:S01]  /*5ea0*/  HMMA.16816.F32 R84, R8, R16, RZ ;  /* 0x000000100854723c */ /* 0x000fe200000018ff */
[----:B--2---:R-:W-:-:S04]  /*5eb0*/  FFMA.FTZ R0, R41, c[0x0][0x2d0], -R6 ;  /* 0x0000b40029007a23 */ /* 0x004fc80000010806 */
[----:B------:R2:W-:Y:S03]  /*5ec0*/  MUFU.EX2 R4, R0 ;  /* 0x0000000000047308 */ /* 0x0005e60000000800 */
[C---:B------:R-:W-:Y:S08]  /*5ed0*/  HMMA.16816.F32 R64, R8.reuse, R22, RZ ;  /* 0x000000160840723c */ /* 0x040ff000000018ff */
[----:B------:R-:W-:Y:S01]  /*5ee0*/  HMMA.16816.F32 R60, R8, R18, RZ ;  /* 0x00000012083c723c */ /* 0x000fe200000018ff */
[----:B--2---:R-:W-:Y:S01]  /*5ef0*/  FSEL R0, R2, RZ, P0 ;  /* 0x000000ff02007208 */ /* 0x004fe20000000000 */
[----:B------:R-:W-:-:S06]  /*5f00*/  FFMA.FTZ R2, R42, c[0x0][0x2d0], -R6 ;  /* 0x0000b4002a027a23 */ /* 0x000fcc0000010806 */
[C---:B------:R-:W-:Y:S01]  /*5f10*/  HMMA.16816.F32 R80, R8.reuse, R32, RZ ;  /* 0x000000200850723c */ /* 0x040fe200000018ff */
[----:B------:R-:W-:Y:S01]  /*5f20*/  PLOP3.LUT P0, PT, PT, PT, UP0, 0x80, 0x0 ;  /* 0x000000000000781c */ /* 0x000fe20003f0f008 */
[----:B------:R2:W-:Y:S06]  /*5f30*/  MUFU.EX2 R190, R2 ;  /* 0x0000000200be7308 */ /* 0x0005ec0000000800 */
[C---:B------:R-:W-:Y:S08]  /*5f40*/  HMMA.16816.F32 R76, R8.reuse, R36, RZ ;  /* 0x00000024084c723c */ /* 0x040ff000000018ff */
[----:B------:R-:W-:Y:S01]  /*5f50*/  HMMA.16816.F32 R56, R8, R34, RZ ;  /* 0x000000220838723c */ /* 0x000fe200000018ff */
[----:B--2---:R-:W-:-:S04]  /*5f60*/  FFMA.FTZ R2, R15, c[0x0][0x2d0], -R0 ;  /* 0x0000b4000f027a23 */ /* 0x004fc80000010800 */
[----:B------:R2:W-:Y:S03]  /*5f70*/  MUFU.EX2 R178, R2 ;  /* 0x0000000200b27308 */ /* 0x0005e60000000800 */
[----:B------:R-:W-:Y:S01]  /*5f80*/  HMMA.16816.F32 R48, R8, R38, RZ ;  /* 0x000000260830723c */ /* 0x000fe200000018ff */
[----:B--2---:R-:W-:Y:S01]  /*5f90*/  FFMA.FTZ R2, R14, c[0x0][0x2d0], -R0 ;  /* 0x0000b4000e027a23 */ /* 0x004fe20000010800 */
[----:B------:R-:W-:-:S03]  /*5fa0*/  F2FP.PACK_AB R14, R158, R203 ;  /* 0x000000cb9e0e723e */ /* 0x000fc600000000ff */
[----:B------:R2:W3:Y:S02]  /*5fb0*/  MUFU.EX2 R177, R2 ;  /* 0x0000000200b17308 */ /* 0x0004e40000000800 */
[----:B--2---:R-:W-:Y:S01]  /*5fc0*/  FFMA.FTZ R2, R13, c[0x0][0x2d0], -R0 ;  /* 0x0000b4000d027a23 */ /* 0x004fe20000010800 */
[----:B---3--:R-:W-:-:S05]  /*5fd0*/  F2FP.PACK_AB R13, R177, R178 ;  /* 0x000000b2b10d723e */ /* 0x008fca00000000ff */
[----:B------:R2:W-:Y:S02]  /*5fe0*/  MUFU.EX2 R213, R2 ;  /* 0x0000000200d57308 */ /* 0x0005e40000000800 */
[----:B--2---:R-:W-:Y:S01]  /*5ff0*/  FFMA.FTZ R2, R12, c[0x0][0x2d0], -R0 ;  /* 0x0000b4000c027a23 */ /* 0x004fe20000010800 */
[----:B------:R-:W-:-:S05]  /*6000*/  F2FP.PACK_AB R12, R217, R220 ;  /* 0x000000dcd90c723e */ /* 0x000fca00000000ff */
[----:B------:R2:W3:Y:S02]  /*6010*/  MUFU.EX2 R215, R2 ;  /* 0x0000000200d77308 */ /* 0x0004e40000000800 */
[----:B--2---:R-:W-:Y:S01]  /*6020*/  FFMA.FTZ R2, R43, c[0x0][0x2d0], -R5 ;  /* 0x0000b4002b027a23 */ /* 0x004fe20000010805 */
[----:B---3--:R-:W-:-:S05]  /*6030*/  F2FP.PACK_AB R15, R215, R213 ;  /* 0x000000d5d70f723e */ /* 0x008fca00000000ff */
[----:B------:R2:W-:Y:S02]  /*6040*/  MUFU.EX2 R196, R2 ;  /* 0x0000000200c47308 */ /* 0x0005e40000000800 */
[C---:B------:R-:W-:Y:S08]  /*6050*/  HMMA.16816.F32 R52, R12.reuse, R20, RZ ;  /* 0x000000140c34723c */ /* 0x040ff000000018ff */
[----:B------:R-:W-:Y:S01]  /*6060*/  HMMA.16816.F32 R92, R12, R22, RZ ;  /* 0x000000160c5c723c */ /* 0x000fe200000018ff */
[----:B------:R-:W3:Y:S01]  /*6070*/  LDSM.16.MT88.4 R20, [R225+0x900] ;  /* 0x00090000e114783b */ /* 0x000ee20000004200 */
[----:B--2---:R-:W-:-:S04]  /*6080*/  FFMA.FTZ R2, R45, c[0x0][0x2d0], -R5 ;  /* 0x0000b4002d027a23 */ /* 0x004fc80000010805 */
[----:B------:R2:W4:Y:S02]  /*6090*/  MUFU.EX2 R185, R2 ;  /* 0x0000000200b97308 */ /* 0x0005240000000800 */
[C---:B------:R-:W-:Y:S08]  /*60a0*/  HMMA.16816.F32 R104, R12.reuse, R18, RZ ;  /* 0x000000120c68723c */ /* 0x040ff000000018ff */
[----:B------:R-:W-:Y:S01]  /*60b0*/  HMMA.16816.F32 R40, R12, R32, RZ ;  /* 0x000000200c28723c */ /* 0x000fe200000018ff */
[----:B--2---:R-:W-:-:S07]  /*60c0*/  FFMA.FTZ R2, R46, c[0x0][0x2d0], -R5 ;  /* 0x0000b4002e027a23 */ /* 0x004fce0000010805 */
[C---:B------:R-:W-:Y:S01]  /*60d0*/  HMMA.16816.F32 R108, R12.reuse, R34, RZ ;  /* 0x000000220c6c723c */ /* 0x040fe200000018ff */
[----:B----4-:R-:W-:Y:S01]  /*60e0*/  F2FP.PACK_AB R8, R185, R196 ;  /* 0x000000c4b908723e */ /* 0x010fe200000000ff */
[----:B------:R2:W-:Y:S06]  /*60f0*/  MUFU.EX2 R191, R2 ;  /* 0x0000000200bf7308 */ /* 0x0005ec0000000800 */
[C---:B------:R-:W-:Y:S08]  /*6100*/  HMMA.16816.F32 R32, R12.reuse, R36, RZ ;  /* 0x000000240c20723c */ /* 0x040ff000000018ff */
[----:B------:R-:W-:Y:S01]  /*6110*/  HMMA.16816.F32 R100, R12, R38, RZ ;  /* 0x000000260c64723c */ /* 0x000fe200000018ff */
[----:B--2---:R-:W-:-:S04]  /*6120*/  FFMA.FTZ R2, R47, c[0x0][0x2d0], -R5 ;  /* 0x0000b4002f027a23 */ /* 0x004fc80000010805 */
[----:B------:R2:W4:Y:S02]  /*6130*/  MUFU.EX2 R7, R2 ;  /* 0x0000000200077308 */ /* 0x0005240000000800 */
[--C-:B--2---:R-:W-:Y:S01]  /*6140*/  FFMA.FTZ R2, R44, c[0x0][0x2d0], -R3.reuse ;  /* 0x0000b4002c027a23 */ /* 0x104fe20000010803 */
[----:B----4-:R-:W-:Y:S01]  /*6150*/  F2FP.PACK_AB R10, R7, R191 ;  /* 0x000000bf070a723e */ /* 0x010fe200000000ff */
[----:B------:R-:W-:Y:S01]  /*6160*/  HMMA.16816.F32 R44, R12, R16, RZ ;  /* 0x000000100c2c723c */ /* 0x000fe200000018ff */
[----:B------:R-:W2:Y:S03]  /*6170*/  LDSM.16.MT88.4 R16, [R226+0x900] ;  /* 0x00090000e210783b */ /* 0x000ea60000004200 */
[----:B------:R4:W-:Y:S01]  /*6180*/  MUFU.EX2 R243, R2 ;  /* 0x0000000200f37308 */ /* 0x0009e20000000800 */
[----:B------:R-:W-:Y:S01]  /*6190*/  LDSM.16.MT88.4 R12, [R224+0x1100] ;  /* 0x00110000e00c783b */ /* 0x000fe20000004200 */
[----:B----4-:R-:W-:-:S06]  /*61a0*/  FFMA.FTZ R2, R96, c[0x0][0x2d0], -R3 ;  /* 0x0000b40060027a23 */ /* 0x010fcc0000010803 */
[----:B------:R4:W5:Y:S02]  /*61b0*/  MUFU.EX2 R223, R2 ;  /* 0x0000000200df7308 */ /* 0x0009640000000800 */
[----:B----4-:R-:W-:Y:S01]  /*61c0*/  FFMA.FTZ R2, R97, c[0x0][0x2d0], -R3 ;  /* 0x0000b40061027a23 */ /* 0x010fe20000010803 */
[----:B-----5:R-:W-:-:S05]  /*61d0*/  F2FP.PACK_AB R9, R223, R243 ;  /* 0x000000f3df09723e */ /* 0x020fca00000000ff */
[----:B------:R4:W-:Y:S02]  /*61e0*/  MUFU.EX2 R247, R2 ;  /* 0x0000000200f77308 */ /* 0x0009e40000000800 */
[----:B----4-:R-:W-:-:S06]  /*61f0*/  FFMA.FTZ R2, R98, c[0x0][0x2d0], -R3 ;  /* 0x0000b40062027a23 */ /* 0x010fcc0000010803 */
[----:B------:R4:W5:Y:S02]  /*6200*/  MUFU.EX2 R246, R2 ;  /* 0x0000000200f67308 */ /* 0x0009640000000800 */
[----:B----4-:R-:W-:Y:S01]  /*6210*/  FFMA.FTZ R2, R68, c[0x0][0x2d0], -R0 ;  /* 0x0000b40044027a23 */ /* 0x010fe20000010800 */
[----:B------:R-:W-:Y:S02]  /*6220*/  MOV R68, R205 ;  /* 0x000000cd00447202 */ /* 0x000fe40000000f00 */
[----:B-----5:R-:W-:-:S03]  /*6230*/  F2FP.PACK_AB R11, R246, R247 ;  /* 0x000000f7f60b723e */ /* 0x020fc600000000ff */
[----:B------:R4:W-:Y:S04]  /*6240*/  MUFU.EX2 R211, R2 ;  /* 0x0000000200d37308 */ /* 0x0009e80000000800 */
[C---:B-1----:R-:W-:Y:S08]  /*6250*/  HMMA.16816.F32 R124, R8.reuse, R28, R88 ;  /* 0x0000001c087c723c */ /* 0x042ff00000001858 */
[----:B------:R-:W-:Y:S01]  /*6260*/  HMMA.16816.F32 R96, R8, R24, R84 ;  /* 0x000000180860723c */ /* 0x000fe20000001854 */
[----:B----4-:R-:W-:-:S02]  /*6270*/  FFMA.FTZ R2, R69, c[0x0][0x2d0], -R0 ;  /* 0x0000b40045027a23 */ /* 0x010fc40000010800 */
[----:B------:R-:W-:Y:S02]  /*6280*/  IMAD.MOV.U32 R69, RZ, RZ, R204 ;  /* 0x000000ffff457224 */ /* 0x000fe400078e00cc */
[----:B------:R1:W4:Y:S03]  /*6290*/  MUFU.EX2 R210, R2 ;  /* 0x0000000200d27308 */ /* 0x0003260000000800 */
[C---:B---3--:R-:W-:Y:S08]  /*62a0*/  HMMA.16816.F32 R80, R8.reuse, R20, R80 ;  /* 0x000000140850723c */ /* 0x048ff00000001850 */
[----:B--2---:R-:W-:Y:S01]  /*62b0*/  HMMA.16816.F32 R76, R8, R16, R76 ;  /* 0x00000010084c723c */ /* 0x004fe2000000184c */
        /* <DEDUP_REMOVED lines=11> */
[----:B----4-:R-:W-:Y:S02]  /*6370*/  F2FP.PACK_AB R9, R210, R211 ;  /* 0x000000d3d209723e */ /* 0x010fe400000000ff */
[----:B------:R-:W-:Y:S01]  /*6380*/  F2FP.PACK_AB R10, R190, R4 ;  /* 0x00000004be0a723e */ /* 0x000fe200000000ff */
[----:B-1----:R-:W-:Y:S01]  /*6390*/  FFMA.FTZ R2, R112, c[0x0][0x2d0], -R5 ;  /* 0x0000b40070027a23 */ /* 0x002fe20000010805 */
[----:B--2---:R-:W-:-:S03]  /*63a0*/  F2FP.PACK_AB R11, R209, R212 ;  /* 0x000000d4d10b723e */ /* 0x004fc600000000ff */
[----:B------:R1:W-:Y:S04]  /*63b0*/  MUFU.EX2 R207, R2 ;  /* 0x0000000200cf7308 */ /* 0x0003e80000000800 */
[C---:B------:R-:W-:Y:S08]  /*63c0*/  HMMA.16816.F32 R84, R8.reuse, R20, R40 ;  /* 0x000000140854723c */ /* 0x040ff00000001828 */
[----:B------:R-:W-:Y:S01]  /*63d0*/  HMMA.16816.F32 R40, R8, R22, R108 ;  /* 0x000000160828723c */ /* 0x000fe2000000186c */
[----:B------:R-:W2:Y:S01]  /*63e0*/  LDSM.16.MT88.4 R20, [R226+0x1100] ;  /* 0x00110000e214783b */ /* 0x000ea20000004200 */
[----:B-1----:R-:W-:-:S05]  /*63f0*/  FFMA.FTZ R2, R113, c[0x0][0x2d0], -R5 ;  /* 0x0000b40071027a23 */ /* 0x002fca0000010805 */
[----:B------:R-:W-:Y:S01]  /*6400*/  IMAD.MOV.U32 R108, RZ, RZ, R197 ;  /* 0x000000ffff6c7224 */ /* 0x000fe200078e00c5 */
[----:B------:R1:W3:Y:S01]  /*6410*/  MUFU.EX2 R206, R2 ;  /* 0x0000000200ce7308 */ /* 0x0002e20000000800 */
[----:B------:R-:W-:Y:S01]  /*6420*/  IMAD.MOV.U32 R109, RZ, RZ, R196 ;  /* 0x000000ffff6d7224 */ /* 0x000fe200078e00c4 */
[----:B------:R-:W-:Y:S01]  /*6430*/  HMMA.16816.F32 R44, R8, R24, R44 ;  /* 0x00000018082c723c */ /* 0x000fe2000000182c */
[----:B------:R-:W-:Y:S02]  /*6440*/  IMAD.MOV.U32 R110, RZ, RZ, R195 ;  /* 0x000000ffff6e7224 */ /* 0x000fe400078e00c3 */
[----:B------:R-:W-:-:S05]  /*6450*/  IMAD.MOV.U32 R111, RZ, RZ, R194 ;  /* 0x000000ffff6f7224 */ /* 0x000fca00078e00c2 */
[----:B------:R-:W-:Y:S01]  /*6460*/  HMMA.16816.F32 R52, R8, R28, R52 ;  /* 0x0000001c0834723c */ /* 0x000fe20000001834 */
[----:B-1----:R-:W-:-:S07]  /*6470*/  FFMA.FTZ R2, R114, c[0x0][0x2d0], -R5 ;  /* 0x0000b40072027a23 */ /* 0x002fce0000010805 */
[C---:B------:R-:W-:Y:S01]  /*6480*/  HMMA.16816.F32 R36, R8.reuse, R30, R92 ;  /* 0x0000001e0824723c */ /* 0x040fe2000000185c */
[----:B------:R-:W-:Y:S01]  /*6490*/  LDSM.16.MT88.4 R28, [R227+0x1100] ;  /* 0x00110000e31c783b */ /* 0x000fe20000004200 */
[----:B------:R1:W-:Y:S06]  /*64a0*/  MUFU.EX2 R205, R2 ;  /* 0x0000000200cd7308 */ /* 0x0003ec0000000800 */
[----:B------:R-:W-:Y:S07]  /*64b0*/  HMMA.16816.F32 R88, R8, R18, R100 ;  /* 0x000000120858723c */ /* 0x000fee0000001864 */
[----:B------:R-:W-:-:S02]  /*64c0*/  IMAD.MOV.U32 R103, RZ, RZ, R108 ;  /* 0x000000ffff677224 */ /* 0x000fc400078e006c */
[----:B------:R-:W-:Y:S02]  /*64d0*/  IMAD.MOV.U32 R108, RZ, RZ, R184 ;  /* 0x000000ffff6c7224 */ /* 0x000fe400078e00b8 */
[----:B-1----:R-:W-:Y:S02]  /*64e0*/  FFMA.FTZ R2, R115, c[0x0][0x2d0], -R5 ;  /* 0x0000b40073027a23 */ /* 0x002fe40000010805 */
[----:B------:R-:W-:Y:S01]  /*64f0*/  HMMA.16816.F32 R112, R8, R16, R32 ;  /* 0x000000100870723c */ /* 0x000fe20000001820 */
[----:B------:R-:W-:Y:S01]  /*6500*/  IMAD.MOV.U32 R102, RZ, RZ, R109 ;  /* 0x000000ffff667224 */ /* 0x000fe200078e006d */
[----:B------:R1:W4:Y:S01]  /*6510*/  MUFU.EX2 R204, R2 ;  /* 0x0000000200cc7308 */ /* 0x0003220000000800 */
[----:B------:R-:W-:-:S04]  /*6520*/  IMAD.MOV.U32 R101, RZ, RZ, R108 ;  /* 0x000000ffff657224 */ /* 0x000fc800078e006c */
[----:B------:R-:W-:Y:S01]  /*6530*/  IMAD.MOV.U32 R16, RZ, RZ, R188 ;  /* 0x000000ffff107224 */ /* 0x000fe200078e00bc */
[----:B------:R-:W-:Y:S01]  /*6540*/  HMMA.16816.F32 R32, R8, R26, R104 ;  /* 0x0000001a0820723c */ /* 0x000fe20000001868 */
[----:B------:R-:W5:Y:S01]  /*6550*/  LDSM.16.MT88.4 R24, [R225+0x1100] ;  /* 0x00110000e118783b */ /* 0x000f620000004200 */
[----:B------:R-:W-:-:S05]  /*6560*/  IMAD.MOV.U32 R17, RZ, RZ, R185 ;  /* 0x000000ffff117224 */ /* 0x000fca00078e00b9 */
[----:B------:R-:W-:Y:S01]  /*6570*/  MOV R105, R192 ;  /* 0x000000c000697202 */ /* 0x000fe20000000f00 */
[----:B------:R-:W-:Y:S01]  /*6580*/  IMAD.MOV.U32 R107, RZ, RZ, R4 ;  /* 0x000000ffff6b7224 */ /* 0x000fe200078e0004 */
[----:B---3--:R-:W-:Y:S01]  /*6590*/  F2FP.PACK_AB R8, R206, R207 ;  /* 0x000000cfce08723e */ /* 0x008fe200000000ff */
[----:B-1----:R-:W-:Y:S01]  /*65a0*/  FFMA.FTZ R2, R122, c[0x0][0x2d0], -R3 ;  /* 0x0000b4007a027a23 */ /* 0x002fe20000010803 */
[----:B----4-:R-:W-:Y:S01]  /*65b0*/  F2FP.PACK_AB R10, R204, R205 ;  /* 0x000000cdcc0a723e */ /* 0x010fe200000000ff */
[----:B------:R-:W-:Y:S02]  /*65c0*/  IMAD.MOV.U32 R4, RZ, RZ, R189 ;  /* 0x000000ffff047224 */ /* 0x000fe400078e00bd */
[----:B------:R1:W-:Y:S01]  /*65d0*/  MUFU.EX2 R203, R2 ;  /* 0x0000000200cb7308 */ /* 0x0003e20000000800 */
[----:B------:R-:W-:Y:S02]  /*65e0*/  IMAD.MOV.U32 R106, RZ, RZ, R187 ;  /* 0x000000ffff6a7224 */ /* 0x000fe400078e00bb */
[----:B------:R-:W-:-:S02]  /*65f0*/  IMAD.MOV.U32 R104, RZ, RZ, R159 ;  /* 0x000000ffff687224 */ /* 0x000fc400078e009f */
[----:B------:R-:W-:Y:S02]  /*6600*/  IMAD.MOV.U32 R122, RZ, RZ, R158 ;  /* 0x000000ffff7a7224 */ /* 0x000fe400078e009e */
[----:B------:R-:W-:Y:S02]  /*6610*/  FFMA.FTZ R4, R4, c[0x0][0x2d0], -R6 ;  /* 0x0000b40004047a23 */ /* 0x000fe40000010806 */
        /* <DEDUP_REMOVED lines=10> */
[----:B------:R-:W-:Y:S01]  /*66c0*/  MOV R108, R128 ;  /* 0x00000080006c7202 */ /* 0x000fe20000000f00 */
[----:B-1----:R-:W-:Y:S01]  /*66d0*/  FFMA.FTZ R2, R130, c[0x0][0x2d0], -R6 ;  /* 0x0000b40082027a23 */ /* 0x002fe20000010806 */
[----:B---3--:R-:W-:Y:S01]  /*66e0*/  F2FP.PACK_AB R11, R200, R201 ;  /* 0x000000c9c80b723e */ /* 0x008fe200000000ff */
[----:B------:R-:W-:-:S04]  /*66f0*/  IMAD.MOV.U32 R130, RZ, RZ, R157 ;  /* 0x000000ffff827224 */ /* 0x000fc800078e009d */
[----:B------:R1:W-:Y:S02]  /*6700*/  MUFU.EX2 R199, R2 ;  /* 0x0000000200c77308 */ /* 0x0003e40000000800 */
[C---:B--2---:R-:W-:Y:S08]  /*6710*/  HMMA.16816.F32 R92, R8.reuse, R20, R76 ;  /* 0x00000014085c723c */ /* 0x044ff0000000184c */
[----:B------:R-:W-:Y:S01]  /*6720*/  HMMA.16816.F32 R124, R8, R12, R124 ;  /* 0x0000000c087c723c */ /* 0x000fe2000000187c */
[----:B-1----:R-:W-:-:S02]  /*6730*/  FFMA.FTZ R2, R134, c[0x0][0x2d0], -R6 ;  /* 0x0000b40086027a23 */ /* 0x002fc40000010806 */
[----:B------:R-:W-:Y:S02]  /*6740*/  IMAD.MOV.U32 R134, RZ, RZ, R156 ;  /* 0x000000ffff867224 */ /* 0x000fe400078e009c */
[----:B------:R1:W2:Y:S03]  /*6750*/  MUFU.EX2 R198, R2 ;  /* 0x0000000200c67308 */ /* 0x0002a60000000800 */
[C---:B-----5:R-:W-:Y:S08]  /*6760*/  HMMA.16816.F32 R156, R8.reuse, R24, R80 ;  /* 0x00000018089c723c */ /* 0x060ff00000001850 */
        /* <DEDUP_REMOVED lines=8> */
[----:B-1----:R-:W-:-:S04]  /*67f0*/  FFMA.FTZ R2, R140, c[0x0][0x2d0], -R6 ;  /* 0x0000b4008c027a23 */ /* 0x002fc80000010806 */
[----:B------:R1:W3:Y:S03]  /*6800*/  MUFU.EX2 R196, R2 ;  /* 0x0000000200c47308 */ /* 0x0002e60000000800 */
[----:B------:R-:W-:Y:S07]  /*6810*/  HMMA.16816.F32 R56, R8, R22, R48 ;  /* 0x000000160838723c */ /* 0x000fee0000001830 */
[----:B--2---:R-:W-:Y:S01]  /*6820*/  F2FP.PACK_AB R8, R198, R199 ;  /* 0x000000c7c608723e */ /* 0x004fe200000000ff */
[----:B-1----:R-:W-:Y:S01]  /*6830*/  FFMA.FTZ R2, R116, c[0x0][0x2d0], -R0 ;  /* 0x0000b40074027a23 */ /* 0x002fe20000010800 */
[----:B---3--:R-:W-:-:S03]  /*6840*/  F2FP.PACK_AB R10, R196, R197 ;  /* 0x000000c5c40a723e */ /* 0x008fc600000000ff */
        /* <DEDUP_REMOVED lines=15> */
[C---:B------:R-:W-:Y:S07]  /*6940*/  HMMA.16816.F32 R36, R8.reuse, R24, R84 ;  /* 0x000000180824723c */ /* 0x040fee0000001854 */
[----:B------:R-:W-:Y:S01]  /*6950*/  IMAD.MOV.U32 R87, RZ, RZ, R134 ;  /* 0x000000ffff577224 */ /* 0x000fe200078e0086 */
[----:B------:R-:W-:Y:S01]  /*6960*/  MOV R134, R16 ;  /* 0x0000001000867202 */ /* 0x000fe20000000f00 */
[----:B------:R-:W-:Y:S01]  /*6970*/  HMMA.16816.F32 R52, R8, R12, R52 ;  /* 0x0000000c0834723c */ /* 0x000fe20000001834 */
[----:B------:R-:W2:Y:S01]  /*6980*/  LDSM.16.MT88.4 R12, [R227+0x1900] ;  /* 0x00190000e30c783b */ /* 0x000ea20000004200 */
[----:B------:R-:W-:-:S02]  /*6990*/  IMAD.MOV.U32 R86, RZ, RZ, R130 ;  /* 0x000000ffff567224 */ /* 0x000fc400078e0082 */
[----:B------:R-:W-:Y:S02]  /*69a0*/  IMAD.MOV.U32 R120, RZ, RZ, R134 ;  /* 0x000000ffff787224 */ /* 0x000fe400078e0086 */
[----:B-1----:R-:W-:Y:S02]  /*69b0*/  FFMA.FTZ R2, R143, c[0x0][0x2d0], -R5 ;  /* 0x0000b4008f027a23 */ /* 0x002fe40000010805 */
[----:B------:R-:W-:Y:S01]  /*69c0*/  IMAD.MOV.U32 R134, RZ, RZ, R111 ;  /* 0x000000ffff867224 */ /* 0x000fe200078e006f */
[----:B------:R-:W-:Y:S01]  /*69d0*/  HMMA.16816.F32 R44, R8, R28, R44 ;  /* 0x0000001c082c723c */ /* 0x000fe2000000182c */
[----:B------:R1:W-:Y:S01]  /*69e0*/  MUFU.EX2 R189, R2 ;  /* 0x0000000200bd7308 */ /* 0x0003e20000000800 */
[----:B------:R-:W-:Y:S02]  /*69f0*/  IMAD.MOV.U32 R130, RZ, RZ, R17 ;  /* 0x000000ffff827224 */ /* 0x000fe400078e0011 */
[----:B------:R-:W3:Y:S02]  /*6a00*/  LDSM.16.MT88.4 R16, [R224+0x1900] ;  /* 0x00190000e010783b */ /* 0x000ee40000004200 */
[----:B------:R-:W-:-:S02]  /*6a10*/  IMAD.MOV.U32 R100, RZ, RZ, R130 ;  /* 0x000000ffff647224 */ /* 0x000fc400078e0082 */
[C---:B------:R-:W-:Y:S01]  /*6a20*/  HMMA.16816.F32 R28, R8.reuse, R30, R32 ;  /* 0x0000001e081c723c */ /* 0x040fe20000001820 */
[----:B------:R-:W4:Y:S07]  /*6a30*/  LDSM.16.MT88.4 R32, [R226+0x1900] ;  /* 0x00190000e220783b */ /* 0x000f2e0000004200 */
[C---:B------:R-:W-:Y:S01]  /*6a40*/  HMMA.16816.F32 R40, R8.reuse, R26, R40 ;  /* 0x0000001a0828723c */ /* 0x040fe20000001828 */
[--C-:B-1----:R-:W-:Y:S01]  /*6a50*/  FFMA.FTZ R2, R144, c[0x0][0x2d0], -R5.reuse ;  /* 0x0000b40090027a23 */ /* 0x102fe20000010805 */
[----:B------:R-:W1:Y:S03]  /*6a60*/  LDSM.16.MT88.4 R24, [R225+0x1900] ;  /* 0x00190000e118783b */ /* 0x000e660000004200 */
[----:B------:R5:W2:Y:S03]  /*6a70*/  MUFU.EX2 R188, R2 ;  /* 0x0000000200bc7308 */ /* 0x000aa60000000800 */
[----:B------:R-:W-:Y:S01]  /*6a80*/  HMMA.16816.F32 R88, R8, R22, R88 ;  /* 0x000000160858723c */ /* 0x000fe20000001858 */
[----:B------:R-:W1:Y:S01]  /*6a90*/  LDSM.16.MT88.4 R20, [R224+0x2100] ;  /* 0x00210000e014783b */ /* 0x000e620000004200 */
[----:B-----5:R-:W-:-:S05]  /*6aa0*/  FFMA.FTZ R2, R145, c[0x0][0x2d0], -R5 ;  /* 0x0000b40091027a23 */ /* 0x020fca0000010805 */
[----:B--2---:R-:W-:Y:S01]  /*6ab0*/  F2FP.PACK_AB R8, R188, R189 ;  /* 0x000000bdbc08723e */ /* 0x004fe200000000ff */
[----:B------:R2:W-:Y:S02]  /*6ac0*/  MUFU.EX2 R187, R2 ;  /* 0x0000000200bb7308 */ /* 0x0005e40000000800 */
[----:B--2---:R-:W-:-:S06]  /*6ad0*/  FFMA.FTZ R2, R146, c[0x0][0x2d0], -R5 ;  /* 0x0000b40092027a23 */ /* 0x004fcc0000010805 */
[----:B------:R2:W5:Y:S02]  /*6ae0*/  MUFU.EX2 R186, R2 ;  /* 0x0000000200ba7308 */ /* 0x0005640000000800 */
[----:B--2---:R-:W-:Y:S01]  /*6af0*/  FFMA.FTZ R2, R131, c[0x0][0x2d0], -R3 ;  /* 0x0000b40083027a23 */ /* 0x004fe20000010803 */
[----:B-----5:R-:W-:-:S05]  /*6b00*/  F2FP.PACK_AB R10, R186, R187 ;  /* 0x000000bbba0a723e */ /* 0x020fca00000000ff */
[----:B------:R2:W-:Y:S02]  /*6b10*/  MUFU.EX2 R185, R2 ;  /* 0x0000000200b97308 */ /* 0x0005e40000000800 */
[----:B--2---:R-:W-:-:S06]  /*6b20*/  FFMA.FTZ R2, R136, c[0x0][0x2d0], -R3 ;  /* 0x0000b40088027a23 */ /* 0x004fcc0000010803 */
[----:B------:R2:W5:Y:S02]  /*6b30*/  MUFU.EX2 R184, R2 ;  /* 0x0000000200b87308 */ /* 0x0005640000000800 */
[----:B--2---:R-:W-:Y:S01]  /*6b40*/  FFMA.FTZ R2, R129, c[0x0][0x2d0], -R3 ;  /* 0x0000b40081027a23 */ /* 0x004fe20000010803 */
[----:B-----5:R-:W-:-:S05]  /*6b50*/  F2FP.PACK_AB R9, R184, R185 ;  /* 0x000000b9b809723e */ /* 0x020fca00000000ff */
[----:B------:R2:W-:Y:S02]  /*6b60*/  MUFU.EX2 R117, R2 ;  /* 0x0000000200757308 */ /* 0x0005e40000000800 */
[----:B--2---:R-:W-:Y:S02]  /*6b70*/  FFMA.FTZ R2, R137, c[0x0][0x2d0], -R3 ;  /* 0x0000b40089027a23 */ /* 0x004fe40000010803 */
[----:B------:R-:W-:-:S04]  /*6b80*/  IMAD.MOV.U32 R137, RZ, RZ, R102 ;  /* 0x000000ffff897224 */ /* 0x000fc800078e0066 */
[----:B------:R2:W5:Y:S02]  /*6b90*/  MUFU.EX2 R118, R2 ;  /* 0x0000000200767308 */ /* 0x0005640000000800 */
[----:B--2---:R-:W-:Y:S01]  /*6ba0*/  FFMA.FTZ R2, R147, c[0x0][0x2d0], -R6 ;  /* 0x0000b40093027a23 */ /* 0x004fe20000010806 */
[----:B-----5:R-:W-:-:S05]  /*6bb0*/  F2FP.PACK_AB R11, R118, R117 ;  /* 0x00000075760b723e */ /* 0x020fca00000000ff */
[----:B------:R2:W-:Y:S02]  /*6bc0*/  MUFU.EX2 R116, R2 ;  /* 0x0000000200747308 */ /* 0x0005e40000000800 */
[C---:B------:R-:W-:Y:S08]  /*6bd0*/  HMMA.16816.F32 R140, R8.reuse, R12, R96 ;  /* 0x0000000c088c723c */ /* 0x040ff00000001860 */
[----:B---3--:R-:W-:Y:S01]  /*6be0*/  HMMA.16816.F32 R128, R8, R18, R80 ;  /* 0x000000120880723c */ /* 0x008fe20000001850 */
[----:B--2---:R-:W-:-:S02]  /*6bf0*/  FFMA.FTZ R2, R154, c[0x0][0x2d0], -R6 ;  /* 0x0000b4009a027a23 */ /* 0x004fc40000010806 */
[----:B------:R-:W-:Y:S02]  /*6c00*/  IMAD.MOV.U32 R154, RZ, RZ, R101 ;  /* 0x000000ffff9a7224 */ /* 0x000fe400078e0065 */
[----:B------:R2:W-:Y:S03]  /*6c10*/  MUFU.EX2 R115, R2 ;  /* 0x0000000200737308 */ /* 0x0005e60000000800 */
[C---:B------:R-:W-:Y:S08]  /*6c20*/  HMMA.16816.F32 R144, R8.reuse, R14, R76 ;  /* 0x0000000e0890723c */ /* 0x040ff0000000184c */
[----:B----4-:R-:W-:Y:S01]  /*6c30*/  HMMA.16816.F32 R80, R8, R32, R92 ;  /* 0x000000200850723c */ /* 0x010fe2000000185c */
[----:B--2---:R-:W-:-:S07]  /*6c40*/  FFMA.FTZ R2, R161, c[0x0][0x2d0], -R6 ;  /* 0x0000b400a1027a23 */ /* 0x004fce0000010806 */
[C---:B------:R-:W-:Y:S01]  /*6c50*/  HMMA.16816.F32 R124, R8.reuse, R16, R124 ;  /* 0x00000010087c723c */ /* 0x040fe2000000187c */
[----:B------:R-:W-:Y:S01]  /*6c60*/  IMAD.MOV.U32 R161, RZ, RZ, R106 ;  /* 0x000000ffffa17224 */ /* 0x000fe200078e006a */
[----:B------:R2:W-:Y:S06]  /*6c70*/  MUFU.EX2 R114, R2 ;  /* 0x0000000200727308 */ /* 0x0005ec0000000800 */
[C---:B-1----:R-:W-:Y:S08]  /*6c80*/  HMMA.16816.F32 R156, R8.reuse, R24, R156 ;  /* 0x00000018089c723c */ /* 0x042ff0000000189c */
[----:B------:R-:W-:Y:S01]  /*6c90*/  HMMA.16816.F32 R76, R8, R34, R56 ;  /* 0x00000022084c723c */ /* 0x000fe20000001838 */
[----:B--2---:R-:W-:-:S02]  /*6ca0*/  FFMA.FTZ R2, R162, c[0x0][0x2d0], -R6 ;  /* 0x0000b400a2027a23 */ /* 0x004fc40000010806 */
[----:B------:R-:W-:Y:S02]  /*6cb0*/  IMAD.MOV.U32 R162, RZ, RZ, R103 ;  /* 0x000000ffffa27224 */ /* 0x000fe400078e0067 */
[----:B------:R1:W-:Y:S01]  /*6cc0*/  MUFU.EX2 R113, R2 ;  /* 0x0000000200717308 */ /* 0x0003e20000000800 */
[----:B------:R-:W-:-:S04]  /*6cd0*/  IMAD.MOV.U32 R103, RZ, RZ, R110 ;  /* 0x000000ffff677224 */ /* 0x000fc800078e006e */
[----:B------:R-:W-:Y:S02]  /*6ce0*/  IMAD.MOV.U32 R136, RZ, RZ, R103 ;  /* 0x000000ffff887224 */ /* 0x000fe400078e0067 */
[----:B-1----:R-:W-:Y:S02]  /*6cf0*/  FFMA.FTZ R2, R132, c[0x0][0x2d0], -R0 ;  /* 0x0000b40084027a23 */ /* 0x002fe40000010800 */
[----:B------:R-:W-:Y:S02]  /*6d00*/  IMAD.MOV.U32 R132, RZ, RZ, R100 ;  /* 0x000000ffff847224 */ /* 0x000fe400078e0064 */
[----:B------:R1:W-:Y:S02]  /*6d10*/  MUFU.EX2 R111, R2 ;  /* 0x00000002006f7308 */ /* 0x0003e40000000800 */
[----:B-1----:R-:W-:Y:S02]  /*6d20*/  FFMA.FTZ R2, R133, c[0x0][0x2d0], -R0 ;  /* 0x0000b40085027a23 */ /* 0x002fe40000010800 */
[----:B------:R-:W-:-:S04]  /*6d30*/  IMAD.MOV.U32 R133, RZ, RZ, R107 ;  /* 0x000000ffff857224 */ /* 0x000fc800078e006b */
[----:B------:R1:W2:Y:S02]  /*6d40*/  MUFU.EX2 R110, R2 ;  /* 0x00000002006e7308 */ /* 0x0002a40000000800 */
[----:B-1----:R-:W-:Y:S02]  /*6d50*/  FFMA.FTZ R2, R135, c[0x0][0x2d0], -R0 ;  /* 0x0000b40087027a23 */ /* 0x002fe40000010800 */
[----:B------:R-:W-:-:S04]  /*6d60*/  IMAD.MOV.U32 R135, RZ, RZ, R87 ;  /* 0x000000ffff877224 */ /* 0x000fc800078e0057 */
[----:B------:R1:W-:Y:S02]  /*6d70*/  MUFU.EX2 R109, R2 ;  /* 0x00000002006d7308 */ /* 0x0003e40000000800 */
[----:B-1----:R-:W-:Y:S02]  /*6d80*/  FFMA.FTZ R2, R138, c[0x0][0x2d0], -R0 ;  /* 0x0000b4008a027a23 */ /* 0x002fe40000010800 */
[----:B------:R-:W-:-:S04]  /*6d90*/  IMAD.MOV.U32 R138, RZ, RZ, R86 ;  /* 0x000000ffff8a7224 */ /* 0x000fc800078e0056 */
[----:B------:R1:W3:Y:S01]  /*6da0*/  MUFU.EX2 R107, R2 ;  /* 0x00000002006b7308 */ /* 0x0002e20000000800 */
[----:B------:R-:W-:Y:S07]  /*6db0*/  HMMA.16816.F32 R84, R8, R26, R64 ;  /* 0x0000001a0854723c */ /* 0x000fee0000001840 */
[----:B------:R-:W-:Y:S02]  /*6dc0*/  F2FP.PACK_AB R8, R190, R191 ;  /* 0x000000bfbe08723e */ /* 0x000fe400000000ff */
[----:B--2---:R-:W-:-:S02]  /*6dd0*/  F2FP.PACK_AB R9, R110, R111 ;  /* 0x0000006f6e09723e */ /* 0x004fc400000000ff */
[----:B------:R-:W-:Y:S01]  /*6de0*/  F2FP.PACK_AB R10, R115, R116 ;  /* 0x00000074730a723e */ /* 0x000fe200000000ff */
[----:B-1----:R-:W-:Y:S01]  /*6df0*/  FFMA.FTZ R2, R163, c[0x0][0x2d0], -R6 ;  /* 0x0000b400a3027a23 */ /* 0x002fe20000010806 */
[----:B---3--:R-:W-:Y:S01]  /*6e00*/  F2FP.PACK_AB R11, R107, R109 ;  /* 0x0000006d6b0b723e */ /* 0x008fe200000000ff */
[----:B------:R-:W-:Y:S02]  /*6e10*/  IMAD.MOV.U32 R163, RZ, RZ, R120 ;  /* 0x000000ffffa37224 */ /* 0x000fe400078e0078 */
[----:B------:R1:W-:Y:S01]  /*6e20*/  MUFU.EX2 R112, R2 ;  /* 0x0000000200707308 */ /* 0x0003e20000000800 */
[----:B------:R-:W-:Y:S01]  /*6e30*/  IMAD.MOV.U32 R120, RZ, RZ, R134 ;  /* 0x000000ffff787224 */ /* 0x000fe200078e0086 */
[----:B------:R-:W-:Y:S02]  /*6e40*/  MOV R134, R108 ;  /* 0x0000006c00867202 */ /* 0x000fe40000000f00 */
[C---:B------:R-:W-:Y:S08]  /*6e50*/  HMMA.16816.F32 R64, R8.reuse, R16, R52 ;  /* 0x000000100840723c */ /* 0x040ff00000001834 */
[----:B------:R-:W-:Y:S01]  /*6e60*/  HMMA.16816.F32 R56, R8, R18, R48 ;  /* 0x000000120838723c */ /* 0x000fe20000001830 */
[----:B------:R-:W2:Y:S01]  /*6e70*/  LDSM.16.MT88.4 R16, [R227+0x2100] ;  /* 0x00210000e310783b */ /* 0x000ea20000004200 */
[----:B-1----:R-:W-:-:S02]  /*6e80*/  FFMA.FTZ R2, R165, c[0x0][0x2d0], -R6 ;  /* 0x0000b400a5027a23 */ /* 0x002fc40000010806 */
[----:B------:R-:W-:Y:S02]  /*6e90*/  IMAD.MOV.U32 R165, RZ, RZ, R104 ;  /* 0x000000ffffa57224 */ /* 0x000fe400078e0068 */
[----:B------:R1:W-:Y:S02]  /*6ea0*/  MUFU.EX2 R108, R2 ;  /* 0x00000002006c7308 */ /* 0x0003e40000000800 */
[C---:B------:R-:W-:Y:S08]  /*6eb0*/  HMMA.16816.F32 R52, R8.reuse, R12, R44 ;  /* 0x0000000c0834723c */ /* 0x040ff0000000182c */
[----:B------:R-:W-:Y:S01]  /*6ec0*/  HMMA.16816.F32 R48, R8, R14, R28 ;  /* 0x0000000e0830723c */ /* 0x000fe2000000181c */
[----:B------:R-:W3:Y:S04]  /*6ed0*/  LDSM.16.MT88.4 R12, [R225+0x2100] ;  /* 0x00210000e10c783b */ /* 0x000ee80000004200 */
[----:B------:R-:W4:Y:S01]  /*6ee0*/  LDSM.16.MT88.4 R28, [R226+0x2100] ;  /* 0x00210000e21c783b */ /* 0x000f220000004200 */
[----:B-1----:R-:W-:-:S02]  /*6ef0*/  FFMA.FTZ R2, R164, c[0x0][0x2d0], -R5 ;  /* 0x0000b400a4027a23 */ /* 0x002fc40000010805 */
[C---:B------:R-:W-:Y:S01]  /*6f00*/  HMMA.16816.F32 R44, R8.reuse, R32, R60 ;  /* 0x00000020082c723c */ /* 0x040fe2000000183c */
[----:B------:R-:W-:Y:S01]  /*6f10*/  IMAD.MOV.U32 R164, RZ, RZ, R105 ;  /* 0x000000ffffa47224 */ /* 0x000fe200078e0069 */
[----:B------:R1:W-:Y:S06]  /*6f20*/  MUFU.EX2 R106, R2 ;  /* 0x00000002006a7308 */ /* 0x0003ec0000000800 */
[C---:B------:R-:W-:Y:S08]  /*6f30*/  HMMA.16816.F32 R32, R8.reuse, R34, R88 ;  /* 0x000000220820723c */ /* 0x040ff00000001858 */
[----:B------:R-:W-:Y:S01]  /*6f40*/  HMMA.16816.F32 R36, R8, R24, R36 ;  /* 0x000000180824723c */ /* 0x000fe20000001824 */
[----:B-1----:R-:W-:-:S02]  /*6f50*/  FFMA.FTZ R2, R166, c[0x0][0x2d0], -R5 ;  /* 0x0000b400a6027a23 */ /* 0x002fc40000010805 */
[----:B------:R-:W-:Y:S02]  /*6f60*/  IMAD.MOV.U32 R166, RZ, RZ, R75 ;  /* 0x000000ffffa67224 */ /* 0x000fe400078e004b */
[----:B------:R1:W5:Y:S03]  /*6f70*/  MUFU.EX2 R105, R2 ;  /* 0x0000000200697308 */ /* 0x0003660000000800 */
[----:B------:R-:W-:Y:S01]  /*6f80*/  HMMA.16816.F32 R40, R8, R26, R40 ;  /* 0x0000001a0828723c */ /* 0x000fe20000001828 */
[----:B------:R-:W2:Y:S01]  /*6f90*/  LDSM.16.MT88.4 R24, [R224+0x2900] ;  /* 0x00290000e018783b */ /* 0x000ea20000004200 */
[----:B-1----:R-:W-:-:S05]  /*6fa0*/  FFMA.FTZ R2, R167, c[0x0][0x2d0], -R5 ;  /* 0x0000b400a7027a23 */ /* 0x002fca0000010805 */
[----:B-----5:R-:W-:Y:S01]  /*6fb0*/  F2FP.PACK_AB R8, R105, R106 ;  /* 0x0000006a6908723e */ /* 0x020fe200000000ff */
[----:B------:R1:W-:Y:S02]  /*6fc0*/  MUFU.EX2 R104, R2 ;  /* 0x0000000200687308 */ /* 0x0003e40000000800 */
[----:B-1----:R-:W-:-:S06]  /*6fd0*/  FFMA.FTZ R2, R168, c[0x0][0x2d0], -R5 ;  /* 0x0000b400a8027a23 */ /* 0x002fcc0000010805 */
[----:B------:R1:W5:Y:S02]  /*6fe0*/  MUFU.EX2 R103, R2 ;  /* 0x0000000200677308 */ /* 0x0003640000000800 */
[----:B-1----:R-:W-:Y:S01]  /*6ff0*/  FFMA.FTZ R2, R151, c[0x0][0x2d0], -R3 ;  /* 0x0000b40097027a23 */ /* 0x002fe20000010803 */
[----:B-----5:R-:W-:-:S05]  /*7000*/  F2FP.PACK_AB R10, R103, R104 ;  /* 0x00000068670a723e */ /* 0x020fca00000000ff */
[----:B------:R1:W-:Y:S02]  /*7010*/  MUFU.EX2 R102, R2 ;  /* 0x0000000200667308 */ /* 0x0003e40000000800 */
[----:B-1----:R-:W-:Y:S02]  /*7020*/  FFMA.FTZ R2, R153, c[0x0][0x2d0], -R3 ;  /* 0x0000b40099027a23 */ /* 0x002fe40000010803 */
[----:B------:R-:W-:-:S04]  /*7030*/  IMAD.MOV.U32 R153, RZ, RZ, R132 ;  /* 0x000000ffff997224 */ /* 0x000fc800078e0084 */
[----:B------:R1:W5:Y:S02]  /*7040*/  MUFU.EX2 R101, R2 ;  /* 0x0000000200657308 */ /* 0x0003640000000800 */
[----:B-1----:R-:W-:Y:S01]  /*7050*/  FFMA.FTZ R2, R155, c[0x0][0x2d0], -R3 ;  /* 0x0000b4009b027a23 */ /* 0x002fe20000010803 */
[----:B-----5:R-:W-:Y:S01]  /*7060*/  F2FP.PACK_AB R9, R101, R102 ;  /* 0x000000666509723e */ /* 0x020fe200000000ff */
[----:B------:R-:W-:-:S04]  /*7070*/  IMAD.MOV.U32 R155, RZ, RZ, R135 ;  /* 0x000000ffff9b7224 */ /* 0x000fc800078e0087 */
[----:B------:R1:W-:Y:S02]  /*7080*/  MUFU.EX2 R100, R2 ;  /* 0x0000000200647308 */ /* 0x0003e40000000800 */
[----:B-1----:R-:W-:-:S06]  /*7090*/  FFMA.FTZ R2, R160, c[0x0][0x2d0], -R3 ;  /* 0x0000b400a0027a23 */ /* 0x002fcc0000010803 */
[----:B------:R1:W5:Y:S02]  /*70a0*/  MUFU.EX2 R99, R2 ;  /* 0x0000000200637308 */ /* 0x0003640000000800 */
[----:B-1----:R-:W-:Y:S01]  /*70b0*/  FFMA.FTZ R2, R148, c[0x0][0x2d0], -R0 ;  /* 0x0000b40094027a23 */ /* 0x002fe20000010800 */
[----:B-----5:R-:W-:-:S05]  /*70c0*/  F2FP.PACK_AB R11, R99, R100 ;  /* 0x00000064630b723e */ /* 0x020fca00000000ff */
[----:B------:R1:W-:Y:S02]  /*70d0*/  MUFU.EX2 R98, R2 ;  /* 0x0000000200627308 */ /* 0x0003e40000000800 */
[C---:B------:R-:W-:Y:S08]  /*70e0*/  HMMA.16816.F32 R124, R8.reuse, R20, R124 ;  /* 0x00000014087c723c */ /* 0x040ff0000000187c */
[----:B------:R-:W-:Y:S01]  /*70f0*/  HMMA.16816.F32 R128, R8, R22, R128 ;  /* 0x000000160880723c */ /* 0x000fe20000001880 */
[----:B-1----:R-:W-:-:S04]  /*7100*/  FFMA.FTZ R2, R149, c[0x0][0x2d0], -R0 ;  /* 0x0000b40095027a23 */ /* 0x002fc80000010800 */
[----:B------:R1:W5:Y:S03]  /*7110*/  MUFU.EX2 R97, R2 ;  /* 0x0000000200617308 */ /* 0x0003660000000800 */
[C---:B--2---:R-:W-:Y:S08]  /*7120*/  HMMA.16816.F32 R140, R8.reuse, R16, R140 ;  /* 0x00000010088c723c */ /* 0x044ff0000000188c */
[----:B------:R-:W-:Y:S01]  /*7130*/  HMMA.16816.F32 R144, R8, R18, R144 ;  /* 0x000000120890723c */ /* 0x000fe20000001890 */
[----:B-1----:R-:W-:-:S07]  /*7140*/  FFMA.FTZ R2, R150, c[0x0][0x2d0], -R0 ;  /* 0x0000b40096027a23 */ /* 0x002fce0000010800 */
[C---:B---3--:R-:W-:Y:S01]  /*7150*/  HMMA.16816.F32 R156, R8.reuse, R12, R156 ;  /* 0x0000000c089c723c */ /* 0x048fe2000000189c */
[----:B------:R-:W-:Y:S01]  /*7160*/  LDSM.16.MT88.4 R148, [R227+0x3100] ;  /* 0x00310000e394783b */ /* 0x000fe20000004200 */
[----:B------:R1:W-:Y:S06]  /*7170*/  MUFU.EX2 R96, R2 ;  /* 0x0000000200607308 */ /* 0x0003ec0000000800 */
[C---:B------:R-:W-:Y:S08]  /*7180*/  HMMA.16816.F32 R84, R8.reuse, R14, R84 ;  /* 0x0000000e0854723c */ /* 0x040ff00000001854 */
[----:B----4-:R-:W-:Y:S01]  /*7190*/  HMMA.16816.F32 R80, R8, R28, R80 ;  /* 0x0000001c0850723c */ /* 0x010fe20000001850 */
[----:B-1----:R-:W-:-:S04]  /*71a0*/  FFMA.FTZ R2, R152, c[0x0][0x2d0], -R0 ;  /* 0x0000b40098027a23 */ /* 0x002fc80000010800 */
[----:B------:R1:W2:Y:S03]  /*71b0*/  MUFU.EX2 R95, R2 ;  /* 0x00000002005f7308 */ /* 0x0002a60000000800 */
[----:B------:R-:W-:Y:S07]  /*71c0*/  HMMA.16816.F32 R76, R8, R30, R76 ;  /* 0x0000001e084c723c */ /* 0x000fee000000184c */
[----:B------:R-:W-:-:S02]  /*71d0*/  F2FP.PACK_AB R8, R113, R114 ;  /* 0x000000727108723e */ /* 0x000fc400000000ff */
[----:B-----5:R-:W-:Y:S02]  /*71e0*/  F2FP.PACK_AB R9, R97, R98 ;  /* 0x000000626109723e */ /* 0x020fe400000000ff */
        /* <DEDUP_REMOVED lines=16> */
[----:B------:R-:W5:Y:S07]  /*72f0*/  LDSM.16.MT88.4 R12, [R226+0x2900] ;  /* 0x00290000e20c783b */ /* 0x000f6e0000004200 */
[----:B------:R-:W-:Y:S01]  /*7300*/  HMMA.16816.F32 R32, R8, R30, R32 ;  /* 0x0000001e0820723c */ /* 0x000fe20000001820 */
[----:B-1----:R-:W-:-:S04]  /*7310*/  FFMA.FTZ R2, R182, c[0x0][0x2d0], -R5 ;  /* 0x0000b400b6027a23 */ /* 0x002fc80000010805 */
[----:B------:R1:W1:Y:S03]  /*7320*/  MUFU.EX2 R91, R2 ;  /* 0x00000002005b7308 */ /* 0x0002660000000800 */
[----:B------:R-:W-:Y:S07]  /*7330*/  HMMA.16816.F32 R44, R8, R28, R44 ;  /* 0x0000001c082c723c */ /* 0x000fee000000182c */
[----:B---3--:R-:W-:Y:S01]  /*7340*/  F2FP.PACK_AB R8, R93, R94 ;  /* 0x0000005e5d08723e */ /* 0x008fe200000000ff */
[----:B-1----:R-:W-:Y:S01]  /*7350*/  FFMA.FTZ R2, R169, c[0x0][0x2d0], -R3 ;  /* 0x0000b400a9027a23 */ /* 0x002fe20000010803 */
[----:B------:R-:W-:Y:S01]  /*7360*/  F2FP.PACK_AB R10, R91, R92 ;  /* 0x0000005c5b0a723e */ /* 0x000fe200000000ff */
[----:B------:R-:W-:-:S02]  /*7370*/  IMAD.MOV.U32 R169, RZ, RZ, R153 ;  /* 0x000000ffffa97224 */ /* 0x000fc400078e0099 */
        /* <DEDUP_REMOVED lines=10> */
[----:B------:R-:W-:Y:S02]  /*7420*/  IMAD.MOV.U32 R166, RZ, RZ, R164 ;  /* 0x000000ffffa67224 */ /* 0x000fe400078e00a4 */
[----:B------:R-:W-:Y:S02]  /*7430*/  IMAD.MOV.U32 R164, RZ, RZ, R165 ;  /* 0x000000ffffa47224 */ /* 0x000fe400078e00a5 */
[----:B------:R-:W-:Y:S02]  /*7440*/  IMAD.MOV.U32 R165, RZ, RZ, R163 ;  /* 0x000000ffffa57224 */ /* 0x000fe400078e00a3 */
[----:B------:R-:W-:Y:S01]  /*7450*/  IMAD.MOV.U32 R163, RZ, RZ, R138 ;  /* 0x000000ffffa37224 */ /* 0x000fe200078e008a */
[----:B------:R-:W-:Y:S01]  /*7460*/  HMMA.16816.F32 R124, R8, R24, R124 ;  /* 0x00000018087c723c */ /* 0x000fe2000000187c */
[----:B------:R-:W-:Y:S01]  /*7470*/  IMAD.MOV.U32 R138, RZ, RZ, R162 ;  /* 0x000000ffff8a7224 */ /* 0x000fe200078e00a2 */
[----:B------:R-:W-:Y:S01]  /*7480*/  MOV R162, R139 ;  /* 0x0000008b00a27202 */ /* 0x000fe20000000f00 */
[----:B------:R-:W-:-:S02]  /*7490*/  IMAD.MOV.U32 R139, RZ, RZ, R74 ;  /* 0x000000ffff8b7224 */ /* 0x000fc400078e004a */
[----:B------:R1:W-:Y:S01]  /*74a0*/  MUFU.EX2 R74, R2 ;  /* 0x00000002004a7308 */ /* 0x0003e20000000800 */
[----:B------:R-:W-:Y:S02]  /*74b0*/  IMAD.MOV.U32 R168, RZ, RZ, R164 ;  /* 0x000000ffffa87224 */ /* 0x000fe400078e00a4 */
[----:B------:R-:W-:Y:S01]  /*74c0*/  IMAD.MOV.U32 R167, RZ, RZ, R165 ;  /* 0x000000ffffa77224 */ /* 0x000fe200078e00a5 */
[C---:B------:R-:W-:Y:S01]  /*74d0*/  HMMA.16816.F32 R128, R8.reuse, R26, R128 ;  /* 0x0000001a0880723c */ /* 0x040fe20000001880 */
[----:B------:R-:W-:Y:S02]  /*74e0*/  IMAD.MOV.U32 R164, RZ, RZ, R162 ;  /* 0x000000ffffa47224 */ /* 0x000fe400078e00a2 */
[----:B------:R-:W-:Y:S02]  /*74f0*/  IMAD.MOV.U32 R165, RZ, RZ, R161 ;  /* 0x000000ffffa57224 */ /* 0x000fe400078e00a1 */
[----:B------:R-:W-:Y:S02]  /*7500*/  IMAD.MOV.U32 R152, RZ, RZ, R138 ;  /* 0x000000ffff987224 */ /* 0x000fe400078e008a */
[----:B------:R-:W-:Y:S01]  /*7510*/  IMAD.MOV.U32 R138, RZ, RZ, R154 ;  /* 0x000000ffff8a7224 */ /* 0x000fe200078e009a */
[----:B--2---:R-:W-:Y:S01]  /*7520*/  HMMA.16816.F32 R140, R8, R20, R140 ;  /* 0x00000014088c723c */ /* 0x004fe2000000188c */
[----:B------:R-:W-:-:S02]  /*7530*/  IMAD.MOV.U32 R179, RZ, RZ, R165 ;  /* 0x000000ffffb37224 */ /* 0x000fc400078e00a5 */
[----:B------:R-:W-:Y:S02]  /*7540*/  IMAD.MOV.U32 R154, RZ, RZ, R137 ;  /* 0x000000ffff9a7224 */ /* 0x000fe400078e0089 */
[----:B-1----:R-:W-:Y:S02]  /*7550*/  FFMA.FTZ R2, R69, c[0x0][0x2d0], -R6 ;  /* 0x0000b40045027a23 */ /* 0x002fe40000010806 */
[----:B------:R-:W-:Y:S01]  /*7560*/  IMAD.MOV.U32 R137, RZ, RZ, R136 ;  /* 0x000000ffff897224 */ /* 0x000fe200078e0088 */
[----:B------:R-:W-:Y:S01]  /*7570*/  HMMA.16816.F32 R144, R8, R22, R144 ;  /* 0x000000160890723c */ /* 0x000fe20000001890 */
[----:B------:R1:W2:Y:S01]  /*7580*/  MUFU.EX2 R69, R2 ;  /* 0x0000000200457308 */ /* 0x0002a20000000800 */
[----:B------:R-:W-:Y:S02]  /*7590*/  IMAD.MOV.U32 R136, RZ, RZ, R120 ;  /* 0x000000ffff887224 */ /* 0x000fe400078e0078 */
[----:B------:R-:W-:Y:S02]  /*75a0*/  IMAD.MOV.U32 R120, RZ, RZ, R134 ;  /* 0x000000ffff787224 */ /* 0x000fe400078e0086 */
[----:B------:R-:W-:-:S02]  /*75b0*/  IMAD.MOV.U32 R171, RZ, RZ, R138 ;  /* 0x000000ffffab7224 */ /* 0x000fc400078e008a */
[C---:B----4-:R-:W-:Y:S08]  /*75c0*/  HMMA.16816.F32 R156, R8.reuse, R16, R156 ;  /* 0x00000010089c723c */ /* 0x050ff0000000189c */
[----:B-----5:R-:W-:Y:S01]  /*75d0*/  HMMA.16816.F32 R80, R8, R12, R80 ;  /* 0x0000000c0850723c */ /* 0x020fe20000001850 */
[----:B-1----:R-:W-:-:S04]  /*75e0*/  FFMA.FTZ R2, R68, c[0x0][0x2d0], -R6 ;  /* 0x0000b40044027a23 */ /* 0x002fc80000010806 */
[----:B------:R1:W-:Y:S03]  /*75f0*/  MUFU.EX2 R68, R2 ;  /* 0x0000000200447308 */ /* 0x0003e60000000800 */
[C---:B------:R-:W-:Y:S01]  /*7600*/  HMMA.16816.F32 R76, R8.reuse, R14, R76 ;  /* 0x0000000e084c723c */ /* 0x040fe2000000184c */
[----:B-1----:R-:W-:Y:S02]  /*7610*/  FFMA.FTZ R2, R166, c[0x0][0x2d0], -R6 ;  /* 0x0000b400a6027a23 */ /* 0x002fe40000010806 */
[----:B------:R-:W-:Y:S02]  /*7620*/  IMAD.MOV.U32 R166, RZ, RZ, R163 ;  /* 0x000000ffffa67224 */ /* 0x000fe400078e00a3 */
[----:B------:R1:W3:Y:S03]  /*7630*/  MUFU.EX2 R63, R2 ;  /* 0x00000002003f7308 */ /* 0x0002e60000000800 */
[----:B------:R-:W-:Y:S07]  /*7640*/  HMMA.16816.F32 R160, R8, R18, R84 ;  /* 0x0000001208a0723c */ /* 0x000fee0000001854 */
[----:B--2---:R-:W-:Y:S01]  /*7650*/  F2FP.PACK_AB R8, R69, R74 ;  /* 0x0000004a4508723e */ /* 0x004fe200000000ff */
[----:B------:R-:W-:Y:S01]  /*7660*/  IMAD.MOV.U32 R85, RZ, RZ, R123 ;  /* 0x000000ffff557224 */ /* 0x000fe200078e007b */
[----:B------:R-:W-:Y:S01]  /*7670*/  MOV R84, R137 ;  /* 0x0000008900547202 */ /* 0x000fe20000000f00 */
[----:B------:R-:W-:-:S02]  /*7680*/  IMAD.MOV.U32 R86, RZ, RZ, R121 ;  /* 0x000000ffff567224 */ /* 0x000fc400078e0079 */
[----:B-1----:R-:W-:Y:S01]  /*7690*/  FFMA.FTZ R2, R170, c[0x0][0x2d0], -R0 ;  /* 0x0000b400aa027a23 */ /* 0x002fe20000010800 */
[----:B---3--:R-:W-:Y:S01]  /*76a0*/  F2FP.PACK_AB R10, R63, R68 ;  /* 0x000000443f0a723e */ /* 0x008fe200000000ff */
[----:B------:R-:W-:Y:S02]  /*76b0*/  IMAD.MOV.U32 R170, RZ, RZ, R154 ;  /* 0x000000ffffaa7224 */ /* 0x000fe400078e009a */
        /* <DEDUP_REMOVED lines=9> */
[----:B--2---:R-:W-:Y:S02]  /*7750*/  F2FP.PACK_AB R11, R31, R60 ;  /* 0x0000003c1f0b723e */ /* 0x004fe400000000ff */
[----:B------:R-:W-:-:S03]  /*7760*/  MOV R168, R133 ;  /* 0x0000008500a87202 */ /* 0x000fc60000000f00 */
[----:B------:R1:W-:Y:S01]  /*7770*/  MUFU.EX2 R29, R2 ;  /* 0x00000002001d7308 */ /* 0x0003e20000000800 */
[----:B------:R-:W2:Y:S01]  /*7780*/  LDSM.16.MT88.4 R132, [R224+0x3100] ;  /* 0x00310000e084783b */ /* 0x000ea20000004200 */
[C---:B------:R-:W-:Y:S07]  /*7790*/  HMMA.16816.F32 R56, R8.reuse, R26, R56 ;  /* 0x0000001a0838723c */ /* 0x040fee0000001838 */
[----:B------:R-:W-:Y:S01]  /*77a0*/  IMAD.MOV.U32 R27, RZ, RZ, R136 ;  /* 0x000000ffff1b7224 */ /* 0x000fe200078e0088 */
[----:B------:R-:W-:Y:S01]  /*77b0*/  HMMA.16816.F32 R64, R8, R24, R64 ;  /* 0x000000180840723c */ /* 0x000fe20000001840 */
[----:B-1----:R-:W-:-:S04]  /*77c0*/  FFMA.FTZ R2, R167, c[0x0][0x2d0], -R5 ;  /* 0x0000b400a7027a23 */ /* 0x002fc80000010805 */
[----:B------:R1:W3:Y:S03]  /*77d0*/  MUFU.EX2 R30, R2 ;  /* 0x00000002001e7308 */ /* 0x0002e60000000800 */
[C---:B------:R-:W-:Y:S08]  /*77e0*/  HMMA.16816.F32 R48, R8.reuse, R22, R48 ;  /* 0x000000160830723c */ /* 0x040ff00000001830 */
[----:B------:R-:W-:Y:S01]  /*77f0*/  HMMA.16816.F32 R52, R8, R20, R52 ;  /* 0x000000140834723c */ /* 0x000fe20000001834 */
[----:B-1----:R-:W-:-:S07]  /*7800*/  FFMA.FTZ R2, R166, c[0x0][0x2d0], -R5 ;  /* 0x0000b400a6027a23 */ /* 0x002fce0000010805 */
[C---:B------:R-:W-:Y:S01]  /*7810*/  HMMA.16816.F32 R44, R8.reuse, R12, R44 ;  /* 0x0000000c082c723c */ /* 0x040fe2000000182c */
[----:B---3--:R-:W-:Y:S01]  /*7820*/  F2FP.PACK_AB R176, R30, R29 ;  /* 0x0000001d1eb0723e */ /* 0x008fe200000000ff */
[----:B------:R1:W-:Y:S05]  /*7830*/  MUFU.EX2 R28, R2 ;  /* 0x00000002001c7308 */ /* 0x0003ea0000000800 */
[----:B------:R-:W-:Y:S01]  /*7840*/  FADD.FTZ R12, R220, R217 ;  /* 0x000000d9dc0c7221 */ /* 0x000fe20000010000 */
[C---:B------:R-:W-:Y:S01]  /*7850*/  HMMA.16816.F32 R32, R8.reuse, R14, R32 ;  /* 0x0000000e0820723c */ /* 0x040fe20000001820 */
[----:B------:R-:W-:Y:S01]  /*7860*/  FADD.FTZ R13, R178, R177 ;  /* 0x000000b1b20d7221 */ /* 0x000fe20000010000 */
[----:B------:R3:W-:Y:S06]  /*7870*/  MUFU.EX2 R15, R4 ;  /* 0x00000004000f7308 */ /* 0x0007ec0000000800 */
[----:B------:R-:W-:Y:S01]  /*7880*/  HMMA.16816.F32 R36, R8, R16, R36 ;  /* 0x000000100824723c */ /* 0x000fe20000001824 */
[----:B-1----:R-:W-:-:S02]  /*7890*/  FFMA.FTZ R2, R164, c[0x0][0x2d0], -R5 ;  /* 0x0000b400a4027a23 */ /* 0x002fc40000010805 */
[----:B------:R-:W-:Y:S01]  /*78a0*/  FFMA.FTZ R5, R214, c[0x0][0x2d0], -R0 ;  /* 0x0000b400d6057a23 */ /* 0x000fe20000010800 */
[----:B------:R-:W1:Y:S01]  /*78b0*/  LDSM.16.MT88.4 R164, [R225+0x3100] ;  /* 0x00310000e1a4783b */ /* 0x000e620000004200 */
[----:B------:R4:W5:Y:S03]  /*78c0*/  MUFU.EX2 R26, R2 ;  /* 0x00000002001a7308 */ /* 0x0009660000000800 */
[----:B------:R-:W-:Y:S01]  /*78d0*/  HMMA.16816.F32 R40, R8, R18, R40 ;  /* 0x000000120828723c */ /* 0x000fe20000001828 */
[----:B------:R-:W1:Y:S01]  /*78e0*/  LDSM.16.MT88.4 R16, [R226+0x3100] ;  /* 0x00310000e210783b */ /* 0x000e620000004200 */
[----:B---3--:R-:W-:-:S03]  /*78f0*/  FADD.FTZ R4, R250, R249 ;  /* 0x000000f9fa047221 */ /* 0x008fc60000010000 */
[----:B------:R-:W-:Y:S01]  /*7900*/  MUFU.EX2 R9, R5 ;  /* 0x0000000500097308 */ /* 0x000fe20000000800 */
[----:B----4-:R-:W-:Y:S01]  /*7910*/  FFMA.FTZ R2, R219, c[0x0][0x2d0], -R3 ;  /* 0x0000b400db027a23 */ /* 0x010fe20000010803 */
[----:B-----5:R-:W-:Y:S01]  /*7920*/  F2FP.PACK_AB R178, R26, R28 ;  /* 0x0000001c1ab2723e */ /* 0x020fe200000000ff */
[----:B------:R-:W-:-:S05]  /*7930*/  IMAD.MOV.U32 R219, RZ, RZ, R120 ;  /* 0x000000ffffdb7224 */ /* 0x000fca00078e0078 */
[----:B------:R3:W-:Y:S01]  /*7940*/  MUFU.EX2 R25, R2 ;  /* 0x0000000200197308 */ /* 0x0007e20000000800 */
[----:B------:R-:W-:Y:S02]  /*7950*/  IMAD.MOV.U32 R120, RZ, RZ, R139 ;  /* 0x000000ffff787224 */ /* 0x000fe400078e008b */
[----:B------:R-:W-:Y:S02]  /*7960*/  IMAD.MOV.U32 R139, RZ, RZ, R7 ;  /* 0x000000ffff8b7224 */ /* 0x000fe400078e0007 */
[----:B------:R-:W-:Y:S02]  /*7970*/  FFMA.FTZ R7, R208, c[0x0][0x2d0], -R0 ;  /* 0x0000b400d0077a23 */ /* 0x000fe40000010800 */
[----:B------:R-:W-:Y:S02]  /*7980*/  IMAD.MOV.U32 R87, RZ, RZ, R139 ;  /* 0x000000ffff577224 */ /* 0x000fe400078e008b */
[----:B------:R4:W-:Y:S01]  /*7990*/  MUFU.EX2 R10, R7 ;  /* 0x00000007000a7308 */ /* 0x0009e20000000800 */
[----:B---3--:R-:W-:-:S07]  /*79a0*/  FFMA.FTZ R2, R218, c[0x0][0x2d0], -R3 ;  /* 0x0000b400da027a23 */ /* 0x008fce0000010803 */
[----:B------:R3:W5:Y:S01]  /*79b0*/  MUFU.EX2 R24, R2 ;  /* 0x0000000200187308 */ /* 0x0007620000000800 */
[----:B----4-:R-:W-:Y:S02]  /*79c0*/  FADD.FTZ R7, R252, R4 ;  /* 0x00000004fc077221 */ /* 0x010fe40000010000 */
[--C-:B---3--:R-:W-:Y:S01]  /*79d0*/  FFMA.FTZ R2, R221, c[0x0][0x2d0], -R3.reuse ;  /* 0x0000b400dd027a23 */ /* 0x108fe20000010803 */
[----:B-----5:R-:W-:Y:S01]  /*79e0*/  F2FP.PACK_AB R177, R24, R25 ;  /* 0x0000001918b1723e */ /* 0x020fe200000000ff */
[----:B------:R-:W-:-:S03]  /*79f0*/  FFMA.FTZ R3, R251, c[0x0][0x2d0], -R3 ;  /* 0x0000b400fb037a23 */ /* 0x000fc60000010803 */
[----:B------:R3:W-:Y:S08]  /*7a00*/  MUFU.EX2 R23, R2 ;  /* 0x0000000200177308 */ /* 0x0007f00000000800 */
[----:B------:R4:W5:Y:S01]  /*7a10*/  MUFU.EX2 R22, R3 ;  /* 0x0000000300167308 */ /* 0x0009620000000800 */
[----:B---3--:R-:W-:-:S07]  /*7a20*/  FFMA.FTZ R2, R152, c[0x0][0x2d0], -R6 ;  /* 0x0000b40098027a23 */ /* 0x008fce0000010806 */
[----:B------:R3:W-:Y:S01]  /*7a30*/  MUFU.EX2 R20, R2 ;  /* 0x0000000200147308 */ /* 0x0007e20000000800 */
[--C-:B----4-:R-:W-:Y:S01]  /*7a40*/  FFMA.FTZ R3, R179, c[0x0][0x2d0], -R6.reuse ;  /* 0x0000b400b3037a23 */ /* 0x110fe20000010806 */
[----:B-----5:R-:W-:Y:S01]  /*7a50*/  F2FP.PACK_AB R179, R22, R23 ;  /* 0x0000001716b3723e */ /* 0x020fe200000000ff */
[----:B------:R-:W-:-:S05]  /*7a60*/  FFMA.FTZ R6, R155, c[0x0][0x2d0], -R6 ;  /* 0x0000b4009b067a23 */ /* 0x000fca0000010806 */
[----:B------:R4:W5:Y:S01]  /*7a70*/  MUFU.EX2 R21, R3 ;  /* 0x0000000300157308 */ /* 0x0009620000000800 */
[----:B--2---:R-:W-:Y:S01]  /*7a80*/  HMMA.16816.F32 R124, R176, R132, R124 ;  /* 0x00000084b07c723c */ /* 0x004fe2000000187c */
[----:B---3--:R-:W-:-:S06]  /*7a90*/  FADD.FTZ R2, R120, R12 ;  /* 0x0000000c78027221 */ /* 0x008fcc0000010000 */
[----:B------:R-:W2:Y:S01]  /*7aa0*/  MUFU.EX2 R14, R6 ;  /* 0x00000006000e7308 */ /* 0x000ea20000000800 */
[----:B------:R-:W-:Y:S01]  /*7ab0*/  FADD.FTZ R5, R122, R2 ;  /* 0x000000027a057221 */ /* 0x000fe20000010000 */
[----:B------:R-:W-:Y:S01]  /*7ac0*/  HMMA.16816.F32 R128, R176, R134, R128 ;  /* 0x00000086b080723c */ /* 0x000fe20000001880 */
[--C-:B----4-:R-:W-:Y:S01]  /*7ad0*/  FFMA.FTZ R3, R216, c[0x0][0x2d0], -R0.reuse ;  /* 0x0000b400d8037a23 */ /* 0x110fe20000010800 */
[----:B-----5:R-:W-:Y:S01]  /*7ae0*/  F2FP.PACK_AB R180, R20, R21 ;  /* 0x0000001514b4723e */ /* 0x020fe200000000ff */
[----:B------:R-:W-:-:S03]  /*7af0*/  FFMA.FTZ R0, R183, c[0x0][0x2d0], -R0 ;  /* 0x0000b400b7007a23 */ /* 0x000fc60000010800 */
[----:B------:R3:W4:Y:S02]  /*7b00*/  MUFU.EX2 R8, R3 ;  /* 0x0000000300087308 */ /* 0x0007240000000800 */
[----:B------:R-:W-:Y:S01]  /*7b10*/  HMMA.16816.F32 R140, R176, R148, R140 ;  /* 0x00000094b08c723c */ /* 0x000fe2000000188c */
[----:B--2---:R-:W-:-:S05]  /*7b20*/  F2FP.PACK_AB R182, R14, R15 ;  /* 0x0000000f0eb6723e */ /* 0x004fca00000000ff */
[----:B------:R2:W5:Y:S02]  /*7b30*/  MUFU.EX2 R11, R0 ;  /* 0x00000000000b7308 */ /* 0x0005640000000800 */
[----:B------:R-:W-:Y:S01]  /*7b40*/  HMMA.16816.F32 R144, R176, R150, R144 ;  /* 0x00000096b090723c */ /* 0x000fe20000001890 */
[----:B---3--:R-:W-:Y:S01]  /*7b50*/  FADD.FTZ R3, R248, R222 ;  /* 0x000000def8037221 */ /* 0x008fe20000010000 */
[----:B----4-:R-:W-:-:S06]  /*7b60*/  F2FP.PACK_AB R181, R9, R8 ;  /* 0x0000000809b5723e */ /* 0x010fcc00000000ff */
[C---:B-1----:R-:W-:Y:S01]  /*7b70*/  HMMA.16816.F32 R156, R176.reuse, R164, R156 ;  /* 0x000000a4b09c723c */ /* 0x042fe2000000189c */
[----:B------:R-:W-:Y:S02]  /*7b80*/  FADD.FTZ R6, R244, R3 ;  /* 0x00000003f4067221 */ /* 0x000fe40000010000 */
[----:B------:R-:W-:Y:S02]  /*7b90*/  FADD.FTZ R3, R219, R7 ;  /* 0x00000007db037221 */ /* 0x000fe40000010000 */
[----:B--2---:R-:W-:Y:S01]  /*7ba0*/  FADD.FTZ R0, R213, R13 ;  /* 0x0000000dd5007221 */ /* 0x004fe20000010000 */
[----:B-----5:R-:W-:Y:S01]  /*7bb0*/  F2FP.PACK_AB R183, R11, R10 ;  /* 0x0000000a0bb7723e */ /* 0x020fe200000000ff */
        /* <DEDUP_REMOVED lines=114> */
[----:B------:R-:W2:Y:S01]  /*82e0*/  LDL R87, [R1+0x20] ;  /* 0x0000200001577983 */ /* 0x000ea20000100800 */
[----:B------:R-:W-:Y:S01]  /*82f0*/  PLOP3.LUT P1, PT, PT, PT, UP1, 0x80, 0x0 ;  /* 0x000000000000781c */ /* 0x000fe20003f2f018 */
[----:B------:R-:W-:Y:S01]  /*8300*/  IMAD.MOV.U32 R116, RZ, RZ, R72 ;  /* 0x000000ffff747224 */ /* 0x000fe200078e0048 */
[----:B------:R-:W-:Y:S01]  /*8310*/  PLOP3.LUT P0, PT, PT, PT, UP1, 0x80, 0x0 ;  /* 0x000000000000781c */ /* 0x000fe20003f0f018 */
[----:B-1----:R-:W-:Y:S01]  /*8320*/  IMAD.MOV.U32 R3, RZ, RZ, R73 ;  /* 0x000000ffff037224 */ /* 0x002fe200078e0049 */
[----:B------:R-:W-:Y:S01]  /*8330*/  MOV R118, R70 ;  /* 0x0000004600767202 */ /* 0x000fe20000000f00 */
[----:B------:R-:W-:-:S08]  /*8340*/  IMAD.MOV.U32 R117, RZ, RZ, R71 ;  /* 0x000000ffff757224 */ /* 0x000fd000078e0047 */
[----:B--2---:R-:W-:-:S05]  /*8350*/  @P1 IMAD.HI.U32 R0, R87, c[0x0][0x2c8], RZ ;  /* 0x0000b20057001a27 */ /* 0x004fca00078e00ff */
[----:B------:R-:W-:-:S05]  /*8360*/  @P0 SHF.R.U32.HI R0, RZ, c[0x0][0x2cc], R0 ;  /* 0x0000b300ff000a19 */ /* 0x000fca0000011600 */
[----:B------:R1:W-:Y:S02]  /*8370*/  @P0 STL [R1+0x1c], R0 ;  /* 0x00001c0001000387 */ /* 0x0003e40000100800 */
.L_x_662:
[----:B------:R-:W-:Y:S04]  /*8380*/  DEPBAR.LE SB0, 0x0 ;  /* 0x000080000000791a */ /* 0x000fe80000000000 */
[----:B------:R-:W-:Y:S01]  /*8390*/  BAR.SYNC.DEFER_BLOCKING 0x0 ;  /* 0x0000000000007b1d */ /* 0x000fe20000010000 */
[----:B------:R-:W-:Y:S05]  /*83a0*/  ISETP.LE.AND P0, PT, RZ, UR6, PT ;  /* 0x00000006ff007c0c */ /* 0x000fea000bf03270 */
[----:B--2--5:R2:W3:Y:S04]  /*83b0*/  LDSM.16.M88.4 R112, [R230+0x7100] ;  /* 0x00710000e670783b */ /* 0x0244e80000000200 */
        /* <DEDUP_REMOVED lines=18> */
[----:B---34-:R-:W3:Y:S04]  /*84e0*/  LDL R2, [R1+0x8] ;  /* 0x0000080001027983 */ /* 0x018ee80000100800 */
[----:B------:R-:W4:Y:S01]  /*84f0*/  LDL R21, [R1+0x14] ;  /* 0x0000140001157983 */ /* 0x000f220000100800 */
[----:B-1-3--:R-:W-:Y:S01]  /*8500*/  SHF.R.S32.HI R0, RZ, 0x1f, R2 ;  /* 0x0000001fff007819 */ /* 0x00afe20000011402 */
[----:B------:R-:W-:Y:S04]  /*8510*/  IMAD.WIDE.U32 R4, R2, c[0x0][0x208], RZ ;  /* 0x0000820002047a25 */ /* 0x000fe800078e00ff */
[----:B------:R-:W-:Y:S04]  /*8520*/  IMAD R0, R0, c[0x0][0x208], RZ ;  /* 0x0000820000007a24 */ /* 0x000fe800078e02ff */
[----:B------:R-:W-:Y:S01]  /*8530*/  IMAD R0, R2, c[0x0][0x20c], R0 ;  /* 0x0000830002007a24 */ /* 0x000fe200078e0200 */
[----:B------:R-:W-:Y:S03]  /*8540*/  SHF.R.S32.HI R2, RZ, 0x1f, R245 ;  /* 0x0000001fff027819 */ /* 0x000fe600000114f5 */
[----:B------:R-:W-:Y:S02]  /*8550*/  IMAD.IADD R5, R5, 0x1, R0 ;  /* 0x0000000105057824 */ /* 0x000fe400078e0200 */
[----:B------:R-:W-:Y:S02]  /*8560*/  IMAD R2, R2, c[0x0][0x218], RZ ;  /* 0x0000860002027a24 */ /* 0x000fe400078e02ff */
[C---:B------:R-:W-:Y:S05]  /*8570*/  IMAD.WIDE.U32 R4, R245.reuse, c[0x0][0x218], R4 ;  /* 0x00008600f5047a25 */ /* 0x040fea00078e0004 */
[----:B------:R-:W-:Y:S01]  /*8580*/  IADD3 R0, P1, R4, UR24, RZ ;  /* 0x0000001804007c10 */ /* 0x000fe2000ff3e0ff */
[----:B------:R-:W-:Y:S03]  /*8590*/  IMAD R4, R245, c[0x0][0x21c], R2 ;  /* 0x00008700f5047a24 */ /* 0x000fe600078e0202 */
[C---:B------:R-:W-:Y:S02]  /*85a0*/  LEA R2, P0, R0.reuse, c[0x0][0x1f8], 0x1 ;  /* 0x00007e0000027a11 */ /* 0x040fe400078008ff */
[----:B------:R-:W-:Y:S03]  /*85b0*/  IADD3.X R4, R5, UR8, R4, P1, !PT ;  /* 0x0000000805047c10 */ /* 0x000fe60008ffe404 */
[----:B------:R-:W1:Y:S01]  /*85c0*/  SHFL.IDX PT, R6, R2, RZ, 0x181f ;  /* 0x00181fff02067589 */ /* 0x000e6200000e0000 */
[----:B------:R-:W-:Y:S03]  /*85d0*/  LEA.HI.X R0, R0, c[0x0][0x1fc], R4, 0x1, P0 ;  /* 0x00007f0000007a11 */ /* 0x000fe600000f0c04 */
[----:B------:R-:W3:Y:S04]  /*85e0*/  SHFL.IDX PT, R4, R2, 0x1, 0x181f ;  /* 0x00381f0002047f89 */ /* 0x000ee800000e0000 */
[----:B------:R-:W5:Y:S04]  /*85f0*/  SHFL.IDX PT, R7, R0, RZ, 0x181f ;  /* 0x00181fff00077589 */ /* 0x000f6800000e0000 */
[----:B------:R-:W2:Y:S04]  /*8600*/  SHFL.IDX PT, R5, R0, 0x1, 0x181f ;  /* 0x00381f0000057f89 */ /* 0x000ea800000e0000 */
[----:B------:R-:W4:Y:S04]  /*8610*/  SHFL.IDX PT, R12, R2, 0x2, 0x181f ;  /* 0x00581f00020c7f89 */ /* 0x000f2800000e0000 */
[----:B------:R-:W4:Y:S04]  /*8620*/  SHFL.IDX PT, R10, R2, 0x3, 0x181f ;  /* 0x00781f00020a7f89 */ /* 0x000f2800000e0000 */
[----:B------:R-:W4:Y:S01]  /*8630*/  SHFL.IDX PT, R9, R0, 0x2, 0x181f ;  /* 0x00581f0000097f89 */ /* 0x000f2200000e0000 */
[-C--:B-1----:R-:W-:Y:S03]  /*8640*/  IADD3 R6, P1, R6, R242.reuse, RZ ;  /* 0x000000f206067210 */ /* 0x082fe60007f3e0ff */
[----:B------:R-:W1:Y:S01]  /*8650*/  SHFL.IDX PT, R8, R2, 0x4, 0x181f ;  /* 0x00981f0002087f89 */ /* 0x000e6200000e0000 */
[-C--:B---3--:R-:W-:Y:S03]  /*8660*/  IADD3 R4, P0, R4, R242.reuse, RZ ;  /* 0x000000f204047210 */ /* 0x088fe60007f1e0ff */
[----:B------:R-:W3:Y:S01]  /*8670*/  SHFL.IDX PT, R11, R2, 0x5, 0x181f ;  /* 0x00b81f00020b7f89 */ /* 0x000ee200000e0000 */
[--C-:B-----5:R-:W-:Y:S03]  /*8680*/  IMAD.X R7, R7, 0x1, R241.reuse, P1 ;  /* 0x0000000107077824 */ /* 0x120fe600008e06f1 */
[----:B------:R-:W-:Y:S01]  /*8690*/  SHFL.IDX PT, R20, R0, 0x3, 0x181f ;  /* 0x00781f0000147f89 */ /* 0x000fe200000e0000 */
[--C-:B--2---:R-:W-:Y:S03]  /*86a0*/  IMAD.X R5, R5, 0x1, R241.reuse, P0 ;  /* 0x0000000105057824 */ /* 0x104fe600000e06f1 */
[----:B----4-:R3:W-:Y:S01]  /*86b0*/  LDGSTS.E.BYPASS.LTC128B.128 [R21], [R6.64], !P4 ;  /* 0x0000000006157fae */ /* 0x0107e2000e101d4e */
[-C--:B------:R-:W-:Y:S03]  /*86c0*/  IADD3 R12, P0, R12, R242.reuse, RZ ;  /* 0x000000f20c0c7210 */ /* 0x080fe60007f1e0ff */
[----:B------:R-:W2:Y:S01]  /*86d0*/  SHFL.IDX PT, R15, R0, 0x4, 0x181f ;  /* 0x00981f00000f7f89 */ /* 0x000ea200000e0000 */
[-C--:B------:R-:W-:Y:S03]  /*86e0*/  IADD3 R10, P3, R10, R242.reuse, RZ ;  /* 0x000000f20a0a7210 */ /* 0x080fe60007f7e0ff */
[----:B------:R4:W-:Y:S01]  /*86f0*/  LDGSTS.E.BYPASS.LTC128B.128 [R21+0x800], [R4.64], !P4 ;  /* 0x0080000004157fae */ /* 0x0009e2000e101d4e */
[--C-:B------:R-:W-:Y:S03]  /*8700*/  IMAD.X R13, R9, 0x1, R241.reuse, P0 ;  /* 0x00000001090d7824 */ /* 0x100fe600000e06f1 */
[----:B------:R-:W4:Y:S01]  /*8710*/  SHFL.IDX PT, R2, R2, 0x6, 0x181f ;  /* 0x00d81f0002027f89 */ /* 0x000f2200000e0000 */
[-C--:B-1----:R-:W-:Y:S03]  /*8720*/  IADD3 R8, P2, R8, R242.reuse, RZ ;  /* 0x000000f208087210 */ /* 0x082fe60007f5e0ff */
[----:B------:R-:W1:Y:S04]  /*8730*/  SHFL.IDX PT, R14, R0, 0x5, 0x181f ;  /* 0x00b81f00000e7f89 */ /* 0x000e6800000e0000 */
[----:B------:R-:W5:Y:S04]  /*8740*/  SHFL.IDX PT, R0, R0, 0x6, 0x181f ;  /* 0x00d81f0000007f89 */ /* 0x000f6800000e0000 */
[----:B------:R5:W-:Y:S01]  /*8750*/  LDGSTS.E.BYPASS.LTC128B.128 [R21+0x1000], [R12.64], !P4 ;  /* 0x010000000c157fae */ /* 0x000be2000e101d4e */
[-C--:B---3--:R-:W-:Y:S01]  /*8760*/  IADD3 R6, P1, R11, R242.reuse, RZ ;  /* 0x000000f20b067210 */ /* 0x088fe20007f3e0ff */
[--C-:B--2---:R-:W-:Y:S01]  /*8770*/  IMAD.X R9, R15, 0x1, R241.reuse, P2 ;  /* 0x000000010f097824 */ /* 0x104fe200010e06f1 */
[-C--:B------:R-:W-:Y:S05]  /*8780*/  IADD3.X R11, R20, R241.reuse, RZ, P3, !PT ;  /* 0x000000f1140b7210 */ /* 0x080fea0001ffe4ff */
[----:B------:R2:W-:Y:S01]  /*8790*/  LDGSTS.E.BYPASS.LTC128B.128 [R21+0x1800], [R10.64], !P4 ;  /* 0x018000000a157fae */ /* 0x0005e2000e101d4e */
[----:B----4-:R-:W-:Y:S03]  /*87a0*/  IADD3 R4, P0, R2, R242, RZ ;  /* 0x000000f202047210 */ /* 0x010fe60007f1e0ff */
[----:B------:R2:W-:Y:S01]  /*87b0*/  LDGSTS.E.BYPASS.LTC128B.128 [R21+0x2000], [R8.64], !P4 ;  /* 0x0200000008157fae */ /* 0x0005e2000e101d4e */
[----:B-1----:R-:W-:Y:S01]  /*87c0*/  IMAD.X R7, R14, 0x1, R241, P1 ;  /* 0x000000010e077824 */ /* 0x002fe200008e06f1 */
[----:B-----5:R-:W-:Y:S04]  /*87d0*/  IADD3.X R5, R0, R241, RZ, P0, !PT ;  /* 0x000000f100057210 */ /* 0x020fe800007fe4ff */
[----:B------:R2:W-:Y:S04]  /*87e0*/  LDGSTS.E.BYPASS.LTC128B.128 [R21+0x2800], [R6.64], !P4 ;  /* 0x0280000006157fae */ /* 0x0005e8000e101d4e */
[----:B------:R2:W-:Y:S02]  /*87f0*/  LDGSTS.E.BYPASS.LTC128B.128 [R21+0x3000], [R4.64], !P4 ;  /* 0x0300000004157fae */ /* 0x0005e4000e101d4e */
.L_x_660:
[----:B---34-:R-:W0:Y:S01]  /*8800*/  LDGDEPBAR ;  /* 0x00000000000079af */ /* 0x018e220000000000 */
[-C--:B-12---:R-:W-:Y:S01]  /*8810*/  HMMA.16816.F32 R4, R112, R16.reuse, RZ ;  /* 0x000000107004723c */ /* 0x086fe200000018ff */
[----:B------:R-:W-:Y:S06]  /*8820*/  UISETP.GE.AND UP0, UPT, UR6, 0x1, UPT ;  /* 0x000000010600788c */ /* 0x000fec000bf06270 */
[----:B------:R-:W-:Y:S01]  /*8830*/  PLOP3.LUT P0, PT, PT, PT, UP0, 0x80, 0x0 ;  /* 0x000000000000781c */ /* 0x000fe20003f0f008 */
        /* <DEDUP_REMOVED lines=130> */
[----:B----4-:R-:W-:Y:S01]  /*9060*/  STL [R1+0x4], R0 ;  /* 0x0000040001007387 */ /* 0x010fe20000100800 */
[C---:B------:R-:W-:Y:S08]  /*9070*/  HMMA.16816.F32 R24, R188.reuse, R4, R24 ;  /* 0x00000004bc18723c */ /* 0x040ff00000001818 */
        /* <DEDUP_REMOVED lines=42> */
[----:B------:R-:W5:Y:S03]  /*9320*/  LDSM.16.M88.4 R4, [R228+0x2800] ;  /* 0x00280000e404783b */ /* 0x000f660000000200 */
[----:B------:R-:W-:Y:S02]  /*9330*/  FMUL.FTZ R50, R50, c[0x0][0x320] ;  /* 0x0000c80032327a20 */ /* 0x000fe40000410000 */
[----:B------:R-:W-:Y:S02]  /*9340*/  FMUL.FTZ R52, R52, c[0x0][0x320] ;  /* 0x0000c80034347a20 */ /* 0x000fe40000410000 */
[----:B------:R-:W-:Y:S01]  /*9350*/  FMUL.FTZ R53, R53, c[0x0][0x320] ;  /* 0x0000c80035357a20 */ /* 0x000fe20000410000 */
[----:B------:R4:W2:Y:S01]  /*9360*/  MUFU.TANH R220, R24 ;  /* 0x0000001800dc7308 */ /* 0x0008a20000002400 */
[-C--:B-1----:R-:W-:Y:S03]  /*9370*/  HMMA.16816.F32 R68, R204, R8.reuse, R68 ;  /* 0x00000008cc44723c */ /* 0x082fe60000001844 */
[----:B------:R-:W-:Y:S02]  /*9380*/  FMUL.FTZ R54, R54, c[0x0][0x320] ;  /* 0x0000c80036367a20 */ /* 0x000fe40000410000 */
[----:B------:R-:W-:Y:S02]  /*9390*/  FMUL.FTZ R55, R55, c[0x0][0x320] ;  /* 0x0000c80037377a20 */ /* 0x000fe40000410000 */
[----:B------:R-:W-:Y:S01]  /*93a0*/  FMUL.FTZ R56, R56, c[0x0][0x320] ;  /* 0x0000c80038387a20 */ /* 0x000fe20000410000 */
[C---:B------:R-:W-:Y:S01]  /*93b0*/  HMMA.16816.F32 R72, R188.reuse, R8, R72 ;  /* 0x00000008bc48723c */ /* 0x040fe20000001848 */
[----:B------:R4:W1:Y:S03]  /*93c0*/  MUFU.TANH R219, R25 ;  /* 0x0000001900db7308 */ /* 0x0008660000002400 */
[----:B------:R-:W-:Y:S02]  /*93d0*/  FMUL.FTZ R58, R58, c[0x0][0x320] ;  /* 0x0000c8003a3a7a20 */ /* 0x000fe40000410000 */
[----:B------:R-:W-:Y:S02]  /*93e0*/  FMUL.FTZ R60, R60, c[0x0][0x320] ;  /* 0x0000c8003c3c7a20 */ /* 0x000fe40000410000 */
[-C--:B------:R-:W-:Y:S03]  /*93f0*/  HMMA.16816.F32 R76, R188, R10.reuse, R76 ;  /* 0x0000000abc4c723c */ /* 0x080fe6000000184c */
[----:B------:R4:W1:Y:S01]  /*9400*/  MUFU.TANH R246, R26 ;  /* 0x0000001a00f67308 */ /* 0x0008620000002400 */
[----:B------:R-:W-:Y:S02]  /*9410*/  FMUL.FTZ R64, R64, c[0x0][0x320] ;  /* 0x0000c80040407a20 */ /* 0x000fe40000410000 */
[----:B------:R-:W-:Y:S02]  /*9420*/  FMUL.FTZ R65, R65, c[0x0][0x320] ;  /* 0x0000c80041417a20 */ /* 0x000fe40000410000 */
[C---:B------:R-:W-:Y:S01]  /*9430*/  HMMA.16816.F32 R80, R204.reuse, R10, R80 ;  /* 0x0000000acc50723c */ /* 0x040fe20000001850 */
[----:B------:R-:W1:Y:S01]  /*9440*/  LDSM.16.M88.4 R8, [R228+0x3000] ;  /* 0x00300000e408783b */ /* 0x000e620000000200 */
[----:B------:R-:W-:Y:S04]  /*9450*/  DEPBAR.LE SB0, 0x0 ;  /* 0x000080000000791a */ /* 0x000fe80000000000 */
[----:B------:R4:W1:Y:S01]  /*9460*/  MUFU.TANH R247, R27 ;  /* 0x0000001b00f77308 */ /* 0x0008620000002400 */
[----:B------:R-:W-:Y:S01]  /*9470*/  FMUL.FTZ R66, R66, c[0x0][0x320] ;  /* 0x0000c80042427a20 */ /* 0x000fe20000410000 */
[-C--:B-----5:R-:W-:Y:S01]  /*9480*/  HMMA.16816.F32 R84, R204, R4.reuse, R84 ;  /* 0x00000004cc54723c */ /* 0x0a0fe20000001854 */
[----:B------:R-:W-:Y:S04]  /*9490*/  BAR.SYNC.DEFER_BLOCKING 0x0 ;  /* 0x0000000000007b1d */ /* 0x000fe80000010000 */
[----:B------:R-:W-:Y:S02]  /*94a0*/  FMUL.FTZ R67, R67, c[0x0][0x320] ;  /* 0x0000c80043437a20 */ /* 0x000fe40000410000 */
[----:B------:R-:W-:Y:S01]  /*94b0*/  FMUL.FTZ R68, R68, c[0x0][0x320] ;  /* 0x0000c80044447a20 */ /* 0x000fe20000410000 */
[----:B------:R4:W1:Y:S01]  /*94c0*/  MUFU.TANH R218, R28 ;  /* 0x0000001c00da7308 */ /* 0x0008620000002400 */
        /* <DEDUP_REMOVED lines=83> */
[----:B------:R-:W-:Y:S07]  /*9a00*/  FMUL.FTZ R111, R111, c[0x0][0x320] ;  /* 0x0000c8006f6f7a20 */ /* 0x000fee0000410000 */
        /* <DEDUP_REMOVED lines=71> */
[----:B------:R-:W1:Y:S01]  /*9e80*/  MUFU.TANH R115, R115 ;  /* 0x0000007300737308 */ /* 0x000e620000002400 */
[----:B------:R-:W-:-:S05]  /*9e90*/  @!P0 BRA `(.L_x_661) ;  /* 0x0000043000008947 */ /* 0x000fca0003800000 */
[----:B--234-:R-:W2:Y:S01]  /*9ea0*/  LDL R0, [R1+0x18] ;  /* 0x0000180001007983 */ /* 0x01cea20000100800 */
[----:B------:R-:W-:Y:S01]  /*9eb0*/  UIMAD UR5, UR6, 0x70, UR11 ;  /* 0x00000070060578a4 */ /* 0x000fe2000f8e020b */
[----:B------:R-:W-:Y:S01]  /*9ec0*/  PLOP3.LUT P1, PT, PT, PT, UP2, 0x80, 0x0 ;  /* 0x000000000000781c */ /* 0x000fe20003f2f028 */
[----:B------:R-:W-:Y:S01]  /*9ed0*/  IMAD.MOV.U32 R245, RZ, RZ, RZ ;  /* 0x000000fffff57224 */ /* 0x000fe200078e00ff */
[----:B------:R-:W3:Y:S01]  /*9ee0*/  LDL R19, [R1+0xc] ;  /* 0x00000c0001137983 */ /* 0x000ee20000100800 */
[----:B------:R-:W-:Y:S02]  /*9ef0*/  PLOP3.LUT P0, PT, PT, PT, UP2, 0x80, 0x0 ;  /* 0x000000000000781c */ /* 0x000fe40003f0f028 */
        /* <DEDUP_REMOVED lines=13> */
[----:B------:R2:W4:Y:S02]  /*9fd0*/  @!P5 LDG.E R245, [R4.64] ;  /* 0x0000000e04f5d981 */ /* 0x000524000c1e1900 */
[----:B------:R-:W-:Y:S04]  /*9fe0*/  IMAD R0, R0, c[0x0][0x1e0], RZ ;  /* 0x0000780000007a24 */ /* 0x000fe800078e02ff */
[C---:B------:R-:W-:Y:S02]  /*9ff0*/  IMAD R0, R7.reuse, c[0x0][0x1e4], R0 ;  /* 0x0000790007007a24 */ /* 0x040fe400078e0200 */
[----:B--2---:R-:W-:Y:S04]  /*a000*/  IMAD.WIDE.U32 R4, R7, c[0x0][0x1e0], RZ ;  /* 0x0000780007047a25 */ /* 0x004fe800078e00ff */
[----:B------:R-:W-:Y:S01]  /*a010*/  IMAD.IADD R5, R5, 0x1, R0 ;  /* 0x0000000105057824 */ /* 0x000fe200078e0200 */
[----:B----4-:R-:W-:Y:S03]  /*a020*/  SHF.R.S32.HI R2, RZ, 0x1f, R245 ;  /* 0x0000001fff027819 */ /* 0x010fe600000114f5 */
[C---:B------:R-:W-:Y:S04]  /*a030*/  IMAD.WIDE.U32 R4, R245.reuse, c[0x0][0x1f0], R4 ;  /* 0x00007c00f5047a25 */ /* 0x040fe800078e0004 */
[----:B------:R-:W-:Y:S01]  /*a040*/  IMAD R2, R2, c[0x0][0x1f0], RZ ;  /* 0x00007c0002027a24 */ /* 0x000fe200078e02ff */
[----:B------:R-:W-:Y:S03]  /*a050*/  IADD3 R0, P1, R4, UR22, RZ ;  /* 0x0000001604007c10 */ /* 0x000fe6000ff3e0ff */
[----:B------:R-:W-:Y:S01]  /*a060*/  IMAD R4, R245, c[0x0][0x1f4], R2 ;  /* 0x00007d00f5047a24 */ /* 0x000fe200078e0202 */
[C---:B------:R-:W-:Y:S04]  /*a070*/  LEA R2, P0, R0.reuse, c[0x0][0x1c8], 0x1 ;  /* 0x0000720000027a11 */ /* 0x040fe800078008ff */
[----:B------:R-:W-:Y:S01]  /*a080*/  IADD3.X R4, R5, UR20, R4, P1, !PT ;  /* 0x0000001405047c10 */ /* 0x000fe20008ffe404 */
[----:B------:R-:W2:Y:S03]  /*a090*/  SHFL.IDX PT, R6, R2, RZ, 0x181f ;  /* 0x00181fff02067589 */ /* 0x000ea600000e0000 */
[----:B------:R-:W-:Y:S01]  /*a0a0*/  LEA.HI.X R0, R0, c[0x0][0x1cc], R4, 0x1, P0 ;  /* 0x0000730000007a11 */ /* 0x000fe200000f0c04 */
[----:B------:R-:W-:Y:S04]  /*a0b0*/  SHFL.IDX PT, R12, R2, 0x2, 0x181f ;  /* 0x00581f00020c7f89 */ /* 0x000fe800000e0000 */
[----:B------:R-:W4:Y:S04]  /*a0c0*/  SHFL.IDX PT, R7, R0, RZ, 0x181f ;  /* 0x00181fff00077589 */ /* 0x000f2800000e0000 */
[----:B------:R-:W5:Y:S04]  /*a0d0*/  SHFL.IDX PT, R4, R2, 0x1, 0x181f ;  /* 0x00381f0002047f89 */ /* 0x000f6800000e0000 */
[----:B------:R-:W1:Y:S04]  /*a0e0*/  SHFL.IDX PT, R5, R0, 0x1, 0x181f ;  /* 0x00381f0000057f89 */ /* 0x000e6800000e0000 */
[----:B------:R-:W1:Y:S04]  /*a0f0*/  SHFL.IDX PT, R10, R2, 0x3, 0x181f ;  /* 0x00781f00020a7f89 */ /* 0x000e6800000e0000 */
[----:B------:R-:W1:Y:S01]  /*a100*/  SHFL.IDX PT, R9, R0, 0x2, 0x181f ;  /* 0x00581f0000097f89 */ /* 0x000e6200000e0000 */
[-C--:B--2---:R-:W-:Y:S03]  /*a110*/  IADD3 R6, P1, R6, R242.reuse, RZ ;  /* 0x000000f206067210 */ /* 0x084fe60007f3e0ff */
[----:B------:R-:W2:Y:S04]  /*a120*/  SHFL.IDX PT, R8, R2, 0x4, 0x181f ;  /* 0x00981f0002087f89 */ /* 0x000ea800000e0000 */
[----:B------:R-:W2:Y:S01]  /*a130*/  SHFL.IDX PT, R11, R2, 0x5, 0x181f ;  /* 0x00b81f00020b7f89 */ /* 0x000ea200000e0000 */
[--C-:B----4-:R-:W-:Y:S03]  /*a140*/  IMAD.X R7, R7, 0x1, R241.reuse, P1 ;  /* 0x0000000107077824 */ /* 0x110fe600008e06f1 */
[----:B------:R-:W4:Y:S01]  /*a150*/  SHFL.IDX PT, R16, R0, 0x3, 0x181f ;  /* 0x00781f0000107f89 */ /* 0x000f2200000e0000 */
[-C--:B-----5:R-:W-:Y:S03]  /*a160*/  IADD3 R4, P0, R4, R242.reuse, RZ ;  /* 0x000000f204047210 */ /* 0x0a0fe60007f1e0ff */
[----:B---3--:R3:W-:Y:S02]  /*a170*/  LDGSTS.E.BYPASS.LTC128B.128 [R19+0x3900], [R6.64], !P4 ;  /* 0x0390000006137fae */ /* 0x0087e4000e101d4e */
[--C-:B-1----:R-:W-:Y:S01]  /*a180*/  IMAD.X R5, R5, 0x1, R241.reuse, P0 ;  /* 0x0000000105057824 */ /* 0x102fe200000e06f1 */
[-C--:B------:R-:W-:Y:S01]  /*a190*/  IADD3 R12, P0, R12, R242.reuse, RZ ;  /* 0x000000f20c0c7210 */ /* 0x080fe20007f1e0ff */
[----:B------:R-:W1:Y:S01]  /*a1a0*/  SHFL.IDX PT, R15, R0, 0x4, 0x181f ;  /* 0x00981f00000f7f89 */ /* 0x000e6200000e0000 */
[-C--:B------:R-:W-:Y:S03]  /*a1b0*/  IADD3 R10, P3, R10, R242.reuse, RZ ;  /* 0x000000f20a0a7210 */ /* 0x080fe60007f7e0ff */
[----:B------:R5:W-:Y:S01]  /*a1c0*/  LDGSTS.E.BYPASS.LTC128B.128 [R19+0x4100], [R4.64], !P4 ;  /* 0x0410000004137fae */ /* 0x000be2000e101d4e */
[--C-:B------:R-:W-:Y:S03]  /*a1d0*/  IMAD.X R13, R9, 0x1, R241.reuse, P0 ;  /* 0x00000001090d7824 */ /* 0x100fe600000e06f1 */
[----:B------:R-:W5:Y:S01]  /*a1e0*/  SHFL.IDX PT, R2, R2, 0x6, 0x181f ;  /* 0x00d81f0002027f89 */ /* 0x000f6200000e0000 */
[-C--:B--2---:R-:W-:Y:S03]  /*a1f0*/  IADD3 R8, P2, R8, R242.reuse, RZ ;  /* 0x000000f208087210 */ /* 0x084fe60007f5e0ff */
[----:B------:R-:W2:Y:S04]  /*a200*/  SHFL.IDX PT, R14, R0, 0x5, 0x181f ;  /* 0x00b81f00000e7f89 */ /* 0x000ea800000e0000 */
[----:B------:R-:W2:Y:S04]  /*a210*/  SHFL.IDX PT, R0, R0, 0x6, 0x181f ;  /* 0x00d81f0000007f89 */ /* 0x000ea800000e0000 */
[----:B------:R2:W-:Y:S01]  /*a220*/  LDGSTS.E.BYPASS.LTC128B.128 [R19+0x4900], [R12.64], !P4 ;  /* 0x049000000c137fae */ /* 0x0005e2000e101d4e */
[-C--:B---3--:R-:W-:Y:S01]  /*a230*/  IADD3 R6, P1, R11, R242.reuse, RZ ;  /* 0x000000f20b067210 */ /* 0x088fe20007f3e0ff */
[--C-:B----4-:R-:W-:Y:S02]  /*a240*/  IMAD.X R11, R16, 0x1, R241.reuse, P3 ;  /* 0x00000001100b7824 */ /* 0x110fe400018e06f1 */
[--C-:B-1----:R-:W-:Y:S03]  /*a250*/  IMAD.X R9, R15, 0x1, R241.reuse, P2 ;  /* 0x000000010f097824 */ /* 0x102fe600010e06f1 */
[----:B------:R1:W-:Y:S01]  /*a260*/  LDGSTS.E.BYPASS.LTC128B.128 [R19+0x5100], [R10.64], !P4 ;  /* 0x051000000a137fae */ /* 0x0003e2000e101d4e */
[----:B-----5:R-:W-:Y:S03]  /*a270*/  IADD3 R4, P0, R2, R242, RZ ;  /* 0x000000f202047210 */ /* 0x020fe60007f1e0ff */
[----:B------:R1:W-:Y:S01]  /*a280*/  LDGSTS.E.BYPASS.LTC128B.128 [R19+0x5900], [R8.64], !P4 ;  /* 0x0590000008137fae */ /* 0x0003e2000e101d4e */
[--C-:B--2---:R-:W-:Y:S02]  /*a290*/  IMAD.X R7, R14, 0x1, R241.reuse, P1 ;  /* 0x000000010e077824 */ /* 0x104fe400008e06f1 */
[----:B------:R-:W-:Y:S03]  /*a2a0*/  IMAD.X R5, R0, 0x1, R241, P0 ;  /* 0x0000000100057824 */ /* 0x000fe600000e06f1 */
[----:B------:R1:W-:Y:S04]  /*a2b0*/  LDGSTS.E.BYPASS.LTC128B.128 [R19+0x6100], [R6.64], !P4 ;  /* 0x0610000006137fae */ /* 0x0003e8000e101d4e */
[----:B------:R1:W-:Y:S02]  /*a2c0*/  LDGSTS.E.BYPASS.LTC128B.128 [R19+0x6900], [R4.64], !P4 ;  /* 0x0690000004137fae */ /* 0x0003e4000e101d4e */
.L_x_661:
[----:B-1234-:R-:W2:Y:S01]  /*a2d0*/  LDL.LU R4, [R1] ;  /* 0x0000000001047983 */ /* 0x01eea20000300800 */
[----:B------:R-:W-:Y:S01]  /*a2e0*/  PLOP3.LUT P0, PT, PT, PT, UP1, 0x80, 0x0 ;  /* 0x000000000000781c */ /* 0x000fe20003f0f018 */
[----:B------:R-:W-:Y:S01]  /*a2f0*/  UIMAD UR5, UR6, -0x70, URZ ;  /* 0xffffff90060578a4 */ /* 0x000fe2000f8e023f */
[----:B------:R-:W-:Y:S01]  /*a300*/  IMAD.U32 R5, RZ, RZ, UR12 ;  /* 0x0000000cff057e24 */ /* 0x000fe2000f8e00ff */
[----:B------:R-:W3:Y:S01]  /*a310*/  LDL.LU R0, [R1+0x4] ;  /* 0x0000040001007983 */ /* 0x000ee20000300800 */
[----:B------:R-:W-:Y:S02]  /*a320*/  UISETP.GT.AND UP0, UPT, UR6, UR4, UPT ;  /* 0x000000040600728c */ /* 0x000fe4000bf04270 */
[----:B------:R-:W-:Y:S01]  /*a330*/  UIADD3 UR6, UR6, -0x1, URZ ;  /* 0xffffffff06067890 */ /* 0x000fe2000fffe03f */
[----:B------:R-:W4:Y:S04]  /*a340*/  LDL R2, [R1+0x1c] ;  /* 0x00001c0001027983 */ /* 0x000f280000100800 */
[----:B------:R-:W4:Y:S04]  /*a350*/  LDL R10, [R1+0x24] ;  /* 0x00002400010a7983 */ /* 0x000f280000100800 */
[----:B------:R-:W-:Y:S04]  /*a360*/  STL [R1+0x74], R242 ;  /* 0x000074f201007387 */ /* 0x000fe80000100800 */
        /* <DEDUP_REMOVED lines=15> */
[----:B------:R-:W0:Y:S01]  /*a460*/  LDGDEPBAR ;  /* 0x00000000000079af */ /* 0x000e220000000000 */
[----:B--2---:R-:W-:Y:S02]  /*a470*/  IMAD.MOV.U32 R9, RZ, RZ, R4 ;  /* 0x000000ffff097224 */ /* 0x004fe400078e0004 */
[----:B---3--:R-:W-:Y:S05]  /*a480*/  IMAD.MOV.U32 R8, RZ, RZ, R0 ;  /* 0x000000ffff087224 */ /* 0x008fea00078e0000 */
[----:B------:R1:W4:Y:S01]  /*a490*/  LDL R0, [R1+0x20] ;  /* 0x0000200001007983 */ /* 0x0003220000100800 */
[----:B------:R-:W-:Y:S04]  /*a4a0*/  IMAD.MOV.U32 R13, RZ, RZ, R8 ;  /* 0x000000ffff0d7224 */ /* 0x000fe800078e0008 */
[----:B------:R-:W-:Y:S02]  /*a4b0*/  IMAD.MOV.U32 R48, RZ, RZ, R13 ;  /* 0x000000ffff307224 */ /* 0x000fe400078e000d */
[----:B----4-:R-:W-:Y:S05]  /*a4c0*/  @P0 IMAD.MOV.U32 R0, RZ, RZ, R2 ;  /* 0x000000ffff000224 */ /* 0x010fea00078e0002 */
[----:B------:R-:W-:Y:S08]  /*a4d0*/  SHFL.IDX PT, R2, R0, 0x1, 0x1c1f ;  /* 0x003c1f0000027f89 */ /* 0x000ff000000e0000 */
[----:B------:R-:W2:Y:S08]  /*a4e0*/  SHFL.IDX PT, R4, R0, RZ, 0x1c1f ;  /* 0x001c1fff00047589 */ /* 0x000eb000000e0000 */
[----:B------:R-:W3:Y:S08]  /*a4f0*/  SHFL.IDX PT, R7, R0, 0x2, 0x1c1f ;  /* 0x005c1f0000077f89 */ /* 0x000ef000000e0000 */
[----:B------:R4:W1:Y:S02]  /*a500*/  SHFL.IDX PT, R6, R0, 0x3, 0x1c1f ;  /* 0x007c1f0000067f89 */ /* 0x00086400000e0000 */
[----:B----4-:R-:W-:Y:S05]  /*a510*/  IMAD.U32 R0, RZ, RZ, UR5 ;  /* 0x00000005ff007e24 */ /* 0x010fea000f8e00ff */
[----:B------:R-:W-:Y:S01]  /*a520*/  IADD3 R0, -R10, 0x1, R0 ;  /* 0x000000010a007810 */ /* 0x000fe20007ffe100 */
[----:B------:R-:W-:Y:S03]  /*a530*/  IMAD.MOV.U32 R10, RZ, RZ, R9 ;  /* 0x000000ffff0a7224 */ /* 0x000fe600078e0009 */
[----:B------:R-:W-:Y:S05]  /*a540*/  IADD3 R5, -R5, UR7, R0 ;  /* 0x0000000705057c10 */ /* 0x000fea000fffe100 */
[C---:B--2---:R-:W-:Y:S02]  /*a550*/  IMAD.IADD R4, R5.reuse, 0x1, R4 ;  /* 0x0000000105047824 */ /* 0x044fe400078e0204 */
[C---:B------:R-:W-:Y:S02]  /*a560*/  IMAD.IADD R2, R5.reuse, 0x1, R2 ;  /* 0x0000000105027824 */ /* 0x040fe400078e0202 */
[C---:B---3--:R-:W-:Y:S01]  /*a570*/  IMAD.IADD R0, R5.reuse, 0x1, R7 ;  /* 0x0000000105007824 */ /* 0x048fe200078e0207 */
[C---:B------:R-:W-:Y:S01]  /*a580*/  ISETP.GT.AND P3, PT, R4.reuse, RZ, PT ;  /* 0x000000ff0400720c */ /* 0x040fe20003f64270 */
[----:B-1----:R-:W-:Y:S01]  /*a590*/  IMAD.IADD R5, R5, 0x1, R6 ;  /* 0x0000000105057824 */ /* 0x002fe200078e0206 */
[C---:B------:R-:W-:Y:S02]  /*a5a0*/  ISETP.GT.AND P6, PT, R4.reuse, 0x1, PT ;  /* 0x000000010400780c */ /* 0x040fe40003fc4270 */
[----:B------:R-:W-:Y:S02]  /*a5b0*/  FSEL R9, R193, -INF , P3 ;  /* 0xff800000c1097808 */ /* 0x000fe40001800000 */
[----:B------:R-:W-:Y:S02]  /*a5c0*/  ISETP.GT.AND P2, PT, R4, 0x8, PT ;  /* 0x000000080400780c */ /* 0x000fe40003f44270 */
[----:B------:R-:W-:Y:S02]  /*a5d0*/  FSEL R19, R192, -INF , P6 ;  /* 0xff800000c0137808 */ /* 0x000fe40003000000 */
[----:B------:R-:W-:Y:S02]  /*a5e0*/  FMNMX.FTZ R6, R9, R3, !PT ;  /* 0x0000000309067209 */ /* 0x000fe40007810000 */
[----:B------:R-:W-:Y:S02]  /*a5f0*/  FSEL R23, R187, -INF , P2 ;  /* 0xff800000bb177808 */ /* 0x000fe40001000000 */
[----:B------:R-:W-:Y:S02]  /*a600*/  FMNMX.FTZ R6, R19, R6, !PT ;  /* 0x0000000613067209 */ /* 0x000fe40007810000 */
[C---:B------:R-:W-:Y:S02]  /*a610*/  ISETP.GT.AND P1, PT, R4.reuse, 0x9, PT ;  /* 0x000000090400780c */ /* 0x040fe40003f24270 */
[----:B------:R-:W-:Y:S02]  /*a620*/  FMNMX.FTZ R6, R23, R6, !PT ;  /* 0x0000000617067209 */ /* 0x000fe40007810000 */
[----:B------:R-:W-:Y:S02]  /*a630*/  ISETP.GT.AND P0, PT, R4, 0x10, PT ;  /* 0x000000100400780c */ /* 0x000fe40003f04270 */
[----:B------:R-:W-:Y:S02]  /*a640*/  FSEL R28, R186, -INF , P1 ;  /* 0xff800000ba1c7808 */ /* 0x000fe40000800000 */
[----:B------:R-:W-:Y:S02]  /*a650*/  FSEL R39, R184, -INF , P0 ;  /* 0xff800000b8277808 */ /* 0x000fe40000000000 */
[----:B------:R-:W-:Y:S02]  /*a660*/  FMNMX.FTZ R6, R28, R6, !PT ;  /* 0x000000061c067209 */ /* 0x000fe40007810000 */
[----:B------:R-:W-:Y:S02]  /*a670*/  ISETP.GT.AND P3, PT, R4, 0x11, PT ;  /* 0x000000110400780c */ /* 0x000fe40003f64270 */
[----:B------:R-:W-:Y:S02]  /*a680*/  FMNMX.FTZ R6, R39, R6, !PT ;  /* 0x0000000627067209 */ /* 0x000fe40007810000 */
[----:B------:R-:W-:Y:S02]  /*a690*/  FSEL R40, R20, -INF , P3 ;  /* 0xff80000014287808 */ /* 0x000fe40001800000 */
[C---:B------:R-:W-:Y:S02]  /*a6a0*/  ISETP.GT.AND P6, PT, R4.reuse, 0x18, PT ;  /* 0x000000180400780c */ /* 0x040fe40003fc4270 */
[----:B------:R-:W-:Y:S02]  /*a6b0*/  ISETP.GT.AND P2, PT, R4, 0x19, PT ;  /* 0x000000190400780c */ /* 0x000fe40003f44270 */
[----:B------:R-:W-:Y:S02]  /*a6c0*/  FSEL R41, R32, -INF , P6 ;  /* 0xff80000020297808 */ /* 0x000fe40003000000 */
[----:B------:R-:W-:Y:S02]  /*a6d0*/  FMNMX.FTZ R6, R40, R6, !PT ;  /* 0x0000000628067209 */ /* 0x000fe40007810000 */
[----:B------:R-:W-:Y:S02]  /*a6e0*/  ISETP.GT.AND P1, PT, R4, 0x20, PT ;  /* 0x000000200400780c */ /* 0x000fe40003f24270 */
[----:B------:R-:W-:Y:S02]  /*a6f0*/  FSEL R42, R33, -INF , P2 ;  /* 0xff800000212a7808 */ /* 0x000fe40001000000 */
[----:B------:R-:W-:Y:S02]  /*a700*/  FMNMX.FTZ R6, R41, R6, !PT ;  /* 0x0000000629067209 */ /* 0x000fe40007810000 */
[----:B------:R-:W-:Y:S02]  /*a710*/  FSEL R43, R36, -INF , P1 ;  /* 0xff800000242b7808 */ /* 0x000fe40000800000 */
[C---:B------:R-:W-:Y:S02]  /*a720*/  ISETP.GT.AND P0, PT, R4.reuse, 0x21, PT ;  /* 0x000000210400780c */ /* 0x040fe40003f04270 */
[C---:B------:R-:W-:Y:S02]  /*a730*/  ISETP.GT.AND P3, PT, R4.reuse, 0x28, PT ;  /* 0x000000280400780c */ /* 0x040fe40003f64270 */
[C---:B------:R-:W-:Y:S02]  /*a740*/  ISETP.GT.AND P6, PT, R4.reuse, 0x29, PT ;  /* 0x000000290400780c */ /* 0x040fe40003fc4270 */
[----:B------:R-:W-:Y:S02]  /*a750*/  ISETP.GT.AND P2, PT, R4, 0x30, PT ;  /* 0x000000300400780c */ /* 0x000fe40003f44270 */
[----:B------:R-:W-:Y:S02]  /*a760*/  FMNMX.FTZ R6, R42, R6, !PT ;  /* 0x000000062a067209 */ /* 0x000fe40007810000 */
        /* <DEDUP_REMOVED lines=9> */
[----:B------:R-:W-:Y:S02]  /*a800*/  FMNMX.FTZ R6, R43, R6, !PT ;  /* 0x000000062b067209 */ /* 0x000fe40007810000 */
[----:B------:R-:W-:Y:S02]  /*a810*/  FSEL R86, R17, -INF , P1 ;  /* 0xff80000011567808 */ /* 0x000fe40000800000 */
[----:B------:R-:W-:Y:S02]  /*a820*/  FSEL R88, R64, -INF , P0 ;  /* 0xff80000040587808 */ /* 0x000fe40000000000 */
[----:B------:R-:W-:Y:S02]  /*a830*/  FSEL R89, R65, -INF , P3 ;  /* 0xff80000041597808 */ /* 0x000fe40001800000 */
[----:B------:R-:W-:Y:S02]  /*a840*/  FSEL R186, R68, -INF , P6 ;  /* 0xff80000044ba7808 */ /* 0x000fe40003000000 */
[C---:B------:R-:W-:Y:S02]  /*a850*/  ISETP.GT.AND P1, PT, R4.reuse, 0x48, PT ;  /* 0x000000480400780c */ /* 0x040fe40003f24270 */
[C---:B------:R-:W-:Y:S02]  /*a860*/  ISETP.GT.AND P0, PT, R4.reuse, 0x49, PT ;  /* 0x000000490400780c */ /* 0x040fe40003f04270 */
[C---:B------:R-:W-:Y:S02]  /*a870*/  ISETP.GT.AND P3, PT, R4.reuse, 0x50, PT ;  /* 0x000000500400780c */ /* 0x040fe40003f64270 */
[C---:B------:R-:W-:Y:S02]  /*a880*/  ISETP.GT.AND P6, PT, R4.reuse, 0x51, PT ;  /* 0x000000510400780c */ /* 0x040fe40003fc4270 */
[----:B------:R-:W-:Y:S02]  /*a890*/  FSEL R187, R69, -INF , P2 ;  /* 0xff80000045bb7808 */ /* 0x000fe40001000000 */
[----:B------:R-:W-:Y:S02]  /*a8a0*/  ISETP.GT.AND P2, PT, R4, 0x58, PT ;  /* 0x000000580400780c */ /* 0x000fe40003f44270 */
[----:B------:R-:W-:Y:S02]  /*a8b0*/  FMNMX.FTZ R6, R44, R6, !PT ;  /* 0x000000062c067209 */ /* 0x000fe40007810000 */
[----:B------:R-:W-:Y:S02]  /*a8c0*/  FSEL R192, R80, -INF , P1 ;  /* 0xff80000050c07808 */ /* 0x000fe40000800000 */
[----:B------:R-:W-:Y:S02]  /*a8d0*/  FSEL R193, R81, -INF , P0 ;  /* 0xff80000051c17808 */ /* 0x000fe40000000000 */
[----:B------:R-:W-:Y:S02]  /*a8e0*/  FSEL R205, R84, -INF , P3 ;  /* 0xff80000054cd7808 */ /* 0x000fe40001800000 */
[----:B------:R-:W-:Y:S02]  /*a8f0*/  FSEL R14, R85, -INF , P6 ;  /* 0xff800000550e7808 */ /* 0x000fe40003000000 */
[----:B------:R-:W-:Y:S02]  /*a900*/  ISETP.GT.AND P6, PT, R4, 0x68, PT ;  /* 0x000000680400780c */ /* 0x000fe40003fc4270 */
[----:B------:R-:W-:Y:S02]  /*a910*/  FSEL R8, R96, -INF , P2 ;  /* 0xff80000060087808 */ /* 0x000fe40001000000 */
[C---:B------:R-:W-:Y:S02]  /*a920*/  ISETP.GT.AND P2, PT, R4.reuse, 0x69, PT ;  /* 0x000000690400780c */ /* 0x040fe40003f44270 */
[C---:B------:R-:W-:Y:S02]  /*a930*/  ISETP.GT.AND P1, PT, R4.reuse, 0x59, PT ;  /* 0x000000590400780c */ /* 0x040fe40003f24270 */
[C---:B------:R-:W-:Y:S02]  /*a940*/  ISETP.GT.AND P0, PT, R4.reuse, 0x60, PT ;  /* 0x000000600400780c */ /* 0x040fe40003f04270 */
[----:B------:R-:W-:Y:S02]  /*a950*/  ISETP.GT.AND P3, PT, R4, 0x61, PT ;  /* 0x000000610400780c */ /* 0x000fe40003f64270 */
[----:B------:R-:W-:Y:S02]  /*a960*/  FMNMX.FTZ R4, R45, R6, !PT ;  /* 0x000000062d047209 */ /* 0x000fe40007810000 */
[----:B------:R-:W-:Y:S02]  /*a970*/  FSEL R57, R97, -INF , P1 ;  /* 0xff80000061397808 */ /* 0x000fe40000800000 */
[----:B------:R-:W-:Y:S02]  /*a980*/  FMNMX.FTZ R4, R47, R4, !PT ;  /* 0x000000042f047209 */ /* 0x000fe40007810000 */
[----:B------:R-:W-:Y:S02]  /*a990*/  ISETP.GT.AND P1, PT, R2, RZ, PT ;  /* 0x000000ff0200720c */ /* 0x000fe40003f24270 */
[----:B------:R-:W-:Y:S02]  /*a9a0*/  FMNMX.FTZ R4, R62, R4, !PT ;  /* 0x000000043e047209 */ /* 0x000fe40007810000 */
[----:B------:R-:W-:Y:S02]  /*a9b0*/  FSEL R12, R100, -INF , P0 ;  /* 0xff800000640c7808 */ /* 0x000fe40000000000 */
[----:B------:R-:W-:Y:S02]  /*a9c0*/  FMNMX.FTZ R4, R86, R4, !PT ;  /* 0x0000000456047209 */ /* 0x000fe40007810000 */
[C---:B------:R-:W-:Y:S02]  /*a9d0*/  ISETP.GT.AND P0, PT, R2.reuse, 0x1, PT ;  /* 0x000000010200780c */ /* 0x040fe40003f04270 */
[----:B------:R-:W-:Y:S02]  /*a9e0*/  FSEL R15, R101, -INF , P3 ;  /* 0xff800000650f7808 */ /* 0x000fe40001800000 */
[----:B------:R-:W-:Y:S02]  /*a9f0*/  ISETP.GT.AND P3, PT, R2, 0x8, PT ;  /* 0x000000080200780c */ /* 0x000fe40003f64270 */
[----:B------:R-:W-:Y:S02]  /*aa00*/  FMNMX.FTZ R4, R88, R4, !PT ;  /* 0x0000000458047209 */ /* 0x000fe40007810000 */
[----:B------:R-:W-:Y:S02]  /*aa10*/  FSEL R80, R113, -INF , P2 ;  /* 0xff80000071507808 */ /* 0x000fe40001000000 */
[----:B------:R-:W-:Y:S02]  /*aa20*/  FSEL R20, R217, -INF , P3 ;  /* 0xff800000d9147808 */ /* 0x000fe40001800000 */
[C---:B------:R-:W-:Y:S02]  /*aa30*/  ISETP.GT.AND P2, PT, R2.reuse, 0x10, PT ;  /* 0x000000100200780c */ /* 0x040fe40003f44270 */
[----:B------:R-:W-:Y:S02]  /*aa40*/  ISETP.GT.AND P3, PT, R2, 0x19, PT ;  /* 0x000000190200780c */ /* 0x000fe40003f64270 */
[----:B------:R-:W-:Y:S02]  /*aa50*/  FSEL R11, R222, -INF , P1 ;  /* 0xff800000de0b7808 */ /* 0x000fe40000800000 */
[C---:B------:R-:W-:Y:S02]  /*aa60*/  ISETP.GT.AND P1, PT, R2.reuse, 0x11, PT ;  /* 0x000000110200780c */ /* 0x040fe40003f24270 */
[----:B------:R-:W-:Y:S02]  /*aa70*/  FSEL R18, R221, -INF , P0 ;  /* 0xff800000dd127808 */ /* 0x000fe40000000000 */
[----:B------:R-:W-:Y:S02]  /*aa80*/  ISETP.GT.AND P0, PT, R2, 0x18, PT ;  /* 0x000000180200780c */ /* 0x000fe40003f04270 */
[----:B------:R-:W-:Y:S02]  /*aa90*/  FMNMX.FTZ R4, R89, R4, !PT ;  /* 0x0000000459047209 */ /* 0x000fe40007810000 */
[----:B------:R-:W-:Y:S02]  /*aaa0*/  FSEL R81, R112, -INF , P6 ;  /* 0xff80000070517808 */ /* 0x000fe40003000000 */
[----:B------:R-:W-:Y:S02]  /*aab0*/  FSEL R36, R27, -INF , P0 ;  /* 0xff8000001b247808 */ /* 0x000fe40000000000 */
[C---:B------:R-:W-:Y:S02]  /*aac0*/  ISETP.GT.AND P6, PT, R2.reuse, 0x9, PT ;  /* 0x000000090200780c */ /* 0x040fe40003fc4270 */
[C---:B------:R-:W-:Y:S02]  /*aad0*/  ISETP.GT.AND P0, PT, R2.reuse, 0x29, PT ;  /* 0x000000290200780c */ /* 0x040fe40003f04270 */
[----:B------:R-:W-:Y:S02]  /*aae0*/  FSEL R35, R35, -INF , P3 ;  /* 0xff80000023237808 */ /* 0x000fe40001800000 */
[C---:B------:R-:W-:Y:S02]  /*aaf0*/  ISETP.GT.AND P3, PT, R2.reuse, 0x30, PT ;  /* 0x000000300200780c */ /* 0x040fe40003f64270 */
[----:B------:R-:W-:Y:S02]  /*ab00*/  FSEL R33, R211, -INF , P2 ;  /* 0xff800000d3217808 */ /* 0x000fe40001000000 */
[----:B------:R-:W-:Y:S02]  /*ab10*/  ISETP.GT.AND P2, PT, R2, 0x21, PT ;  /* 0x000000210200780c */ /* 0x000fe40003f44270 */
[----:B------:R-:W-:Y:S01]  /*ab20*/  FSEL R34, R210, -INF , P1 ;  /* 0xff800000d2227808 */ /* 0x000fe20000800000 */
[----:B------:R-:W-:Y:S01]  /*ab30*/  IMAD.MOV.U32 R210, RZ, RZ, R14 ;  /* 0x000000ffffd27224 */ /* 0x000fe200078e000e */
[----:B------:R-:W-:Y:S01]  /*ab40*/  ISETP.GT.AND P1, PT, R2, 0x28, PT ;  /* 0x000000280200780c */ /* 0x000fe20003f24270 */
[----:B------:R-:W-:Y:S01]  /*ab50*/  IMAD.MOV.U32 R14, RZ, RZ, R10 ;  /* 0x000000ffff0e7224 */ /* 0x000fe200078e000a */
[----:B------:R-:W-:Y:S02]  /*ab60*/  FMNMX.FTZ R4, R186, R4, !PT ;  /* 0x00000004ba047209 */ /* 0x000fe40007810000 */
[----:B------:R-:W-:Y:S02]  /*ab70*/  FSEL R22, R214, -INF , P6 ;  /* 0xff800000d6167808 */ /* 0x000fe40003000000 */
[----:B------:R-:W-:Y:S02]  /*ab80*/  FSEL R37, R26, -INF , P2 ;  /* 0xff8000001a257808 */ /* 0x000fe40001000000 */
[C---:B------:R-:W-:Y:S02]  /*ab90*/  ISETP.GT.AND P6, PT, R2.reuse, 0x20, PT ;  /* 0x000000200200780c */ /* 0x040fe40003fc4270 */
[----:B------:R-:W-:Y:S02]  /*aba0*/  ISETP.GT.AND P2, PT, R2, 0x38, PT ;  /* 0x000000380200780c */ /* 0x000fe40003f44270 */
[----:B------:R-:W-:Y:S02]  /*abb0*/  FSEL R46, R46, -INF , P1 ;  /* 0xff8000002e2e7808 */ /* 0x000fe40000800000 */
[----:B------:R-:W-:Y:S02]  /*abc0*/  ISETP.GT.AND P1, PT, R2, 0x39, PT ;  /* 0x000000390200780c */ /* 0x000fe40003f24270 */
[----:B------:R-:W-:Y:S02]  /*abd0*/  FSEL R50, R50, -INF , P0 ;  /* 0xff80000032327808 */ /* 0x000fe40000000000 */
[----:B------:R-:W-:Y:S02]  /*abe0*/  ISETP.GT.AND P0, PT, R2, 0x40, PT ;  /* 0x000000400200780c */ /* 0x000fe40003f04270 */
[----:B------:R-:W-:Y:S02]  /*abf0*/  FSEL R61, R25, -INF , P3 ;  /* 0xff800000193d7808 */ /* 0x000fe40001800000 */
[----:B------:R-:W-:Y:S02]  /*ac00*/  ISETP.GT.AND P3, PT, R0, RZ, PT ;  /* 0x000000ff0000720c */ /* 0x000fe40003f64270 */
[----:B------:R-:W-:Y:S02]  /*ac10*/  FMNMX.FTZ R4, R187, R4, !PT ;  /* 0x00000004bb047209 */ /* 0x000fe40007810000 */
[----:B------:R-:W-:Y:S02]  /*ac20*/  FSEL R38, R38, -INF , P6 ;  /* 0xff80000026267808 */ /* 0x000fe40003000000 */
[----:B------:R-:W-:Y:S02]  /*ac30*/  FSEL R93, R66, -INF , P2 ;  /* 0xff800000425d7808 */ /* 0x000fe40001000000 */
[----:B------:R-:W-:Y:S02]  /*ac40*/  FSEL R94, R67, -INF , P1 ;  /* 0xff800000435e7808 */ /* 0x000fe40000800000 */
[C---:B------:R-:W-:Y:S02]  /*ac50*/  ISETP.GT.AND P6, PT, R2.reuse, 0x31, PT ;  /* 0x000000310200780c */ /* 0x040fe40003fc4270 */
[----:B------:R-:W-:Y:S02]  /*ac60*/  ISETP.GT.AND P1, PT, R2, 0x48, PT ;  /* 0x000000480200780c */ /* 0x000fe40003f24270 */
[----:B------:R-:W-:Y:S02]  /*ac70*/  FSEL R10, R250, -INF , P3 ;  /* 0xff800000fa0a7808 */ /* 0x000fe40001800000 */
[----:B------:R-:W-:Y:S02]  /*ac80*/  ISETP.GT.AND P3, PT, R2, 0x49, PT ;  /* 0x000000490200780c */ /* 0x000fe40003f64270 */
[----:B------:R-:W-:Y:S02]  /*ac90*/  ISETP.GT.AND P2, PT, R0, 0x1, PT ;  /* 0x000000010000780c */ /* 0x000fe40003f44270 */
[----:B------:R-:W-:Y:S02]  /*aca0*/  FSEL R112, R70, -INF , P0 ;  /* 0xff80000046707808 */ /* 0x000fe40000000000 */
[----:B------:R-:W-:Y:S02]  /*acb0*/  ISETP.GT.AND P0, PT, R0, 0x8, PT ;  /* 0x000000080000780c */ /* 0x000fe40003f04270 */
[----:B------:R-:W-:Y:S02]  /*acc0*/  FMNMX.FTZ R4, R192, R4, !PT ;  /* 0x00000004c0047209 */ /* 0x000fe40007810000 */
[----:B------:R-:W-:Y:S01]  /*acd0*/  FSEL R188, R82, -INF , P1 ;  /* 0xff80000052bc7808 */ /* 0x000fe20000800000 */
[----:B------:R-:W-:Y:S01]  /*ace0*/  IMAD.MOV.U32 R82, RZ, RZ, R15 ;  /* 0x000000ffff527224 */ /* 0x000fe200078e000f */
[----:B------:R-:W-:Y:S01]  /*acf0*/  FSEL R189, R83, -INF , P3 ;  /* 0xff80000053bd7808 */ /* 0x000fe20001800000 */
[----:B------:R-:W-:Y:S01]  /*ad00*/  IMAD.MOV.U32 R83, RZ, RZ, R12 ;  /* 0x000000ffff537224 */ /* 0x000fe200078e000c */
[----:B------:R-:W-:Y:S02]  /*ad10*/  FMNMX.FTZ R6, R11, R116, !PT ;  /* 0x000000740b067209 */ /* 0x000fe40007810000 */
[----:B------:R-:W-:Y:S02]  /*ad20*/  FSEL R63, R24, -INF , P6 ;  /* 0xff800000183f7808 */ /* 0x000fe40003000000 */
[C---:B------:R-:W-:Y:S02]  /*ad30*/  ISETP.GT.AND P6, PT, R2.reuse, 0x41, PT ;  /* 0x000000410200780c */ /* 0x040fe40003fc4270 */
[----:B------:R-:W-:Y:S02]  /*ad40*/  FSEL R13, R249, -INF , P2 ;  /* 0xff800000f90d7808 */ /* 0x000fe40001000000 */
[C---:B------:R-:W-:Y:S02]  /*ad50*/  ISETP.GT.AND P2, PT, R2.reuse, 0x50, PT ;  /* 0x000000500200780c */ /* 0x040fe40003f44270 */
[----:B------:R-:W-:Y:S02]  /*ad60*/  FSEL R16, R223, -INF , P0 ;  /* 0xff800000df107808 */ /* 0x000fe40000000000 */
[----:B------:R-:W-:Y:S02]  /*ad70*/  ISETP.GT.AND P0, PT, R2, 0x51, PT ;  /* 0x000000510200780c */ /* 0x000fe40003f04270 */
[C---:B------:R-:W-:Y:S02]  /*ad80*/  ISETP.GT.AND P3, PT, R0.reuse, 0x11, PT ;  /* 0x000000110000780c */ /* 0x040fe40003f64270 */
[----:B------:R-:W-:Y:S02]  /*ad90*/  ISETP.GT.AND P1, PT, R0, 0x10, PT ;  /* 0x000000100000780c */ /* 0x000fe40003f24270 */
[----:B------:R-:W-:Y:S02]  /*ada0*/  FMNMX.FTZ R4, R193, R4, !PT ;  /* 0x00000004c1047209 */ /* 0x000fe40007810000 */
[----:B------:R-:W-:Y:S02]  /*adb0*/  FSEL R214, R21, -INF , P2 ;  /* 0xff80000015d67808 */ /* 0x000fe40001000000 */
[----:B------:R-:W-:Y:S01]  /*adc0*/  FSEL R223, R87, -INF , P0 ;  /* 0xff80000057df7808 */ /* 0x000fe20000000000 */
[----:B------:R-:W-:Y:S01]  /*add0*/  IMAD.MOV.U32 R87, RZ, RZ, R8 ;  /* 0x000000ffff577224 */ /* 0x000fe200078e0008 */
[----:B------:R-:W-:Y:S02]  /*ade0*/  ISETP.GT.AND P0, PT, R2, 0x59, PT ;  /* 0x000000590200780c */ /* 0x000fe40003f04270 */
[----:B------:R-:W-:Y:S02]  /*adf0*/  FMNMX.FTZ R6, R18, R6, !PT ;  /* 0x0000000612067209 */ /* 0x000fe40007810000 */
[----:B------:R-:W-:Y:S02]  /*ae00*/  FSEL R184, R71, -INF , P6 ;  /* 0xff80000047b87808 */ /* 0x000fe40003000000 */
[----:B------:R-:W-:Y:S02]  /*ae10*/  ISETP.GT.AND P6, PT, R0, 0x9, PT ;  /* 0x000000090000780c */ /* 0x000fe40003fc4270 */
[----:B------:R-:W-:Y:S02]  /*ae20*/  ISETP.GT.AND P2, PT, R5, RZ, PT ;  /* 0x000000ff0500720c */ /* 0x000fe40003f44270 */
[----:B------:R-:W-:Y:S02]  /*ae30*/  FSEL R30, R220, -INF , P1 ;  /* 0xff800000dc1e7808 */ /* 0x000fe40000800000 */
[----:B------:R-:W-:Y:S02]  /*ae40*/  ISETP.GT.AND P1, PT, R0, 0x18, PT ;  /* 0x000000180000780c */ /* 0x000fe40003f24270 */
        /* <DEDUP_REMOVED lines=28> */
[----:B------:R-:W-:Y:S01]  /*b010*/  FSEL R249, R98, -INF , P6 ;  /* 0xff80000062f97808 */ /* 0x000fe20003000000 */
[----:B------:R-:W1:Y:S01]  /*b020*/  SHFL.BFLY PT, R7, R4, 0x2, 0x1f ;  /* 0x0c401f0004077f89 */ /* 0x000e6200000e0000 */
[----:B------:R-:W-:Y:S02]  /*b030*/  FMNMX.FTZ R2, R46, R2, !PT ;  /* 0x000000022e027209 */ /* 0x000fe40007810000 */
[----:B------:R-:W-:Y:S02]  /*b040*/  ISETP.GT.AND P6, PT, R0, 0x19, PT ;  /* 0x000000190000780c */ /* 0x000fe40003fc4270 */
[----:B------:R-:W-:Y:S02]  /*b050*/  FMNMX.FTZ R2, R50, R2, !PT ;  /* 0x0000000232027209 */ /* 0x000fe40007810000 */
[----:B------:R-:W-:Y:S02]  /*b060*/  FMNMX.FTZ R6, R14, R118, !PT ;  /* 0x000000760e067209 */ /* 0x000fe40007810000 */
[----:B------:R-:W-:Y:S02]  /*b070*/  FMNMX.FTZ R2, R61, R2, !PT ;  /* 0x000000023d027209 */ /* 0x000fe40007810000 */
[----:B------:R-:W-:Y:S02]  /*b080*/  FSEL R29, R29, -INF , P6 ;  /* 0xff8000001d1d7808 */ /* 0x000fe40003000000 */
[----:B------:R-:W-:Y:S02]  /*b090*/  FMNMX.FTZ R2, R63, R2, !PT ;  /* 0x000000023f027209 */ /* 0x000fe40007810000 */
[----:B------:R-:W-:Y:S02]  /*b0a0*/  ISETP.GT.AND P6, PT, R5, 0x8, PT ;  /* 0x000000080500780c */ /* 0x000fe40003fc4270 */
[----:B------:R-:W-:Y:S02]  /*b0b0*/  FMNMX.FTZ R2, R93, R2, !PT ;  /* 0x000000025d027209 */ /* 0x000fe40007810000 */
[----:B------:R-:W-:Y:S02]  /*b0c0*/  FMNMX.FTZ R6, R21, R6, !PT ;  /* 0x0000000615067209 */ /* 0x000fe40007810000 */
[----:B------:R-:W-:Y:S02]  /*b0d0*/  FSEL R222, R102, -INF , P2 ;  /* 0xff80000066de7808 */ /* 0x000fe40001000000 */
[----:B------:R-:W-:Y:S02]  /*b0e0*/  FSEL R15, R251, -INF , P6 ;  /* 0xff800000fb0f7808 */ /* 0x000fe40003000000 */
[----:B------:R-:W-:Y:S02]  /*b0f0*/  ISETP.GT.AND P6, PT, R5, 0x9, PT ;  /* 0x000000090500780c */ /* 0x000fe40003fc4270 */
[----:B------:R-:W-:Y:S02]  /*b100*/  ISETP.GT.AND P2, PT, R0, 0x20, PT ;  /* 0x000000200000780c */ /* 0x000fe40003f44270 */
[----:B------:R-:W-:Y:S02]  /*b110*/  FMNMX.FTZ R2, R94, R2, !PT ;  /* 0x000000025e027209 */ /* 0x000fe40007810000 */
[----:B-1----:R-:W-:Y:S02]  /*b120*/  FMNMX.FTZ R7, R7, R4, !PT ;  /* 0x0000000407077209 */ /* 0x002fe40007810000 */
[----:B------:R-:W-:Y:S02]  /*b130*/  FSEL R48, R209, -INF , P2 ;  /* 0xff800000d1307808 */ /* 0x000fe40001000000 */
[----:B------:R-:W-:Y:S02]  /*b140*/  FSEL R221, R103, -INF , P1 ;  /* 0xff80000067dd7808 */ /* 0x000fe40000800000 */
[----:B------:R-:W-:Y:S02]  /*b150*/  ISETP.GT.AND P1, PT, R5, 0x10, PT ;  /* 0x000000100500780c */ /* 0x000fe40003f24270 */
[----:B------:R-:W-:Y:S02]  /*b160*/  FSEL R12, R252, -INF , P6 ;  /* 0xff800000fc0c7808 */ /* 0x000fe40003000000 */
[----:B------:R-:W-:Y:S02]  /*b170*/  FMNMX.FTZ R4, R10, R117, !PT ;  /* 0x000000750a047209 */ /* 0x000fe40007810000 */
[----:B------:R-:W-:Y:S02]  /*b180*/  ISETP.GT.AND P2, PT, R0, 0x21, PT ;  /* 0x000000210000780c */ /* 0x000fe40003f44270 */
[----:B------:R-:W-:Y:S02]  /*b190*/  FMNMX.FTZ R6, R15, R6, !PT ;  /* 0x000000060f067209 */ /* 0x000fe40007810000 */
[----:B------:R-:W-:Y:S02]  /*b1a0*/  FMNMX.FTZ R2, R112, R2, !PT ;  /* 0x0000000270027209 */ /* 0x000fe40007810000 */
[----:B------:R-:W-:Y:S01]  /*b1b0*/  FSEL R51, R208, -INF , P2 ;  /* 0xff800000d0337808 */ /* 0x000fe20001000000 */
[----:B------:R-:W-:Y:S01]  /*b1c0*/  IMAD.MOV.U32 R208, RZ, RZ, R57 ;  /* 0x000000ffffd07224 */ /* 0x000fe200078e0039 */
[----:B------:R-:W-:Y:S02]  /*b1d0*/  ISETP.GT.AND P2, PT, R5, 0x11, PT ;  /* 0x000000110500780c */ /* 0x000fe40003f44270 */
[----:B------:R-:W-:Y:S02]  /*b1e0*/  FSEL R27, R246, -INF , P1 ;  /* 0xff800000f61b7808 */ /* 0x000fe40000800000 */
[----:B------:R-:W-:Y:S02]  /*b1f0*/  FMNMX.FTZ R4, R13, R4, !PT ;  /* 0x000000040d047209 */ /* 0x000fe40007810000 */
[----:B------:R-:W-:Y:S02]  /*b200*/  FMNMX.FTZ R6, R12, R6, !PT ;  /* 0x000000060c067209 */ /* 0x000fe40007810000 */
[----:B------:R-:W-:Y:S02]  /*b210*/  FMNMX.FTZ R2, R184, R2, !PT ;  /* 0x00000002b8027209 */ /* 0x000fe40007810000 */
[----:B------:R-:W-:Y:S02]  /*b220*/  ISETP.GT.AND P1, PT, R5, 0x18, PT ;  /* 0x000000180500780c */ /* 0x000fe40003f24270 */
[----:B------:R-:W-:Y:S02]  /*b230*/  FSEL R26, R247, -INF , P2 ;  /* 0xff800000f71a7808 */ /* 0x000fe40001000000 */
[----:B------:R-:W-:Y:S02]  /*b240*/  FMNMX.FTZ R4, R16, R4, !PT ;  /* 0x0000000410047209 */ /* 0x000fe40007810000 */
[----:B------:R-:W-:Y:S02]  /*b250*/  FMNMX.FTZ R6, R27, R6, !PT ;  /* 0x000000061b067209 */ /* 0x000fe40007810000 */
[----:B------:R-:W-:Y:S02]  /*b260*/  FMNMX.FTZ R2, R188, R2, !PT ;  /* 0x00000002bc027209 */ /* 0x000fe40007810000 */
[----:B------:R-:W-:Y:S02]  /*b270*/  FSEL R220, R114, -INF , P0 ;  /* 0xff80000072dc7808 */ /* 0x000fe40000000000 */
[----:B------:R-:W-:Y:S02]  /*b280*/  FSEL R219, R115, -INF , P3 ;  /* 0xff80000073db7808 */ /* 0x000fe40001800000 */
[C---:B------:R-:W-:Y:S02]  /*b290*/  ISETP.GT.AND P6, PT, R0.reuse, 0x28, PT ;  /* 0x000000280000780c */ /* 0x040fe40003fc4270 */
[----:B------:R-:W-:Y:S02]  /*b2a0*/  ISETP.GT.AND P3, PT, R5, 0x19, PT ;  /* 0x000000190500780c */ /* 0x000fe40003f64270 */
[----:B------:R-:W-:Y:S02]  /*b2b0*/  FSEL R25, R243, -INF , P1 ;  /* 0xff800000f3197808 */ /* 0x000fe40000800000 */
[----:B------:R-:W-:Y:S02]  /*b2c0*/  FMNMX.FTZ R4, R17, R4, !PT ;  /* 0x0000000411047209 */ /* 0x000fe40007810000 */
[----:B------:R-:W-:Y:S02]  /*b2d0*/  ISETP.GT.AND P0, PT, R0, 0x29, PT ;  /* 0x000000290000780c */ /* 0x000fe40003f04270 */
[----:B------:R-:W-:Y:S02]  /*b2e0*/  FMNMX.FTZ R6, R26, R6, !PT ;  /* 0x000000061a067209 */ /* 0x000fe40007810000 */
[----:B------:R-:W-:Y:S02]  /*b2f0*/  FMNMX.FTZ R2, R189, R2, !PT ;  /* 0x00000002bd027209 */ /* 0x000fe40007810000 */
[----:B------:R-:W-:Y:S02]  /*b300*/  FSEL R57, R201, -INF , P6 ;  /* 0xff800000c9397808 */ /* 0x000fe40003000000 */
[C---:B------:R-:W-:Y:S02]  /*b310*/  ISETP.GT.AND P6, PT, R0.reuse, 0x30, PT ;  /* 0x000000300000780c */ /* 0x040fe40003fc4270 */
[----:B------:R-:W-:Y:S02]  /*b320*/  ISETP.GT.AND P2, PT, R0, 0x31, PT ;  /* 0x000000310000780c */ /* 0x000fe40003f44270 */
[----:B------:R-:W-:Y:S02]  /*b330*/  FSEL R59, R203, -INF , P0 ;  /* 0xff800000cb3b7808 */ /* 0x000fe40000000000 */
        /* <DEDUP_REMOVED lines=14> */
[----:B------:R-:W-:Y:S02]  /*b420*/  ISETP.GT.AND P0, PT, R0, 0x40, PT ;  /* 0x000000400000780c */ /* 0x000fe40003f04270 */
[----:B------:R-:W-:Y:S02]  /*b430*/  FSEL R104, R56, -INF , P1 ;  /* 0xff80000038687808 */ /* 0x000fe40000800000 */
[----:B------:R-:W-:Y:S02]  /*b440*/  FMNMX.FTZ R4, R32, R4, !PT ;  /* 0x0000000420047209 */ /* 0x000fe40007810000 */
[C---:B------:R-:W-:Y:S02]  /*b450*/  ISETP.GT.AND P2, PT, R5.reuse, 0x28, PT ;  /* 0x000000280500780c */ /* 0x040fe40003f44270 */
[C---:B------:R-:W-:Y:S02]  /*b460*/  ISETP.GT.AND P1, PT, R5.reuse, 0x29, PT ;  /* 0x000000290500780c */ /* 0x040fe40003f24270 */
        /* <DEDUP_REMOVED lines=9> */
[----:B------:R-:W-:Y:S02]  /*b500*/  FSEL R58, R212, -INF , P2 ;  /* 0xff800000d43a7808 */ /* 0x000fe40001000000 */
[C---:B------:R-:W-:Y:S02]  /*b510*/  ISETP.GT.AND P2, PT, R0.reuse, 0x48, PT ;  /* 0x000000480000780c */ /* 0x040fe40003f44270 */
[----:B------:R-:W-:Y:S02]  /*b520*/  FSEL R60, R213, -INF , P1 ;  /* 0xff800000d53c7808 */ /* 0x000fe40000800000 */
[C---:B------:R-:W-:Y:S02]  /*b530*/  ISETP.GT.AND P1, PT, R0.reuse, 0x49, PT ;  /* 0x000000490000780c */ /* 0x040fe40003f24270 */
[----:B------:R-:W-:Y:S02]  /*b540*/  FSEL R185, R185, -INF , P6 ;  /* 0xff800000b9b97808 */ /* 0x000fe40003000000 */
[----:B------:R-:W-:Y:S02]  /*b550*/  ISETP.GT.AND P6, PT, R5, 0x38, PT ;  /* 0x000000380500780c */ /* 0x000fe40003fc4270 */
[----:B------:R-:W-:Y:S02]  /*b560*/  ISETP.GT.AND P3, PT, R0, 0x50, PT ;  /* 0x000000500000780c */ /* 0x000fe40003f64270 */
[----:B------:R-:W-:Y:S02]  /*b570*/  FMNMX.FTZ R4, R29, R4, !PT ;  /* 0x000000041d047209 */ /* 0x000fe40007810000 */
[----:B------:R-:W-:Y:S02]  /*b580*/  FMNMX.FTZ R6, R56, R6, !PT ;  /* 0x0000000638067209 */ /* 0x000fe40007810000 */
[----:B------:R-:W-:Y:S02]  /*b590*/  FMNMX.FTZ R2, R248, R2, !PT ;  /* 0x00000002f8027209 */ /* 0x000fe40007810000 */
[----:B------:R-:W-:Y:S02]  /*b5a0*/  FSEL R97, R199, -INF , P0 ;  /* 0xff800000c7617808 */ /* 0x000fe40000000000 */
[----:B------:R-:W-:Y:S02]  /*b5b0*/  FSEL R103, R200, -INF , P6 ;  /* 0xff800000c8677808 */ /* 0x000fe40003000000 */
[----:B------:R-:W-:Y:S02]  /*b5c0*/  FSEL R191, R73, -INF , P2 ;  /* 0xff80000049bf7808 */ /* 0x000fe40001000000 */
[----:B------:R-:W-:Y:S01]  /*b5d0*/  ISETP.GT.AND P2, PT, R5, 0x39, PT ;  /* 0x000000390500780c */ /* 0x000fe20003f44270 */
[----:B------:R-:W-:Y:S01]  /*b5e0*/  SHFL.BFLY PT, R73, R7, 0x1, 0x1f ;  /* 0x0c201f0007497f89 */ /* 0x000fe200000e0000 */
[----:B------:R-:W-:Y:S02]  /*b5f0*/  ISETP.GT.AND P0, PT, R0, 0x51, PT ;  /* 0x000000510000780c */ /* 0x000fe40003f04270 */
[----:B------:R-:W-:Y:S02]  /*b600*/  FSEL R190, R77, -INF , P1 ;  /* 0xff8000004dbe7808 */ /* 0x000fe40000800000 */
[C---:B------:R-:W-:Y:S02]  /*b610*/  ISETP.GT.AND P1, PT, R5.reuse, 0x40, PT ;  /* 0x000000400500780c */ /* 0x040fe40003f24270 */
[----:B------:R-:W-:Y:S02]  /*b620*/  FMNMX.FTZ R4, R48, R4, !PT ;  /* 0x0000000430047209 */ /* 0x000fe40007810000 */
[----:B------:R-:W-:Y:S02]  /*b630*/  ISETP.GT.AND P6, PT, R0, 0x58, PT ;  /* 0x000000580000780c */ /* 0x000fe40003fc4270 */
        /* <DEDUP_REMOVED lines=9> */
[----:B------:R-:W-:Y:S02]  /*b6d0*/  FSEL R207, R76, -INF , P0 ;  /* 0xff8000004ccf7808 */ /* 0x000fe40000000000 */
[C---:B------:R-:W-:Y:S02]  /*b6e0*/  ISETP.GT.AND P0, PT, R0.reuse, 0x60, PT ;  /* 0x000000600000780c */ /* 0x040fe40003f04270 */
[----:B------:R-:W-:Y:S02]  /*b6f0*/  FSEL R206, R75, -INF , P6 ;  /* 0xff8000004bce7808 */ /* 0x000fe40003000000 */
[----:B------:R-:W-:Y:S02]  /*b700*/  FSEL R111, R197, -INF , P3 ;  /* 0xff800000c56f7808 */ /* 0x000fe40001800000 */
[C---:B------:R-:W-:Y:S02]  /*b710*/  ISETP.GT.AND P6, PT, R0.reuse, 0x68, PT ;  /* 0x000000680000780c */ /* 0x040fe40003fc4270 */
        /* <DEDUP_REMOVED lines=20> */
[----:B------:R-:W-:Y:S02]  /*b860*/  ISETP.GT.AND P2, PT, R5, 0x49, PT ;  /* 0x000000490500780c */ /* 0x000fe40003f44270 */
[----:B------:R-:W-:Y:S02]  /*b870*/  FMNMX.FTZ R0, R111, R0, !PT ;  /* 0x000000006f007209 */ /* 0x000fe40007810000 */
[----:B------:R-:W-:Y:S02]  /*b880*/  FMNMX.FTZ R4, R115, R4, !PT ;  /* 0x0000000473047209 */ /* 0x000fe40007810000 */
[----:B------:R-:W-:Y:S02]  /*b890*/  FSEL R201, R52, -INF , P0 ;  /* 0xff80000034c97808 */ /* 0x000fe40000000000 */
[----:B------:R-:W-:Y:S02]  /*b8a0*/  FSEL R113, R79, -INF , P2 ;  /* 0xff8000004f717808 */ /* 0x000fe40001000000 */
[----:B------:R-:W-:Y:S02]  /*b8b0*/  FMNMX.FTZ R0, R114, R0, !PT ;  /* 0x0000000072007209 */ /* 0x000fe40007810000 */
[----:B------:R-:W-:Y:S02]  /*b8c0*/  ISETP.GT.AND P0, PT, R5, 0x50, PT ;  /* 0x000000500500780c */ /* 0x000fe40003f04270 */
[----:B------:R-:W-:Y:S02]  /*b8d0*/  FMNMX.FTZ R0, R113, R0, !PT ;  /* 0x0000000071007209 */ /* 0x000fe40007810000 */
[----:B------:R-:W-:Y:S02]  /*b8e0*/  FSEL R215, R90, -INF , P0 ;  /* 0xff8000005ad77808 */ /* 0x000fe40000000000 */
[----:B------:R-:W-:Y:S02]  /*b8f0*/  ISETP.GT.AND P2, PT, R5, 0x51, PT ;  /* 0x000000510500780c */ /* 0x000fe40003f44270 */
[----:B------:R-:W-:Y:S02]  /*b900*/  FMNMX.FTZ R4, R185, R4, !PT ;  /* 0x00000004b9047209 */ /* 0x000fe40007810000 */
[----:B------:R-:W-:Y:S02]  /*b910*/  FSEL R200, R53, -INF , P1 ;  /* 0xff80000035c87808 */ /* 0x000fe40000800000 */
[----:B------:R-:W-:Y:S02]  /*b920*/  FSEL R218, R91, -INF , P2 ;  /* 0xff8000005bda7808 */ /* 0x000fe40001000000 */
[----:B------:R-:W-:Y:S02]  /*b930*/  FMNMX.FTZ R0, R215, R0, !PT ;  /* 0x00000000d7007209 */ /* 0x000fe40007810000 */
[----:B------:R-:W-:Y:S02]  /*b940*/  ISETP.GT.AND P1, PT, R5, 0x58, PT ;  /* 0x000000580500780c */ /* 0x000fe40003f24270 */
[----:B------:R-:W-:Y:S02]  /*b950*/  FMNMX.FTZ R4, R191, R4, !PT ;  /* 0x00000004bf047209 */ /* 0x000fe40007810000 */
[----:B-1----:R-:W-:Y:S02]  /*b960*/  FMNMX.FTZ R2, R2, R8, !PT ;  /* 0x0000000802027209 */ /* 0x002fe40007810000 */
[C---:B------:R-:W-:Y:S02]  /*b970*/  ISETP.GT.AND P0, PT, R5.reuse, 0x59, PT ;  /* 0x000000590500780c */ /* 0x040fe40003f04270 */
[----:B------:R-:W-:Y:S01]  /*b980*/  FSEL R198, R108, -INF , P6 ;  /* 0xff8000006cc67808 */ /* 0x000fe20003000000 */
[----:B------:R-:W1:Y:S01]  /*b990*/  SHFL.BFLY PT, R72, R2, 0x1, 0x1f ;  /* 0x0c201f0002487f89 */ /* 0x000e6200000e0000 */
[----:B------:R-:W-:Y:S02]  /*b9a0*/  FSEL R108, R78, -INF , P1 ;  /* 0xff8000004e6c7808 */ /* 0x000fe40000800000 */
[----:B------:R-:W-:Y:S02]  /*b9b0*/  FMNMX.FTZ R0, R218, R0, !PT ;  /* 0x00000000da007209 */ /* 0x000fe40007810000 */
[----:B------:R-:W-:Y:S02]  /*b9c0*/  FMNMX.FTZ R4, R190, R4, !PT ;  /* 0x00000004be047209 */ /* 0x000fe40007810000 */
[----:B------:R-:W-:Y:S02]  /*b9d0*/  ISETP.GT.AND P1, PT, R5, 0x60, PT ;  /* 0x000000600500780c */ /* 0x000fe40003f24270 */
[----:B------:R-:W-:Y:S02]  /*b9e0*/  FSEL R252, R95, -INF , P0 ;  /* 0xff8000005ffc7808 */ /* 0x000fe40000000000 */
[----:B------:R-:W-:Y:S02]  /*b9f0*/  FMNMX.FTZ R0, R108, R0, !PT ;  /* 0x000000006c007209 */ /* 0x000fe40007810000 */
[----:B------:R-:W-:Y:S02]  /*ba00*/  FMNMX.FTZ R4, R209, R4, !PT ;  /* 0x00000004d1047209 */ /* 0x000fe40007810000 */
[----:B------:R-:W-:Y:S02]  /*ba10*/  FSEL R250, R54, -INF , P1 ;  /* 0xff80000036fa7808 */ /* 0x000fe40000800000 */
[----:B------:R-:W-:Y:S01]  /*ba20*/  FMNMX.FTZ R0, R252, R0, !PT ;  /* 0x00000000fc007209 */ /* 0x000fe20007810000 */
[----:B------:R-:W-:Y:S01]  /*ba30*/  LDSM.16.MT88.4 R52, [R225+0x100] ;  /* 0x00010000e134783b */ /* 0x000fe20000004200 */
[----:B------:R-:W-:Y:S02]  /*ba40*/  ISETP.GT.AND P0, PT, R5, 0x61, PT ;  /* 0x000000610500780c */ /* 0x000fe40003f04270 */
[----:B------:R-:W-:Y:S02]  /*ba50*/  FMNMX.FTZ R4, R207, R4, !PT ;  /* 0x00000004cf047209 */ /* 0x000fe40007810000 */
[----:B------:R-:W-:Y:S02]  /*ba60*/  FMNMX.FTZ R0, R250, R0, !PT ;  /* 0x00000000fa007209 */ /* 0x000fe40007810000 */
[----:B------:R-:W-:Y:S02]  /*ba70*/  FMNMX.FTZ R4, R206, R4, !PT ;  /* 0x00000004ce047209 */ /* 0x000fe40007810000 */
[----:B------:R-:W-:Y:S02]  /*ba80*/  ISETP.GT.AND P1, PT, R5, 0x68, PT ;  /* 0x000000680500780c */ /* 0x000fe40003f24270 */
[----:B------:R-:W-:Y:S02]  /*ba90*/  FSEL R246, R107, -INF , P0 ;  /* 0xff8000006bf67808 */ /* 0x000fe40000000000 */
[----:B------:R-:W-:Y:S02]  /*baa0*/  FMNMX.FTZ R4, R204, R4, !PT ;  /* 0x00000004cc047209 */ /* 0x000fe40007810000 */
[----:B------:R-:W-:Y:S02]  /*bab0*/  ISETP.GT.AND P0, PT, R5, 0x69, PT ;  /* 0x000000690500780c */ /* 0x000fe40003f04270 */
[----:B------:R-:W-:Y:S02]  /*bac0*/  FSEL R243, R110, -INF , P1 ;  /* 0xff8000006ef37808 */ /* 0x000fe40000800000 */
[----:B------:R-:W-:Y:S02]  /*bad0*/  FMNMX.FTZ R0, R246, R0, !PT ;  /* 0x00000000f6007209 */ /* 0x000fe40007810000 */
[----:B------:R-:W-:Y:S02]  /*bae0*/  FSEL R74, R74, -INF , P0 ;  /* 0xff8000004a4a7808 */ /* 0x000fe40000000000 */
[----:B------:R-:W-:Y:S02]  /*baf0*/  FMNMX.FTZ R4, R201, R4, !PT ;  /* 0x00000004c9047209 */ /* 0x000fe40007810000 */
[----:B------:R-:W-:Y:S02]  /*bb00*/  FMNMX.FTZ R0, R243, R0, !PT ;  /* 0x00000000f3007209 */ /* 0x000fe40007810000 */
[----:B------:R-:W-:Y:S02]  /*bb10*/  FMNMX.FTZ R4, R200, R4, !PT ;  /* 0x00000004c8047209 */ /* 0x000fe40007810000 */
[----:B------:R-:W-:Y:S02]  /*bb20*/  FMNMX.FTZ R0, R74, R0, !PT ;  /* 0x000000004a007209 */ /* 0x000fe40007810000 */
[----:B-1----:R-:W-:Y:S02]  /*bb30*/  FMNMX.FTZ R72, R2, R72, !PT ;  /* 0x0000004802487209 */ /* 0x002fe40007810000 */
[----:B------:R-:W-:Y:S01]  /*bb40*/  FSEL R199, R109, -INF , P3 ;  /* 0xff8000006dc77808 */ /* 0x000fe20001800000 */
[----:B------:R-:W1:Y:S01]  /*bb50*/  SHFL.BFLY PT, R2, R0, 0x2, 0x1f ;  /* 0x0c401f0000027f89 */ /* 0x000e6200000e0000 */
[----:B------:R-:W-:Y:S01]  /*bb60*/  FMNMX.FTZ R4, R198, R4, !PT ;  /* 0x00000004c6047209 */ /* 0x000fe20007810000 */
[C---:B------:R-:W-:Y:S01]  /*bb70*/  FMUL.FTZ R100, R72.reuse, c[0x0][0x2d0] ;  /* 0x0000b40048647a20 */ /* 0x040fe20000410000 */
[----:B------:R-:W-:Y:S02]  /*bb80*/  FMNMX.FTZ R73, R7, R73, !PT ;  /* 0x0000004907497209 */ /* 0x000fe40007810000 */
[----:B------:R-:W-:Y:S02]  /*bb90*/  FMNMX.FTZ R4, R199, R4, !PT ;  /* 0x00000004c7047209 */ /* 0x000fe40007810000 */
[----:B------:R-:W-:Y:S01]  /*bba0*/  FSETP.NEU.FTZ.AND P1, PT, R72, -INF , PT ;  /* 0xff8000004800780b */ /* 0x000fe20003f3d000 */
[C---:B------:R-:W-:Y:S01]  /*bbb0*/  FMUL.FTZ R75, R73.reuse, c[0x0][0x2d0] ;  /* 0x0000b400494b7a20 */ /* 0x040fe20000410000 */
[----:B------:R-:W-:Y:S01]  /*bbc0*/  FSETP.NEU.FTZ.AND P2, PT, R73, -INF , PT ;  /* 0xff8000004900780b */ /* 0x000fe20003f5d000 */
[----:B------:R-:W2:Y:S01]  /*bbd0*/  SHFL.BFLY PT, R7, R4, 0x2, 0x1f ;  /* 0x0c401f0004077f89 */ /* 0x000ea200000e0000 */
[----:B------:R-:W-:Y:S02]  /*bbe0*/  FSEL R100, R100, RZ, P1 ;  /* 0x000000ff64647208 */ /* 0x000fe40000800000 */
[----:B------:R-:W-:Y:S05]  /*bbf0*/  FSEL R75, R75, RZ, P2 ;  /* 0x000000ff4b4b7208 */ /* 0x000fea0001000000 */
[--C-:B------:R-:W-:Y:S02]  /*bc00*/  FFMA.FTZ R5, R19, c[0x0][0x2d0], -R75.reuse ;  /* 0x0000b40013057a23 */ /* 0x100fe4000001084b */
[--C-:B------:R-:W-:Y:S02]  /*bc10*/  FFMA.FTZ R6, R9, c[0x0][0x2d0], -R75.reuse ;  /* 0x0000b40009067a23 */ /* 0x100fe4000001084b */
[----:B------:R3:W-:Y:S01]  /*bc20*/  MUFU.EX2 R247, R5 ;  /* 0x0000000500f77308 */ /* 0x0007e20000000800 */
[----:B-1----:R-:W-:Y:S01]  /*bc30*/  FMNMX.FTZ R0, R0, R2, !PT ;  /* 0x0000000200007209 */ /* 0x002fe20007810000 */
[--C-:B------:R-:W-:Y:S08]  /*bc40*/  FFMA.FTZ R2, R20, c[0x0][0x2d0], -R100.reuse ;  /* 0x0000b40014027a23 */ /* 0x100ff00000010864 */
[----:B------:R1:W-:Y:S01]  /*bc50*/  MUFU.EX2 R240, R2 ;  /* 0x0000000200f07308 */ /* 0x0003e20000000800 */
[----:B--2---:R-:W-:Y:S01]  /*bc60*/  FMNMX.FTZ R4, R4, R7, !PT ;  /* 0x0000000704047209 */ /* 0x004fe20007810000 */
[--C-:B------:R-:W-:Y:S04]  /*bc70*/  FFMA.FTZ R7, R39, c[0x0][0x2d0], -R75.reuse ;  /* 0x0000b40027077a23 */ /* 0x100fe8000001084b */
[----:B------:R-:W2:Y:S04]  /*bc80*/  SHFL.BFLY PT, R71, R4, 0x1, 0x1f ;  /* 0x0c201f0004477f89 */ /* 0x000ea800000e0000 */
[----:B------:R4:W4:Y:S01]  /*bc90*/  MUFU.EX2 R251, R6 ;  /* 0x0000000600fb7308 */ /* 0x0009220000000800 */
[--C-:B---3--:R-:W-:Y:S09]  /*bca0*/  FFMA.FTZ R5, R23, c[0x0][0x2d0], -R75.reuse ;  /* 0x0000b40017057a23 */ /* 0x108ff2000001084b */
[----:B------:R3:W-:Y:S01]  /*bcb0*/  MUFU.EX2 R241, R5 ;  /* 0x0000000500f17308 */ /* 0x0007e20000000800 */
[----:B-1----:R-:W1:Y:S09]  /*bcc0*/  SHFL.BFLY PT, R2, R0, 0x1, 0x1f ;  /* 0x0c201f0000027f89 */ /* 0x002e7200000e0000 */
[----:B------:R-:W-:Y:S01]  /*bcd0*/  MUFU.EX2 R233, R7 ;  /* 0x0000000700e97308 */ /* 0x000fe20000000800 */
[----:B--2---:R-:W-:Y:S01]  /*bce0*/  FMNMX.FTZ R71, R4, R71, !PT ;  /* 0x0000004704477209 */ /* 0x004fe20007810000 */
[--C-:B------:R-:W-:Y:S02]  /*bcf0*/  FFMA.FTZ R4, R22, c[0x0][0x2d0], -R100.reuse ;  /* 0x0000b40016047a23 */ /* 0x100fe40000010864 */
[--C-:B----4-:R-:W-:Y:S01]  /*bd00*/  FFMA.FTZ R6, R40, c[0x0][0x2d0], -R75.reuse ;  /* 0x0000b40028067a23 */ /* 0x110fe2000001084b */
[C---:B------:R-:W-:Y:S01]  /*bd10*/  FSETP.NEU.FTZ.AND P0, PT, R71.reuse, -INF , PT ;  /* 0xff8000004700780b */ /* 0x040fe20003f1d000 */
[----:B------:R-:W-:Y:S01]  /*bd20*/  FMUL.FTZ R101, R71, c[0x0][0x2d0] ;  /* 0x0000b40047657a20 */ /* 0x000fe20000410000 */
[----:B------:R-:W-:Y:S03]  /*bd30*/  F2FP.PACK_AB R76, R247, R251 ;  /* 0x000000fbf74c723e */ /* 0x000fe600000000ff */
[----:B------:R-:W2:Y:S01]  /*bd40*/  MUFU.EX2 R236, R4 ;  /* 0x0000000400ec7308 */ /* 0x000ea20000000800 */
[----:B------:R-:W-:Y:S01]  /*bd50*/  FSEL R101, R101, RZ, P0 ;  /* 0x000000ff65657208 */ /* 0x000fe20000000000 */
[----:B---3--:R-:W-:Y:S01]  /*bd60*/  FFMA.FTZ R5, R28, c[0x0][0x2d0], -R75 ;  /* 0x0000b4001c057a23 */ /* 0x008fe2000001084b */
[----:B-1----:R-:W-:Y:S03]  /*bd70*/  FMNMX.FTZ R70, R2, R0, !PT ;  /* 0x0000000002467209 */ /* 0x002fe60007810000 */
[--C-:B------:R-:W-:Y:S04]  /*bd80*/  FFMA.FTZ R0, R16, c[0x0][0x2d0], -R101.reuse ;  /* 0x0000b40010007a23 */ /* 0x100fe80000010865 */
[----:B------:R1:W3:Y:S01]  /*bd90*/  MUFU.EX2 R237, R5 ;  /* 0x0000000500ed7308 */ /* 0x0002e20000000800 */
[--C-:B------:R-:W-:Y:S01]  /*bda0*/  FFMA.FTZ R2, R33, c[0x0][0x2d0], -R100.reuse ;  /* 0x0000b40021027a23 */ /* 0x100fe20000010864 */
[C---:B------:R-:W-:Y:S01]  /*bdb0*/  FSETP.NEU.FTZ.AND P3, PT, R70.reuse, -INF , PT ;  /* 0xff8000004600780b */ /* 0x040fe20003f7d000 */
[----:B------:R-:W-:Y:S05]  /*bdc0*/  FMUL.FTZ R102, R70, c[0x0][0x2d0] ;  /* 0x0000b40046667a20 */ /* 0x000fea0000410000 */
[----:B------:R-:W-:Y:S02]  /*bdd0*/  FSEL R102, R102, RZ, P3 ;  /* 0x000000ff66667208 */ /* 0x000fe40001800000 */
[----:B------:R4:W-:Y:S01]  /*bde0*/  MUFU.EX2 R239, R0 ;  /* 0x0000000000ef7308 */ /* 0x0009e20000000800 */
[----:B--2---:R-:W-:Y:S01]  /*bdf0*/  F2FP.PACK_AB R79, R236, R240 ;  /* 0x000000f0ec4f723e */ /* 0x004fe200000000ff */
[--C-:B------:R-:W-:Y:S08]  /*be00*/  FFMA.FTZ R4, R10, c[0x0][0x2d0], -R101.reuse ;  /* 0x0000b4000a047a23 */ /* 0x100ff00000010865 */
[----:B------:R2:W-:Y:S01]  /*be10*/  MUFU.EX2 R232, R2 ;  /* 0x0000000200e87308 */ /* 0x0005e20000000800 */
[--C-:B-1----:R-:W-:Y:S01]  /*be20*/  FFMA.FTZ R5, R11, c[0x0][0x2d0], -R100.reuse ;  /* 0x0000b4000b057a23 */ /* 0x102fe20000010864 */
[----:B---3--:R-:W-:Y:S08]  /*be30*/  F2FP.PACK_AB R78, R237, R241 ;  /* 0x000000f1ed4e723e */ /* 0x008ff000000000ff */
[----:B------:R1:W-:Y:S01]  /*be40*/  MUFU.EX2 R216, R5 ;  /* 0x0000000500d87308 */ /* 0x0003e20000000800 */
[----:B----4-:R-:W-:Y:S09]  /*be50*/  FFMA.FTZ R0, R17, c[0x0][0x2d0], -R101 ;  /* 0x0000b40011007a23 */ /* 0x010ff20000010865 */
[----:B------:R3:W4:Y:S01]  /*be60*/  MUFU.EX2 R235, R0 ;  /* 0x0000000000eb7308 */ /* 0x0007220000000800 */
[--C-:B--2---:R-:W-:Y:S09]  /*be70*/  FFMA.FTZ R2, R44, c[0x0][0x2d0], -R75.reuse ;  /* 0x0000b4002c027a23 */ /* 0x104ff2000001084b */
[----:B------:R2:W-:Y:S01]  /*be80*/  MUFU.EX2 R33, R2 ;  /* 0x0000000200217308 */ /* 0x0005e20000000800 */
[----:B-1----:R-:W-:Y:S09]  /*be90*/  FFMA.FTZ R5, R18, c[0x0][0x2d0], -R100 ;  /* 0x0000b40012057a23 */ /* 0x002ff20000010864 */
[----:B------:R1:W1:Y:S01]  /*bea0*/  MUFU.EX2 R244, R5 ;  /* 0x0000000500f47308 */ /* 0x0002620000000800 */
[--C-:B---3--:R-:W-:Y:S01]  /*beb0*/  FFMA.FTZ R0, R14, c[0x0][0x2d0], -R102.reuse ;  /* 0x0000b4000e007a23 */ /* 0x108fe20000010866 */
[----:B----4-:R-:W-:Y:S08]  /*bec0*/  F2FP.PACK_AB R66, R235, R239 ;  /* 0x000000efeb42723e */ /* 0x010ff000000000ff */
[----:B------:R3:W-:Y:S01]  /*bed0*/  MUFU.EX2 R211, R0 ;  /* 0x0000000000d37308 */ /* 0x0007e20000000800 */
[--C-:B--2---:R-:W-:Y:S09]  /*bee0*/  FFMA.FTZ R2, R47, c[0x0][0x2d0], -R75.reuse ;  /* 0x0000b4002f027a23 */ /* 0x104ff2000001084b */
[----:B------:R2:W-:Y:S01]  /*bef0*/  MUFU.EX2 R212, R2 ;  /* 0x0000000200d47308 */ /* 0x0005e20000000800 */
[----:B-1----:R-:W-:Y:S01]  /*bf00*/  FFMA.FTZ R5, R41, c[0x0][0x2d0], -R75 ;  /* 0x0000b40029057a23 */ /* 0x002fe2000001084b */
[----:B------:R-:W-:Y:S08]  /*bf10*/  F2FP.PACK_AB R77, R244, R216 ;  /* 0x000000d8f44d723e */ /* 0x000ff000000000ff */
[----:B------:R1:W-:Y:S01]  /*bf20*/  MUFU.EX2 R213, R4 ;  /* 0x0000000400d57308 */ /* 0x0003e20000000800 */
[--C-:B---3--:R-:W-:Y:S02]  /*bf30*/  FFMA.FTZ R0, R21, c[0x0][0x2d0], -R102.reuse ;  /* 0x0000b40015007a23 */ /* 0x108fe40000010866 */
[----:B------:R-:W3:Y:S07]  /*bf40*/  LDSM.16.MT88.4 R20, [R224+0x100] ;  /* 0x00010000e014783b */ /* 0x000eee0000004200 */
[----:B------:R4:W4:Y:S01]  /*bf50*/  MUFU.EX2 R242, R0 ;  /* 0x0000000000f27308 */ /* 0x0009220000000800 */
[----:B--2---:R-:W-:Y:S09]  /*bf60*/  FSEL R2, R72, RZ, P1 ;  /* 0x000000ff48027208 */ /* 0x004ff20000800000 */
[----:B------:R2:W-:Y:S01]  /*bf70*/  MUFU.EX2 R91, R5 ;  /* 0x00000005005b7308 */ /* 0x0005e20000000800 */
[----:B-1----:R-:W-:Y:S09]  /*bf80*/  FFMA.FTZ R4, R13, c[0x0][0x2d0], -R101 ;  /* 0x0000b4000d047a23 */ /* 0x002ff20000010865 */
[----:B------:R1:W1:Y:S01]  /*bf90*/  MUFU.EX2 R217, R4 ;  /* 0x0000000400d97308 */ /* 0x0002620000000800 */
[--C-:B----4-:R-:W-:Y:S01]  /*bfa0*/  FFMA.FTZ R0, R15, c[0x0][0x2d0], -R102.reuse ;  /* 0x0000b4000f007a23 */ /* 0x110fe20000010866 */
[----:B------:R-:W-:Y:S08]  /*bfb0*/  F2FP.PACK_AB R65, R242, R211 ;  /* 0x000000d3f241723e */ /* 0x000ff000000000ff */
[----:B------:R4:W-:Y:S01]  /*bfc0*/  MUFU.EX2 R238, R0 ;  /* 0x0000000000ee7308 */ /* 0x0009e20000000800 */
[--C-:B--2---:R-:W-:Y:S09]  /*bfd0*/  FFMA.FTZ R5, R43, c[0x0][0x2d0], -R75.reuse ;  /* 0x0000b4002b057a23 */ /* 0x104ff2000001084b */
[----:B------:R-:W-:Y:S01]  /*bfe0*/  MUFU.EX2 R229, R6 ;  /* 0x0000000600e57308 */ /* 0x000fe20000000800 */
[----:B-1----:R-:W-:Y:S01]  /*bff0*/  FFMA.FTZ R4, R42, c[0x0][0x2d0], -R75 ;  /* 0x0000b4002a047a23 */ /* 0x002fe2000001084b */
[----:B------:R-:W-:Y:S08]  /*c000*/  F2FP.PACK_AB R64, R217, R213 ;  /* 0x000000d5d940723e */ /* 0x000ff000000000ff */
[----:B------:R1:W-:Y:S01]  /*c010*/  MUFU.EX2 R197, R4 ;  /* 0x0000000400c57308 */ /* 0x0003e20000000800 */
[----:B----4-:R-:W-:Y:S09]  /*c020*/  FFMA.FTZ R0, R12, c[0x0][0x2d0], -R102 ;  /* 0x0000b4000c007a23 */ /* 0x010ff20000010866 */
[----:B------:R2:W4:Y:S10]  /*c030*/  MUFU.EX2 R234, R0 ;  /* 0x0000000000ea7308 */ /* 0x0005340000000800 */
[----:B------:R-:W-:Y:S01]  /*c040*/  MUFU.EX2 R40, R5 ;  /* 0x0000000500287308 */ /* 0x000fe20000000800 */
[--C-:B-1----:R-:W-:Y:S09]  /*c050*/  FFMA.FTZ R4, R38, c[0x0][0x2d0], -R100.reuse ;  /* 0x0000b40026047a23 */ /* 0x102ff20000010864 */
[----:B------:R-:W-:Y:S01]  /*c060*/  MUFU.EX2 R195, R4 ;  /* 0x0000000400c37308 */ /* 0x000fe20000000800 */
[--C-:B--2---:R-:W-:Y:S01]  /*c070*/  FFMA.FTZ R0, R34, c[0x0][0x2d0], -R100.reuse ;  /* 0x0000b40022007a23 */ /* 0x104fe20000010864 */
[----:B----4-:R-:W-:Y:S08]  /*c080*/  F2FP.PACK_AB R67, R234, R238 ;  /* 0x000000eeea43723e */ /* 0x010ff000000000ff */
[----:B------:R1:W-:Y:S02]  /*c090*/  MUFU.EX2 R228, R0 ;  /* 0x0000000000e47308 */ /* 0x0003e40000000800 */
[--C-:B-1----:R-:W-:Y:S08]  /*c0a0*/  FFMA.FTZ R0, R36, c[0x0][0x2d0], -R100.reuse ;  /* 0x0000b40024007a23 */ /* 0x102ff00000010864 */
[----:B------:R1:W-:Y:S02]  /*c0b0*/  MUFU.EX2 R109, R0 ;  /* 0x00000000006d7308 */ /* 0x0003e40000000800 */
[----:B-1----:R-:W-:Y:S08]  /*c0c0*/  FFMA.FTZ R0, R35, c[0x0][0x2d0], -R100 ;  /* 0x0000b40023007a23 */ /* 0x002ff00000010864 */
[----:B------:R1:W-:Y:S02]  /*c0d0*/  MUFU.EX2 R95, R0 ;  /* 0x00000000005f7308 */ /* 0x0003e40000000800 */
[--C-:B-1----:R-:W-:Y:S08]  /*c0e0*/  FFMA.FTZ R0, R30, c[0x0][0x2d0], -R101.reuse ;  /* 0x0000b4001e007a23 */ /* 0x102ff00000010865 */
[----:B------:R1:W-:Y:S02]  /*c0f0*/  MUFU.EX2 R231, R0 ;  /* 0x0000000000e77308 */ /* 0x0003e40000000800 */
[--C-:B-1----:R-:W-:Y:S08]  /*c100*/  FFMA.FTZ R0, R31, c[0x0][0x2d0], -R101.reuse ;  /* 0x0000b4001f007a23 */ /* 0x102ff00000010865 */
        /* <DEDUP_REMOVED lines=13> */
[----:B-1----:R-:W-:Y:S02]  /*c1e0*/  FFMA.FTZ R0, R37, c[0x0][0x2d0], -R100 ;  /* 0x0000b40025007a23 */ /* 0x002fe40000010864 */
[----:B------:R-:W1:Y:S06]  /*c1f0*/  LDSM.16.MT88.4 R36, [R227+0x100] ;  /* 0x00010000e324783b */ /* 0x000e6c0000004200 */
[----:B------:R2:W-:Y:S02]  /*c200*/  MUFU.EX2 R34, R0 ;  /* 0x0000000000227308 */ /* 0x0005e40000000800 */
[----:B--2---:R-:W-:Y:S08]  /*c210*/  FFMA.FTZ R0, R45, c[0x0][0x2d0], -R75 ;  /* 0x0000b4002d007a23 */ /* 0x004ff0000001084b */
[----:B------:R2:W-:Y:S02]  /*c220*/  MUFU.EX2 R202, R0 ;  /* 0x0000000000ca7308 */ /* 0x0005e40000000800 */
[----:B--2---:R-:W-:Y:S05]  /*c230*/  FSEL R0, R73, RZ, P2 ;  /* 0x000000ff49007208 */ /* 0x004fea0001000000 */
[----:B------:R-:W-:Y:S04]  /*c240*/  FADD.FTZ R0, -R0, R3 ;  /* 0x0000000300007221 */ /* 0x000fe80000010100 */
[----:B------:R-:W-:Y:S04]  /*c250*/  FMUL.FTZ R0, R0, c[0x0][0x2d0] ;  /* 0x0000b40000007a20 */ /* 0x000fe80000410000 */
[----:B------:R2:W4:Y:S02]  /*c260*/  MUFU.EX2 R69, R0 ;  /* 0x0000000000457308 */ /* 0x0005240000000800 */
[----:B--2---:R-:W-:Y:S01]  /*c270*/  FADD.FTZ R0, -R2, R116 ;  /* 0x0000007402007221 */ /* 0x004fe20000010100 */
[----:B------:R-:W-:Y:S01]  /*c280*/  FSEL R2, R71, RZ, P0 ;  /* 0x000000ff47027208 */ /* 0x000fe20000000000 */
[C---:B----4-:R-:W-:Y:S01]  /*c290*/  FMUL.FTZ R4, R69.reuse, R120 ;  /* 0x0000007845047220 */ /* 0x050fe20000410000 */
[----:B------:R-:W-:Y:S01]  /*c2a0*/  PLOP3.LUT P0, PT, PT, PT, UP0, 0x80, 0x0 ;  /* 0x000000000000781c */ /* 0x000fe20003f0f008 */
[----:B------:R-:W-:Y:S02]  /*c2b0*/  FMUL.FTZ R0, R0, c[0x0][0x2d0] ;  /* 0x0000b40000007a20 */ /* 0x000fe40000410000 */
[C---:B------:R-:W-:Y:S02]  /*c2c0*/  FMUL.FTZ R5, R69.reuse, R121 ;  /* 0x0000007945057220 */ /* 0x040fe40000410000 */
[----:B------:R2:W4:Y:S01]  /*c2d0*/  MUFU.EX2 R68, R0 ;  /* 0x0000000000447308 */ /* 0x0005220000000800 */
[C---:B------:R-:W-:Y:S02]  /*c2e0*/  FMUL.FTZ R16, R69.reuse, R132 ;  /* 0x0000008445107220 */ /* 0x040fe40000410000 */
[C---:B------:R-:W-:Y:S02]  /*c2f0*/  FMUL.FTZ R17, R69.reuse, R133 ;  /* 0x0000008545117220 */ /* 0x040fe40000410000 */
[----:B------:R-:W-:Y:S02]  /*c300*/  FMUL.FTZ R32, R69, R148 ;  /* 0x0000009445207220 */ /* 0x000fe40000410000 */
[----:B--2---:R-:W-:Y:S01]  /*c310*/  FADD.FTZ R0, -R2, R117 ;  /* 0x0000007502007221 */ /* 0x004fe20000010100 */
[----:B------:R-:W-:Y:S01]  /*c320*/  FSEL R2, R70, RZ, P3 ;  /* 0x000000ff46027208 */ /* 0x000fe20001800000 */
[----:B----4-:R-:W-:Y:S02]  /*c330*/  FMUL.FTZ R6, R68, R122 ;  /* 0x0000007a44067220 */ /* 0x010fe40000410000 */
[----:B------:R-:W-:Y:S02]  /*c340*/  FMUL.FTZ R0, R0, c[0x0][0x2d0] ;  /* 0x0000b40000007a20 */ /* 0x000fe40000410000 */
[C---:B------:R-:W-:Y:S02]  /*c350*/  FMUL.FTZ R7, R68.reuse, R123 ;  /* 0x0000007b44077220 */ /* 0x040fe40000410000 */
[----:B------:R2:W4:Y:S01]  /*c360*/  MUFU.EX2 R3, R0 ;  /* 0x0000000000037308 */ /* 0x0005220000000800 */
[C---:B------:R-:W-:Y:S02]  /*c370*/  FMUL.FTZ R35, R68.reuse, R151 ;  /* 0x0000009744237220 */ /* 0x040fe40000410000 */
[C---:B------:R-:W-:Y:S02]  /*c380*/  FMUL.FTZ R18, R68.reuse, R134 ;  /* 0x0000008644127220 */ /* 0x040fe40000410000 */
[-C--:B---3--:R-:W-:Y:S01]  /*c390*/  HMMA.16816.F32 R4, R76, R20.reuse, R4 ;  /* 0x000000144c04723c */ /* 0x088fe20000001804 */
[----:B------:R-:W-:Y:S02]  /*c3a0*/  FMUL.FTZ R19, R68, R135 ;  /* 0x0000008744137220 */ /* 0x000fe40000410000 */
[----:B------:R-:W-:Y:S02]  /*c3b0*/  IMAD.MOV.U32 R134, RZ, RZ, R210 ;  /* 0x000000ffff867224 */ /* 0x000fe400078e00d2 */
[----:B------:R-:W-:Y:S02]  /*c3c0*/  IMAD.MOV.U32 R135, RZ, RZ, R205 ;  /* 0x000000ffff877224 */ /* 0x000fe400078e00cd */
[----:B--2---:R-:W-:Y:S02]  /*c3d0*/  FADD.FTZ R0, -R2, R118 ;  /* 0x0000007602007221 */ /* 0x004fe40000010100 */
[----:B------:R-:W-:Y:S03]  /*c3e0*/  FFMA.FTZ R2, R46, c[0x0][0x2d0], -R100 ;  /* 0x0000b4002e027a23 */ /* 0x000fe60000010864 */
[----:B------:R-:W-:Y:S01]  /*c3f0*/  FMUL.FTZ R0, R0, c[0x0][0x2d0] ;  /* 0x0000b40000007a20 */ /* 0x000fe20000410000 */
[----:B------:R2:W-:Y:S01]  /*c400*/  MUFU.EX2 R196, R2 ;  /* 0x0000000200c47308 */ /* 0x0005e20000000800 */
[C---:B----4-:R-:W-:Y:S02]  /*c410*/  FMUL.FTZ R8, R3.reuse, R124 ;  /* 0x0000007c03087220 */ /* 0x050fe40000410000 */
[C---:B------:R-:W-:Y:S02]  /*c420*/  FMUL.FTZ R9, R3.reuse, R125 ;  /* 0x0000007d03097220 */ /* 0x040fe40000410000 */
[C---:B------:R-:W-:Y:S02]  /*c430*/  FMUL.FTZ R12, R3.reuse, R128 ;  /* 0x00000080030c7220 */ /* 0x040fe40000410000 */
[C---:B------:R-:W-:Y:S02]  /*c440*/  FMUL.FTZ R13, R3.reuse, R129 ;  /* 0x00000081030d7220 */ /* 0x040fe40000410000 */
[C---:B------:R-:W-:Y:S01]  /*c450*/  FMUL.FTZ R24, R3.reuse, R140 ;  /* 0x0000008c03187220 */ /* 0x040fe20000410000 */
[----:B------:R-:W3:Y:S01]  /*c460*/  MUFU.EX2 R0, R0 ;  /* 0x0000000000007308 */ /* 0x000ee20000000800 */
[C---:B------:R-:W-:Y:S02]  /*c470*/  FMUL.FTZ R25, R3.reuse, R141 ;  /* 0x0000008d03197220 */ /* 0x040fe40000410000 */
[C---:B------:R-:W-:Y:S02]  /*c480*/  FMUL.FTZ R28, R3.reuse, R144 ;  /* 0x00000090031c7220 */ /* 0x040fe40000410000 */
[C---:B------:R-:W-:Y:S02]  /*c490*/  FMUL.FTZ R29, R3.reuse, R145 ;  /* 0x00000091031d7220 */ /* 0x040fe40000410000 */
[----:B------:R-:W-:Y:S02]  /*c4a0*/  IMAD.MOV.U32 R141, RZ, RZ, R110 ;  /* 0x000000ffff8d7224 */ /* 0x000fe400078e006e */
[----:B------:R-:W-:Y:S02]  /*c4b0*/  IMAD.MOV.U32 R125, RZ, RZ, R202 ;  /* 0x000000ffff7d7224 */ /* 0x000fe400078e00ca */
[----:B------:R-:W-:Y:S02]  /*c4c0*/  IMAD.MOV.U32 R202, RZ, RZ, R80 ;  /* 0x000000ffffca7224 */ /* 0x000fe400078e0050 */
[----:B------:R-:W-:Y:S02]  /*c4d0*/  IMAD.MOV.U32 R128, RZ, RZ, R212 ;  /* 0x000000ffff807224 */ /* 0x000fe400078e00d4 */
[----:B--2---:R-:W-:Y:S02]  /*c4e0*/  FFMA.FTZ R2, R50, c[0x0][0x2d0], -R100 ;  /* 0x0000b40032027a23 */ /* 0x004fe40000010864 */
[----:B------:R-:W-:Y:S02]  /*c4f0*/  IMAD.MOV.U32 R212, RZ, RZ, R81 ;  /* 0x000000ffffd47224 */ /* 0x000fe400078e0051 */
[----:B------:R2:W4:Y:S01]  /*c500*/  MUFU.EX2 R194, R2 ;  /* 0x0000000200c27308 */ /* 0x0005220000000800 */
[----:B------:R-:W-:Y:S02]  /*c510*/  IMAD.MOV.U32 R140, RZ, RZ, R40 ;  /* 0x000000ffff8c7224 */ /* 0x000fe400078e0028 */
[C---:B------:R-:W-:Y:S02]  /*c520*/  FMUL.FTZ R40, R3.reuse, R156 ;  /* 0x0000009c03287220 */ /* 0x040fe40000410000 */
[C---:B---3--:R-:W-:Y:S02]  /*c530*/  FMUL.FTZ R15, R0.reuse, R131 ;  /* 0x00000083000f7220 */ /* 0x048fe40000410000 */
[C---:B------:R-:W-:Y:S02]  /*c540*/  FMUL.FTZ R10, R0.reuse, R126 ;  /* 0x0000007e000a7220 */ /* 0x040fe40000410000 */
[C---:B------:R-:W-:Y:S02]  /*c550*/  FMUL.FTZ R14, R0.reuse, R130 ;  /* 0x00000082000e7220 */ /* 0x040fe40000410000 */
[C---:B------:R-:W-:Y:S02]  /*c560*/  FMUL.FTZ R11, R0.reuse, R127 ;  /* 0x0000007f000b7220 */ /* 0x040fe40000410000 */
[C---:B------:R-:W-:Y:S02]  /*c570*/  FMUL.FTZ R27, R0.reuse, R143 ;  /* 0x0000008f001b7220 */ /* 0x040fe40000410000 */
[----:B------:R-:W-:Y:S02]  /*c580*/  IMAD.MOV.U32 R143, RZ, RZ, R95 ;  /* 0x000000ffff8f7224 */ /* 0x000fe400078e005f */
[----:B------:R-:W-:Y:S01]  /*c590*/  FMUL.FTZ R44, R3, R160 ;  /* 0x000000a0032c7220 */ /* 0x000fe20000410000 */
[C---:B------:R-:W-:Y:S01]  /*c5a0*/  HMMA.16816.F32 R8, R64.reuse, R20, R8 ;  /* 0x000000144008723c */ /* 0x040fe20000001808 */
[C---:B------:R-:W-:Y:S02]  /*c5b0*/  FMUL.FTZ R26, R0.reuse, R142 ;  /* 0x0000008e001a7220 */ /* 0x040fe40000410000 */
[----:B------:R-:W-:Y:S02]  /*c5c0*/  IMAD.MOV.U32 R142, RZ, RZ, R107 ;  /* 0x000000ffff8e7224 */ /* 0x000fe400078e006b */
[----:B------:R-:W-:Y:S02]  /*c5d0*/  FMUL.FTZ R47, R0, R163 ;  /* 0x000000a3002f7220 */ /* 0x000fe40000410000 */
[----:B--2---:R-:W-:Y:S01]  /*c5e0*/  FFMA.FTZ R2, R48, c[0x0][0x2d0], -R101 ;  /* 0x0000b40030027a23 */ /* 0x004fe20000010865 */
[-C--:B------:R-:W-:Y:S01]  /*c5f0*/  HMMA.16816.F32 R12, R64, R22.reuse, R12 ;  /* 0x00000016400c723c */ /* 0x080fe2000000180c */
[C---:B------:R-:W-:Y:S02]  /*c600*/  FMUL.FTZ R21, R69.reuse, R137 ;  /* 0x0000008945157220 */ /* 0x040fe40000410000 */
[----:B------:R2:W3:Y:S01]  /*c610*/  MUFU.EX2 R203, R2 ;  /* 0x0000000200cb7308 */ /* 0x0004e20000000800 */
[----:B------:R-:W-:Y:S02]  /*c620*/  IMAD.MOV.U32 R137, RZ, RZ, R91 ;  /* 0x000000ffff897224 */ /* 0x000fe400078e005b */
[----:B----4-:R-:W-:Y:S02]  /*c630*/  IMAD.MOV.U32 R129, RZ, RZ, R194 ;  /* 0x000000ffff817224 */ /* 0x010fe400078e00c2 */
[C---:B------:R-:W-:Y:S01]  /*c640*/  HMMA.16816.F32 R16, R76.reuse, R22, R16 ;  /* 0x000000164c10723c */ /* 0x040fe20000001810 */
[----:B------:R-:W-:Y:S03]  /*c650*/  FMUL.FTZ R20, R69, R136 ;  /* 0x0000008845147220 */ /* 0x000fe60000410000 */
[C---:B------:R-:W-:Y:S02]  /*c660*/  FMUL.FTZ R30, R0.reuse, R146 ;  /* 0x00000092001e7220 */ /* 0x040fe40000410000 */
[----:B------:R-:W-:Y:S02]  /*c670*/  FMUL.FTZ R31, R0, R147 ;  /* 0x00000093001f7220 */ /* 0x000fe40000410000 */
[C---:B------:R-:W-:Y:S04]  /*c680*/  FMUL.FTZ R22, R68.reuse, R138 ;  /* 0x0000008a44167220 */ /* 0x040fe80000410000 */
[C---:B------:R-:W-:Y:S02]  /*c690*/  FMUL.FTZ R23, R68.reuse, R139 ;  /* 0x0000008b44177220 */ /* 0x040fe40000410000 */
[----:B------:R-:W-:Y:S02]  /*c6a0*/  IMAD.MOV.U32 R194, RZ, RZ, R82 ;  /* 0x000000ffffc27224 */ /* 0x000fe400078e0052 */
[----:B------:R-:W-:Y:S02]  /*c6b0*/  IMAD.MOV.U32 R138, RZ, RZ, R90 ;  /* 0x000000ffff8a7224 */ /* 0x000fe400078e005a */
[----:B------:R-:W-:Y:S01]  /*c6c0*/  IMAD.MOV.U32 R146, RZ, RZ, R34 ;  /* 0x000000ffff927224 */ /* 0x000fe200078e0022 */
[-C--:B-1----:R-:W-:Y:S01]  /*c6d0*/  HMMA.16816.F32 R20, R76, R36.reuse, R20 ;  /* 0x000000244c14723c */ /* 0x082fe20000001814 */
[----:B--2---:R-:W-:Y:S02]  /*c6e0*/  FFMA.FTZ R2, R51, c[0x0][0x2d0], -R101 ;  /* 0x0000b40033027a23 */ /* 0x004fe40000010865 */
[C---:B------:R-:W-:Y:S02]  /*c6f0*/  FMUL.FTZ R34, R68.reuse, R150 ;  /* 0x0000009644227220 */ /* 0x040fe40000410000 */
[----:B------:R1:W2:Y:S01]  /*c700*/  MUFU.EX2 R41, R2 ;  /* 0x0000000200297308 */ /* 0x0002a20000000800 */
[----:B------:R-:W-:Y:S02]  /*c710*/  IMAD.MOV.U32 R147, RZ, RZ, R33 ;  /* 0x000000ffff937224 */ /* 0x000fe400078e0021 */
[C---:B------:R-:W-:Y:S01]  /*c720*/  HMMA.16816.F32 R24, R64.reuse, R36, R24 ;  /* 0x000000244018723c */ /* 0x040fe20000001818 */
[C---:B------:R-:W-:Y:S02]  /*c730*/  FMUL.FTZ R33, R69.reuse, R149 ;  /* 0x0000009545217220 */ /* 0x040fe40000410000 */
[----:B------:R-:W-:Y:S01]  /*c740*/  LDSM.16.MT88.4 R148, [R227+0x3100] ;  /* 0x00310000e394783b */ /* 0x000fe20000004200 */
[C---:B------:R-:W-:Y:S02]  /*c750*/  FMUL.FTZ R48, R69.reuse, R164 ;  /* 0x000000a445307220 */ /* 0x040fe40000410000 */
[----:B------:R-:W-:Y:S02]  /*c760*/  IMAD.MOV.U32 R164, RZ, RZ, R195 ;  /* 0x000000ffffa47224 */ /* 0x000fe400078e00c3 */
[-C--:B------:R-:W-:Y:S01]  /*c770*/  HMMA.16816.F32 R28, R64, R38.reuse, R28 ;  /* 0x00000026401c723c */ /* 0x080fe2000000181c */
[----:B---3--:R-:W-:Y:S03]  /*c780*/  IMAD.MOV.U32 R139, RZ, RZ, R203 ;  /* 0x000000ffff8b7224 */ /* 0x008fe600078e00cb */
[----:B------:R-:W-:Y:S02]  /*c790*/  IMAD.MOV.U32 R203, RZ, RZ, R83 ;  /* 0x000000ffffcb7224 */ /* 0x000fe400078e0053 */
[----:B------:R-:W3:Y:S01]  /*c7a0*/  LDSM.16.MT88.4 R80, [R226+0x100] ;  /* 0x00010000e250783b */ /* 0x000ee20000004200 */
[----:B------:R-:W-:Y:S01]  /*c7b0*/  FMUL.FTZ R51, R68, R167 ;  /* 0x000000a744337220 */ /* 0x000fe20000410000 */
[C---:B------:R-:W-:Y:S01]  /*c7c0*/  HMMA.16816.F32 R32, R76.reuse, R38, R32 ;  /* 0x000000264c20723c */ /* 0x040fe20000001820 */
[----:B------:R-:W-:Y:S03]  /*c7d0*/  FMUL.FTZ R37, R69, R153 ;  /* 0x0000009945257220 */ /* 0x000fe60000410000 */
[----:B------:R-:W-:Y:S02]  /*c7e0*/  FMUL.FTZ R43, R0, R159 ;  /* 0x0000009f002b7220 */ /* 0x000fe40000410000 */
[----:B-1----:R-:W-:Y:S02]  /*c7f0*/  FFMA.FTZ R2, R49, c[0x0][0x2d0], -R102 ;  /* 0x0000b40031027a23 */ /* 0x002fe40000010866 */
[C---:B------:R-:W-:Y:S02]  /*c800*/  FMUL.FTZ R39, R68.reuse, R155 ;  /* 0x0000009b44277220 */ /* 0x040fe40000410000 */
[----:B------:R1:W-:Y:S02]  /*c810*/  MUFU.EX2 R131, R2 ;  /* 0x0000000200837308 */ /* 0x0003e40000000800 */
[----:B------:R-:W-:Y:S02]  /*c820*/  FMUL.FTZ R38, R68, R154 ;  /* 0x0000009a44267220 */ /* 0x000fe40000410000 */
[----:B------:R-:W-:Y:S02]  /*c830*/  FMUL.FTZ R36, R69, R152 ;  /* 0x0000009845247220 */ /* 0x000fe40000410000 */
[----:B------:R-:W-:Y:S02]  /*c840*/  IMAD.MOV.U32 R195, RZ, RZ, R202 ;  /* 0x000000ffffc37224 */ /* 0x000fe400078e00ca */
[----:B------:R-:W-:Y:S02]  /*c850*/  IMAD.MOV.U32 R202, RZ, RZ, R212 ;  /* 0x000000ffffca7224 */ /* 0x000fe400078e00d4 */
[----:B------:R-:W-:Y:S01]  /*c860*/  IMAD.MOV.U32 R212, RZ, RZ, R194 ;  /* 0x000000ffffd47224 */ /* 0x000fe200078e00c2 */
[-C--:B------:R-:W-:Y:S01]  /*c870*/  HMMA.16816.F32 R36, R76, R52.reuse, R36 ;  /* 0x000000344c24723c */ /* 0x080fe20000001824 */
[----:B------:R-:W-:Y:S02]  /*c880*/  IMAD.MOV.U32 R194, RZ, RZ, R203 ;  /* 0x000000ffffc27224 */ /* 0x000fe400078e00cb */
[----:B------:R-:W-:Y:S02]  /*c890*/  IMAD.MOV.U32 R122, RZ, RZ, R212 ;  /* 0x000000ffff7a7224 */ /* 0x000fe400078e00d4 */
[----:B------:R-:W-:Y:S02]  /*c8a0*/  IMAD.MOV.U32 R203, RZ, RZ, R208 ;  /* 0x000000ffffcb7224 */ /* 0x000fe400078e00d0 */
[----:B------:R-:W-:Y:S02]  /*c8b0*/  IMAD.MOV.U32 R208, RZ, RZ, R87 ;  /* 0x000000ffffd07224 */ /* 0x000fe400078e0057 */
[----:B------:R-:W-:Y:S03]  /*c8c0*/  FMUL.FTZ R46, R0, R162 ;  /* 0x000000a2002e7220 */ /* 0x000fe60000410000 */
[----:B------:R-:W-:Y:S02]  /*c8d0*/  IMAD.MOV.U32 R132, RZ, RZ, R208 ;  /* 0x000000ffff847224 */ /* 0x000fe400078e00d0 */
[----:B-1----:R-:W-:Y:S02]  /*c8e0*/  FFMA.FTZ R2, R56, c[0x0][0x2d0], -R102 ;  /* 0x0000b40038027a23 */ /* 0x002fe40000010866 */
[----:B------:R-:W-:Y:S02]  /*c8f0*/  IMAD.MOV.U32 R123, RZ, RZ, R203 ;  /* 0x000000ffff7b7224 */ /* 0x000fe400078e00cb */
[----:B------:R1:W4:Y:S01]  /*c900*/  MUFU.EX2 R42, R2 ;  /* 0x00000002002a7308 */ /* 0x0003220000000800 */
[----:B------:R-:W-:Y:S02]  /*c910*/  IMAD.MOV.U32 R121, RZ, RZ, R202 ;  /* 0x000000ffff797224 */ /* 0x000fe400078e00ca */
[----:B------:R-:W-:Y:S02]  /*c920*/  IMAD.MOV.U32 R124, RZ, RZ, R196 ;  /* 0x000000ffff7c7224 */ /* 0x000fe400078e00c4 */
[C---:B------:R-:W-:Y:S02]  /*c930*/  FMUL.FTZ R45, R3.reuse, R161 ;  /* 0x000000a1032d7220 */ /* 0x040fe40000410000 */
[----:B------:R-:W-:Y:S02]  /*c940*/  IMAD.MOV.U32 R120, RZ, RZ, R195 ;  /* 0x000000ffff787224 */ /* 0x000fe400078e00c3 */
[----:B------:R-:W-:Y:S02]  /*c950*/  IMAD.MOV.U32 R136, RZ, RZ, R109 ;  /* 0x000000ffff887224 */ /* 0x000fe400078e006d */
[----:B------:R-:W-:Y:S02]  /*c960*/  IMAD.MOV.U32 R109, RZ, RZ, R194 ;  /* 0x000000ffff6d7224 */ /* 0x000fe400078e00c2 */
[----:B--2---:R-:W-:Y:S02]  /*c970*/  IMAD.MOV.U32 R145, RZ, RZ, R41 ;  /* 0x000000ffff917224 */ /* 0x004fe400078e0029 */
[----:B------:R-:W-:Y:S02]  /*c980*/  FMUL.FTZ R41, R3, R157 ;  /* 0x0000009d03297220 */ /* 0x000fe40000410000 */
[----:B------:R-:W-:Y:S02]  /*c990*/  FMUL.FTZ R49, R69, R165 ;  /* 0x000000a545317220 */ /* 0x000fe40000410000 */
[----:B------:R-:W-:Y:S02]  /*c9a0*/  FMUL.FTZ R56, R3, R172 ;  /* 0x000000ac03387220 */ /* 0x000fe40000410000 */
[----:B------:R-:W-:Y:S02]  /*c9b0*/  IMAD.MOV.U32 R167, RZ, RZ, R84 ;  /* 0x000000ffffa77224 */ /* 0x000fe400078e0054 */
[----:B------:R-:W-:Y:S02]  /*c9c0*/  FFMA.FTZ R109, R109, c[0x0][0x2d0], -R75 ;  /* 0x0000b4006d6d7a23 */ /* 0x000fe4000001084b */
[--C-:B-1----:R-:W-:Y:S02]  /*c9d0*/  FFMA.FTZ R2, R57, c[0x0][0x2d0], -R101.reuse ;  /* 0x0000b40039027a23 */ /* 0x102fe40000010865 */
[----:B----4-:R-:W-:Y:S02]  /*c9e0*/  IMAD.MOV.U32 R144, RZ, RZ, R42 ;  /* 0x000000ffff907224 */ /* 0x010fe400078e002a */
[----:B------:R1:W-:Y:S01]  /*c9f0*/  MUFU.EX2 R126, R2 ;  /* 0x00000002007e7308 */ /* 0x0003e20000000800 */
[C---:B------:R-:W-:Y:S02]  /*ca00*/  FMUL.FTZ R42, R0.reuse, R158 ;  /* 0x0000009e002a7220 */ /* 0x040fe40000410000 */
[----:B------:R-:W-:Y:S05]  /*ca10*/  FMUL.FTZ R57, R3, R173 ;  /* 0x000000ad03397220 */ /* 0x000fea0000410000 */
[C---:B------:R-:W-:Y:S07]  /*ca20*/  HMMA.16816.F32 R40, R64.reuse, R52, R40 ;  /* 0x000000344028723c */ /* 0x040fee0000001828 */
[C---:B------:R-:W-:Y:S01]  /*ca30*/  FMUL.FTZ R52, R69.reuse, R168 ;  /* 0x000000a845347220 */ /* 0x040fe20000410000 */
[-C--:B------:R-:W-:Y:S01]  /*ca40*/  HMMA.16816.F32 R44, R64, R54.reuse, R44 ;  /* 0x00000036402c723c */ /* 0x080fe2000000182c */
[----:B------:R-:W-:Y:S03]  /*ca50*/  FMUL.FTZ R53, R69, R169 ;  /* 0x000000a945357220 */ /* 0x000fe60000410000 */
[----:B-1----:R-:W-:Y:S04]  /*ca60*/  FFMA.FTZ R2, R59, c[0x0][0x2d0], -R101 ;  /* 0x0000b4003b027a23 */ /* 0x002fe80000010865 */
[----:B------:R1:W-:Y:S01]  /*ca70*/  MUFU.EX2 R130, R2 ;  /* 0x0000000200827308 */ /* 0x0003e20000000800 */
[----:B------:R-:W-:Y:S03]  /*ca80*/  FMUL.FTZ R59, R0, R175 ;  /* 0x000000af003b7220 */ /* 0x000fe60000410000 */
[--C-:B-1----:R-:W-:Y:S02]  /*ca90*/  FFMA.FTZ R2, R58, c[0x0][0x2d0], -R102.reuse ;  /* 0x0000b4003a027a23 */ /* 0x102fe40000010866 */
[----:B------:R-:W-:Y:S04]  /*caa0*/  FMUL.FTZ R58, R0, R174 ;  /* 0x000000ae003a7220 */ /* 0x000fe80000410000 */
[----:B------:R1:W-:Y:S02]  /*cab0*/  MUFU.EX2 R127, R2 ;  /* 0x00000002007f7308 */ /* 0x0003e40000000800 */
[----:B-1----:R-:W-:Y:S02]  /*cac0*/  FFMA.FTZ R2, R60, c[0x0][0x2d0], -R102 ;  /* 0x0000b4003c027a23 */ /* 0x002fe40000010866 */
[----:B------:R-:W-:Y:S06]  /*cad0*/  FMUL.FTZ R60, R3, R176 ;  /* 0x000000b0033c7220 */ /* 0x000fec0000410000 */
[----:B------:R1:W2:Y:S01]  /*cae0*/  MUFU.EX2 R50, R2 ;  /* 0x0000000200327308 */ /* 0x0002a20000000800 */
[----:B------:R-:W-:Y:S02]  /*caf0*/  IMAD.MOV.U32 R176, RZ, RZ, R197 ;  /* 0x000000ffffb07224 */ /* 0x000fe400078e00c5 */
[----:B-1----:R-:W-:Y:S02]  /*cb00*/  FFMA.FTZ R2, R62, c[0x0][0x2d0], -R75 ;  /* 0x0000b4003e027a23 */ /* 0x002fe4000001084b */
[----:B--2---:R-:W-:Y:S05]  /*cb10*/  IMAD.MOV.U32 R165, RZ, RZ, R50 ;  /* 0x000000ffffa57224 */ /* 0x004fea00078e0032 */
[----:B------:R1:W-:Y:S01]  /*cb20*/  MUFU.EX2 R107, R2 ;  /* 0x00000002006b7308 */ /* 0x0003e20000000800 */
[----:B------:R-:W-:Y:S02]  /*cb30*/  FMUL.FTZ R50, R68, R166 ;  /* 0x000000a644327220 */ /* 0x000fe40000410000 */
[----:B------:R-:W-:Y:S02]  /*cb40*/  IMAD.MOV.U32 R166, RZ, RZ, R85 ;  /* 0x000000ffffa67224 */ /* 0x000fe400078e0055 */
[----:B------:R-:W-:Y:S03]  /*cb50*/  FMUL.FTZ R62, R0, R178 ;  /* 0x000000b2003e7220 */ /* 0x000fe60000410000 */
[C---:B------:R-:W-:Y:S07]  /*cb60*/  HMMA.16816.F32 R48, R76.reuse, R54, R48 ;  /* 0x000000364c30723c */ /* 0x040fee0000001830 */
[C---:B------:R-:W-:Y:S02]  /*cb70*/  FMUL.FTZ R55, R68.reuse, R171 ;  /* 0x000000ab44377220 */ /* 0x040fe40000410000 */
[----:B------:R-:W-:Y:S07]  /*cb80*/  FMUL.FTZ R54, R68, R170 ;  /* 0x000000aa44367220 */ /* 0x000fee0000410000 */
[-C--:B---3--:R-:W-:Y:S01]  /*cb90*/  HMMA.16816.F32 R52, R76, R80.reuse, R52 ;  /* 0x000000504c34723c */ /* 0x088fe20000001834 */
[--C-:B-1----:R-:W-:Y:S02]  /*cba0*/  FFMA.FTZ R2, R86, c[0x0][0x2d0], -R75.reuse ;  /* 0x0000b40056027a23 */ /* 0x102fe4000001084b */
[----:B------:R-:W1:Y:S02]  /*cbb0*/  LDSM.16.MT88.4 R84, [R224+0x900] ;  /* 0x00090000e054783b */ /* 0x000e640000004200 */
[----:B------:R2:W-:Y:S03]  /*cbc0*/  MUFU.EX2 R116, R2 ;  /* 0x0000000200747308 */ /* 0x0005e60000000800 */
[C---:B------:R-:W-:Y:S07]  /*cbd0*/  HMMA.16816.F32 R56, R64.reuse, R80, R56 ;  /* 0x000000504038723c */ /* 0x040fee0000001838 */
[----:B------:R-:W-:Y:S02]  /*cbe0*/  F2FP.PACK_AB R80, R119, R231 ;  /* 0x000000e77750723e */ /* 0x000fe400000000ff */
[----:B------:R-:W-:Y:S03]  /*cbf0*/  F2FP.PACK_AB R81, R138, R230 ;  /* 0x000000e68a51723e */ /* 0x000fe600000000ff */
[--C-:B--2---:R-:W-:Y:S02]  /*cc00*/  FFMA.FTZ R2, R61, c[0x0][0x2d0], -R100.reuse ;  /* 0x0000b4003d027a23 */ /* 0x104fe40000010864 */
[----:B------:R-:W-:Y:S02]  /*cc10*/  FMUL.FTZ R61, R3, R177 ;  /* 0x000000b1033d7220 */ /* 0x000fe40000410000 */
[----:B------:R2:W-:Y:S02]  /*cc20*/  MUFU.EX2 R155, R2 ;  /* 0x00000002009b7308 */ /* 0x0005e40000000800 */
[--C-:B--2---:R-:W-:Y:S02]  /*cc30*/  FFMA.FTZ R2, R63, c[0x0][0x2d0], -R100.reuse ;  /* 0x0000b4003f027a23 */ /* 0x104fe40000010864 */
[----:B------:R-:W-:Y:S06]  /*cc40*/  FMUL.FTZ R63, R0, R179 ;  /* 0x000000b3003f7220 */ /* 0x000fec0000410000 */
[----:B------:R2:W-:Y:S01]  /*cc50*/  MUFU.EX2 R154, R2 ;  /* 0x00000002009a7308 */ /* 0x0005e20000000800 */
[-C--:B------:R-:W-:Y:S07]  /*cc60*/  HMMA.16816.F32 R60, R64, R82.reuse, R60 ;  /* 0x00000052403c723c */ /* 0x080fee000000183c */
[C---:B------:R-:W-:Y:S02]  /*cc70*/  FMUL.FTZ R64, R69.reuse, R180 ;  /* 0x000000b445407220 */ /* 0x040fe40000410000 */
[----:B------:R-:W-:Y:S03]  /*cc80*/  FMUL.FTZ R65, R69, R181 ;  /* 0x000000b545417220 */ /* 0x000fe60000410000 */
[C---:B------:R-:W-:Y:S02]  /*cc90*/  FMUL.FTZ R66, R68.reuse, R182 ;  /* 0x000000b644427220 */ /* 0x040fe40000410000 */
[----:B------:R-:W-:Y:S02]  /*cca0*/  FMUL.FTZ R67, R68, R183 ;  /* 0x000000b744437220 */ /* 0x000fe40000410000 */
[--C-:B--2---:R-:W-:Y:S05]  /*ccb0*/  FFMA.FTZ R2, R88, c[0x0][0x2d0], -R75.reuse ;  /* 0x0000b40058027a23 */ /* 0x104fea000001084b */
[----:B------:R-:W-:Y:S01]  /*ccc0*/  HMMA.16816.F32 R64, R76, R82, R64 ;  /* 0x000000524c40723c */ /* 0x000fe20000001840 */
[----:B------:R2:W-:Y:S06]  /*ccd0*/  MUFU.EX2 R110, R2 ;  /* 0x00000002006e7308 */ /* 0x0005ec0000000800 */
[----:B------:R-:W-:Y:S02]  /*cce0*/  F2FP.PACK_AB R76, R229, R233 ;  /* 0x000000e9e54c723e */ /* 0x000fe400000000ff */
[----:B------:R-:W-:Y:S03]  /*ccf0*/  F2FP.PACK_AB R77, R228, R232 ;  /* 0x000000e8e44d723e */ /* 0x000fe600000000ff */
[----:B------:R-:W-:Y:S02]  /*cd00*/  F2FP.PACK_AB R78, R176, R137 ;  /* 0x00000089b04e723e */ /* 0x000fe400000000ff */
[----:B------:R-:W-:Y:S02]  /*cd10*/  F2FP.PACK_AB R79, R143, R136 ;  /* 0x000000888f4f723e */ /* 0x000fe400000000ff */
[----:B------:R-:W-:Y:S02]  /*cd20*/  F2FP.PACK_AB R82, R142, R166 ;  /* 0x000000a68e52723e */ /* 0x000fe400000000ff */
[----:B------:R-:W-:Y:S03]  /*cd30*/  F2FP.PACK_AB R83, R141, R167 ;  /* 0x000000a78d53723e */ /* 0x000fe600000000ff */
[-C--:B-1----:R-:W-:Y:S01]  /*cd40*/  HMMA.16816.F32 R4, R76, R84.reuse, R4 ;  /* 0x000000544c04723c */ /* 0x082fe20000001804 */
[----:B--2---:R-:W-:Y:S02]  /*cd50*/  FFMA.FTZ R2, R89, c[0x0][0x2d0], -R75 ;  /* 0x0000b40059027a23 */ /* 0x004fe4000001084b */
[----:B------:R-:W1:Y:S05]  /*cd60*/  LDSM.16.MT88.4 R88, [R227+0x900] ;  /* 0x00090000e358783b */ /* 0x000e6a0000004200 */
[C---:B------:R-:W-:Y:S01]  /*cd70*/  HMMA.16816.F32 R8, R80.reuse, R84, R8 ;  /* 0x000000545008723c */ /* 0x040fe20000001808 */
[----:B------:R2:W-:Y:S07]  /*cd80*/  MUFU.EX2 R118, R2 ;  /* 0x0000000200767308 */ /* 0x0005ee0000000800 */
[-C--:B------:R-:W-:Y:S08]  /*cd90*/  HMMA.16816.F32 R12, R80, R86.reuse, R12 ;  /* 0x00000056500c723c */ /* 0x080ff0000000180c */
[C---:B------:R-:W-:Y:S01]  /*cda0*/  HMMA.16816.F32 R16, R76.reuse, R86, R16 ;  /* 0x000000564c10723c */ /* 0x040fe20000001810 */
[----:B------:R-:W-:Y:S03]  /*cdb0*/  LDSM.16.MT88.4 R84, [R226+0x900] ;  /* 0x00090000e254783b */ /* 0x000fe60000004200 */
[--C-:B--2---:R-:W-:Y:S04]  /*cdc0*/  FFMA.FTZ R2, R93, c[0x0][0x2d0], -R100.reuse ;  /* 0x0000b4005d027a23 */ /* 0x104fe80000010864 */
[----:B------:R2:W3:Y:S01]  /*cdd0*/  MUFU.EX2 R117, R2 ;  /* 0x0000000200757308 */ /* 0x0004e20000000800 */
[-C--:B-1----:R-:W-:Y:S08]  /*cde0*/  HMMA.16816.F32 R20, R76, R88.reuse, R20 ;  /* 0x000000584c14723c */ /* 0x082ff00000001814 */
[C---:B------:R-:W-:Y:S01]  /*cdf0*/  HMMA.16816.F32 R24, R80.reuse, R88, R24 ;  /* 0x000000585018723c */ /* 0x040fe20000001818 */
[--C-:B--2---:R-:W-:Y:S07]  /*ce00*/  FFMA.FTZ R2, R94, c[0x0][0x2d0], -R100.reuse ;  /* 0x0000b4005e027a23 */ /* 0x104fee0000010864 */
[-C--:B------:R-:W-:Y:S01]  /*ce10*/  HMMA.16816.F32 R28, R80, R90.reuse, R28 ;  /* 0x0000005a501c723c */ /* 0x080fe2000000181c */
[----:B------:R-:W-:Y:S01]  /*ce20*/  FFMA.FTZ R88, R104, c[0x0][0x2d0], -R101 ;  /* 0x0000b40068587a23 */ /* 0x000fe20000010865 */
[----:B------:R1:W-:Y:S02]  /*ce30*/  MUFU.EX2 R133, R2 ;  /* 0x0000000200857308 */ /* 0x0003e40000000800 */
[----:B------:R-:W-:Y:S02]  /*ce40*/  FFMA.FTZ R104, R249, c[0x0][0x2d0], -R100 ;  /* 0x0000b400f9687a23 */ /* 0x000fe40000010864 */
[----:B---3--:R-:W-:Y:S02]  /*ce50*/  IMAD.MOV.U32 R249, RZ, RZ, R117 ;  /* 0x000000fffff97224 */ /* 0x008fe400078e0075 */
[C---:B------:R-:W-:Y:S01]  /*ce60*/  HMMA.16816.F32 R32, R76.reuse, R90, R32 ;  /* 0x0000005a4c20723c */ /* 0x040fe20000001820 */
[----:B------:R-:W-:Y:S03]  /*ce70*/  IMAD.MOV.U32 R117, RZ, RZ, R108 ;  /* 0x000000ffff757224 */ /* 0x000fe600078e006c */
[----:B------:R2:W-:Y:S01]  /*ce80*/  MUFU.EX2 R157, R88 ;  /* 0x00000058009d7308 */ /* 0x0005e20000000800 */
[--C-:B------:R-:W-:Y:S02]  /*ce90*/  FFMA.FTZ R108, R204, c[0x0][0x2d0], -R101.reuse ;  /* 0x0000b400cc6c7a23 */ /* 0x100fe40000010865 */
[----:B------:R-:W-:Y:S02]  /*cea0*/  IMAD.MOV.U32 R204, RZ, RZ, R126 ;  /* 0x000000ffffcc7224 */ /* 0x000fe400078e007e */
[--C-:B-1----:R-:W-:Y:S02]  /*ceb0*/  FFMA.FTZ R2, R92, c[0x0][0x2d0], -R101.reuse ;  /* 0x0000b4005c027a23 */ /* 0x102fe40000010865 */
[----:B------:R-:W1:Y:S03]  /*cec0*/  LDSM.16.MT88.4 R92, [R225+0x900] ;  /* 0x00090000e15c783b */ /* 0x000e660000004200 */
[----:B------:R3:W-:Y:S05]  /*ced0*/  MUFU.EX2 R153, R2 ;  /* 0x0000000200997308 */ /* 0x0007ea0000000800 */
[----:B--2---:R-:W2:Y:S01]  /*cee0*/  LDSM.16.MT88.4 R88, [R224+0x1100] ;  /* 0x00110000e058783b */ /* 0x004ea20000004200 */
[----:B---3--:R-:W-:Y:S04]  /*cef0*/  FFMA.FTZ R2, R98, c[0x0][0x2d0], -R101 ;  /* 0x0000b40062027a23 */ /* 0x008fe80000010865 */
[----:B------:R3:W4:Y:S01]  /*cf00*/  MUFU.EX2 R159, R2 ;  /* 0x00000002009f7308 */ /* 0x0007220000000800 */
[-C--:B-1----:R-:W-:Y:S08]  /*cf10*/  HMMA.16816.F32 R36, R76, R92.reuse, R36 ;  /* 0x0000005c4c24723c */ /* 0x082ff00000001824 */
[C---:B------:R-:W-:Y:S01]  /*cf20*/  HMMA.16816.F32 R40, R80.reuse, R92, R40 ;  /* 0x0000005c5028723c */ /* 0x040fe20000001828 */
[--C-:B---3--:R-:W-:Y:S07]  /*cf30*/  FFMA.FTZ R2, R96, c[0x0][0x2d0], -R102.reuse ;  /* 0x0000b40060027a23 */ /* 0x108fee0000010866 */
[-C--:B------:R-:W-:Y:S01]  /*cf40*/  HMMA.16816.F32 R44, R80, R94.reuse, R44 ;  /* 0x0000005e502c723c */ /* 0x080fe2000000182c */
[----:B------:R-:W-:Y:S01]  /*cf50*/  FFMA.FTZ R92, R186, c[0x0][0x2d0], -R75 ;  /* 0x0000b400ba5c7a23 */ /* 0x000fe2000001084b */
[----:B------:R1:W-:Y:S02]  /*cf60*/  MUFU.EX2 R152, R2 ;  /* 0x0000000200987308 */ /* 0x0003e40000000800 */
[----:B------:R-:W-:Y:S02]  /*cf70*/  FFMA.FTZ R96, R106, c[0x0][0x2d0], -R102 ;  /* 0x0000b4006a607a23 */ /* 0x000fe40000010866 */
[--C-:B------:R-:W-:Y:S02]  /*cf80*/  FFMA.FTZ R106, R207, c[0x0][0x2d0], -R101.reuse ;  /* 0x0000b400cf6a7a23 */ /* 0x100fe40000010865 */
[C---:B------:R-:W-:Y:S01]  /*cf90*/  HMMA.16816.F32 R48, R76.reuse, R94, R48 ;  /* 0x0000005e4c30723c */ /* 0x040fe20000001830 */
[----:B------:R-:W-:Y:S03]  /*cfa0*/  IMAD.MOV.U32 R207, RZ, RZ, R128 ;  /* 0x000000ffffcf7224 */ /* 0x000fe600078e0080 */
[----:B------:R3:W-:Y:S04]  /*cfb0*/  MUFU.EX2 R163, R92 ;  /* 0x0000005c00a37308 */ /* 0x0007e80000000800 */
[-C--:B------:R-:W-:Y:S06]  /*cfc0*/  HMMA.16816.F32 R52, R76, R84.reuse, R52 ;  /* 0x000000544c34723c */ /* 0x080fec0000001834 */
[----:B------:R-:W-:Y:S02]  /*cfd0*/  MUFU.EX2 R160, R96 ;  /* 0x0000006000a07308 */ /* 0x000fe40000000800 */
[C---:B------:R-:W-:Y:S01]  /*cfe0*/  HMMA.16816.F32 R56, R80.reuse, R84, R56 ;  /* 0x000000545038723c */ /* 0x040fe20000001838 */
[----:B-1----:R-:W-:Y:S07]  /*cff0*/  FFMA.FTZ R2, R97, c[0x0][0x2d0], -R102 ;  /* 0x0000b40061027a23 */ /* 0x002fee0000010866 */
[-C--:B------:R-:W-:Y:S01]  /*d000*/  HMMA.16816.F32 R60, R80, R86.reuse, R60 ;  /* 0x00000056503c723c */ /* 0x080fe2000000183c */
[----:B------:R1:W1:Y:S01]  /*d010*/  MUFU.EX2 R158, R2 ;  /* 0x00000002009e7308 */ /* 0x0002620000000800 */
[----:B---3--:R-:W3:Y:S05]  /*d020*/  LDSM.16.MT88.4 R92, [R227+0x1100] ;  /* 0x00110000e35c783b */ /* 0x008eea0000004200 */
[----:B------:R-:W-:Y:S01]  /*d030*/  F2FP.PACK_AB R83, R165, R127 ;  /* 0x0000007fa553723e */ /* 0x000fe200000000ff */
[----:B------:R-:W-:Y:S01]  /*d040*/  HMMA.16816.F32 R64, R76, R86, R64 ;  /* 0x000000564c40723c */ /* 0x000fe20000001840 */
[----:B------:R-:W-:Y:S02]  /*d050*/  F2FP.PACK_AB R80, R145, R139 ;  /* 0x0000008b9150723e */ /* 0x000fe400000000ff */
[----:B------:R-:W-:Y:S01]  /*d060*/  MUFU.EX2 R174, R106 ;  /* 0x0000006a00ae7308 */ /* 0x000fe20000000800 */
[----:B------:R-:W-:Y:S01]  /*d070*/  F2FP.PACK_AB R81, R144, R131 ;  /* 0x000000839051723e */ /* 0x000fe200000000ff */
[----:B------:R-:W3:Y:S01]  /*d080*/  LDSM.16.MT88.4 R84, [R225+0x1100] ;  /* 0x00110000e154783b */ /* 0x000ee20000004200 */
[----:B------:R-:W-:Y:S02]  /*d090*/  F2FP.PACK_AB R82, R130, R126 ;  /* 0x0000007e8252723e */ /* 0x000fe400000000ff */
[----:B------:R-:W-:Y:S04]  /*d0a0*/  F2FP.PACK_AB R77, R146, R164 ;  /* 0x000000a4924d723e */ /* 0x000fe800000000ff */
[----:B------:R-:W-:Y:S02]  /*d0b0*/  F2FP.PACK_AB R76, R147, R140 ;  /* 0x0000008c934c723e */ /* 0x000fe400000000ff */
[----:B------:R-:W-:Y:S02]  /*d0c0*/  F2FP.PACK_AB R78, R128, R125 ;  /* 0x0000007d804e723e */ /* 0x000fe400000000ff */
[----:B------:R-:W-:Y:S01]  /*d0d0*/  F2FP.PACK_AB R79, R129, R124 ;  /* 0x0000007c814f723e */ /* 0x000fe200000000ff */
[----:B-1----:R-:W-:Y:S02]  /*d0e0*/  FFMA.FTZ R2, R105, c[0x0][0x2d0], -R101 ;  /* 0x0000b40069027a23 */ /* 0x002fe40000010865 */
[----:B------:R-:W-:Y:S02]  /*d0f0*/  FFMA.FTZ R105, R248, c[0x0][0x2d0], -R100 ;  /* 0x0000b400f8697a23 */ /* 0x000fe40000010864 */
[----:B------:R1:W1:Y:S01]  /*d100*/  MUFU.EX2 R212, R2 ;  /* 0x0000000200d47308 */ /* 0x0002620000000800 */
[----:B------:R-:W-:Y:S01]  /*d110*/  IMAD.MOV.U32 R248, RZ, RZ, R110 ;  /* 0x000000fffff87224 */ /* 0x000fe200078e006e */
[-C--:B--2---:R-:W-:Y:S01]  /*d120*/  HMMA.16816.F32 R4, R76, R88.reuse, R4 ;  /* 0x000000584c04723c */ /* 0x084fe20000001804 */
[----:B------:R-:W-:Y:S02]  /*d130*/  FFMA.FTZ R110, R222, c[0x0][0x2d0], -R100 ;  /* 0x0000b400de6e7a23 */ /* 0x000fe40000010864 */
[----:B------:R-:W-:Y:S05]  /*d140*/  IMAD.MOV.U32 R222, RZ, RZ, R116 ;  /* 0x000000ffffde7224 */ /* 0x000fea00078e0074 */
[C---:B------:R-:W-:Y:S01]  /*d150*/  HMMA.16816.F32 R8, R80.reuse, R88, R8 ;  /* 0x000000585008723c */ /* 0x040fe20000001808 */
[----:B------:R-:W-:Y:S07]  /*d160*/  MUFU.EX2 R186, R105 ;  /* 0x0000006900ba7308 */ /* 0x000fee0000000800 */
[-C--:B------:R-:W-:Y:S01]  /*d170*/  HMMA.16816.F32 R12, R80, R90.reuse, R12 ;  /* 0x0000005a500c723c */ /* 0x080fe2000000180c */
[--C-:B-1----:R-:W-:Y:S07]  /*d180*/  FFMA.FTZ R2, R103, c[0x0][0x2d0], -R102.reuse ;  /* 0x0000b40067027a23 */ /* 0x102fee0000010866 */
[C---:B------:R-:W-:Y:S01]  /*d190*/  HMMA.16816.F32 R16, R76.reuse, R90, R16 ;  /* 0x0000005a4c10723c */ /* 0x040fe20000001810 */
[----:B------:R-:W1:Y:S01]  /*d1a0*/  LDSM.16.MT88.4 R88, [R226+0x1100] ;  /* 0x00110000e258783b */ /* 0x000e620000004200 */
[----:B------:R2:W-:Y:S02]  /*d1b0*/  MUFU.EX2 R156, R2 ;  /* 0x00000002009c7308 */ /* 0x0005e40000000800 */
[----:B------:R-:W-:Y:S02]  /*d1c0*/  FFMA.FTZ R103, R123, c[0x0][0x2d0], -R75 ;  /* 0x0000b4007b677a23 */ /* 0x000fe4000001084b */
[----:B------:R-:W-:Y:S02]  /*d1d0*/  FFMA.FTZ R123, R198, c[0x0][0x2d0], -R101 ;  /* 0x0000b400c67b7a23 */ /* 0x000fe40000010865 */
[-C--:B---3--:R-:W-:Y:S01]  /*d1e0*/  HMMA.16816.F32 R20, R76, R92.reuse, R20 ;  /* 0x0000005c4c14723c */ /* 0x088fe20000001814 */
[----:B------:R-:W-:Y:S07]  /*d1f0*/  IMAD.MOV.U32 R198, RZ, RZ, R131 ;  /* 0x000000ffffc67224 */ /* 0x000fee00078e0083 */
[C---:B------:R-:W-:Y:S08]  /*d200*/  HMMA.16816.F32 R24, R80.reuse, R92, R24 ;  /* 0x0000005c5018723c */ /* 0x040ff00000001818 */
[-C--:B------:R-:W-:Y:S01]  /*d210*/  HMMA.16816.F32 R28, R80, R94.reuse, R28 ;  /* 0x0000005e501c723c */ /* 0x080fe2000000181c */
[--C-:B--2---:R-:W-:Y:S02]  /*d220*/  FFMA.FTZ R2, R99, c[0x0][0x2d0], -R102.reuse ;  /* 0x0000b40063027a23 */ /* 0x104fe40000010866 */
[----:B------:R-:W-:Y:S05]  /*d230*/  LDSM.16.MT88.4 R96, [R225+0x1900] ;  /* 0x00190000e160783b */ /* 0x000fea0000004200 */
[C---:B------:R-:W-:Y:S01]  /*d240*/  HMMA.16816.F32 R32, R76.reuse, R94, R32 ;  /* 0x0000005e4c20723c */ /* 0x040fe20000001820 */
[----:B------:R2:W3:Y:S02]  /*d250*/  MUFU.EX2 R210, R2 ;  /* 0x0000000200d27308 */ /* 0x0004e40000000800 */
[----:B------:R-:W-:Y:S05]  /*d260*/  LDSM.16.MT88.4 R92, [R227+0x1900] ;  /* 0x00190000e35c783b */ /* 0x000fea0000004200 */
[-C--:B------:R-:W-:Y:S08]  /*d270*/  HMMA.16816.F32 R36, R76, R84.reuse, R36 ;  /* 0x000000544c24723c */ /* 0x080ff00000001824 */
[C---:B------:R-:W-:Y:S08]  /*d280*/  HMMA.16816.F32 R40, R80.reuse, R84, R40 ;  /* 0x000000545028723c */ /* 0x040ff00000001828 */
[-C--:B------:R-:W-:Y:S01]  /*d290*/  HMMA.16816.F32 R44, R80, R86.reuse, R44 ;  /* 0x00000056502c723c */ /* 0x080fe2000000182c */
[--C-:B--2---:R-:W-:Y:S02]  /*d2a0*/  FFMA.FTZ R2, R187, c[0x0][0x2d0], -R75.reuse ;  /* 0x0000b400bb027a23 */ /* 0x104fe4000001084b */
[----:B------:R2:W-:Y:S05]  /*d2b0*/  MUFU.EX2 R187, R104 ;  /* 0x0000006800bb7308 */ /* 0x0005ea0000000800 */
[C---:B------:R-:W-:Y:S01]  /*d2c0*/  HMMA.16816.F32 R48, R76.reuse, R86, R48 ;  /* 0x000000564c30723c */ /* 0x040fe20000001830 */
[----:B------:R-:W3:Y:S04]  /*d2d0*/  LDSM.16.MT88.4 R84, [R224+0x1900] ;  /* 0x00190000e054783b */ /* 0x000ee80000004200 */
[----:B------:R4:W-:Y:S03]  /*d2e0*/  MUFU.EX2 R208, R2 ;  /* 0x0000000200d07308 */ /* 0x0009e60000000800 */
[-C--:B-1----:R-:W-:Y:S08]  /*d2f0*/  HMMA.16816.F32 R52, R76, R88.reuse, R52 ;  /* 0x000000584c34723c */ /* 0x082ff00000001834 */
[C---:B------:R-:W-:Y:S01]  /*d300*/  HMMA.16816.F32 R56, R80.reuse, R88, R56 ;  /* 0x000000585038723c */ /* 0x040fe20000001838 */
[----:B--2---:R-:W-:Y:S03]  /*d310*/  FFMA.FTZ R104, R250, c[0x0][0x2d0], -R102 ;  /* 0x0000b400fa687a23 */ /* 0x004fe60000010866 */
[----:B------:R-:W-:Y:S04]  /*d320*/  IMAD.MOV.U32 R250, RZ, RZ, R166 ;  /* 0x000000fffffa7224 */ /* 0x000fe800078e00a6 */
[-C--:B------:R-:W-:Y:S01]  /*d330*/  HMMA.16816.F32 R60, R80, R90.reuse, R60 ;  /* 0x0000005a503c723c */ /* 0x080fe2000000183c */
[----:B------:R-:W-:Y:S03]  /*d340*/  FFMA.FTZ R88, R132, c[0x0][0x2d0], -R75 ;  /* 0x0000b40084587a23 */ /* 0x000fe6000001084b */
[--C-:B----4-:R-:W-:Y:S03]  /*d350*/  FFMA.FTZ R2, R112, c[0x0][0x2d0], -R100.reuse ;  /* 0x0000b40070027a23 */ /* 0x110fe60000010864 */
[----:B------:R-:W-:Y:S01]  /*d360*/  F2FP.PACK_AB R80, R159, R153 ;  /* 0x000000999f50723e */ /* 0x000fe200000000ff */
[----:B------:R-:W-:Y:S01]  /*d370*/  HMMA.16816.F32 R64, R76, R90, R64 ;  /* 0x0000005a4c40723c */ /* 0x000fe20000001840 */
[----:B------:R1:W-:Y:S03]  /*d380*/  MUFU.EX2 R162, R2 ;  /* 0x0000000200a27308 */ /* 0x0003e60000000800 */
[--C-:B------:R-:W-:Y:S01]  /*d390*/  FFMA.FTZ R112, R221, c[0x0][0x2d0], -R100.reuse ;  /* 0x0000b400dd707a23 */ /* 0x100fe20000010864 */
[----:B------:R-:W-:Y:S01]  /*d3a0*/  F2FP.PACK_AB R81, R158, R152 ;  /* 0x000000989e51723e */ /* 0x000fe200000000ff */
[----:B------:R-:W-:Y:S01]  /*d3b0*/  IMAD.MOV.U32 R221, RZ, RZ, R107 ;  /* 0x000000ffffdd7224 */ /* 0x000fe200078e006b */
[----:B------:R-:W-:Y:S01]  /*d3c0*/  F2FP.PACK_AB R77, R154, R155 ;  /* 0x0000009b9a4d723e */ /* 0x000fe200000000ff */
[----:B------:R-:W-:Y:S01]  /*d3d0*/  FFMA.FTZ R107, R206, c[0x0][0x2d0], -R101 ;  /* 0x0000b400ce6b7a23 */ /* 0x000fe20000010865 */
[----:B------:R-:W-:Y:S03]  /*d3e0*/  F2FP.PACK_AB R82, R212, R157 ;  /* 0x0000009dd452723e */ /* 0x000fe600000000ff */
[----:B------:R-:W-:Y:S01]  /*d3f0*/  F2FP.PACK_AB R76, R222, R221 ;  /* 0x000000ddde4c723e */ /* 0x000fe200000000ff */
[----:B------:R-:W-:Y:S01]  /*d400*/  IMAD.MOV.U32 R206, RZ, RZ, R127 ;  /* 0x000000ffffce7224 */ /* 0x000fe200078e007f */
[----:B---3--:R-:W-:Y:S01]  /*d410*/  F2FP.PACK_AB R83, R210, R156 ;  /* 0x0000009cd253723e */ /* 0x008fe200000000ff */
[--C-:B-1----:R-:W-:Y:S02]  /*d420*/  FFMA.FTZ R2, R184, c[0x0][0x2d0], -R100.reuse ;  /* 0x0000b400b8027a23 */ /* 0x102fe40000010864 */
[----:B------:R-:W-:Y:S10]  /*d430*/  MUFU.EX2 R184, R108 ;  /* 0x0000006c00b87308 */ /* 0x000ff40000000800 */
[----:B------:R1:W-:Y:S02]  /*d440*/  MUFU.EX2 R205, R2 ;  /* 0x0000000200cd7308 */ /* 0x0003e40000000800 */
[--C-:B-1----:R-:W-:Y:S08]  /*d450*/  FFMA.FTZ R2, R192, c[0x0][0x2d0], -R75.reuse ;  /* 0x0000b400c0027a23 */ /* 0x102ff0000001084b */
[----:B------:R1:W-:Y:S02]  /*d460*/  MUFU.EX2 R203, R2 ;  /* 0x0000000200cb7308 */ /* 0x0003e40000000800 */
[----:B-1----:R-:W-:Y:S08]  /*d470*/  FFMA.FTZ R2, R193, c[0x0][0x2d0], -R75 ;  /* 0x0000b400c1027a23 */ /* 0x002ff0000001084b */
[----:B------:R1:W-:Y:S02]  /*d480*/  MUFU.EX2 R202, R2 ;  /* 0x0000000200ca7308 */ /* 0x0003e40000000800 */
[--C-:B-1----:R-:W-:Y:S08]  /*d490*/  FFMA.FTZ R2, R188, c[0x0][0x2d0], -R100.reuse ;  /* 0x0000b400bc027a23 */ /* 0x102ff00000010864 */
[----:B------:R1:W-:Y:S10]  /*d4a0*/  MUFU.EX2 R188, R88 ;  /* 0x0000005800bc7308 */ /* 0x0003f40000000800 */
[----:B------:R2:W-:Y:S01]  /*d4b0*/  MUFU.EX2 R197, R2 ;  /* 0x0000000200c57308 */ /* 0x0005e20000000800 */
[----:B-1----:R-:W1:Y:S01]  /*d4c0*/  LDSM.16.MT88.4 R88, [R226+0x1900] ;  /* 0x00190000e258783b */ /* 0x002e620000004200 */
[----:B--2---:R-:W-:Y:S08]  /*d4d0*/  FFMA.FTZ R2, R189, c[0x0][0x2d0], -R100 ;  /* 0x0000b400bd027a23 */ /* 0x004ff00000010864 */
[----:B------:R-:W-:Y:S10]  /*d4e0*/  MUFU.EX2 R189, R103 ;  /* 0x0000006700bd7308 */ /* 0x000ff40000000800 */
[----:B------:R2:W-:Y:S02]  /*d4f0*/  MUFU.EX2 R196, R2 ;  /* 0x0000000200c47308 */ /* 0x0005e40000000800 */
[--C-:B--2---:R-:W-:Y:S08]  /*d500*/  FFMA.FTZ R2, R115, c[0x0][0x2d0], -R101.reuse ;  /* 0x0000b40073027a23 */ /* 0x104ff00000010865 */
[----:B------:R2:W-:Y:S02]  /*d510*/  MUFU.EX2 R161, R2 ;  /* 0x0000000200a17308 */ /* 0x0005e40000000800 */
[----:B--2---:R-:W-:Y:S08]  /*d520*/  FFMA.FTZ R2, R185, c[0x0][0x2d0], -R101 ;  /* 0x0000b400b9027a23 */ /* 0x004ff00000010865 */
[----:B------:R2:W-:Y:S10]  /*d530*/  MUFU.EX2 R185, R107 ;  /* 0x0000006b00b97308 */ /* 0x0005f40000000800 */
[----:B------:R3:W-:Y:S01]  /*d540*/  MUFU.EX2 R195, R2 ;  /* 0x0000000200c37308 */ /* 0x0007e20000000800 */
[--C-:B--2---:R-:W-:Y:S02]  /*d550*/  FFMA.FTZ R107, R246, c[0x0][0x2d0], -R102.reuse ;  /* 0x0000b400f66b7a23 */ /* 0x104fe40000010866 */
[--C-:B---3--:R-:W-:Y:S02]  /*d560*/  FFMA.FTZ R2, R111, c[0x0][0x2d0], -R102.reuse ;  /* 0x0000b4006f027a23 */ /* 0x108fe40000010866 */
[----:B------:R-:W-:Y:S05]  /*d570*/  FFMA.FTZ R111, R122, c[0x0][0x2d0], -R75 ;  /* 0x0000b4007a6f7a23 */ /* 0x000fea000001084b */
[----:B------:R2:W-:Y:S01]  /*d580*/  MUFU.EX2 R194, R2 ;  /* 0x0000000200c27308 */ /* 0x0005e20000000800 */
[----:B------:R-:W-:Y:S02]  /*d590*/  FFMA.FTZ R122, R200, c[0x0][0x2d0], -R101 ;  /* 0x0000b400c87a7a23 */ /* 0x000fe40000010865 */
[----:B------:R-:W-:Y:S02]  /*d5a0*/  IMAD.MOV.U32 R200, RZ, RZ, R125 ;  /* 0x000000ffffc87224 */ /* 0x000fe400078e007d */
[--C-:B--2---:R-:W-:Y:S05]  /*d5b0*/  FFMA.FTZ R2, R191, c[0x0][0x2d0], -R101.reuse ;  /* 0x0000b400bf027a23 */ /* 0x104fea0000010865 */
[----:B------:R2:W-:Y:S02]  /*d5c0*/  MUFU.EX2 R192, R2 ;  /* 0x0000000200c07308 */ /* 0x0005e40000000800 */
[----:B--2---:R-:W-:Y:S08]  /*d5d0*/  FFMA.FTZ R2, R190, c[0x0][0x2d0], -R101 ;  /* 0x0000b400be027a23 */ /* 0x004ff00000010865 */
[----:B------:R2:W-:Y:S02]  /*d5e0*/  MUFU.EX2 R193, R2 ;  /* 0x0000000200c17308 */ /* 0x0005e40000000800 */
[----:B--2---:R-:W-:Y:S02]  /*d5f0*/  FFMA.FTZ R2, R114, c[0x0][0x2d0], -R102 ;  /* 0x0000b40072027a23 */ /* 0x004fe40000010866 */
[----:B------:R-:W-:Y:S06]  /*d600*/  FFMA.FTZ R114, R121, c[0x0][0x2d0], -R75 ;  /* 0x0000b40079727a23 */ /* 0x000fec000001084b */
[----:B------:R2:W-:Y:S01]  /*d610*/  MUFU.EX2 R171, R2 ;  /* 0x0000000200ab7308 */ /* 0x0005e20000000800 */
[----:B------:R-:W-:Y:S02]  /*d620*/  FFMA.FTZ R121, R201, c[0x0][0x2d0], -R101 ;  /* 0x0000b400c9797a23 */ /* 0x000fe40000010865 */
[----:B------:R-:W-:Y:S07]  /*d630*/  IMAD.MOV.U32 R201, RZ, RZ, R124 ;  /* 0x000000ffffc97224 */ /* 0x000fee00078e007c */
[----:B------:R-:W-:Y:S01]  /*d640*/  MUFU.EX2 R103, R121 ;  /* 0x0000007900677308 */ /* 0x000fe20000000800 */
[----:B--2---:R-:W-:Y:S09]  /*d650*/  FFMA.FTZ R2, R113, c[0x0][0x2d0], -R102 ;  /* 0x0000b40071027a23 */ /* 0x004ff20000010866 */
[----:B------:R2:W-:Y:S02]  /*d660*/  MUFU.EX2 R170, R2 ;  /* 0x0000000200aa7308 */ /* 0x0005e40000000800 */
[--C-:B--2---:R-:W-:Y:S08]  /*d670*/  FFMA.FTZ R2, R135, c[0x0][0x2d0], -R75.reuse ;  /* 0x0000b40087027a23 */ /* 0x104ff0000001084b */
[----:B------:R2:W-:Y:S02]  /*d680*/  MUFU.EX2 R169, R2 ;  /* 0x0000000200a97308 */ /* 0x0005e40000000800 */
[--C-:B--2---:R-:W-:Y:S02]  /*d690*/  FFMA.FTZ R2, R134, c[0x0][0x2d0], -R75.reuse ;  /* 0x0000b40086027a23 */ /* 0x104fe4000001084b */
[----:B------:R-:W-:Y:S06]  /*d6a0*/  FFMA.FTZ R75, R120, c[0x0][0x2d0], -R75 ;  /* 0x0000b400784b7a23 */ /* 0x000fec000001084b */
[----:B------:R2:W-:Y:S01]  /*d6b0*/  MUFU.EX2 R191, R2 ;  /* 0x0000000200bf7308 */ /* 0x0005e20000000800 */
[--C-:B------:R-:W-:Y:S02]  /*d6c0*/  FFMA.FTZ R120, R220, c[0x0][0x2d0], -R100.reuse ;  /* 0x0000b400dc787a23 */ /* 0x100fe40000010864 */
[----:B------:R-:W-:Y:S07]  /*d6d0*/  IMAD.MOV.U32 R220, RZ, RZ, R165 ;  /* 0x000000ffffdc7224 */ /* 0x000fee00078e00a5 */
[----:B------:R-:W-:Y:S10]  /*d6e0*/  MUFU.EX2 R108, R75 ;  /* 0x0000004b006c7308 */ /* 0x000ff40000000800 */
[----:B------:R-:W-:Y:S01]  /*d6f0*/  MUFU.EX2 R106, R120 ;  /* 0x00000078006a7308 */ /* 0x000fe20000000800 */
[--C-:B--2---:R-:W-:Y:S02]  /*d700*/  FFMA.FTZ R2, R214, c[0x0][0x2d0], -R100.reuse ;  /* 0x0000b400d6027a23 */ /* 0x104fe40000010864 */
[----:B------:R-:W-:Y:S02]  /*d710*/  IMAD.MOV.U32 R214, RZ, RZ, R133 ;  /* 0x000000ffffd67224 */ /* 0x000fe400078e0085 */
[----:B------:R-:W-:Y:S05]  /*d720*/  LDSM.16.MT88.4 R132, [R224+0x3100] ;  /* 0x00310000e084783b */ /* 0x000fea0000004200 */
[----:B------:R2:W-:Y:S01]  /*d730*/  MUFU.EX2 R168, R2 ;  /* 0x0000000200a87308 */ /* 0x0005e20000000800 */
[----:B------:R-:W-:Y:S01]  /*d740*/  F2FP.PACK_AB R79, R214, R249 ;  /* 0x000000f9d64f723e */ /* 0x000fe200000000ff */
[----:B--2---:R-:W-:Y:S02]  /*d750*/  FFMA.FTZ R2, R223, c[0x0][0x2d0], -R100 ;  /* 0x0000b400df027a23 */ /* 0x004fe40000010864 */
[----:B------:R-:W-:Y:S02]  /*d760*/  IMAD.MOV.U32 R223, RZ, RZ, R118 ;  /* 0x000000ffffdf7224 */ /* 0x000fe400078e0076 */
[----:B------:R-:W2:Y:S01]  /*d770*/  LDL.LU R118, [R1+0x28] ;  /* 0x0000280001767983 */ /* 0x000ea20000300800 */
[----:B------:R-:W-:Y:S03]  /*d780*/  FFMA.FTZ R100, R219, c[0x0][0x2d0], -R100 ;  /* 0x0000b400db647a23 */ /* 0x000fe60000010864 */
[----:B------:R3:W-:Y:S01]  /*d790*/  MUFU.EX2 R190, R2 ;  /* 0x0000000200be7308 */ /* 0x0007e20000000800 */
[----:B------:R-:W-:Y:S01]  /*d7a0*/  F2FP.PACK_AB R78, R223, R248 ;  /* 0x000000f8df4e723e */ /* 0x000fe200000000ff */
[----:B------:R-:W4:Y:S01]  /*d7b0*/  LDL.LU R116, [R1+0x2c] ;  /* 0x00002c0001747983 */ /* 0x000f220000300800 */
[----:B------:R-:W-:Y:S03]  /*d7c0*/  IMAD.MOV.U32 R219, RZ, RZ, R130 ;  /* 0x000000ffffdb7224 */ /* 0x000fe600078e0082 */
[----:B------:R-:W4:Y:S02]  /*d7d0*/  LDL.LU R115, [R1+0x34] ;  /* 0x0000340001737983 */ /* 0x000f240000300800 */
[-C--:B------:R-:W-:Y:S02]  /*d7e0*/  HMMA.16816.F32 R4, R76, R84.reuse, R4 ;  /* 0x000000544c04723c */ /* 0x080fe40000001804 */
[----:B------:R-:W4:Y:S01]  /*d7f0*/  LDL.LU R113, [R1+0x30] ;  /* 0x0000300001717983 */ /* 0x000f220000300800 */
[----:B------:R-:W1:Y:S05]  /*d800*/  MUFU.EX2 R105, R100 ;  /* 0x0000006400697308 */ /* 0x000e6a0000000800 */
[C---:B------:R-:W-:Y:S05]  /*d810*/  HMMA.16816.F32 R8, R80.reuse, R84, R8 ;  /* 0x000000545008723c */ /* 0x040fea0000001808 */
[----:B------:R-:W1:Y:S03]  /*d820*/  MUFU.EX2 R100, R122 ;  /* 0x0000007a00647308 */ /* 0x000e660000000800 */
[-C--:B------:R-:W-:Y:S01]  /*d830*/  HMMA.16816.F32 R12, R80, R86.reuse, R12 ;  /* 0x00000056500c723c */ /* 0x080fe2000000180c */
[--C-:B---3--:R-:W-:Y:S03]  /*d840*/  FFMA.FTZ R2, R209, c[0x0][0x2d0], -R101.reuse ;  /* 0x0000b400d1027a23 */ /* 0x108fe60000010865 */
[----:B------:R-:W-:Y:S02]  /*d850*/  FFMA.FTZ R101, R199, c[0x0][0x2d0], -R101 ;  /* 0x0000b400c7657a23 */ /* 0x000fe40000010865 */
[----:B------:R-:W-:Y:S01]  /*d860*/  IMAD.MOV.U32 R199, RZ, RZ, R139 ;  /* 0x000000ffffc77224 */ /* 0x000fe200078e008b */
[----:B------:R3:W-:Y:S01]  /*d870*/  MUFU.EX2 R175, R2 ;  /* 0x0000000200af7308 */ /* 0x0007e20000000800 */
[C---:B------:R-:W-:Y:S01]  /*d880*/  HMMA.16816.F32 R16, R76.reuse, R86, R16 ;  /* 0x000000564c10723c */ /* 0x040fe20000001810 */
[----:B------:R-:W3:Y:S03]  /*d890*/  LDSM.16.MT88.4 R84, [R224+0x2100] ;  /* 0x00210000e054783b */ /* 0x000ee60000004200 */
[----:B-1----:R-:W-:Y:S01]  /*d8a0*/  F2FP.PACK_AB R183, R105, R106 ;  /* 0x0000006a69b7723e */ /* 0x002fe200000000ff */
[----:B------:R-:W-:Y:S03]  /*d8b0*/  IMAD.MOV.U32 R209, RZ, RZ, R129 ;  /* 0x000000ffffd17224 */ /* 0x000fe600078e0081 */
[-C--:B------:R-:W-:Y:S01]  /*d8c0*/  HMMA.16816.F32 R20, R76, R92.reuse, R20 ;  /* 0x0000005c4c14723c */ /* 0x080fe20000001814 */
[----:B------:R-:W-:Y:S07]  /*d8d0*/  MUFU.EX2 R101, R101 ;  /* 0x0000006500657308 */ /* 0x000fee0000000800 */
[C---:B------:R-:W-:Y:S01]  /*d8e0*/  HMMA.16816.F32 R24, R80.reuse, R92, R24 ;  /* 0x0000005c5018723c */ /* 0x040fe20000001818 */
[----:B---3--:R-:W-:Y:S07]  /*d8f0*/  FFMA.FTZ R2, R215, c[0x0][0x2d0], -R102 ;  /* 0x0000b400d7027a23 */ /* 0x008fee0000010866 */
[-C--:B------:R-:W-:Y:S01]  /*d900*/  HMMA.16816.F32 R28, R80, R94.reuse, R28 ;  /* 0x0000005e501c723c */ /* 0x080fe2000000181c */
[----:B------:R-:W-:Y:S01]  /*d910*/  IMAD.MOV.U32 R215, RZ, RZ, R164 ;  /* 0x000000ffffd77224 */ /* 0x000fe200078e00a4 */
[----:B------:R1:W-:Y:S06]  /*d920*/  MUFU.EX2 R173, R2 ;  /* 0x0000000200ad7308 */ /* 0x0003ec0000000800 */
[C---:B------:R-:W-:Y:S01]  /*d930*/  HMMA.16816.F32 R32, R76.reuse, R94, R32 ;  /* 0x0000005e4c20723c */ /* 0x040fe20000001820 */
[----:B------:R-:W3:Y:S07]  /*d940*/  LDSM.16.MT88.4 R92, [R227+0x2100] ;  /* 0x00210000e35c783b */ /* 0x000eee0000004200 */
[-C--:B------:R-:W-:Y:S08]  /*d950*/  HMMA.16816.F32 R36, R76, R96.reuse, R36 ;  /* 0x000000604c24723c */ /* 0x080ff00000001824 */
[C---:B------:R-:W-:Y:S01]  /*d960*/  HMMA.16816.F32 R40, R80.reuse, R96, R40 ;  /* 0x000000605028723c */ /* 0x040fe20000001828 */
[----:B-1----:R-:W-:Y:S03]  /*d970*/  FFMA.FTZ R2, R218, c[0x0][0x2d0], -R102 ;  /* 0x0000b400da027a23 */ /* 0x002fe60000010866 */
[----:B------:R-:W-:Y:S01]  /*d980*/  IMAD.MOV.U32 R218, RZ, RZ, R176 ;  /* 0x000000ffffda7224 */ /* 0x000fe200078e00b0 */
[----:B------:R-:W-:Y:S03]  /*d990*/  F2FP.PACK_AB R176, R100, R103 ;  /* 0x0000006764b0723e */ /* 0x000fe600000000ff */
[-C--:B------:R-:W-:Y:S01]  /*d9a0*/  HMMA.16816.F32 R44, R80, R98.reuse, R44 ;  /* 0x00000062502c723c */ /* 0x080fe2000000182c */
[----:B------:R1:W-:Y:S07]  /*d9b0*/  MUFU.EX2 R172, R2 ;  /* 0x0000000200ac7308 */ /* 0x0003ee0000000800 */
[C---:B------:R-:W-:Y:S01]  /*d9c0*/  HMMA.16816.F32 R48, R76.reuse, R98, R48 ;  /* 0x000000624c30723c */ /* 0x040fe20000001830 */
[----:B------:R-:W2:Y:S07]  /*d9d0*/  LDSM.16.MT88.4 R96, [R225+0x2100] ;  /* 0x00210000e160783b */ /* 0x000eae0000004200 */
[-C--:B------:R-:W-:Y:S08]  /*d9e0*/  HMMA.16816.F32 R52, R76, R88.reuse, R52 ;  /* 0x000000584c34723c */ /* 0x080ff00000001834 */
[C---:B------:R-:W-:Y:S01]  /*d9f0*/  HMMA.16816.F32 R56, R80.reuse, R88, R56 ;  /* 0x000000585038723c */ /* 0x040fe20000001838 */
[--C-:B-1----:R-:W-:Y:S03]  /*da00*/  FFMA.FTZ R2, R117, c[0x0][0x2d0], -R102.reuse ;  /* 0x0000b40075027a23 */ /* 0x102fe60000010866 */
[--C-:B------:R-:W-:Y:S04]  /*da10*/  FFMA.FTZ R117, R243, c[0x0][0x2d0], -R102.reuse ;  /* 0x0000b400f3757a23 */ /* 0x100fe80000010866 */
[-C--:B------:R-:W-:Y:S07]  /*da20*/  HMMA.16816.F32 R60, R80, R90.reuse, R60 ;  /* 0x0000005a503c723c */ /* 0x080fee000000183c */
[--C-:B------:R-:W-:Y:S01]  /*da30*/  FFMA.FTZ R80, R252, c[0x0][0x2d0], -R102.reuse ;  /* 0x0000b400fc507a23 */ /* 0x100fe20000010866 */
[----:B------:R-:W-:Y:S01]  /*da40*/  HMMA.16816.F32 R64, R76, R90, R64 ;  /* 0x0000005a4c40723c */ /* 0x000fe20000001840 */
[----:B------:R-:W-:Y:S01]  /*da50*/  F2FP.PACK_AB R81, R194, R160 ;  /* 0x000000a0c251723e */ /* 0x000fe200000000ff */
[----:B------:R-:W1:Y:S02]  /*da60*/  LDSM.16.MT88.4 R88, [R226+0x2100] ;  /* 0x00210000e258783b */ /* 0x000e640000004200 */
[----:B------:R-:W-:Y:S01]  /*da70*/  F2FP.PACK_AB R82, R193, R192 ;  /* 0x000000c0c152723e */ /* 0x000fe200000000ff */
[----:B------:R-:W-:Y:S01]  /*da80*/  IMAD.MOV.U32 R252, RZ, RZ, R167 ;  /* 0x000000fffffc7224 */ /* 0x000fe200078e00a7 */
[----:B------:R-:W-:Y:S01]  /*da90*/  F2FP.PACK_AB R83, R170, R171 ;  /* 0x000000abaa53723e */ /* 0x000fe200000000ff */
[----:B------:R-:W-:Y:S01]  /*daa0*/  FFMA.FTZ R102, R74, c[0x0][0x2d0], -R102 ;  /* 0x0000b4004a667a23 */ /* 0x000fe20000010866 */
[----:B------:R-:W-:Y:S02]  /*dab0*/  F2FP.PACK_AB R76, R208, R163 ;  /* 0x000000a3d04c723e */ /* 0x000fe400000000ff */
[----:B------:R-:W-:Y:S02]  /*dac0*/  LDSM.16.MT88.4 R164, [R225+0x3100] ;  /* 0x00310000e1a4783b */ /* 0x000fe40000004200 */
[----:B------:R-:W-:Y:S01]  /*dad0*/  F2FP.PACK_AB R77, R205, R162 ;  /* 0x000000a2cd4d723e */ /* 0x000fe200000000ff */
[----:B------:R-:W-:Y:S01]  /*dae0*/  MUFU.EX2 R102, R102 ;  /* 0x0000006600667308 */ /* 0x000fe20000000800 */
[----:B------:R-:W-:Y:S02]  /*daf0*/  F2FP.PACK_AB R78, R202, R203 ;  /* 0x000000cbca4e723e */ /* 0x000fe400000000ff */
[----:B------:R-:W-:Y:S07]  /*db00*/  F2FP.PACK_AB R79, R196, R197 ;  /* 0x000000c5c44f723e */ /* 0x000fee00000000ff */
[-C--:B------:R-:W-:Y:S01]  /*db10*/  HMMA.16816.F32 R4, R76, R84.reuse, R4 ;  /* 0x000000544c04723c */ /* 0x080fe20000001804 */
[----:B--2---:R-:W-:Y:S02]  /*db20*/  FFMA.FTZ R69, R69, R118, R251 ;  /* 0x0000007645457223 */ /* 0x004fe400000100fb */
[----:B------:R2:W-:Y:S01]  /*db30*/  MUFU.EX2 R118, R2 ;  /* 0x0000000200767308 */ /* 0x0005e20000000800 */
[----:B----4-:R-:W-:Y:S02]  /*db40*/  FFMA.FTZ R68, R68, R116, R216 ;  /* 0x0000007444447223 */ /* 0x010fe400000100d8 */
[----:B------:R-:W-:Y:S02]  /*db50*/  FADD.FTZ R69, R247, R69 ;  /* 0x00000045f7457221 */ /* 0x000fe40000010000 */
[----:B------:R-:W-:Y:S04]  /*db60*/  FADD.FTZ R68, R244, R68 ;  /* 0x00000044f4447221 */ /* 0x000fe80000010000 */
[----:B------:R-:W-:Y:S01]  /*db70*/  FFMA.FTZ R3, R3, R115, R213 ;  /* 0x0000007303037223 */ /* 0x000fe200000100d5 */
[----:B------:R4:W-:Y:S01]  /*db80*/  MUFU.EX2 R116, R80 ;  /* 0x0000005000747308 */ /* 0x0009e20000000800 */
[----:B------:R-:W-:Y:S02]  /*db90*/  FADD.FTZ R68, R240, R68 ;  /* 0x00000044f0447221 */ /* 0x000fe40000010000 */
[----:B------:R-:W-:Y:S02]  /*dba0*/  FFMA.FTZ R0, R0, R113, R211 ;  /* 0x0000007100007223 */ /* 0x000fe400000100d3 */
[----:B------:R-:W-:Y:S04]  /*dbb0*/  FADD.FTZ R3, R217, R3 ;  /* 0x00000003d9037221 */ /* 0x000fe80000010000 */
[----:B------:R-:W-:Y:S01]  /*dbc0*/  FADD.FTZ R3, R239, R3 ;  /* 0x00000003ef037221 */ /* 0x000fe20000010000 */
[----:B------:R-:W-:Y:S01]  /*dbd0*/  MUFU.EX2 R113, R111 ;  /* 0x0000006f00717308 */ /* 0x000fe20000000800 */
[----:B--2---:R-:W-:Y:S02]  /*dbe0*/  FADD.FTZ R2, R242, R0 ;  /* 0x00000000f2027221 */ /* 0x004fe40000010000 */
[----:B------:R2:W5:Y:S01]  /*dbf0*/  LDL.LU R242, [R1+0x74] ;  /* 0x0000740001f27983 */ /* 0x0005620000300800 */
[----:B------:R-:W-:Y:S02]  /*dc00*/  FADD.FTZ R0, R241, R69 ;  /* 0x00000045f1007221 */ /* 0x000fe40000010000 */
[----:B------:R-:W-:Y:S01]  /*dc10*/  FADD.FTZ R75, R238, R2 ;  /* 0x00000002ee4b7221 */ /* 0x000fe20000010000 */
[----:B------:R2:W5:Y:S01]  /*dc20*/  LDL.LU R241, [R1+0x70] ;  /* 0x0000700001f17983 */ /* 0x0005620000300800 */
[----:B------:R-:W-:Y:S02]  /*dc30*/  FADD.FTZ R74, R237, R0 ;  /* 0x00000000ed4a7221 */ /* 0x000fe40000010000 */
[----:B------:R-:W-:Y:S01]  /*dc40*/  MUFU.EX2 R111, R110 ;  /* 0x0000006e006f7308 */ /* 0x000fe20000000800 */
[----:B------:R-:W-:Y:S01]  /*dc50*/  FADD.FTZ R69, R236, R68 ;  /* 0x00000044ec457221 */ /* 0x000fe20000010000 */
[----:B----4-:R-:W-:Y:S01]  /*dc60*/  F2FP.PACK_AB R80, R195, R161 ;  /* 0x000000a1c350723e */ /* 0x010fe200000000ff */
[----:B------:R2:W5:Y:S01]  /*dc70*/  LDL.LU R240, [R1+0x6c] ;  /* 0x00006c0001f07983 */ /* 0x0005620000300800 */
[----:B------:R-:W-:Y:S02]  /*dc80*/  FADD.FTZ R2, R235, R3 ;  /* 0x00000003eb027221 */ /* 0x000fe40000010000 */
[----:B------:R-:W-:Y:S01]  /*dc90*/  FADD.FTZ R0, R234, R75 ;  /* 0x0000004bea007221 */ /* 0x000fe20000010000 */
[----:B------:R2:W5:Y:S01]  /*dca0*/  LDL.LU R239, [R1+0x68] ;  /* 0x0000680001ef7983 */ /* 0x0005620000300800 */
[----:B------:R-:W-:Y:S01]  /*dcb0*/  FADD.FTZ R68, R233, R74 ;  /* 0x0000004ae9447221 */ /* 0x000fe20000010000 */
[C---:B------:R-:W-:Y:S01]  /*dcc0*/  HMMA.16816.F32 R8, R80.reuse, R84, R8 ;  /* 0x000000545008723c */ /* 0x040fe20000001808 */
[----:B------:R-:W-:Y:S01]  /*dcd0*/  FADD.FTZ R3, R232, R69 ;  /* 0x00000045e8037221 */ /* 0x000fe20000010000 */
[----:B------:R2:W5:Y:S01]  /*dce0*/  LDL.LU R238, [R1+0x64] ;  /* 0x0000640001ee7983 */ /* 0x0005620000300800 */
[----:B------:R-:W-:Y:S01]  /*dcf0*/  FADD.FTZ R2, R231, R2 ;  /* 0x00000002e7027221 */ /* 0x000fe20000010000 */
[----:B------:R-:W4:Y:S01]  /*dd00*/  MUFU.EX2 R110, R114 ;  /* 0x00000072006e7308 */ /* 0x000f220000000800 */
[----:B------:R-:W-:Y:S01]  /*dd10*/  FADD.FTZ R69, R230, R0 ;  /* 0x00000000e6457221 */ /* 0x000fe20000010000 */
[----:B------:R2:W5:Y:S01]  /*dd20*/  LDL.LU R237, [R1+0x60] ;  /* 0x0000600001ed7983 */ /* 0x0005620000300800 */
[----:B------:R-:W-:Y:S01]  /*dd30*/  FADD.FTZ R0, R229, R68 ;  /* 0x00000044e5007221 */ /* 0x000fe20000010000 */
[-C--:B------:R-:W-:Y:S01]  /*dd40*/  HMMA.16816.F32 R12, R80, R86.reuse, R12 ;  /* 0x00000056500c723c */ /* 0x080fe2000000180c */
[----:B------:R-:W-:Y:S01]  /*dd50*/  FADD.FTZ R3, R228, R3 ;  /* 0x00000003e4037221 */ /* 0x000fe20000010000 */
[----:B------:R2:W5:Y:S02]  /*dd60*/  LDL.LU R236, [R1+0x5c] ;  /* 0x00005c0001ec7983 */ /* 0x0005640000300800 */
[----:B------:R-:W-:Y:S02]  /*dd70*/  FADD.FTZ R68, R119, R2 ;  /* 0x0000000277447221 */ /* 0x000fe40000010000 */
[----:B------:R2:W5:Y:S01]  /*dd80*/  LDL.LU R235, [R1+0x58] ;  /* 0x0000580001eb7983 */ /* 0x0005620000300800 */
[----:B------:R-:W-:Y:S01]  /*dd90*/  FADD.FTZ R2, R138, R69 ;  /* 0x000000458a027221 */ /* 0x000fe20000010000 */
[C---:B------:R-:W-:Y:S01]  /*dda0*/  HMMA.16816.F32 R16, R76.reuse, R86, R16 ;  /* 0x000000564c10723c */ /* 0x040fe20000001810 */
[----:B------:R-:W-:Y:S01]  /*ddb0*/  FADD.FTZ R0, R137, R0 ;  /* 0x0000000089007221 */ /* 0x000fe20000010000 */
[----:B------:R-:W1:Y:S01]  /*ddc0*/  LDSM.16.MT88.4 R84, [R224+0x2900] ;  /* 0x00290000e054783b */ /* 0x000e620000004200 */
[----:B------:R-:W2:Y:S01]  /*ddd0*/  MUFU.EX2 R115, R109 ;  /* 0x0000006d00737308 */ /* 0x000ea20000000800 */
[----:B------:R-:W-:Y:S02]  /*dde0*/  FADD.FTZ R2, R252, R2 ;  /* 0x00000002fc027221 */ /* 0x000fe40000010000 */
[----:B------:R-:W-:Y:S02]  /*ddf0*/  FADD.FTZ R0, R218, R0 ;  /* 0x00000000da007221 */ /* 0x000fe40000010000 */
[-C--:B---3--:R-:W-:Y:S02]  /*de00*/  HMMA.16816.F32 R20, R76, R92.reuse, R20 ;  /* 0x0000005c4c14723c */ /* 0x088fe40000001814 */
[----:B------:R3:W5:Y:S02]  /*de10*/  LDL.LU R234, [R1+0x54] ;  /* 0x0000540001ea7983 */ /* 0x0007640000300800 */
[----:B----4-:R-:W-:Y:S01]  /*de20*/  F2FP.PACK_AB R182, R108, R110 ;  /* 0x0000006e6cb6723e */ /* 0x010fe200000000ff */
[----:B------:R-:W4:Y:S01]  /*de30*/  MUFU.EX2 R109, R112 ;  /* 0x00000070006d7308 */ /* 0x000f220000000800 */
[----:B------:R3:W5:Y:S02]  /*de40*/  LDL.LU R233, [R1+0x50] ;  /* 0x0000500001e97983 */ /* 0x0007640000300800 */
[C---:B------:R-:W-:Y:S02]  /*de50*/  HMMA.16816.F32 R24, R80.reuse, R92, R24 ;  /* 0x0000005c5018723c */ /* 0x040fe40000001818 */
[----:B------:R3:W5:Y:S04]  /*de60*/  LDL.LU R232, [R1+0x4c] ;  /* 0x00004c0001e87983 */ /* 0x0007680000300800 */
[----:B------:R3:W5:Y:S02]  /*de70*/  LDL.LU R231, [R1+0x48] ;  /* 0x0000480001e77983 */ /* 0x0007640000300800 */
[-C--:B------:R-:W-:Y:S02]  /*de80*/  HMMA.16816.F32 R28, R80, R94.reuse, R28 ;  /* 0x0000005e501c723c */ /* 0x080fe4000000181c */
[----:B------:R3:W5:Y:S02]  /*de90*/  LDL.LU R230, [R1+0x44] ;  /* 0x0000440001e67983 */ /* 0x0007640000300800 */
[----:B--2---:R-:W-:Y:S02]  /*dea0*/  F2FP.PACK_AB R180, R113, R115 ;  /* 0x0000007371b4723e */ /* 0x004fe400000000ff */
[----:B------:R3:W5:Y:S02]  /*deb0*/  LDL.LU R229, [R1+0x40] ;  /* 0x0000400001e57983 */ /* 0x0007640000300800 */
[C---:B------:R-:W-:Y:S02]  /*dec0*/  HMMA.16816.F32 R32, R76.reuse, R94, R32 ;  /* 0x0000005e4c20723c */ /* 0x040fe40000001820 */
[----:B------:R-:W2:Y:S02]  /*ded0*/  LDSM.16.MT88.4 R92, [R227+0x2900] ;  /* 0x00290000e35c783b */ /* 0x000ea40000004200 */
[----:B----4-:R-:W-:Y:S04]  /*dee0*/  F2FP.PACK_AB R181, R109, R111 ;  /* 0x0000006f6db5723e */ /* 0x010fe800000000ff */
[-C--:B------:R-:W-:Y:S02]  /*def0*/  HMMA.16816.F32 R36, R76, R96.reuse, R36 ;  /* 0x000000604c24723c */ /* 0x080fe40000001824 */
[----:B------:R3:W5:Y:S04]  /*df00*/  LDL.LU R228, [R1+0x3c] ;  /* 0x00003c0001e47983 */ /* 0x0007680000300800 */
[----:B------:R3:W5:Y:S02]  /*df10*/  LDL.LU R119, [R1+0x38] ;  /* 0x0000380001777983 */ /* 0x0007640000300800 */
[C---:B------:R-:W-:Y:S08]  /*df20*/  HMMA.16816.F32 R40, R80.reuse, R96, R40 ;  /* 0x000000605028723c */ /* 0x040ff00000001828 */
[-C--:B------:R-:W-:Y:S08]  /*df30*/  HMMA.16816.F32 R44, R80, R98.reuse, R44 ;  /* 0x00000062502c723c */ /* 0x080ff0000000182c */
[C---:B------:R-:W-:Y:S01]  /*df40*/  HMMA.16816.F32 R48, R76.reuse, R98, R48 ;  /* 0x000000624c30723c */ /* 0x040fe20000001830 */
[----:B------:R-:W4:Y:S07]  /*df50*/  LDSM.16.MT88.4 R96, [R225+0x2900] ;  /* 0x00290000e160783b */ /* 0x000f2e0000004200 */
[-C--:B-1----:R-:W-:Y:S08]  /*df60*/  HMMA.16816.F32 R52, R76, R88.reuse, R52 ;  /* 0x000000584c34723c */ /* 0x082ff00000001834 */
[C---:B------:R-:W-:Y:S08]  /*df70*/  HMMA.16816.F32 R56, R80.reuse, R88, R56 ;  /* 0x000000585038723c */ /* 0x040ff00000001838 */
[-C--:B------:R-:W-:Y:S07]  /*df80*/  HMMA.16816.F32 R60, R80, R90.reuse, R60 ;  /* 0x0000005a503c723c */ /* 0x080fee000000183c */
[----:B------:R-:W-:Y:S01]  /*df90*/  F2FP.PACK_AB R80, R174, R175 ;  /* 0x000000afae50723e */ /* 0x000fe200000000ff */
[----:B------:R-:W-:Y:S01]  /*dfa0*/  HMMA.16816.F32 R64, R76, R90, R64 ;  /* 0x0000005a4c40723c */ /* 0x000fe20000001840 */
[----:B------:R-:W-:Y:S01]  /*dfb0*/  F2FP.PACK_AB R81, R172, R173 ;  /* 0x000000adac51723e */ /* 0x000fe200000000ff */
[----:B------:R-:W1:Y:S02]  /*dfc0*/  LDSM.16.MT88.4 R88, [R226+0x2900] ;  /* 0x00290000e258783b */ /* 0x000e640000004200 */
[----:B------:R-:W-:Y:S02]  /*dfd0*/  F2FP.PACK_AB R82, R184, R185 ;  /* 0x000000b9b852723e */ /* 0x000fe400000000ff */
[----:B------:R-:W-:Y:S02]  /*dfe0*/  F2FP.PACK_AB R83, R116, R118 ;  /* 0x000000767453723e */ /* 0x000fe400000000ff */
[----:B------:R-:W-:Y:S04]  /*dff0*/  F2FP.PACK_AB R76, R191, R169 ;  /* 0x000000a9bf4c723e */ /* 0x000fe800000000ff */
[----:B------:R-:W-:Y:S02]  /*e000*/  F2FP.PACK_AB R77, R190, R168 ;  /* 0x000000a8be4d723e */ /* 0x000fe400000000ff */
[----:B------:R-:W-:Y:S02]  /*e010*/  F2FP.PACK_AB R78, R189, R188 ;  /* 0x000000bcbd4e723e */ /* 0x000fe400000000ff */
[----:B------:R-:W-:Y:S07]  /*e020*/  F2FP.PACK_AB R79, R186, R187 ;  /* 0x000000bbba4f723e */ /* 0x000fee00000000ff */
[-C--:B------:R-:W-:Y:S08]  /*e030*/  HMMA.16816.F32 R4, R76, R84.reuse, R4 ;  /* 0x000000544c04723c */ /* 0x080ff00000001804 */
[C---:B------:R-:W-:Y:S01]  /*e040*/  HMMA.16816.F32 R8, R80.reuse, R84, R8 ;  /* 0x000000545008723c */ /* 0x040fe20000001808 */
[----:B------:R-:W1:Y:S07]  /*e050*/  MUFU.EX2 R85, R123 ;  /* 0x0000007b00557308 */ /* 0x000e6e0000000800 */
[-C--:B------:R-:W-:Y:S03]  /*e060*/  HMMA.16816.F32 R12, R80, R86.reuse, R12 ;  /* 0x00000056500c723c */ /* 0x080fe6000000180c */
[----:B------:R-:W3:Y:S05]  /*e070*/  MUFU.EX2 R84, R117 ;  /* 0x0000007500547308 */ /* 0x000eea0000000800 */
[C---:B------:R-:W-:Y:S05]  /*e080*/  HMMA.16816.F32 R16, R76.reuse, R86, R16 ;  /* 0x000000564c10723c */ /* 0x040fea0000001810 */
[----:B------:R-:W-:Y:S03]  /*e090*/  MUFU.EX2 R87, R104 ;  /* 0x0000006800577308 */ /* 0x000fe60000000800 */
[-C--:B--2---:R-:W-:Y:S01]  /*e0a0*/  HMMA.16816.F32 R20, R76, R92.reuse, R20 ;  /* 0x0000005c4c14723c */ /* 0x084fe20000001814 */
[----:B-1----:R-:W-:Y:S06]  /*e0b0*/  F2FP.PACK_AB R178, R101, R85 ;  /* 0x0000005565b2723e */ /* 0x002fec00000000ff */
[----:B------:R-:W1:Y:S01]  /*e0c0*/  MUFU.EX2 R86, R107 ;  /* 0x0000006b00567308 */ /* 0x000e620000000800 */
[C---:B------:R-:W-:Y:S01]  /*e0d0*/  HMMA.16816.F32 R24, R80.reuse, R92, R24 ;  /* 0x0000005c5018723c */ /* 0x040fe20000001818 */
[----:B---3--:R-:W-:Y:S03]  /*e0e0*/  F2FP.PACK_AB R179, R102, R84 ;  /* 0x0000005466b3723e */ /* 0x008fe600000000ff */
[----:B------:R-:W-:Y:S04]  /*e0f0*/  IMAD.MOV.U32 R117, RZ, RZ, R71 ;  /* 0x000000ffff757224 */ /* 0x000fe800078e0047 */
[-C--:B------:R-:W-:Y:S08]  /*e100*/  HMMA.16816.F32 R28, R80, R94.reuse, R28 ;  /* 0x0000005e501c723c */ /* 0x080ff0000000181c */
[C---:B------:R-:W-:Y:S01]  /*e110*/  HMMA.16816.F32 R32, R76.reuse, R94, R32 ;  /* 0x0000005e4c20723c */ /* 0x040fe20000001820 */
[----:B-1----:R-:W-:Y:S07]  /*e120*/  F2FP.PACK_AB R177, R86, R87 ;  /* 0x0000005756b1723e */ /* 0x002fee00000000ff */
[-C--:B----4-:R-:W-:Y:S08]  /*e130*/  HMMA.16816.F32 R36, R76, R96.reuse, R36 ;  /* 0x000000604c24723c */ /* 0x090ff00000001824 */
[C---:B------:R-:W-:Y:S08]  /*e140*/  HMMA.16816.F32 R40, R80.reuse, R96, R40 ;  /* 0x000000605028723c */ /* 0x040ff00000001828 */
[-C--:B------:R-:W-:Y:S08]  /*e150*/  HMMA.16816.F32 R44, R80, R98.reuse, R44 ;  /* 0x00000062502c723c */ /* 0x080ff0000000182c */
[C---:B------:R-:W-:Y:S08]  /*e160*/  HMMA.16816.F32 R48, R76.reuse, R98, R48 ;  /* 0x000000624c30723c */ /* 0x040ff00000001830 */
[-C--:B------:R-:W-:Y:S08]  /*e170*/  HMMA.16816.F32 R52, R76, R88.reuse, R52 ;  /* 0x000000584c34723c */ /* 0x080ff00000001834 */
[C---:B------:R-:W-:Y:S08]  /*e180*/  HMMA.16816.F32 R56, R80.reuse, R88, R56 ;  /* 0x000000585038723c */ /* 0x040ff00000001838 */
[-C--:B------:R-:W-:Y:S08]  /*e190*/  HMMA.16816.F32 R60, R80, R90.reuse, R60 ;  /* 0x0000005a503c723c */ /* 0x080ff0000000183c */
[----:B------:R-:W-:Y:S08]  /*e1a0*/  HMMA.16816.F32 R64, R76, R90, R64 ;  /* 0x0000005a4c40723c */ /* 0x000ff00000001840 */
[-C--:B------:R-:W-:Y:S07]  /*e1b0*/  HMMA.16816.F32 R120, R180, R132.reuse, R4 ;  /* 0x00000084b478723c */ /* 0x080fee0000001804 */
[----:B------:R-:W-:Y:S01]  /*e1c0*/  FADD.FTZ R4, R136, R3 ;  /* 0x0000000388047221 */ /* 0x000fe20000010000 */
[C---:B------:R-:W-:Y:S01]  /*e1d0*/  HMMA.16816.F32 R124, R176.reuse, R132, R8 ;  /* 0x00000084b07c723c */ /* 0x040fe20000001808 */
[----:B------:R-:W-:Y:S03]  /*e1e0*/  FADD.FTZ R3, R250, R68 ;  /* 0x00000044fa037221 */ /* 0x000fe60000010000 */
[----:B------:R-:W-:Y:S02]  /*e1f0*/  FADD.FTZ R7, R143, R4 ;  /* 0x000000048f077221 */ /* 0x000fe40000010000 */
[----:B------:R-:W-:Y:S02]  /*e200*/  FADD.FTZ R6, R142, R3 ;  /* 0x000000038e067221 */ /* 0x000fe40000010000 */
[----:B------:R-:W-:Y:S01]  /*e210*/  FADD.FTZ R5, R141, R2 ;  /* 0x000000028d057221 */ /* 0x000fe20000010000 */
[-C--:B------:R-:W-:Y:S03]  /*e220*/  HMMA.16816.F32 R128, R176, R134.reuse, R12 ;  /* 0x00000086b080723c */ /* 0x080fe6000000180c */
[----:B------:R-:W-:Y:S02]  /*e230*/  FADD.FTZ R4, R140, R0 ;  /* 0x000000008c047221 */ /* 0x000fe40000010000 */
[----:B------:R-:W-:Y:S02]  /*e240*/  FADD.FTZ R3, R215, R7 ;  /* 0x00000007d7037221 */ /* 0x000fe40000010000 */
        /* <DEDUP_REMOVED lines=13> */
[----:B------:R-:W-:Y:S01]  /*e320*/  FADD.FTZ R9, R209, R2 ;  /* 0x00000002d1097221 */ /* 0x000fe20000010000 */
[----:B------:R-:W1:Y:S01]  /*e330*/  LDSM.16.MT88.4 R4, [R226+0x3100] ;  /* 0x00310000e204783b */ /* 0x000e620000004200 */
        /* <DEDUP_REMOVED lines=9> */
[----:B------:R-:W-:Y:S02]  /*e3d0*/  FADD.FTZ R8, R154, R0 ;  /* 0x000000009a087221 */ /* 0x000fe40000010000 */
[-C--:B------:R-:W-:Y:S02]  /*e3e0*/  HMMA.16816.F32 R152, R180, R164.reuse, R36 ;  /* 0x000000a4b498723c */ /* 0x080fe40000001824 */
        /* <DEDUP_REMOVED lines=35> */
[----:B------:R-:W-:Y:S02]  /*e620*/  FADD.FTZ R0, R191, R9 ;  /* 0x00000009bf007221 */ /* 0x000fe40000010000 */
[----:B------:R-:W-:Y:S02]  /*e630*/  FADD.FTZ R10, R174, R3 ;  /* 0x00000003ae0a7221 */ /* 0x000fe40000010000 */
[----:B------:R-:W-:Y:S02]  /*e640*/  FADD.FTZ R9, R172, R2 ;  /* 0x00000002ac097221 */ /* 0x000fe40000010000 */
[----:B------:R-:W-:Y:S01]  /*e650*/  FADD.FTZ R11, R190, R8 ;  /* 0x00000008be0b7221 */ /* 0x000fe20000010000 */
[C---:B------:R-:W-:Y:S02]  /*e660*/  HMMA.16816.F32 R172, R176.reuse, R4, R56 ;  /* 0x00000004b0ac723c */ /* 0x040fe40000001838 */
        /* <DEDUP_REMOVED lines=8> */
[----:B------:R-:W-:Y:S01]  /*e6f0*/  HMMA.16816.F32 R180, R180, R6, R64 ;  /* 0x00000006b4b4723c */ /* 0x000fe20000001840 */
        /* <DEDUP_REMOVED lines=15> */
[----:B------:R-:W-:Y:S01]  /*e7f0*/  FADD.FTZ R0, R84, R0 ;  /* 0x0000000054007221 */ /* 0x000fe20000010000 */
[----:B------:R1:W-:Y:S01]  /*e800*/  STL [R1+0x2c], R3 ;  /* 0x00002c0301007387 */ /* 0x0003e20000100800 */
[----:B------:R-:W-:Y:S02]  /*e810*/  FADD.FTZ R2, R101, R2 ;  /* 0x0000000265027221 */ /* 0x000fe40000010000 */
[----:B------:R-:W-:Y:S02]  /*e820*/  FADD.FTZ R0, R102, R0 ;  /* 0x0000000066007221 */ /* 0x000fe40000010000 */
[----:B------:R-:W-:Y:S01]  /*e830*/  IMAD.MOV.U32 R118, RZ, RZ, R70 ;  /* 0x000000ffff767224 */ /* 0x000fe200078e0046 */
[----:B------:R2:W-:Y:S01]  /*e840*/  STL [R1+0x34], R2 ;  /* 0x0000340201007387 */ /* 0x0005e20000100800 */
[----:B------:R-:W-:Y:S03]  /*e850*/  IMAD.MOV.U32 R116, RZ, RZ, R72 ;  /* 0x000000ffff747224 */ /* 0x000fe600078e0048 */
[----:B------:R2:W-:Y:S01]  /*e860*/  STL [R1+0x30], R0 ;  /* 0x0000300001007387 */ /* 0x0005e20000100800 */
[----:B-1----:R-:W-:Y:S01]  /*e870*/  IMAD.MOV.U32 R3, RZ, RZ, R73 ;  /* 0x000000ffff037224 */ /* 0x002fe200078e0049 */
[----:B------:R-:W-:-:S05]  /*e880*/  @P0 BRA `(.L_x_662) ;  /* 0xffff9af000000947 */ /* 0x000fca000383ffff */
.L_x_659:
[----:B------:R-:W-:-:S13]  /*e890*/  ISETP.LE.AND P0, PT, RZ, UR6, PT ;  /* 0x00000006ff007c0c */ /* 0x000fda000bf03270 */
[----:B------:R-:W-:Y:S05]  /*e8a0*/  @!P0 BRA `(.L_x_663) ;  /* 0x0000587000008947 */ /* 0x000fea0003800000 */
[----:B-1----:R-:W-:Y:S01]  /*e8b0*/  IMAD.MOV.U32 R3, RZ, RZ, R72 ;  /* 0x000000ffff037224 */ /* 0x002fe200078e0048 */
[----:B------:R-:W-:Y:S01]  /*e8c0*/  MOV R117, R70 ;  /* 0x0000004600757202 */ /* 0x000fe20000000f00 */
[----:B--2---:R-:W-:Y:S01]  /*e8d0*/  IMAD.MOV.U32 R2, RZ, RZ, R73 ;  /* 0x000000ffff027224 */ /* 0x004fe200078e0049 */
[----:B------:R-:W-:Y:S01]  /*e8e0*/  MOV R116, R71 ;  /* 0x0000004700747202 */ /* 0x000fe20000000f00 */
[----:B------:R-:W-:Y:S05]  /*e8f0*/  BRA `(.L_x_664) ;  /* 0x0000044000007947 */ /* 0x000fea0003800000 */
.L_x_666:
[----:B------:R-:W2:Y:S01]  /*e900*/  LDL R5, [R1+0x18] ;  /* 0x0000180001057983 */ /* 0x000ea20000100800 */
        /* <DEDUP_REMOVED lines=17> */
[----:B------:R-:W-:Y:S01]  /*ea20*/  STL [R1+0x8], R8 ;  /* 0x0000080801007387 */ /* 0x000fe20000100800 */
[----:B------:R-:W-:Y:S03]  /*ea30*/  SHF.R.S32.HI R0, RZ, 0x1f, R8 ;  /* 0x0000001fff007819 */ /* 0x000fe60000011408 */
[----:B------:R-:W2:Y:S02]  /*ea40*/  @!P5 LDG.E R245, [R6.64] ;  /* 0x0000000e06f5d981 */ /* 0x000ea4000c1e1900 */
[----:B------:R-:W-:Y:S04]  /*ea50*/  IMAD R0, R0, c[0x0][0x1e0], RZ ;  /* 0x0000780000007a24 */ /* 0x000fe800078e02ff */
[----:B------:R-:W-:Y:S04]  /*ea60*/  IMAD R0, R8, c[0x0][0x1e4], R0 ;  /* 0x0000790008007a24 */ /* 0x000fe800078e0200 */
        /* <DEDUP_REMOVED lines=8> */
[----:B------:R-:W-:Y:S03]  /*eaf0*/  SHFL.IDX PT, R12, R4, 0x2, 0x181f ;  /* 0x00581f00040c7f89 */ /* 0x000fe600000e0000 */
[----:B------:R-:W-:Y:S01]  /*eb00*/  LEA.HI.X R0, R0, c[0x0][0x1cc], R5, 0x1, P0 ;  /* 0x0000730000007a11 */ /* 0x000fe200000f0c05 */
[----:B------:R-:W1:Y:S04]  /*eb10*/  SHFL.IDX PT, R6, R4, RZ, 0x181f ;  /* 0x00181fff04067589 */ /* 0x000e6800000e0000 */
[----:B------:R-:W-:Y:S04]  /*eb20*/  SHFL.IDX PT, R5, R4, 0x1, 0x181f ;  /* 0x00381f0004057f89 */ /* 0x000fe800000e0000 */
[----:B------:R-:W2:Y:S04]  /*eb30*/  SHFL.IDX PT, R7, R0, RZ, 0x181f ;  /* 0x00181fff00077589 */ /* 0x000ea800000e0000 */
[----:B------:R-:W4:Y:S04]  /*eb40*/  SHFL.IDX PT, R10, R4, 0x3, 0x181f ;  /* 0x00781f00040a7f89 */ /* 0x000f2800000e0000 */
[----:B------:R-:W-:Y:S04]  /*eb50*/  SHFL.IDX PT, R9, R4, 0x4, 0x181f ;  /* 0x00981f0004097f89 */ /* 0x000fe800000e0000 */
[----:B------:R-:W-:Y:S04]  /*eb60*/  SHFL.IDX PT, R14, R4, 0x5, 0x181f ;  /* 0x00b81f00040e7f89 */ /* 0x000fe800000e0000 */
[----:B------:R5:W-:Y:S01]  /*eb70*/  SHFL.IDX PT, R15, R4, 0x6, 0x181f ;  /* 0x00d81f00040f7f89 */ /* 0x000be200000e0000 */
[-C--:B-1----:R-:W-:Y:S03]  /*eb80*/  IADD3 R6, P1, R6, R242.reuse, RZ ;  /* 0x000000f206067210 */ /* 0x082fe60007f3e0ff */
[----:B------:R-:W1:Y:S04]  /*eb90*/  SHFL.IDX PT, R8, R0, 0x1, 0x181f ;  /* 0x00381f0000087f89 */ /* 0x000e6800000e0000 */
[----:B------:R-:W1:Y:S01]  /*eba0*/  SHFL.IDX PT, R11, R0, 0x2, 0x181f ;  /* 0x00581f00000b7f89 */ /* 0x000e6200000e0000 */
[--C-:B--2---:R-:W-:Y:S03]  /*ebb0*/  IMAD.X R7, R7, 0x1, R241.reuse, P1 ;  /* 0x0000000107077824 */ /* 0x104fe600008e06f1 */
[----:B------:R-:W2:Y:S01]  /*ebc0*/  SHFL.IDX PT, R18, R0, 0x3, 0x181f ;  /* 0x00781f0000127f89 */ /* 0x000ea200000e0000 */
[-C--:B----4-:R-:W-:Y:S03]  /*ebd0*/  IADD3 R10, P3, R10, R242.reuse, RZ ;  /* 0x000000f20a0a7210 */ /* 0x090fe60007f7e0ff */
[----:B---3--:R3:W-:Y:S04]  /*ebe0*/  LDGSTS.E.BYPASS.LTC128B.128 [R67+0x3900], [R6.64], !P4 ;  /* 0x0390000006437fae */ /* 0x0087e8000e101d4e */
[----:B------:R-:W4:Y:S01]  /*ebf0*/  SHFL.IDX PT, R17, R0, 0x4, 0x181f ;  /* 0x00981f0000117f89 */ /* 0x000f2200000e0000 */
[-C--:B-----5:R-:W-:Y:S03]  /*ec00*/  IADD3 R4, P0, R5, R242.reuse, RZ ;  /* 0x000000f205047210 */ /* 0x0a0fe60007f1e0ff */
[----:B------:R-:W5:Y:S04]  /*ec10*/  SHFL.IDX PT, R16, R0, 0x5, 0x181f ;  /* 0x00b81f0000107f89 */ /* 0x000f6800000e0000 */
[----:B------:R-:W5:Y:S01]  /*ec20*/  SHFL.IDX PT, R0, R0, 0x6, 0x181f ;  /* 0x00d81f0000007f89 */ /* 0x000f6200000e0000 */
[--C-:B-1----:R-:W-:Y:S01]  /*ec30*/  IMAD.X R5, R8, 0x1, R241.reuse, P0 ;  /* 0x0000000108057824 */ /* 0x102fe200000e06f1 */
[-C--:B------:R-:W-:Y:S02]  /*ec40*/  IADD3 R12, P0, R12, R242.reuse, RZ ;  /* 0x000000f20c0c7210 */ /* 0x080fe40007f1e0ff */
[-C--:B------:R-:W-:Y:S02]  /*ec50*/  IADD3 R8, P2, R9, R242.reuse, RZ ;  /* 0x000000f209087210 */ /* 0x080fe40007f5e0ff */
[----:B------:R1:W-:Y:S01]  /*ec60*/  LDGSTS.E.BYPASS.LTC128B.128 [R67+0x4100], [R4.64], !P4 ;  /* 0x0410000004437fae */ /* 0x0003e2000e101d4e */
[--C-:B------:R-:W-:Y:S02]  /*ec70*/  IMAD.X R13, R11, 0x1, R241.reuse, P0 ;  /* 0x000000010b0d7824 */ /* 0x100fe400000e06f1 */
[--C-:B--2---:R-:W-:Y:S03]  /*ec80*/  IMAD.X R11, R18, 0x1, R241.reuse, P3 ;  /* 0x00000001120b7824 */ /* 0x104fe600018e06f1 */
[----:B------:R2:W-:Y:S01]  /*ec90*/  LDGSTS.E.BYPASS.LTC128B.128 [R67+0x4900], [R12.64], !P4 ;  /* 0x049000000c437fae */ /* 0x0005e2000e101d4e */
[-C--:B---3--:R-:W-:Y:S03]  /*eca0*/  IADD3 R6, P1, R14, R242.reuse, RZ ;  /* 0x000000f20e067210 */ /* 0x088fe60007f3e0ff */
[----:B------:R2:W-:Y:S01]  /*ecb0*/  LDGSTS.E.BYPASS.LTC128B.128 [R67+0x5100], [R10.64], !P4 ;  /* 0x051000000a437fae */ /* 0x0005e2000e101d4e */
[--C-:B----4-:R-:W-:Y:S02]  /*ecc0*/  IMAD.X R9, R17, 0x1, R241.reuse, P2 ;  /* 0x0000000111097824 */ /* 0x110fe400010e06f1 */
[--C-:B-----5:R-:W-:Y:S03]  /*ecd0*/  IMAD.X R7, R16, 0x1, R241.reuse, P1 ;  /* 0x0000000110077824 */ /* 0x120fe600008e06f1 */
[----:B------:R2:W-:Y:S04]  /*ece0*/  LDGSTS.E.BYPASS.LTC128B.128 [R67+0x5900], [R8.64], !P4 ;  /* 0x0590000008437fae */ /* 0x0005e8000e101d4e */
[----:B------:R2:W-:Y:S01]  /*ecf0*/  LDGSTS.E.BYPASS.LTC128B.128 [R67+0x6100], [R6.64], !P4 ;  /* 0x0610000006437fae */ /* 0x0005e2000e101d4e */
[----:B-1----:R-:W-:Y:S05]  /*ed00*/  IADD3 R4, P0, R15, R242, RZ ;  /* 0x000000f20f047210 */ /* 0x002fea0007f1e0ff */
[----:B------:R-:W-:Y:S05]  /*ed10*/  IMAD.X R5, R0, 0x1, R241, P0 ;  /* 0x0000000100057824 */ /* 0x000fea00000e06f1 */
[----:B------:R2:W-:Y:S01]  /*ed20*/  LDGSTS.E.BYPASS.LTC128B.128 [R67+0x6900], [R4.64], !P4 ;  /* 0x0690000004437fae */ /* 0x0005e2000e101d4e */
[----:B------:R-:W-:-:S05]  /*ed30*/  BRA `(.L_x_665) ;  /* 0x00001b0000007947 */ /* 0x000fca0003800000 */
.L_x_664:
[----:B------:R-:W2:Y:S01]  /*ed40*/  LDL R56, [R1+0x8] ;  /* 0x0000080001387983 */ /* 0x000ea20000100800 */
[----:B------:R-:W-:Y:S04]  /*ed50*/  DEPBAR.LE SB0, 0x0 ;  /* 0x000080000000791a */ /* 0x000fe80000000000 */
[----:B------:R-:W3:Y:S01]  /*ed60*/  LDL R246, [R1+0x14] ;  /* 0x0000140001f67983 */ /* 0x000ee20000100800 */
[----:B------:R-:W-:Y:S03]  /*ed70*/  UISETP.GE.AND UP0, UPT, UR6, 0x1, UPT ;  /* 0x000000010600788c */ /* 0x000fe6000bf06270 */
[----:B------:R-:W-:Y:S08]  /*ed80*/  BAR.SYNC.DEFER_BLOCKING 0x0 ;  /* 0x0000000000007b1d */ /* 0x000ff00000010000 */
[----:B-----5:R-:W-:Y:S08]  /*ed90*/  LDSM.16.M88.4 R112, [R230+0x7100] ;  /* 0x00710000e670783b */ /* 0x020ff00000000200 */
[----:B------:R-:W1:Y:S08]  /*eda0*/  LDSM.16.M88.4 R16, [R119+0x3900] ;  /* 0x003900007710783b */ /* 0x000e700000000200 */
[----:B------:R-:W4:Y:S08]  /*edb0*/  LDSM.16.M88.4 R108, [R230+0x9100] ;  /* 0x00910000e66c783b */ /* 0x000f300000000200 */
[----:B------:R-:W1:Y:S08]  /*edc0*/  LDSM.16.M88.4 R32, [R119+0x4100] ;  /* 0x004100007720783b */ /* 0x000e700000000200 */
        /* <DEDUP_REMOVED lines=35> */
[----:B------:R-:W-:Y:S02]  /*f000*/  SHF.R.S32.HI R0, RZ, 0x1f, R245 ;  /* 0x0000001fff007819 */ /* 0x000fe400000114f5 */
[C---:B------:R-:W-:Y:S02]  /*f010*/  IMAD.WIDE.U32 R72, R245.reuse, c[0x0][0x218], R64 ;  /* 0x00008600f5487a25 */ /* 0x040fe400078e0040 */
        /* <DEDUP_REMOVED lines=12> */
[----:B------:R-:W4:Y:S01]  /*f0e0*/  SHFL.IDX PT, R92, R100, 0x1, 0x181f ;  /* 0x00381f00645c7f89 */ /* 0x000f2200000e0000 */
[C---:B------:R-:W-:Y:S04]  /*f0f0*/  HMMA.16816.F32 R80, R112.reuse, R82, RZ ;  /* 0x000000527050723c */ /* 0x040fe800000018ff */
[-C--:B-1----:R-:W-:Y:S03]  /*f100*/  IADD3 R94, P0, R94, R242.reuse, RZ ;  /* 0x000000f25e5e7210 */ /* 0x082fe60007f1e0ff */
[----:B------:R-:W1:Y:S01]  /*f110*/  SHFL.IDX PT, R93, R0, 0x1, 0x181f ;  /* 0x00381f00005d7f89 */ /* 0x000e6200000e0000 */
[-C--:B------:R-:W-:Y:S01]  /*f120*/  HMMA.16816.F32 R84, R112, R96.reuse, RZ ;  /* 0x000000607054723c */ /* 0x080fe200000018ff */
[-C--:B--2---:R-:W-:Y:S06]  /*f130*/  IADD3.X R95, R88, R241.reuse, RZ, P0, !PT ;  /* 0x000000f1585f7210 */ /* 0x084fec00007fe4ff */
[----:B------:R-:W2:Y:S01]  /*f140*/  SHFL.IDX PT, R102, R100, 0x2, 0x181f ;  /* 0x00581f0064667f89 */ /* 0x000ea200000e0000 */
[C---:B------:R-:W-:Y:S04]  /*f150*/  HMMA.16816.F32 R88, R108.reuse, R96, RZ ;  /* 0x000000606c58723c */ /* 0x040fe800000018ff */
[-C--:B----4-:R-:W-:Y:S03]  /*f160*/  IADD3 R92, P1, R92, R242.reuse, RZ ;  /* 0x000000f25c5c7210 */ /* 0x090fe60007f3e0ff */
[----:B---3--:R3:W-:Y:S01]  /*f170*/  LDGSTS.E.BYPASS.LTC128B.128 [R246], [R94.64], !P4 ;  /* 0x000000005ef67fae */ /* 0x0087e2000e101d4e */
        /* <DEDUP_REMOVED lines=21> */
[----:B------:R4:W3:Y:S01]  /*f2d0*/  SHFL.IDX PT, R244, R100, 0x6, 0x181f ;  /* 0x00d81f0064f47f89 */ /* 0x0008e200000e0000 */
[-C--:B-1----:R-:W-:Y:S07]  /*f2e0*/  IADD3.X R105, R243, R241.reuse, RZ, P0, !PT ;  /* 0x000000f1f3697210 */ /* 0x082fee00007fe4ff */
[----:B------:R-:W1:Y:S08]  /*f2f0*/  SHFL.IDX PT, R0, R0, 0x6, 0x181f ;  /* 0x00d81f0000007f89 */ /* 0x000e7000000e0000 */
[----:B------:R2:W-:Y:S01]  /*f300*/  LDGSTS.E.BYPASS.LTC128B.128 [R246+0x2800], [R104.64], !P4 ;  /* 0x0280000068f67fae */ /* 0x0005e2000e101d4e */
[-C--:B----4-:R-:W-:Y:S08]  /*f310*/  HMMA.16816.F32 R100, R112, R184.reuse, RZ ;  /* 0x000000b87064723c */ /* 0x090ff000000018ff */
[C---:B--2---:R-:W-:Y:S07]  /*f320*/  HMMA.16816.F32 R104, R108.reuse, R184, RZ ;  /* 0x000000b86c68723c */ /* 0x044fee00000018ff */
[----:B---3--:R-:W-:Y:S01]  /*f330*/  IADD3 R184, P0, R244, R242, RZ ;  /* 0x000000f2f4b87210 */ /* 0x008fe20007f1e0ff */
        /* <DEDUP_REMOVED lines=336> */
.L_x_665:
[----:B------:R-:W3:Y:S01]  /*10840*/  LDL.LU R108, [R1+0x10] ;  /* 0x00001000016c7983 */ /* 0x000ee20000300800 */
[----:B------:R-:W-:Y:S02]  /*10850*/  FMNMX.FTZ R0, R187, R2, !PT ;  /* 0x00000002bb007209 */ /* 0x000fe40007810000 */
[----:B--2---:R-:W-:Y:S01]  /*10860*/  FMNMX.FTZ R5, R188, R3, !PT ;  /* 0x00000003bc057209 */ /* 0x004fe20007810000 */
        /* <DEDUP_REMOVED lines=121> */
[----:B------:R-:W-:Y:S02]  /*11000*/  FMNMX.FTZ R6, R111, R6, !PT ;  /* 0x000000066f067209 */ /* 0x000fe40007810000 */
[----:B------:R-:W-:Y:S02]  /*11010*/  FMNMX.FTZ R4, R94, R4, !PT ;  /* 0x000000045e047209 */ /* 0x000fe40007810000 */
[----:B------:R-:W-:Y:S01]  /*11020*/  ISETP.LT.AND P0, PT, RZ, UR6, PT ;  /* 0x00000006ff007c0c */ /* 0x000fe2000bf01270 */
[----:B------:R-:W-:Y:S01]  /*11030*/  UIADD3 UR6, UR6, -0x1, URZ ;  /* 0xffffffff06067890 */ /* 0x000fe2000fffe03f */
[----:B------:R-:W-:Y:S04]  /*11040*/  FMNMX.FTZ R4, R43, R4, !PT ;  /* 0x000000042b047209 */ /* 0x000fe80007810000 */
[----:B------:R-:W-:Y:S04]  /*11050*/  FMNMX.FTZ R4, R60, R4, !PT ;  /* 0x000000043c047209 */ /* 0x000fe80007810000 */
[----:B------:R-:W-:Y:S04]  /*11060*/  FMNMX.FTZ R4, R57, R4, !PT ;  /* 0x0000000439047209 */ /* 0x000fe80007810000 */
[----:B---3--:R-:W-:Y:S02]  /*11070*/  FMNMX.FTZ R4, R108, R4, !PT ;  /* 0x000000046c047209 */ /* 0x008fe40007810000 */
[----:B-1----:R-:W-:Y:S02]  /*11080*/  FMNMX.FTZ R0, R0, R9, !PT ;  /* 0x0000000900007209 */ /* 0x002fe40007810000 */
[----:B--2---:R-:W-:Y:S02]  /*11090*/  FMNMX.FTZ R5, R5, R8, !PT ;  /* 0x0000000805057209 */ /* 0x004fe40007810000 */
[----:B------:R-:W-:Y:S01]  /*110a0*/  FMNMX.FTZ R4, R206, R4, !PT ;  /* 0x00000004ce047209 */ /* 0x000fe20007810000 */
[----:B------:R-:W1:Y:S03]  /*110b0*/  SHFL.BFLY PT, R73, R0, 0x1, 0x1f ;  /* 0x0c201f0000497f89 */ /* 0x000e6600000e0000 */
[----:B------:R-:W-:Y:S04]  /*110c0*/  FMNMX.FTZ R4, R205, R4, !PT ;  /* 0x00000004cd047209 */ /* 0x000fe80007810000 */
[----:B------:R-:W-:Y:S01]  /*110d0*/  FMNMX.FTZ R4, R204, R4, !PT ;  /* 0x00000004cc047209 */ /* 0x000fe20007810000 */
[----:B------:R-:W2:Y:S03]  /*110e0*/  SHFL.BFLY PT, R72, R5, 0x1, 0x1f ;  /* 0x0c201f0005487f89 */ /* 0x000ea600000e0000 */
[----:B------:R-:W-:Y:S05]  /*110f0*/  FMNMX.FTZ R4, R109, R4, !PT ;  /* 0x000000046d047209 */ /* 0x000fea0007810000 */
[----:B------:R-:W3:Y:S01]  /*11100*/  SHFL.BFLY PT, R7, R4, 0x2, 0x1f ;  /* 0x0c401f0004077f89 */ /* 0x000ee200000e0000 */
[----:B-1----:R-:W-:Y:S05]  /*11110*/  FMNMX.FTZ R73, R0, R73, !PT ;  /* 0x0000004900497209 */ /* 0x002fea0007810000 */
[C---:B------:R-:W-:Y:S02]  /*11120*/  FADD.FTZ R0, -R73.reuse, R2 ;  /* 0x0000000249007221 */ /* 0x040fe40000010100 */
[----:B------:R-:W-:Y:S01]  /*11130*/  FMUL.FTZ R105, R73, c[0x0][0x2d0] ;  /* 0x0000b40049697a20 */ /* 0x000fe20000410000 */
[----:B--2---:R-:W-:Y:S01]  /*11140*/  FMNMX.FTZ R72, R5, R72, !PT ;  /* 0x0000004805487209 */ /* 0x004fe20007810000 */
[----:B------:R-:W-:Y:S01]  /*11150*/  FMUL.FTZ R2, R0, c[0x0][0x2d0] ;  /* 0x0000b40000027a20 */ /* 0x000fe20000410000 */
[----:B------:R-:W-:Y:S01]  /*11160*/  FMNMX.FTZ R0, R207, R6, !PT ;  /* 0x00000006cf007209 */ /* 0x000fe20007810000 */
[--C-:B------:R-:W-:Y:S02]  /*11170*/  FFMA.FTZ R9, R20, c[0x0][0x2d0], -R105.reuse ;  /* 0x0000b40014097a23 */ /* 0x100fe40000010869 */
[----:B------:R1:W2:Y:S01]  /*11180*/  MUFU.EX2 R70, R2 ;  /* 0x0000000200467308 */ /* 0x0002a20000000800 */
[----:B------:R-:W-:Y:S01]  /*11190*/  FMNMX.FTZ R0, R75, R0, !PT ;  /* 0x000000004b007209 */ /* 0x000fe20007810000 */
[----:B------:R-:W-:Y:S01]  /*111a0*/  FMUL.FTZ R107, R72, c[0x0][0x2d0] ;  /* 0x0000b400486b7a20 */ /* 0x000fe20000410000 */
[----:B---3--:R-:W-:Y:S01]  /*111b0*/  FMNMX.FTZ R4, R4, R7, !PT ;  /* 0x0000000704047209 */ /* 0x008fe20007810000 */
[--C-:B------:R-:W-:Y:S01]  /*111c0*/  FFMA.FTZ R7, R32, c[0x0][0x2d0], -R105.reuse ;  /* 0x0000b40020077a23 */ /* 0x100fe20000010869 */
[----:B------:R-:W-:Y:S01]  /*111d0*/  FMNMX.FTZ R0, R74, R0, !PT ;  /* 0x000000004a007209 */ /* 0x000fe20007810000 */
[----:B------:R-:W-:Y:S02]  /*111e0*/  FFMA.FTZ R8, R21, c[0x0][0x2d0], -R105 ;  /* 0x0000b40015087a23 */ /* 0x000fe40000010869 */
[----:B------:R-:W3:Y:S01]  /*111f0*/  SHFL.BFLY PT, R71, R4, 0x1, 0x1f ;  /* 0x0c201f0004477f89 */ /* 0x000ee200000e0000 */
[----:B------:R-:W-:Y:S01]  /*11200*/  FFMA.FTZ R5, R22, c[0x0][0x2d0], -R107 ;  /* 0x0000b40016057a23 */ /* 0x000fe2000001086b */
[----:B------:R4:W-:Y:S01]  /*11210*/  MUFU.EX2 R228, R9 ;  /* 0x0000000900e47308 */ /* 0x0009e20000000800 */
[--C-:B------:R-:W-:Y:S02]  /*11220*/  FFMA.FTZ R16, R48, c[0x0][0x2d0], -R105.reuse ;  /* 0x0000b40030107a23 */ /* 0x100fe40000010869 */
[--C-:B------:R-:W-:Y:S02]  /*11230*/  FFMA.FTZ R6, R33, c[0x0][0x2d0], -R105.reuse ;  /* 0x0000b40021067a23 */ /* 0x100fe40000010869 */
[--C-:B------:R-:W-:Y:S02]  /*11240*/  FFMA.FTZ R100, R100, c[0x0][0x2d0], -R105.reuse ;  /* 0x0000b40064647a23 */ /* 0x100fe40000010869 */
[----:B------:R-:W-:Y:S02]  /*11250*/  FFMA.FTZ R101, R101, c[0x0][0x2d0], -R105 ;  /* 0x0000b40065657a23 */ /* 0x000fe40000010869 */
[--C-:B------:R-:W-:Y:S01]  /*11260*/  FFMA.FTZ R102, R102, c[0x0][0x2d0], -R107.reuse ;  /* 0x0000b40066667a23 */ /* 0x100fe2000001086b */
[----:B------:R-:W-:Y:S01]  /*11270*/  MUFU.EX2 R88, R8 ;  /* 0x0000000800587308 */ /* 0x000fe20000000800 */
[----:B------:R-:W-:Y:S02]  /*11280*/  FFMA.FTZ R103, R103, c[0x0][0x2d0], -R107 ;  /* 0x0000b40067677a23 */ /* 0x000fe4000001086b */
[----:B-1----:R-:W-:Y:S02]  /*11290*/  FADD.FTZ R2, -R72, R3 ;  /* 0x0000000348027221 */ /* 0x002fe40000010100 */
[----:B------:R-:W1:Y:S01]  /*112a0*/  SHFL.BFLY PT, R3, R0, 0x2, 0x1f ;  /* 0x0c401f0000037f89 */ /* 0x000e6200000e0000 */
[----:B--2---:R-:W-:Y:S02]  /*112b0*/  FMUL.FTZ R17, R70, R133 ;  /* 0x0000008546117220 */ /* 0x004fe40000410000 */
[----:B------:R-:W-:Y:S02]  /*112c0*/  FMUL.FTZ R2, R2, c[0x0][0x2d0] ;  /* 0x0000b40002027a20 */ /* 0x000fe40000410000 */
[----:B------:R2:W-:Y:S01]  /*112d0*/  MUFU.EX2 R119, R5 ;  /* 0x0000000500777308 */ /* 0x0005e20000000800 */
[----:B---3--:R-:W-:Y:S01]  /*112e0*/  FMNMX.FTZ R71, R4, R71, !PT ;  /* 0x0000004704477209 */ /* 0x008fe20007810000 */
[--C-:B------:R-:W-:Y:S02]  /*112f0*/  FFMA.FTZ R4, R187, c[0x0][0x2d0], -R105.reuse ;  /* 0x0000b400bb047a23 */ /* 0x100fe40000010869 */
[--C-:B----4-:R-:W-:Y:S02]  /*11300*/  FFMA.FTZ R9, R36, c[0x0][0x2d0], -R105.reuse ;  /* 0x0000b40024097a23 */ /* 0x110fe40000010869 */
[----:B------:R-:W-:Y:S04]  /*11310*/  FMUL.FTZ R96, R71, c[0x0][0x2d0] ;  /* 0x0000b40047607a20 */ /* 0x000fe80000410000 */
[----:B------:R3:W4:Y:S01]  /*11320*/  MUFU.EX2 R68, R2 ;  /* 0x0000000200447308 */ /* 0x0007220000000800 */
[--C-:B------:R-:W-:Y:S02]  /*11330*/  FFMA.FTZ R32, R40, c[0x0][0x2d0], -R96.reuse ;  /* 0x0000b40028207a23 */ /* 0x100fe40000010860 */
[----:B------:R-:W-:Y:S07]  /*11340*/  FFMA.FTZ R48, R203, c[0x0][0x2d0], -R96 ;  /* 0x0000b400cb307a23 */ /* 0x000fee0000010860 */
[----:B------:R-:W-:Y:S01]  /*11350*/  MUFU.EX2 R106, R4 ;  /* 0x00000004006a7308 */ /* 0x000fe20000000800 */
[----:B-1----:R-:W-:Y:S01]  /*11360*/  FMNMX.FTZ R0, R0, R3, !PT ;  /* 0x0000000300007209 */ /* 0x002fe20007810000 */
[----:B------:R-:W-:Y:S02]  /*11370*/  FFMA.FTZ R3, R118, c[0x0][0x2d0], -R105 ;  /* 0x0000b40076037a23 */ /* 0x000fe40000010869 */
[----:B--2---:R-:W-:Y:S06]  /*11380*/  FMUL.FTZ R5, R70, R121 ;  /* 0x0000007946057220 */ /* 0x004fec0000410000 */
[----:B------:R1:W-:Y:S01]  /*11390*/  MUFU.EX2 R11, R3 ;  /* 0x00000003000b7308 */ /* 0x0003e20000000800 */
[----:B---3--:R-:W-:Y:S02]  /*113a0*/  FADD.FTZ R2, -R71, R116 ;  /* 0x0000007447027221 */ /* 0x008fe40000010100 */
[----:B----4-:R-:W-:Y:S02]  /*113b0*/  FMUL.FTZ R18, R68, R134 ;  /* 0x0000008644127220 */ /* 0x010fe40000410000 */
[----:B------:R-:W-:Y:S05]  /*113c0*/  FMUL.FTZ R2, R2, c[0x0][0x2d0] ;  /* 0x0000b40002027a20 */ /* 0x000fea0000410000 */
[----:B------:R-:W-:Y:S10]  /*113d0*/  MUFU.EX2 R63, R9 ;  /* 0x00000009003f7308 */ /* 0x000ff40000000800 */
[----:B------:R2:W3:Y:S01]  /*113e0*/  MUFU.EX2 R69, R2 ;  /* 0x0000000200457308 */ /* 0x0004e20000000800 */
[----:B-1----:R-:W-:Y:S09]  /*113f0*/  FFMA.FTZ R3, R188, c[0x0][0x2d0], -R107 ;  /* 0x0000b400bc037a23 */ /* 0x002ff2000001086b */
[----:B------:R1:W-:Y:S10]  /*11400*/  MUFU.EX2 R104, R3 ;  /* 0x0000000300687308 */ /* 0x0003f40000000800 */
[----:B------:R-:W-:Y:S01]  /*11410*/  MUFU.EX2 R100, R100 ;  /* 0x0000006400647308 */ /* 0x000fe20000000800 */
[----:B--2---:R-:W-:Y:S02]  /*11420*/  FFMA.FTZ R2, R199, c[0x0][0x2d0], -R105 ;  /* 0x0000b400c7027a23 */ /* 0x004fe40000010869 */
[C---:B---3--:R-:W-:Y:S02]  /*11430*/  FMUL.FTZ R13, R69.reuse, R129 ;  /* 0x00000081450d7220 */ /* 0x048fe40000410000 */
[C---:B------:R-:W-:Y:S05]  /*11440*/  FMUL.FTZ R8, R69.reuse, R124 ;  /* 0x0000007c45087220 */ /* 0x040fea0000410000 */
[----:B------:R2:W3:Y:S01]  /*11450*/  MUFU.EX2 R116, R2 ;  /* 0x0000000200747308 */ /* 0x0004e20000000800 */
[----:B------:R-:W-:Y:S01]  /*11460*/  FMUL.FTZ R9, R69, R125 ;  /* 0x0000007d45097220 */ /* 0x000fe20000410000 */
[----:B------:R-:W-:Y:S01]  /*11470*/  MOV R125, R63 ;  /* 0x0000003f007d7202 */ /* 0x000fe20000000f00 */
[----:B-1----:R-:W-:Y:S01]  /*11480*/  FFMA.FTZ R3, R200, c[0x0][0x2d0], -R107 ;  /* 0x0000b400c8037a23 */ /* 0x002fe2000001086b */
[----:B------:R-:W-:Y:S06]  /*11490*/  MOV R200, R60 ;  /* 0x0000003c00c87202 */ /* 0x000fec0000000f00 */
[----:B------:R1:W4:Y:S10]  /*114a0*/  MUFU.EX2 R235, R3 ;  /* 0x0000000300eb7308 */ /* 0x0003340000000800 */
[----:B------:R-:W-:Y:S01]  /*114b0*/  MUFU.EX2 R101, R101 ;  /* 0x0000006500657308 */ /* 0x000fe20000000800 */
[----:B--2---:R-:W-:Y:S01]  /*114c0*/  FFMA.FTZ R2, R186, c[0x0][0x2d0], -R105 ;  /* 0x0000b400ba027a23 */ /* 0x004fe20000010869 */
[----:B---3--:R-:W-:Y:S08]  /*114d0*/  F2FP.PACK_AB R76, R116, R106 ;  /* 0x0000006a744c723e */ /* 0x008ff000000000ff */
[----:B------:R2:W-:Y:S01]  /*114e0*/  MUFU.EX2 R232, R2 ;  /* 0x0000000200e87308 */ /* 0x0005e20000000800 */
[--C-:B-1----:R-:W-:Y:S01]  /*114f0*/  FFMA.FTZ R3, R185, c[0x0][0x2d0], -R107.reuse ;  /* 0x0000b400b9037a23 */ /* 0x102fe2000001086b */
[----:B----4-:R-:W-:Y:S08]  /*11500*/  F2FP.PACK_AB R77, R235, R104 ;  /* 0x00000068eb4d723e */ /* 0x010ff000000000ff */
[----:B------:R1:W-:Y:S10]  /*11510*/  MUFU.EX2 R231, R3 ;  /* 0x0000000300e77308 */ /* 0x0003f40000000800 */
[----:B------:R-:W-:Y:S01]  /*11520*/  MUFU.EX2 R185, R7 ;  /* 0x0000000700b97308 */ /* 0x000fe20000000800 */
[----:B--2---:R-:W2:Y:S09]  /*11530*/  SHFL.BFLY PT, R2, R0, 0x1, 0x1f ;  /* 0x0c201f0000027f89 */ /* 0x004eb200000e0000 */
[----:B------:R3:W-:Y:S01]  /*11540*/  MUFU.EX2 R186, R6 ;  /* 0x0000000600ba7308 */ /* 0x0007e20000000800 */
[--C-:B-1----:R-:W-:Y:S01]  /*11550*/  FFMA.FTZ R3, R198, c[0x0][0x2d0], -R96.reuse ;  /* 0x0000b400c6037a23 */ /* 0x102fe20000010860 */
[----:B------:R-:W-:Y:S08]  /*11560*/  MOV R198, R81 ;  /* 0x0000005100c67202 */ /* 0x000ff00000000f00 */
[----:B------:R1:W-:Y:S01]  /*11570*/  MUFU.EX2 R110, R3 ;  /* 0x00000003006e7308 */ /* 0x0003e20000000800 */
[----:B--2---:R-:W-:Y:S01]  /*11580*/  FMNMX.FTZ R2, R2, R0, !PT ;  /* 0x0000000002027209 */ /* 0x004fe20007810000 */
[----:B------:R-:W-:Y:S08]  /*11590*/  FFMA.FTZ R0, R184, c[0x0][0x2d0], -R107 ;  /* 0x0000b400b8007a23 */ /* 0x000ff0000001086b */
[----:B------:R-:W-:Y:S01]  /*115a0*/  MUFU.EX2 R102, R102 ;  /* 0x0000006600667308 */ /* 0x000fe20000000800 */
[----:B---3--:R-:W-:Y:S09]  /*115b0*/  FMUL.FTZ R6, R68, R122 ;  /* 0x0000007a44067220 */ /* 0x008ff20000410000 */
[----:B------:R2:W3:Y:S01]  /*115c0*/  MUFU.EX2 R10, R0 ;  /* 0x00000000000a7308 */ /* 0x0004e20000000800 */
[--C-:B-1----:R-:W-:Y:S09]  /*115d0*/  FFMA.FTZ R3, R201, c[0x0][0x2d0], -R96.reuse ;  /* 0x0000b400c9037a23 */ /* 0x102ff20000010860 */
[----:B------:R1:W4:Y:S10]  /*115e0*/  MUFU.EX2 R234, R3 ;  /* 0x0000000300ea7308 */ /* 0x0003340000000800 */
[----:B------:R-:W-:Y:S01]  /*115f0*/  MUFU.EX2 R103, R103 ;  /* 0x0000006700677308 */ /* 0x000fe20000000800 */
[----:B--2---:R-:W-:Y:S01]  /*11600*/  FADD.FTZ R0, -R2, R117 ;  /* 0x0000007502007221 */ /* 0x004fe20000010100 */
[----:B------:R-:W-:Y:S02]  /*11610*/  MOV R117, R11 ;  /* 0x0000000b00757202 */ /* 0x000fe40000000f00 */
[----:B---3--:R-:W-:Y:S01]  /*11620*/  MOV R124, R10 ;  /* 0x0000000a007c7202 */ /* 0x008fe20000000f00 */
[----:B------:R-:W-:Y:S01]  /*11630*/  FMUL.FTZ R0, R0, c[0x0][0x2d0] ;  /* 0x0000b40000007a20 */ /* 0x000fe20000410000 */
[----:B------:R-:W-:Y:S02]  /*11640*/  F2FP.PACK_AB R78, R117, R232 ;  /* 0x000000e8754e723e */ /* 0x000fe400000000ff */
[----:B------:R-:W-:Y:S03]  /*11650*/  F2FP.PACK_AB R79, R124, R231 ;  /* 0x000000e77c4f723e */ /* 0x000fe600000000ff */
[----:B------:R-:W2:Y:S01]  /*11660*/  MUFU.EX2 R0, R0 ;  /* 0x0000000000007308 */ /* 0x000ea20000000800 */
[--C-:B-1----:R-:W-:Y:S01]  /*11670*/  FFMA.FTZ R3, R196, c[0x0][0x2d0], -R96.reuse ;  /* 0x0000b400c4037a23 */ /* 0x102fe20000010860 */
[----:B----4-:R-:W-:Y:S02]  /*11680*/  F2FP.PACK_AB R64, R234, R110 ;  /* 0x0000006eea40723e */ /* 0x010fe400000000ff */
[----:B------:R-:W-:Y:S06]  /*11690*/  MOV R196, R58 ;  /* 0x0000003a00c47202 */ /* 0x000fec0000000f00 */
[----:B------:R1:W-:Y:S01]  /*116a0*/  MUFU.EX2 R230, R3 ;  /* 0x0000000300e67308 */ /* 0x0003e20000000800 */
[C---:B--2---:R-:W-:Y:S09]  /*116b0*/  FMUL.FTZ R15, R0.reuse, R131 ;  /* 0x00000083000f7220 */ /* 0x044ff20000410000 */
[----:B------:R2:W-:Y:S01]  /*116c0*/  MUFU.EX2 R131, R16 ;  /* 0x0000001000837308 */ /* 0x0005e20000000800 */
[C---:B------:R-:W-:Y:S01]  /*116d0*/  FMUL.FTZ R10, R0.reuse, R126 ;  /* 0x0000007e000a7220 */ /* 0x040fe20000410000 */
[----:B------:R-:W-:Y:S01]  /*116e0*/  MOV R126, R88 ;  /* 0x00000058007e7202 */ /* 0x000fe20000000f00 */
[C---:B------:R-:W-:Y:S02]  /*116f0*/  FMUL.FTZ R14, R0.reuse, R130 ;  /* 0x00000082000e7220 */ /* 0x040fe40000410000 */
[C---:B------:R-:W-:Y:S02]  /*11700*/  FMUL.FTZ R58, R0.reuse, R174 ;  /* 0x000000ae003a7220 */ /* 0x040fe40000410000 */
[----:B------:R-:W-:Y:S02]  /*11710*/  FMUL.FTZ R63, R0, R179 ;  /* 0x000000b3003f7220 */ /* 0x000fe40000410000 */
[--C-:B-1----:R-:W-:Y:S01]  /*11720*/  FFMA.FTZ R3, R190, c[0x0][0x2d0], -R96.reuse ;  /* 0x0000b400be037a23 */ /* 0x102fe20000010860 */
[----:B------:R-:W-:Y:S01]  /*11730*/  MOV R190, R47 ;  /* 0x0000002f00be7202 */ /* 0x000fe20000000f00 */
[----:B------:R-:W-:Y:S02]  /*11740*/  FMUL.FTZ R47, R0, R163 ;  /* 0x000000a3002f7220 */ /* 0x000fe40000410000 */
[----:B------:R1:W3:Y:S01]  /*11750*/  MUFU.EX2 R11, R3 ;  /* 0x00000003000b7308 */ /* 0x0002e20000000800 */
[----:B--2---:R-:W-:Y:S02]  /*11760*/  FMUL.FTZ R16, R70, R132 ;  /* 0x0000008446107220 */ /* 0x004fe40000410000 */
[----:B-1----:R-:W-:Y:S04]  /*11770*/  FMUL.FTZ R3, R2, c[0x0][0x2d0] ;  /* 0x0000b40002037a20 */ /* 0x002fe80000410000 */
[--C-:B------:R-:W-:Y:S01]  /*11780*/  FFMA.FTZ R4, R189, c[0x0][0x2d0], -R3.reuse ;  /* 0x0000b400bd047a23 */ /* 0x100fe20000010803 */
[----:B------:R-:W-:Y:S01]  /*11790*/  MOV R189, R43 ;  /* 0x0000002b00bd7202 */ /* 0x000fe20000000f00 */
[--C-:B------:R-:W-:Y:S02]  /*117a0*/  FFMA.FTZ R7, R31, c[0x0][0x2d0], -R3.reuse ;  /* 0x0000b4001f077a23 */ /* 0x100fe40000010803 */
[----:B------:R1:W-:Y:S01]  /*117b0*/  MUFU.EX2 R201, R4 ;  /* 0x0000000400c97308 */ /* 0x0003e20000000800 */
[----:B------:R-:W-:Y:S02]  /*117c0*/  FMUL.FTZ R31, R0, R147 ;  /* 0x00000093001f7220 */ /* 0x000fe40000410000 */
[--C-:B------:R-:W-:Y:S02]  /*117d0*/  FFMA.FTZ R40, R42, c[0x0][0x2d0], -R3.reuse ;  /* 0x0000b4002a287a23 */ /* 0x100fe40000010803 */
[C---:B------:R-:W-:Y:S02]  /*117e0*/  FMUL.FTZ R42, R0.reuse, R158 ;  /* 0x0000009e002a7220 */ /* 0x040fe40000410000 */
[----:B------:R-:W-:Y:S02]  /*117f0*/  FMUL.FTZ R43, R0, R159 ;  /* 0x0000009f002b7220 */ /* 0x000fe40000410000 */
[--C-:B------:R-:W-:Y:S01]  /*11800*/  FFMA.FTZ R60, R217, c[0x0][0x2d0], -R3.reuse ;  /* 0x0000b400d93c7a23 */ /* 0x100fe20000010803 */
[----:B------:R2:W-:Y:S01]  /*11810*/  MUFU.EX2 R199, R7 ;  /* 0x0000000700c77308 */ /* 0x0005e20000000800 */
[--C-:B------:R-:W-:Y:S09]  /*11820*/  FFMA.FTZ R75, R75, c[0x0][0x2d0], -R3.reuse ;  /* 0x0000b4004b4b7a23 */ /* 0x100ff20000010803 */
[----:B------:R4:W-:Y:S01]  /*11830*/  MUFU.EX2 R217, R60 ;  /* 0x0000003c00d97308 */ /* 0x0009e20000000800 */
[--C-:B-1----:R-:W-:Y:S01]  /*11840*/  FFMA.FTZ R4, R202, c[0x0][0x2d0], -R3.reuse ;  /* 0x0000b400ca047a23 */ /* 0x102fe20000010803 */
[----:B------:R-:W-:Y:S01]  /*11850*/  MOV R202, R44 ;  /* 0x0000002c00ca7202 */ /* 0x000fe20000000f00 */
[--C-:B------:R-:W-:Y:S07]  /*11860*/  FFMA.FTZ R44, R208, c[0x0][0x2d0], -R3.reuse ;  /* 0x0000b400d02c7a23 */ /* 0x100fee0000010803 */
        /* <DEDUP_REMOVED lines=10> */
[--C-:B------:R-:W-:Y:S09]  /*11910*/  FFMA.FTZ R56, R210, c[0x0][0x2d0], -R3.reuse ;  /* 0x0000b400d2387a23 */ /* 0x100ff20000010803 */
[----:B------:R2:W-:Y:S01]  /*11920*/  MUFU.EX2 R133, R56 ;  /* 0x0000003800857308 */ /* 0x0005e20000000800 */
[----:B-1----:R-:W-:Y:S01]  /*11930*/  FFMA.FTZ R4, R191, c[0x0][0x2d0], -R3 ;  /* 0x0000b400bf047a23 */ /* 0x002fe20000010803 */
[----:B------:R-:W-:Y:S01]  /*11940*/  MOV R191, R61 ;  /* 0x0000003d00bf7202 */ /* 0x000fe20000000f00 */
[C---:B------:R-:W-:Y:S07]  /*11950*/  FMUL.FTZ R61, R69.reuse, R177 ;  /* 0x000000b1453d7220 */ /* 0x040fee0000410000 */
[----:B------:R1:W3:Y:S01]  /*11960*/  MUFU.EX2 R12, R4 ;  /* 0x00000004000c7308 */ /* 0x0002e20000000800 */
[----:B--2---:R-:W-:Y:S02]  /*11970*/  FMUL.FTZ R56, R69, R172 ;  /* 0x000000ac45387220 */ /* 0x004fe40000410000 */
[--C-:B-1----:R-:W-:Y:S01]  /*11980*/  FFMA.FTZ R4, R23, c[0x0][0x2d0], -R107.reuse ;  /* 0x0000b40017047a23 */ /* 0x102fe2000001086b */
[----:B---3--:R-:W-:Y:S01]  /*11990*/  MOV R122, R12 ;  /* 0x0000000c007a7202 */ /* 0x008fe20000000f00 */
[----:B------:R-:W1:Y:S01]  /*119a0*/  LDSM.16.MT88.4 R20, [R224+0x100] ;  /* 0x00010000e014783b */ /* 0x000e620000004200 */
[--C-:B------:R-:W-:Y:S04]  /*119b0*/  FFMA.FTZ R12, R19, c[0x0][0x2d0], -R107.reuse ;  /* 0x0000b400130c7a23 */ /* 0x100fe8000001086b */
[----:B------:R2:W-:Y:S01]  /*119c0*/  MUFU.EX2 R91, R4 ;  /* 0x00000004005b7308 */ /* 0x0005e20000000800 */
[----:B------:R-:W-:Y:S01]  /*119d0*/  F2FP.PACK_AB R67, R122, R229 ;  /* 0x000000e57a43723e */ /* 0x000fe200000000ff */
[----:B------:R-:W-:Y:S02]  /*119e0*/  FMUL.FTZ R19, R68, R135 ;  /* 0x0000008744137220 */ /* 0x000fe40000410000 */
[--C-:B--2---:R-:W-:Y:S06]  /*119f0*/  FFMA.FTZ R4, R34, c[0x0][0x2d0], -R107.reuse ;  /* 0x0000b40022047a23 */ /* 0x104fec000001086b */
[----:B------:R2:W3:Y:S02]  /*11a00*/  MUFU.EX2 R87, R4 ;  /* 0x0000000400577308 */ /* 0x0004e40000000800 */
[--C-:B--2---:R-:W-:Y:S01]  /*11a10*/  FFMA.FTZ R4, R35, c[0x0][0x2d0], -R107.reuse ;  /* 0x0000b40023047a23 */ /* 0x104fe2000001086b */
[----:B---3--:R-:W-:Y:S01]  /*11a20*/  MOV R127, R87 ;  /* 0x00000057007f7202 */ /* 0x008fe20000000f00 */
[----:B------:R-:W-:Y:S06]  /*11a30*/  FMUL.FTZ R35, R68, R151 ;  /* 0x0000009744237220 */ /* 0x000fec0000410000 */
        /* <DEDUP_REMOVED lines=8> */
[----:B--2---:R-:W-:Y:S01]  /*11ac0*/  FFMA.FTZ R4, R25, c[0x0][0x2d0], -R96 ;  /* 0x0000b40019047a23 */ /* 0x004fe20000010860 */
[----:B----4-:R-:W-:Y:S01]  /*11ad0*/  MOV R121, R89 ;  /* 0x0000005900797202 */ /* 0x010fe20000000f00 */
[C---:B------:R-:W-:Y:S07]  /*11ae0*/  FMUL.FTZ R25, R69.reuse, R141 ;  /* 0x0000008d45197220 */ /* 0x040fee0000410000 */
[----:B------:R2:W-:Y:S01]  /*11af0*/  MUFU.EX2 R118, R4 ;  /* 0x0000000400767308 */ /* 0x0005e20000000800 */
[----:B---3--:R-:W-:Y:S01]  /*11b00*/  FMUL.FTZ R24, R69, R140 ;  /* 0x0000008c45187220 */ /* 0x008fe20000410000 */
[----:B------:R-:W-:Y:S02]  /*11b10*/  MOV R140, R199 ;  /* 0x000000c7008c7202 */ /* 0x000fe40000000f00 */
[----:B------:R-:W-:Y:S01]  /*11b20*/  MOV R199, R80 ;  /* 0x0000005000c77202 */ /* 0x000fe20000000f00 */
[--C-:B--2---:R-:W-:Y:S02]  /*11b30*/  FFMA.FTZ R4, R26, c[0x0][0x2d0], -R3.reuse ;  /* 0x0000b4001a047a23 */ /* 0x104fe40000010803 */
[C---:B------:R-:W-:Y:S01]  /*11b40*/  FMUL.FTZ R26, R0.reuse, R142 ;  /* 0x0000008e001a7220 */ /* 0x040fe20000410000 */
[----:B------:R-:W-:Y:S02]  /*11b50*/  MOV R142, R187 ;  /* 0x000000bb008e7202 */ /* 0x000fe40000000f00 */
[----:B------:R2:W-:Y:S01]  /*11b60*/  MUFU.EX2 R90, R4 ;  /* 0x00000004005a7308 */ /* 0x0005e20000000800 */
[----:B------:R-:W-:Y:S02]  /*11b70*/  IMAD.MOV.U32 R187, RZ, RZ, R82 ;  /* 0x000000ffffbb7224 */ /* 0x000fe400078e0052 */
[----:B--2---:R-:W-:Y:S02]  /*11b80*/  FFMA.FTZ R4, R27, c[0x0][0x2d0], -R3 ;  /* 0x0000b4001b047a23 */ /* 0x004fe40000010803 */
[----:B------:R-:W-:Y:S01]  /*11b90*/  FMUL.FTZ R27, R0, R143 ;  /* 0x0000008f001b7220 */ /* 0x000fe20000410000 */
[----:B------:R-:W-:Y:S04]  /*11ba0*/  MOV R143, R186 ;  /* 0x000000ba008f7202 */ /* 0x000fe80000000f00 */
[----:B------:R2:W-:Y:S01]  /*11bb0*/  MUFU.EX2 R184, R4 ;  /* 0x0000000400b87308 */ /* 0x0005e20000000800 */
[----:B------:R-:W-:Y:S01]  /*11bc0*/  MOV R186, R84 ;  /* 0x0000005400ba7202 */ /* 0x000fe20000000f00 */
[--C-:B--2---:R-:W-:Y:S08]  /*11bd0*/  FFMA.FTZ R4, R28, c[0x0][0x2d0], -R96.reuse ;  /* 0x0000b4001c047a23 */ /* 0x104ff00000010860 */
[----:B------:R2:W3:Y:S10]  /*11be0*/  MUFU.EX2 R28, R12 ;  /* 0x0000000c001c7308 */ /* 0x0004f40000000800 */
[----:B------:R4:W1:Y:S01]  /*11bf0*/  MUFU.EX2 R86, R4 ;  /* 0x0000000400567308 */ /* 0x0008620000000800 */
[----:B--2---:R-:W-:Y:S01]  /*11c00*/  FMUL.FTZ R12, R69, R128 ;  /* 0x00000080450c7220 */ /* 0x004fe20000410000 */
[----:B---3--:R-:W-:Y:S01]  /*11c10*/  MOV R130, R28 ;  /* 0x0000001c00827202 */ /* 0x008fe20000000f00 */
[----:B------:R-:W-:Y:S02]  /*11c20*/  FFMA.FTZ R28, R51, c[0x0][0x2d0], -R107 ;  /* 0x0000b400331c7a23 */ /* 0x000fe4000001086b */
[----:B------:R-:W-:Y:S05]  /*11c30*/  FMUL.FTZ R51, R68, R167 ;  /* 0x000000a744337220 */ /* 0x000fea0000410000 */
[----:B------:R2:W-:Y:S01]  /*11c40*/  MUFU.EX2 R33, R28 ;  /* 0x0000001c00217308 */ /* 0x0005e20000000800 */
[----:B----4-:R-:W-:Y:S01]  /*11c50*/  FFMA.FTZ R4, R29, c[0x0][0x2d0], -R96 ;  /* 0x0000b4001d047a23 */ /* 0x010fe20000010860 */
[----:B-1----:R-:W-:Y:S01]  /*11c60*/  MOV R128, R86 ;  /* 0x0000005600807202 */ /* 0x002fe20000000f00 */
[C---:B------:R-:W-:Y:S07]  /*11c70*/  FMUL.FTZ R29, R69.reuse, R145 ;  /* 0x00000091451d7220 */ /* 0x040fee0000410000 */
[----:B------:R1:W3:Y:S01]  /*11c80*/  MUFU.EX2 R188, R4 ;  /* 0x0000000400bc7308 */ /* 0x0002e20000000800 */
[C---:B--2---:R-:W-:Y:S09]  /*11c90*/  FMUL.FTZ R28, R69.reuse, R144 ;  /* 0x00000090451c7220 */ /* 0x044ff20000410000 */
[----:B------:R2:W-:Y:S01]  /*11ca0*/  MUFU.EX2 R144, R40 ;  /* 0x0000002800907308 */ /* 0x0005e20000000800 */
[----:B-1----:R-:W-:Y:S02]  /*11cb0*/  FFMA.FTZ R4, R30, c[0x0][0x2d0], -R3 ;  /* 0x0000b4001e047a23 */ /* 0x002fe40000010803 */
[C---:B------:R-:W-:Y:S07]  /*11cc0*/  FMUL.FTZ R30, R0.reuse, R146 ;  /* 0x00000092001e7220 */ /* 0x040fee0000410000 */
[----:B------:R1:W4:Y:S01]  /*11cd0*/  MUFU.EX2 R85, R4 ;  /* 0x0000000400557308 */ /* 0x0003220000000800 */
[----:B---3--:R-:W-:Y:S01]  /*11ce0*/  IMAD.MOV.U32 R141, RZ, RZ, R188 ;  /* 0x000000ffff8d7224 */ /* 0x008fe200078e00bc */
[----:B------:R-:W-:Y:S01]  /*11cf0*/  MOV R188, R59 ;  /* 0x0000003b00bc7202 */ /* 0x000fe20000000f00 */
[----:B------:R-:W-:Y:S07]  /*11d00*/  FMUL.FTZ R59, R0, R175 ;  /* 0x000000af003b7220 */ /* 0x000fee0000410000 */
[----:B------:R3:W-:Y:S01]  /*11d10*/  MUFU.EX2 R146, R32 ;  /* 0x0000002000927308 */ /* 0x0007e20000000800 */
[----:B--2---:R-:W-:Y:S02]  /*11d20*/  FMUL.FTZ R40, R69, R156 ;  /* 0x0000009c45287220 */ /* 0x004fe40000410000 */
[----:B-1----:R-:W-:Y:S01]  /*11d30*/  FFMA.FTZ R4, R37, c[0x0][0x2d0], -R105 ;  /* 0x0000b40025047a23 */ /* 0x002fe20000010869 */
[----:B----4-:R-:W-:Y:S02]  /*11d40*/  MOV R129, R85 ;  /* 0x0000005500817202 */ /* 0x010fe40000000f00 */
[----:B------:R-:W-:Y:S04]  /*11d50*/  LDSM.16.MT88.4 R84, [R224+0x900] ;  /* 0x00090000e054783b */ /* 0x000fe80000004200 */
[----:B------:R1:W2:Y:S01]  /*11d60*/  MUFU.EX2 R46, R4 ;  /* 0x00000004002e7308 */ /* 0x0002a20000000800 */
[C---:B---3--:R-:W-:Y:S01]  /*11d70*/  FMUL.FTZ R32, R70.reuse, R148 ;  /* 0x0000009446207220 */ /* 0x048fe20000410000 */
[----:B------:R-:W-:Y:S01]  /*11d80*/  MOV R148, R33 ;  /* 0x0000002100947202 */ /* 0x000fe20000000f00 */
[----:B------:R-:W-:Y:S07]  /*11d90*/  FMUL.FTZ R33, R70, R149 ;  /* 0x0000009546217220 */ /* 0x000fee0000410000 */
[----:B------:R3:W-:Y:S01]  /*11da0*/  MUFU.EX2 R149, R44 ;  /* 0x0000002c00957308 */ /* 0x0007e20000000800 */
[----:B-1----:R-:W-:Y:S01]  /*11db0*/  FFMA.FTZ R4, R38, c[0x0][0x2d0], -R107 ;  /* 0x0000b40026047a23 */ /* 0x002fe2000001086b */
[----:B--2---:R-:W-:Y:S01]  /*11dc0*/  MOV R134, R46 ;  /* 0x0000002e00867202 */ /* 0x004fe20000000f00 */
[----:B------:R-:W1:Y:S01]  /*11dd0*/  LDSM.16.MT88.4 R36, [R227+0x100] ;  /* 0x00010000e324783b */ /* 0x000e620000004200 */
[----:B------:R-:W-:Y:S06]  /*11de0*/  FMUL.FTZ R46, R0, R162 ;  /* 0x000000a2002e7220 */ /* 0x000fec0000410000 */
[----:B------:R2:W4:Y:S01]  /*11df0*/  MUFU.EX2 R45, R4 ;  /* 0x00000004002d7308 */ /* 0x0005220000000800 */
[C---:B---3--:R-:W-:Y:S02]  /*11e00*/  FMUL.FTZ R44, R69.reuse, R160 ;  /* 0x000000a0452c7220 */ /* 0x048fe40000410000 */
[C---:B--2---:R-:W-:Y:S01]  /*11e10*/  FMUL.FTZ R4, R70.reuse, R120 ;  /* 0x0000007846047220 */ /* 0x044fe20000410000 */
[----:B------:R-:W-:Y:S02]  /*11e20*/  MOV R120, R90 ;  /* 0x0000005a00787202 */ /* 0x000fe40000000f00 */
[----:B----4-:R-:W-:Y:S01]  /*11e30*/  MOV R135, R45 ;  /* 0x0000002d00877202 */ /* 0x010fe20000000f00 */
[----:B------:R-:W-:Y:S03]  /*11e40*/  FMUL.FTZ R45, R69, R161 ;  /* 0x000000a1452d7220 */ /* 0x000fe60000410000 */
[-C--:B------:R-:W-:Y:S08]  /*11e50*/  HMMA.16816.F32 R4, R76, R20.reuse, R4 ;  /* 0x000000144c04723c */ /* 0x080ff00000001804 */
[C---:B------:R-:W-:Y:S07]  /*11e60*/  HMMA.16816.F32 R8, R64.reuse, R20, R8 ;  /* 0x000000144008723c */ /* 0x040fee0000001808 */
[--C-:B------:R-:W-:Y:S01]  /*11e70*/  FFMA.FTZ R20, R49, c[0x0][0x2d0], -R105.reuse ;  /* 0x0000b40031147a23 */ /* 0x100fe20000010869 */
[-C--:B------:R-:W-:Y:S03]  /*11e80*/  HMMA.16816.F32 R12, R64, R22.reuse, R12 ;  /* 0x00000016400c723c */ /* 0x080fe6000000180c */
[----:B------:R2:W3:Y:S01]  /*11e90*/  MUFU.EX2 R34, R20 ;  /* 0x0000001400227308 */ /* 0x0004e20000000800 */
[C---:B------:R-:W-:Y:S02]  /*11ea0*/  FMUL.FTZ R49, R70.reuse, R165 ;  /* 0x000000a546317220 */ /* 0x040fe40000410000 */
[----:B------:R-:W-:Y:S01]  /*11eb0*/  LDSM.16.MT88.4 R164, [R225+0x3100] ;  /* 0x00310000e1a4783b */ /* 0x000fe20000004200 */
[----:B------:R-:W-:Y:S01]  /*11ec0*/  FMUL.FTZ R21, R70, R137 ;  /* 0x0000008946157220 */ /* 0x000fe20000410000 */
[C---:B------:R-:W-:Y:S04]  /*11ed0*/  HMMA.16816.F32 R16, R76.reuse, R22, R16 ;  /* 0x000000164c10723c */ /* 0x040fe80000001810 */
[----:B------:R-:W-:Y:S02]  /*11ee0*/  MOV R137, R184 ;  /* 0x000000b800897202 */ /* 0x000fe40000000f00 */
[----:B------:R-:W-:Y:S01]  /*11ef0*/  MOV R184, R57 ;  /* 0x0000003900b87202 */ /* 0x000fe20000000f00 */
[C---:B------:R-:W-:Y:S01]  /*11f00*/  FMUL.FTZ R22, R68.reuse, R138 ;  /* 0x0000008a44167220 */ /* 0x040fe20000410000 */
[----:B------:R-:W-:Y:S01]  /*11f10*/  MOV R138, R118 ;  /* 0x00000076008a7202 */ /* 0x000fe20000000f00 */
[----:B------:R-:W-:Y:S03]  /*11f20*/  FMUL.FTZ R23, R68, R139 ;  /* 0x0000008b44177220 */ /* 0x000fe60000410000 */
[----:B------:R-:W-:Y:S01]  /*11f30*/  FMUL.FTZ R57, R69, R173 ;  /* 0x000000ad45397220 */ /* 0x000fe20000410000 */
[----:B------:R-:W-:Y:S01]  /*11f40*/  MOV R118, R62 ;  /* 0x0000003e00767202 */ /* 0x000fe20000000f00 */
[----:B------:R-:W-:Y:S01]  /*11f50*/  FMUL.FTZ R62, R0, R178 ;  /* 0x000000b2003e7220 */ /* 0x000fe20000410000 */
[----:B------:R-:W-:Y:S01]  /*11f60*/  MOV R139, R91 ;  /* 0x0000005b008b7202 */ /* 0x000fe20000000f00 */
[----:B--2---:R-:W-:Y:S01]  /*11f70*/  FMUL.FTZ R20, R70, R136 ;  /* 0x0000008846147220 */ /* 0x004fe20000410000 */
[----:B------:R-:W-:Y:S01]  /*11f80*/  MOV R136, R185 ;  /* 0x000000b900887202 */ /* 0x000fe20000000f00 */
[----:B---3--:R-:W-:Y:S01]  /*11f90*/  IMAD.MOV.U32 R147, RZ, RZ, R34 ;  /* 0x000000ffff937224 */ /* 0x008fe200078e0022 */
[----:B------:R-:W-:Y:S01]  /*11fa0*/  MOV R185, R83 ;  /* 0x0000005300b97202 */ /* 0x000fe20000000f00 */
[----:B------:R-:W-:Y:S01]  /*11fb0*/  FMUL.FTZ R34, R68, R150 ;  /* 0x0000009644227220 */ /* 0x000fe20000410000 */
[----:B------:R-:W2:Y:S02]  /*11fc0*/  LDSM.16.MT88.4 R80, [R226+0x100] ;  /* 0x00010000e250783b */ /* 0x000ea40000004200 */
[-C--:B-1----:R-:W-:Y:S08]  /*11fd0*/  HMMA.16816.F32 R20, R76, R36.reuse, R20 ;  /* 0x000000244c14723c */ /* 0x082ff00000001814 */
        /* <DEDUP_REMOVED lines=9> */
[C---:B-1----:R-:W-:Y:S07]  /*12070*/  FMUL.FTZ R36, R70.reuse, R152 ;  /* 0x0000009846247220 */ /* 0x042fee0000410000 */
[-C--:B------:R-:W-:Y:S08]  /*12080*/  HMMA.16816.F32 R36, R76, R52.reuse, R36 ;  /* 0x000000344c24723c */ /* 0x080ff00000001824 */
[C---:B------:R-:W-:Y:S07]  /*12090*/  HMMA.16816.F32 R40, R64.reuse, R52, R40 ;  /* 0x000000344028723c */ /* 0x040fee0000001828 */
[----:B------:R-:W-:Y:S01]  /*120a0*/  FFMA.FTZ R52, R209, c[0x0][0x2d0], -R96 ;  /* 0x0000b400d1347a23 */ /* 0x000fe20000010860 */
[-C--:B------:R-:W-:Y:S03]  /*120b0*/  HMMA.16816.F32 R44, R64, R54.reuse, R44 ;  /* 0x00000036402c723c */ /* 0x080fe6000000182c */
[----:B------:R1:W3:Y:S01]  /*120c0*/  MUFU.EX2 R88, R52 ;  /* 0x0000003400587308 */ /* 0x0002e20000000800 */
[----:B------:R-:W-:Y:S04]  /*120d0*/  FMUL.FTZ R53, R70, R169 ;  /* 0x000000a946357220 */ /* 0x000fe80000410000 */
[C---:B------:R-:W-:Y:S07]  /*120e0*/  HMMA.16816.F32 R48, R76.reuse, R54, R48 ;  /* 0x000000364c30723c */ /* 0x040fee0000001830 */
[C---:B------:R-:W-:Y:S02]  /*120f0*/  FMUL.FTZ R54, R68.reuse, R170 ;  /* 0x000000aa44367220 */ /* 0x040fe40000410000 */
[----:B------:R-:W-:Y:S03]  /*12100*/  FMUL.FTZ R55, R68, R171 ;  /* 0x000000ab44377220 */ /* 0x000fe60000410000 */
[C---:B-1----:R-:W-:Y:S07]  /*12110*/  FMUL.FTZ R52, R70.reuse, R168 ;  /* 0x000000a846347220 */ /* 0x042fee0000410000 */
[-C--:B--2---:R-:W-:Y:S08]  /*12120*/  HMMA.16816.F32 R52, R76, R80.reuse, R52 ;  /* 0x000000504c34723c */ /* 0x084ff00000001834 */
        /* <DEDUP_REMOVED lines=18> */
[----:B---3--:R-:W-:Y:S02]  /*12250*/  MOV R214, R88 ;  /* 0x0000005800d67202 */ /* 0x008fe40000000f00 */
        /* <DEDUP_REMOVED lines=9> */
[----:B------:R-:W-:Y:S02]  /*122f0*/  MOV R134, R131 ;  /* 0x0000008300867202 */ /* 0x000fe40000000f00 */
[----:B------:R-:W-:Y:S02]  /*12300*/  MOV R131, R130 ;  /* 0x0000008200837202 */ /* 0x000fe40000000f00 */
[----:B------:R-:W-:Y:S01]  /*12310*/  MOV R130, R125 ;  /* 0x0000007d00827202 */ /* 0x000fe20000000f00 */
[----:B------:R-:W-:Y:S01]  /*12320*/  IMAD.MOV.U32 R150, RZ, RZ, R134 ;  /* 0x000000ffff967224 */ /* 0x000fe200078e0086 */
[----:B------:R-:W-:Y:S02]  /*12330*/  MOV R125, R198 ;  /* 0x000000c6007d7202 */ /* 0x000fe40000000f00 */
[----:B------:R-:W-:Y:S01]  /*12340*/  MOV R198, R92 ;  /* 0x0000005c00c67202 */ /* 0x000fe20000000f00 */
[----:B------:R-:W-:Y:S01]  /*12350*/  FFMA.FTZ R92, R219, c[0x0][0x2d0], -R107 ;  /* 0x0000b400db5c7a23 */ /* 0x000fe2000001086b */
[----:B------:R-:W-:Y:S02]  /*12360*/  MOV R134, R131 ;  /* 0x0000008300867202 */ /* 0x000fe40000000f00 */
[----:B------:R-:W-:Y:S01]  /*12370*/  MOV R219, R148 ;  /* 0x0000009400db7202 */ /* 0x000fe20000000f00 */
[----:B------:R3:W-:Y:S01]  /*12380*/  MUFU.EX2 R210, R92 ;  /* 0x0000005c00d27308 */ /* 0x0007e20000000800 */
[----:B------:R-:W-:Y:S02]  /*12390*/  MOV R148, R147 ;  /* 0x0000009300947202 */ /* 0x000fe40000000f00 */
[----:B------:R-:W-:Y:S02]  /*123a0*/  MOV R147, R132 ;  /* 0x0000008400937202 */ /* 0x000fe40000000f00 */
[----:B------:R-:W-:Y:S02]  /*123b0*/  MOV R132, R125 ;  /* 0x0000007d00847202 */ /* 0x000fe40000000f00 */
[----:B------:R-:W-:Y:S02]  /*123c0*/  MOV R125, R189 ;  /* 0x000000bd007d7202 */ /* 0x000fe40000000f00 */
[----:B-1----:R-:W-:Y:S02]  /*123d0*/  F2FP.PACK_AB R80, R138, R121 ;  /* 0x000000798a50723e */ /* 0x002fe400000000ff */
[----:B------:R-:W-:Y:S02]  /*123e0*/  MOV R189, R93 ;  /* 0x0000005d00bd7202 */ /* 0x000fe40000000f00 */
[----:B------:R-:W-:Y:S02]  /*123f0*/  MOV R131, R191 ;  /* 0x000000bf00837202 */ /* 0x000fe40000000f00 */
[----:B------:R-:W-:Y:S01]  /*12400*/  MOV R191, R202 ;  /* 0x000000ca00bf7202 */ /* 0x000fe20000000f00 */
[C---:B------:R-:W-:Y:S04]  /*12410*/  HMMA.16816.F32 R8, R80.reuse, R84, R8 ;  /* 0x000000545008723c */ /* 0x040fe80000001808 */
[----:B------:R-:W-:Y:S03]  /*12420*/  MOV R202, R94 ;  /* 0x0000005e00ca7202 */ /* 0x000fe60000000f00 */
[--C-:B------:R-:W-:Y:S01]  /*12430*/  FFMA.FTZ R84, R212, c[0x0][0x2d0], -R105.reuse ;  /* 0x0000b400d4547a23 */ /* 0x100fe20000010869 */
[-C--:B------:R-:W-:Y:S03]  /*12440*/  HMMA.16816.F32 R12, R80, R86.reuse, R12 ;  /* 0x00000056500c723c */ /* 0x080fe6000000180c */
[----:B------:R1:W-:Y:S01]  /*12450*/  MUFU.EX2 R208, R84 ;  /* 0x0000005400d07308 */ /* 0x0003e20000000800 */
[----:B------:R-:W-:Y:S02]  /*12460*/  MOV R212, R133 ;  /* 0x0000008500d47202 */ /* 0x000fe40000000f00 */
[----:B------:R-:W-:Y:S02]  /*12470*/  MOV R133, R130 ;  /* 0x0000008200857202 */ /* 0x000fe40000000f00 */
[C---:B------:R-:W-:Y:S04]  /*12480*/  HMMA.16816.F32 R16, R76.reuse, R86, R16 ;  /* 0x000000564c10723c */ /* 0x040fe80000001810 */
[----:B------:R-:W-:Y:S02]  /*12490*/  MOV R130, R197 ;  /* 0x000000c500827202 */ /* 0x000fe40000000f00 */
[----:B------:R-:W-:Y:S02]  /*124a0*/  MOV R197, R95 ;  /* 0x0000005f00c57202 */ /* 0x000fe40000000f00 */
[-C--:B--2---:R-:W-:Y:S01]  /*124b0*/  HMMA.16816.F32 R20, R76, R88.reuse, R20 ;  /* 0x000000584c14723c */ /* 0x084fe20000001814 */
[----:B---3--:R-:W2:Y:S07]  /*124c0*/  LDSM.16.MT88.4 R92, [R225+0x900] ;  /* 0x00090000e15c783b */ /* 0x008eae0000004200 */
[C---:B------:R-:W-:Y:S04]  /*124d0*/  HMMA.16816.F32 R24, R80.reuse, R88, R24 ;  /* 0x000000585018723c */ /* 0x040fe80000001818 */
[----:B-1----:R-:W-:Y:S01]  /*124e0*/  FFMA.FTZ R84, R213, c[0x0][0x2d0], -R105 ;  /* 0x0000b400d5547a23 */ /* 0x002fe20000010869 */
[----:B------:R-:W-:Y:S02]  /*124f0*/  MOV R213, R151 ;  /* 0x0000009700d57202 */ /* 0x000fe40000000f00 */
[----:B------:R-:W-:Y:S01]  /*12500*/  FFMA.FTZ R88, R221, c[0x0][0x2d0], -R96 ;  /* 0x0000b400dd587a23 */ /* 0x000fe20000010860 */
[-C--:B------:R-:W-:Y:S01]  /*12510*/  HMMA.16816.F32 R28, R80, R90.reuse, R28 ;  /* 0x0000005a501c723c */ /* 0x080fe2000000181c */
[----:B------:R1:W-:Y:S03]  /*12520*/  MUFU.EX2 R209, R84 ;  /* 0x0000005400d17308 */ /* 0x0003e60000000800 */
[----:B------:R-:W-:Y:S04]  /*12530*/  MOV R221, R149 ;  /* 0x0000009500dd7202 */ /* 0x000fe80000000f00 */
[C---:B------:R-:W-:Y:S03]  /*12540*/  HMMA.16816.F32 R32, R76.reuse, R90, R32 ;  /* 0x0000005a4c20723c */ /* 0x040fe60000001820 */
[----:B------:R3:W-:Y:S05]  /*12550*/  MUFU.EX2 R153, R88 ;  /* 0x0000005800997308 */ /* 0x0007ea0000000800 */
[-C--:B--2---:R-:W-:Y:S04]  /*12560*/  HMMA.16816.F32 R36, R76, R92.reuse, R36 ;  /* 0x0000005c4c24723c */ /* 0x084fe80000001824 */
[----:B-1----:R-:W-:Y:S01]  /*12570*/  FFMA.FTZ R84, R215, c[0x0][0x2d0], -R107 ;  /* 0x0000b400d7547a23 */ /* 0x002fe2000001086b */
[----:B------:R-:W-:Y:S01]  /*12580*/  MOV R215, R147 ;  /* 0x0000009300d77202 */ /* 0x000fe20000000f00 */
[----:B------:R-:W-:Y:S01]  /*12590*/  IMAD.MOV.U32 R147, RZ, RZ, R134 ;  /* 0x000000ffff937224 */ /* 0x000fe200078e0086 */
[----:B------:R-:W-:Y:S01]  /*125a0*/  MOV R134, R133 ;  /* 0x0000008500867202 */ /* 0x000fe20000000f00 */
[C---:B------:R-:W-:Y:S04]  /*125b0*/  HMMA.16816.F32 R40, R80.reuse, R92, R40 ;  /* 0x0000005c5028723c */ /* 0x040fe80000001828 */
[----:B------:R-:W-:Y:S01]  /*125c0*/  MOV R133, R132 ;  /* 0x0000008400857202 */ /* 0x000fe20000000f00 */
[--C-:B---3--:R-:W-:Y:S01]  /*125d0*/  FFMA.FTZ R88, R220, c[0x0][0x2d0], -R96.reuse ;  /* 0x0000b400dc587a23 */ /* 0x108fe20000010860 */
[----:B------:R-:W-:Y:S01]  /*125e0*/  MOV R132, R131 ;  /* 0x0000008300847202 */ /* 0x000fe20000000f00 */
[--C-:B------:R-:W-:Y:S01]  /*125f0*/  FFMA.FTZ R92, R250, c[0x0][0x2d0], -R96.reuse ;  /* 0x0000b400fa5c7a23 */ /* 0x100fe20000010860 */
[-C--:B------:R-:W-:Y:S01]  /*12600*/  HMMA.16816.F32 R44, R80, R94.reuse, R44 ;  /* 0x0000005e502c723c */ /* 0x080fe2000000182c */
[----:B------:R1:W-:Y:S03]  /*12610*/  MUFU.EX2 R159, R88 ;  /* 0x00000058009f7308 */ /* 0x0003e60000000800 */
[----:B------:R-:W-:Y:S02]  /*12620*/  MOV R131, R130 ;  /* 0x0000008200837202 */ /* 0x000fe40000000f00 */
[----:B------:R-:W-:Y:S02]  /*12630*/  MOV R130, R125 ;  /* 0x0000007d00827202 */ /* 0x000fe40000000f00 */
[C---:B------:R-:W-:Y:S04]  /*12640*/  HMMA.16816.F32 R48, R76.reuse, R94, R48 ;  /* 0x0000005e4c30723c */ /* 0x040fe80000001830 */
[----:B------:R-:W-:Y:S02]  /*12650*/  MOV R125, R197 ;  /* 0x000000c5007d7202 */ /* 0x000fe40000000f00 */
[----:B------:R-:W-:Y:S02]  /*12660*/  MOV R197, R202 ;  /* 0x000000ca00c57202 */ /* 0x000fe40000000f00 */
[----:B------:R2:W-:Y:S01]  /*12670*/  MUFU.EX2 R202, R84 ;  /* 0x0000005400ca7308 */ /* 0x0005e20000000800 */
[----:B------:R-:W-:Y:S03]  /*12680*/  MOV R220, R148 ;  /* 0x0000009400dc7202 */ /* 0x000fe60000000f00 */
[----:B------:R-:W-:Y:S01]  /*12690*/  MOV R250, R128 ;  /* 0x0000008000fa7202 */ /* 0x000fe20000000f00 */
[----:B-1----:R-:W-:Y:S01]  /*126a0*/  FFMA.FTZ R88, R223, c[0x0][0x2d0], -R3 ;  /* 0x0000b400df587a23 */ /* 0x002fe20000010803 */
[----:B------:R-:W-:Y:S02]  /*126b0*/  MOV R223, R135 ;  /* 0x0000008700df7202 */ /* 0x000fe40000000f00 */
[----:B------:R-:W-:Y:S02]  /*126c0*/  MOV R135, R198 ;  /* 0x000000c600877202 */ /* 0x000fe40000000f00 */
[----:B------:R1:W-:Y:S01]  /*126d0*/  MUFU.EX2 R152, R88 ;  /* 0x0000005800987308 */ /* 0x0003e20000000800 */
[----:B--2---:R-:W-:Y:S01]  /*126e0*/  FFMA.FTZ R84, R216, c[0x0][0x2d0], -R107 ;  /* 0x0000b400d8547a23 */ /* 0x004fe2000001086b */
[----:B------:R-:W-:Y:S08]  /*126f0*/  MOV R216, R150 ;  /* 0x0000009600d87202 */ /* 0x000ff00000000f00 */
[----:B------:R2:W-:Y:S01]  /*12700*/  MUFU.EX2 R203, R84 ;  /* 0x0000005400cb7308 */ /* 0x0005e20000000800 */
[----:B-1----:R-:W-:Y:S01]  /*12710*/  FFMA.FTZ R88, R246, c[0x0][0x2d0], -R3 ;  /* 0x0000b400f6587a23 */ /* 0x002fe20000010803 */
[----:B------:R-:W-:Y:S02]  /*12720*/  MOV R246, R134 ;  /* 0x0000008600f67202 */ /* 0x000fe40000000f00 */
[----:B------:R-:W-:Y:S06]  /*12730*/  MOV R134, R133 ;  /* 0x0000008500867202 */ /* 0x000fec0000000f00 */
[----:B------:R1:W3:Y:S01]  /*12740*/  MUFU.EX2 R158, R88 ;  /* 0x00000058009e7308 */ /* 0x0002e20000000800 */
[----:B------:R-:W-:Y:S01]  /*12750*/  MOV R133, R132 ;  /* 0x0000008400857202 */ /* 0x000fe20000000f00 */
[----:B------:R-:W-:Y:S01]  /*12760*/  IMAD.MOV.U32 R132, RZ, RZ, R131 ;  /* 0x000000ffff847224 */ /* 0x000fe200078e0083 */
[----:B------:R-:W-:Y:S02]  /*12770*/  MOV R131, R130 ;  /* 0x0000008200837202 */ /* 0x000fe40000000f00 */
[----:B------:R-:W-:Y:S02]  /*12780*/  MOV R130, R125 ;  /* 0x0000007d00827202 */ /* 0x000fe40000000f00 */
[----:B------:R-:W-:Y:S02]  /*12790*/  MOV R125, R197 ;  /* 0x000000c5007d7202 */ /* 0x000fe40000000f00 */
[----:B------:R-:W-:Y:S01]  /*127a0*/  MOV R197, R189 ;  /* 0x000000bd00c57202 */ /* 0x000fe20000000f00 */
[----:B--2---:R-:W2:Y:S01]  /*127b0*/  LDSM.16.MT88.4 R84, [R226+0x900] ;  /* 0x00090000e254783b */ /* 0x004ea20000004200 */
[----:B------:R-:W-:Y:S02]  /*127c0*/  MOV R189, R200 ;  /* 0x000000c800bd7202 */ /* 0x000fe40000000f00 */
[----:B------:R4:W-:Y:S01]  /*127d0*/  MUFU.EX2 R200, R92 ;  /* 0x0000005c00c87308 */ /* 0x0009e20000000800 */
[----:B-1----:R-:W-:Y:S01]  /*127e0*/  FFMA.FTZ R88, R222, c[0x0][0x2d0], -R96 ;  /* 0x0000b400de587a23 */ /* 0x002fe20000010860 */
[----:B------:R-:W-:Y:S08]  /*127f0*/  MOV R222, R129 ;  /* 0x0000008100de7202 */ /* 0x000ff00000000f00 */
[----:B------:R1:W1:Y:S01]  /*12800*/  MUFU.EX2 R157, R88 ;  /* 0x00000058009d7308 */ /* 0x0002620000000800 */
[--C-:B----4-:R-:W-:Y:S01]  /*12810*/  FFMA.FTZ R92, R252, c[0x0][0x2d0], -R3.reuse ;  /* 0x0000b400fc5c7a23 */ /* 0x110fe20000010803 */
[----:B------:R-:W-:Y:S08]  /*12820*/  MOV R252, R127 ;  /* 0x0000007f00fc7202 */ /* 0x000ff00000000f00 */
[----:B------:R4:W-:Y:S01]  /*12830*/  MUFU.EX2 R156, R92 ;  /* 0x0000005c009c7308 */ /* 0x0009e20000000800 */
[-C--:B--2---:R-:W-:Y:S01]  /*12840*/  HMMA.16816.F32 R52, R76, R84.reuse, R52 ;  /* 0x000000544c34723c */ /* 0x084fe20000001834 */
[----:B-1----:R-:W1:Y:S07]  /*12850*/  LDSM.16.MT88.4 R88, [R224+0x1100] ;  /* 0x00110000e058783b */ /* 0x002e6e0000004200 */
[C---:B------:R-:W-:Y:S07]  /*12860*/  HMMA.16816.F32 R56, R80.reuse, R84, R56 ;  /* 0x000000545038723c */ /* 0x040fee0000001838 */
[----:B------:R-:W-:Y:S01]  /*12870*/  FFMA.FTZ R84, R134, c[0x0][0x2d0], -R3 ;  /* 0x0000b40086547a23 */ /* 0x000fe20000010803 */
[-C--:B------:R-:W-:Y:S03]  /*12880*/  HMMA.16816.F32 R60, R80, R86.reuse, R60 ;  /* 0x00000056503c723c */ /* 0x080fe6000000183c */
[----:B------:R2:W1:Y:S01]  /*12890*/  MUFU.EX2 R163, R84 ;  /* 0x0000005400a37308 */ /* 0x0004620000000800 */
[----:B------:R-:W-:Y:S02]  /*128a0*/  MOV R134, R133 ;  /* 0x0000008500867202 */ /* 0x000fe40000000f00 */
[----:B------:R-:W-:Y:S01]  /*128b0*/  MOV R133, R132 ;  /* 0x0000008400857202 */ /* 0x000fe20000000f00 */
[----:B------:R-:W-:Y:S01]  /*128c0*/  FFMA.FTZ R80, R243, c[0x0][0x2d0], -R105 ;  /* 0x0000b400f3507a23 */ /* 0x000fe20000010869 */
[----:B------:R-:W-:Y:S04]  /*128d0*/  HMMA.16816.F32 R64, R76, R86, R64 ;  /* 0x000000564c40723c */ /* 0x000fe80000001840 */
[----:B------:R-:W-:Y:S01]  /*128e0*/  MOV R132, R131 ;  /* 0x0000008300847202 */ /* 0x000fe20000000f00 */
[----:B------:R1:W-:Y:S01]  /*128f0*/  MUFU.EX2 R162, R80 ;  /* 0x0000005000a27308 */ /* 0x0003e20000000800 */
[----:B------:R-:W-:Y:S01]  /*12900*/  MOV R131, R130 ;  /* 0x0000008200837202 */ /* 0x000fe20000000f00 */
[----:B----4-:R-:W-:Y:S01]  /*12910*/  FFMA.FTZ R92, R134, c[0x0][0x2d0], -R107 ;  /* 0x0000b400865c7a23 */ /* 0x010fe2000001086b */
[----:B------:R-:W-:Y:S04]  /*12920*/  MOV R130, R125 ;  /* 0x0000007d00827202 */ /* 0x000fe80000000f00 */
[----:B------:R-:W-:Y:S01]  /*12930*/  MOV R125, R197 ;  /* 0x000000c5007d7202 */ /* 0x000fe20000000f00 */
[----:B------:R-:W-:Y:S01]  /*12940*/  IMAD.MOV.U32 R148, RZ, RZ, R130 ;  /* 0x000000ffff947224 */ /* 0x000fe200078e0082 */
[----:B------:R-:W-:Y:S01]  /*12950*/  MOV R197, R189 ;  /* 0x000000bd00c57202 */ /* 0x000fe20000000f00 */
[----:B------:R4:W-:Y:S01]  /*12960*/  MUFU.EX2 R161, R92 ;  /* 0x0000005c00a17308 */ /* 0x0009e20000000800 */
[----:B------:R-:W-:Y:S02]  /*12970*/  MOV R189, R188 ;  /* 0x000000bc00bd7202 */ /* 0x000fe40000000f00 */
[----:B------:R-:W-:Y:S01]  /*12980*/  MOV R188, R199 ;  /* 0x000000c700bc7202 */ /* 0x000fe20000000f00 */
[----:B--2---:R-:W2:Y:S01]  /*12990*/  LDSM.16.MT88.4 R84, [R227+0x1100] ;  /* 0x00110000e354783b */ /* 0x004ea20000004200 */
[----:B------:R-:W-:Y:S02]  /*129a0*/  F2FP.PACK_AB R76, R220, R246 ;  /* 0x000000f6dc4c723e */ /* 0x000fe400000000ff */
[----:B------:R-:W-:Y:S02]  /*129b0*/  F2FP.PACK_AB R77, R147, R223 ;  /* 0x000000df934d723e */ /* 0x000fe400000000ff */
[----:B------:R-:W-:Y:S02]  /*129c0*/  F2FP.PACK_AB R78, R219, R216 ;  /* 0x000000d8db4e723e */ /* 0x000fe400000000ff */
[----:B------:R-:W-:Y:S02]  /*129d0*/  F2FP.PACK_AB R79, R218, R215 ;  /* 0x000000d7da4f723e */ /* 0x000fe400000000ff */
[----:B------:R-:W-:Y:S01]  /*129e0*/  F2FP.PACK_AB R81, R221, R144 ;  /* 0x00000090dd51723e */ /* 0x000fe200000000ff */
[----:B-1----:R-:W-:Y:S01]  /*129f0*/  FFMA.FTZ R80, R249, c[0x0][0x2d0], -R105 ;  /* 0x0000b400f9507a23 */ /* 0x002fe20000010869 */
[----:B------:R-:W-:Y:S02]  /*12a00*/  F2FP.PACK_AB R82, R214, R213 ;  /* 0x000000d5d652723e */ /* 0x000fe400000000ff */
[----:B------:R-:W-:Y:S01]  /*12a10*/  F2FP.PACK_AB R83, R217, R212 ;  /* 0x000000d4d953723e */ /* 0x000fe200000000ff */
[-C--:B------:R-:W-:Y:S01]  /*12a20*/  HMMA.16816.F32 R4, R76, R88.reuse, R4 ;  /* 0x000000584c04723c */ /* 0x080fe20000001804 */
[----:B------:R1:W-:Y:S02]  /*12a30*/  MUFU.EX2 R199, R80 ;  /* 0x0000005000c77308 */ /* 0x0003e40000000800 */
[----:B------:R-:W-:Y:S02]  /*12a40*/  MOV R130, R197 ;  /* 0x000000c500827202 */ /* 0x000fe40000000f00 */
[----:B------:R-:W-:Y:S01]  /*12a50*/  MOV R134, R194 ;  /* 0x000000c200867202 */ /* 0x000fe20000000f00 */
[----:B----4-:R-:W4:Y:S01]  /*12a60*/  LDSM.16.MT88.4 R92, [R225+0x1100] ;  /* 0x00110000e15c783b */ /* 0x010f220000004200 */
[----:B------:R-:W-:Y:S02]  /*12a70*/  MOV R149, R131 ;  /* 0x0000008300957202 */ /* 0x000fe40000000f00 */
[----:B------:R-:W-:Y:S03]  /*12a80*/  MOV R131, R125 ;  /* 0x0000007d00837202 */ /* 0x000fe60000000f00 */
[----:B------:R-:W-:Y:S02]  /*12a90*/  MOV R125, R196 ;  /* 0x000000c4007d7202 */ /* 0x000fe40000000f00 */
[----:B------:R-:W-:Y:S02]  /*12aa0*/  MOV R243, R126 ;  /* 0x0000007e00f37202 */ /* 0x000fe40000000f00 */
[----:B-1----:R-:W-:Y:S07]  /*12ab0*/  F2FP.PACK_AB R80, R145, R146 ;  /* 0x000000929150723e */ /* 0x002fee00000000ff */
[C---:B------:R-:W-:Y:S07]  /*12ac0*/  HMMA.16816.F32 R8, R80.reuse, R88, R8 ;  /* 0x000000585008723c */ /* 0x040fee0000001808 */
[----:B------:R-:W-:Y:S01]  /*12ad0*/  FFMA.FTZ R88, R133, c[0x0][0x2d0], -R107 ;  /* 0x0000b40085587a23 */ /* 0x000fe2000001086b */
[-C--:B------:R-:W-:Y:S03]  /*12ae0*/  HMMA.16816.F32 R12, R80, R90.reuse, R12 ;  /* 0x0000005a500c723c */ /* 0x080fe6000000180c */
[----:B------:R1:W-:Y:S01]  /*12af0*/  MUFU.EX2 R198, R88 ;  /* 0x0000005800c67308 */ /* 0x0003e20000000800 */
[----:B------:R-:W-:Y:S02]  /*12b00*/  MOV R133, R187 ;  /* 0x000000bb00857202 */ /* 0x000fe40000000f00 */
[----:B------:R-:W-:Y:S02]  /*12b10*/  MOV R187, R195 ;  /* 0x000000c300bb7202 */ /* 0x000fe40000000f00 */
[C---:B------:R-:W-:Y:S08]  /*12b20*/  HMMA.16816.F32 R16, R76.reuse, R90, R16 ;  /* 0x0000005a4c10723c */ /* 0x040ff00000001810 */
[-C--:B--2---:R-:W-:Y:S08]  /*12b30*/  HMMA.16816.F32 R20, R76, R84.reuse, R20 ;  /* 0x000000544c14723c */ /* 0x084ff00000001814 */
[C---:B------:R-:W-:Y:S04]  /*12b40*/  HMMA.16816.F32 R24, R80.reuse, R84, R24 ;  /* 0x000000545018723c */ /* 0x040fe80000001818 */
[----:B-1----:R-:W-:Y:S03]  /*12b50*/  FFMA.FTZ R88, R247, c[0x0][0x2d0], -R105 ;  /* 0x0000b400f7587a23 */ /* 0x002fe60000010869 */
[----:B------:R-:W-:Y:S01]  /*12b60*/  FFMA.FTZ R84, R251, c[0x0][0x2d0], -R107 ;  /* 0x0000b400fb547a23 */ /* 0x000fe2000001086b */
[-C--:B------:R-:W-:Y:S01]  /*12b70*/  HMMA.16816.F32 R28, R80, R86.reuse, R28 ;  /* 0x00000056501c723c */ /* 0x080fe2000000181c */
[----:B------:R1:W-:Y:S07]  /*12b80*/  MUFU.EX2 R197, R88 ;  /* 0x0000005800c57308 */ /* 0x0003ee0000000800 */
[C---:B------:R-:W-:Y:S03]  /*12b90*/  HMMA.16816.F32 R32, R76.reuse, R86, R32 ;  /* 0x000000564c20723c */ /* 0x040fe60000001820 */
[----:B------:R2:W-:Y:S05]  /*12ba0*/  MUFU.EX2 R194, R84 ;  /* 0x0000005400c27308 */ /* 0x0005ea0000000800 */
[-C--:B----4-:R-:W-:Y:S08]  /*12bb0*/  HMMA.16816.F32 R36, R76, R92.reuse, R36 ;  /* 0x0000005c4c24723c */ /* 0x090ff00000001824 */
[C---:B------:R-:W-:Y:S04]  /*12bc0*/  HMMA.16816.F32 R40, R80.reuse, R92, R40 ;  /* 0x0000005c5028723c */ /* 0x040fe80000001828 */
[----:B-1----:R-:W-:Y:S03]  /*12bd0*/  FFMA.FTZ R88, R244, c[0x0][0x2d0], -R105 ;  /* 0x0000b400f4587a23 */ /* 0x002fe60000010869 */
[--C-:B------:R-:W-:Y:S01]  /*12be0*/  FFMA.FTZ R92, R190, c[0x0][0x2d0], -R96.reuse ;  /* 0x0000b400be5c7a23 */ /* 0x100fe20000010860 */
[-C--:B------:R-:W-:Y:S01]  /*12bf0*/  HMMA.16816.F32 R44, R80, R94.reuse, R44 ;  /* 0x0000005e502c723c */ /* 0x080fe2000000182c */
[----:B------:R1:W-:Y:S03]  /*12c00*/  MUFU.EX2 R196, R88 ;  /* 0x0000005800c47308 */ /* 0x0003e60000000800 */
[--C-:B--2---:R-:W-:Y:S01]  /*12c10*/  FFMA.FTZ R84, R149, c[0x0][0x2d0], -R96.reuse ;  /* 0x0000b40095547a23 */ /* 0x104fe20000010860 */
        /* <DEDUP_REMOVED lines=8> */
[----:B------:R-:W-:Y:S08]  /*12ca0*/  MOV R134, R193 ;  /* 0x000000c100867202 */ /* 0x000ff00000000f00 */
[----:B------:R2:W-:Y:S01]  /*12cb0*/  MUFU.EX2 R193, R84 ;  /* 0x0000005400c17308 */ /* 0x0005e20000000800 */
[--C-:B----4-:R-:W-:Y:S02]  /*12cc0*/  FFMA.FTZ R92, R148, c[0x0][0x2d0], -R96.reuse ;  /* 0x0000b400945c7a23 */ /* 0x110fe40000010860 */
[----:B------:R-:W4:Y:S07]  /*12cd0*/  LDL.LU R148, [R1+0x28] ;  /* 0x0000280001947983 */ /* 0x000f2e0000300800 */
[----:B------:R3:W-:Y:S01]  /*12ce0*/  MUFU.EX2 R171, R92 ;  /* 0x0000005c00ab7308 */ /* 0x0007e20000000800 */
[----:B-1----:R-:W1:Y:S09]  /*12cf0*/  LDSM.16.MT88.4 R88, [R226+0x1100] ;  /* 0x00110000e258783b */ /* 0x002e720000004200 */
[----:B------:R-:W-:Y:S01]  /*12d00*/  MUFU.EX2 R106, R106 ;  /* 0x0000006a006a7308 */ /* 0x000fe20000000800 */
[----:B--2---:R-:W-:Y:S01]  /*12d10*/  FFMA.FTZ R84, R133, c[0x0][0x2d0], -R3 ;  /* 0x0000b40085547a23 */ /* 0x004fe20000010803 */
[----:B------:R-:W-:Y:S08]  /*12d20*/  MOV R133, R192 ;  /* 0x000000c000857202 */ /* 0x000ff00000000f00 */
[----:B------:R2:W-:Y:S01]  /*12d30*/  MUFU.EX2 R192, R84 ;  /* 0x0000005400c07308 */ /* 0x0005e20000000800 */
[----:B---3--:R-:W-:Y:S01]  /*12d40*/  FFMA.FTZ R92, R131, c[0x0][0x2d0], -R105 ;  /* 0x0000b400835c7a23 */ /* 0x008fe20000010869 */
        /* <DEDUP_REMOVED lines=17> */
[----:B------:R-:W-:Y:S03]  /*12e60*/  FFMA.FTZ R112, R204, c[0x0][0x2d0], -R96 ;  /* 0x0000b400cc707a23 */ /* 0x000fe60000010860 */
        /* <DEDUP_REMOVED lines=8> */
[----:B------:R1:W-:Y:S01]  /*12ef0*/  MUFU.EX2 R189, R92 ;  /* 0x0000005c00bd7308 */ /* 0x0003e20000000800 */
[----:B---3--:R-:W-:Y:S01]  /*12f00*/  FFMA.FTZ R80, R133, c[0x0][0x2d0], -R105 ;  /* 0x0000b40085507a23 */ /* 0x008fe20000010869 */
[----:B------:R-:W-:Y:S02]  /*12f10*/  MOV R133, R130 ;  /* 0x0000008200857202 */ /* 0x000fe40000000f00 */
[----:B------:R-:W-:Y:S06]  /*12f20*/  MOV R130, R185 ;  /* 0x000000b900827202 */ /* 0x000fec0000000f00 */
[----:B------:R3:W-:Y:S01]  /*12f30*/  MUFU.EX2 R168, R80 ;  /* 0x0000005000a87308 */ /* 0x0007e20000000800 */
[----:B------:R-:W-:Y:S01]  /*12f40*/  IMAD.MOV.U32 R151, RZ, RZ, R130 ;  /* 0x000000ffff977224 */ /* 0x000fe200078e0082 */
[----:B------:R-:W-:Y:S08]  /*12f50*/  MOV R130, R116 ;  /* 0x0000007400827202 */ /* 0x000ff00000000f00 */
[----:B------:R-:W-:Y:S01]  /*12f60*/  MUFU.EX2 R112, R112 ;  /* 0x0000007000707308 */ /* 0x000fe20000000800 */
[-C--:B-1----:R-:W-:Y:S01]  /*12f70*/  HMMA.16816.F32 R4, R76, R84.reuse, R4 ;  /* 0x000000544c04723c */ /* 0x082fe20000001804 */
[----:B------:R-:W1:Y:S02]  /*12f80*/  LDSM.16.MT88.4 R92, [R225+0x1900] ;  /* 0x00190000e15c783b */ /* 0x000e640000004200 */
[----:B---3--:R-:W-:Y:S07]  /*12f90*/  F2FP.PACK_AB R80, R159, R153 ;  /* 0x000000999f50723e */ /* 0x008fee00000000ff */
[C---:B------:R-:W-:Y:S07]  /*12fa0*/  HMMA.16816.F32 R8, R80.reuse, R84, R8 ;  /* 0x000000545008723c */ /* 0x040fee0000001808 */
[--C-:B------:R-:W-:Y:S01]  /*12fb0*/  FFMA.FTZ R84, R188, c[0x0][0x2d0], -R107.reuse ;  /* 0x0000b400bc547a23 */ /* 0x100fe2000001086b */
[-C--:B------:R-:W-:Y:S03]  /*12fc0*/  HMMA.16816.F32 R12, R80, R86.reuse, R12 ;  /* 0x00000056500c723c */ /* 0x080fe6000000180c */
[----:B------:R3:W-:Y:S05]  /*12fd0*/  MUFU.EX2 R188, R84 ;  /* 0x0000005400bc7308 */ /* 0x0007ea0000000800 */
[C---:B------:R-:W-:Y:S08]  /*12fe0*/  HMMA.16816.F32 R16, R76.reuse, R86, R16 ;  /* 0x000000564c10723c */ /* 0x040ff00000001810 */
[-C--:B--2---:R-:W-:Y:S08]  /*12ff0*/  HMMA.16816.F32 R20, R76, R88.reuse, R20 ;  /* 0x000000584c14723c */ /* 0x084ff00000001814 */
[C---:B------:R-:W-:Y:S04]  /*13000*/  HMMA.16816.F32 R24, R80.reuse, R88, R24 ;  /* 0x000000585018723c */ /* 0x040fe80000001818 */
[--C-:B---3--:R-:W-:Y:S01]  /*13010*/  FFMA.FTZ R84, R125, c[0x0][0x2d0], -R107.reuse ;  /* 0x0000b4007d547a23 */ /* 0x108fe2000001086b */
        /* <DEDUP_REMOVED lines=14> */
[--C-:B---3--:R-:W-:Y:S02]  /*13100*/  FFMA.FTZ R88, R99, c[0x0][0x2d0], -R107.reuse ;  /* 0x0000b40063587a23 */ /* 0x108fe4000001086b */
        /* <DEDUP_REMOVED lines=13> */
[----:B---3--:R-:W-:Y:S09]  /*131e0*/  LDSM.16.MT88.4 R92, [R227+0x2100] ;  /* 0x00210000e35c783b */ /* 0x008ff20000004200 */
[----:B------:R-:W3:Y:S01]  /*131f0*/  MUFU.EX2 R105, R105 ;  /* 0x0000006900697308 */ /* 0x000ee20000000800 */
[----:B-1----:R-:W1:Y:S09]  /*13200*/  LDSM.16.MT88.4 R84, [R226+0x1900] ;  /* 0x00190000e254783b */ /* 0x002e720000004200 */
[----:B------:R-:W4:Y:S01]  /*13210*/  MUFU.EX2 R107, R107 ;  /* 0x0000006b006b7308 */ /* 0x000f220000000800 */
[--C-:B------:R-:W-:Y:S01]  /*13220*/  FFMA.FTZ R88, R133, c[0x0][0x2d0], -R96.reuse ;  /* 0x0000b40085587a23 */ /* 0x100fe20000010860 */
[----:B------:R-:W-:Y:S01]  /*13230*/  MOV R133, R110 ;  /* 0x0000006e00857202 */ /* 0x000fe20000000f00 */
[--C-:B------:R-:W-:Y:S07]  /*13240*/  FFMA.FTZ R110, R205, c[0x0][0x2d0], -R96.reuse ;  /* 0x0000b400cd6e7a23 */ /* 0x100fee0000010860 */
[----:B------:R1:W-:Y:S01]  /*13250*/  MUFU.EX2 R173, R88 ;  /* 0x0000005800ad7308 */ /* 0x0003e20000000800 */
[----:B---3--:R-:W-:Y:S09]  /*13260*/  F2FP.PACK_AB R182, R105, R104 ;  /* 0x0000006869b6723e */ /* 0x008ff200000000ff */
[----:B------:R-:W3:Y:S01]  /*13270*/  MUFU.EX2 R113, R113 ;  /* 0x0000007100717308 */ /* 0x000ee20000000800 */
[----:B----4-:R-:W-:Y:S09]  /*13280*/  F2FP.PACK_AB R183, R107, R106 ;  /* 0x0000006a6bb7723e */ /* 0x010ff200000000ff */
[----:B------:R-:W-:Y:S01]  /*13290*/  MUFU.EX2 R111, R111 ;  /* 0x0000006f006f7308 */ /* 0x000fe20000000800 */
[-C--:B-1----:R-:W-:Y:S03]  /*132a0*/  HMMA.16816.F32 R52, R76, R84.reuse, R52 ;  /* 0x000000544c34723c */ /* 0x082fe60000001834 */
[--C-:B------:R-:W-:Y:S02]  /*132b0*/  FFMA.FTZ R88, R132, c[0x0][0x2d0], -R3.reuse ;  /* 0x0000b40084587a23 */ /* 0x100fe40000010803 */
[----:B------:R-:W4:Y:S04]  /*132c0*/  LDL.LU R132, [R1+0x34] ;  /* 0x0000340001847983 */ /* 0x000f280000300800 */
[----:B------:R-:W-:Y:S01]  /*132d0*/  MUFU.EX2 R110, R110 ;  /* 0x0000006e006e7308 */ /* 0x000fe20000000800 */
[C---:B------:R-:W-:Y:S01]  /*132e0*/  HMMA.16816.F32 R56, R80.reuse, R84, R56 ;  /* 0x000000545038723c */ /* 0x040fe20000001838 */
[----:B------:R-:W4:Y:S03]  /*132f0*/  LDL.LU R131, [R1+0x30] ;  /* 0x0000300001837983 */ /* 0x000f260000300800 */
[----:B---3--:R-:W-:Y:S03]  /*13300*/  F2FP.PACK_AB R178, R113, R112 ;  /* 0x0000007071b2723e */ /* 0x008fe600000000ff */
        /* <DEDUP_REMOVED lines=9> */
[----:B------:R-:W-:Y:S02]  /*133a0*/  F2FP.PACK_AB R82, R171, R190 ;  /* 0x000000beab52723e */ /* 0x000fe400000000ff */
        /* <DEDUP_REMOVED lines=10> */
[----:B------:R-:W-:Y:S01]  /*13450*/  LDSM.16.MT88.4 R148, [R227+0x3100] ;  /* 0x00310000e394783b */ /* 0x000fe20000004200 */
[----:B---3--:R-:W-:Y:S08]  /*13460*/  F2FP.PACK_AB R80, R193, R160 ;  /* 0x000000a0c150723e */ /* 0x008ff000000000ff */
[----:B------:R3:W-:Y:S01]  /*13470*/  MUFU.EX2 R116, R84 ;  /* 0x0000005400747308 */ /* 0x0007e20000000800 */
[----:B------:R-:W-:Y:S09]  /*13480*/  F2FP.PACK_AB R81, R191, R192 ;  /* 0x000000c0bf51723e */ /* 0x000ff200000000ff */
[----:B------:R-:W3:Y:S01]  /*13490*/  MUFU.EX2 R108, R108 ;  /* 0x0000006c006c7308 */ /* 0x000ee20000000800 */
[----:B-1----:R-:W1:Y:S09]  /*134a0*/  LDSM.16.MT88.4 R88, [R224+0x2100] ;  /* 0x00210000e058783b */ /* 0x002e720000004200 */
[----:B------:R-:W1:Y:S01]  /*134b0*/  MUFU.EX2 R109, R109 ;  /* 0x0000006d006d7308 */ /* 0x000e620000000800 */
[----:B---3--:R-:W3:Y:S01]  /*134c0*/  LDSM.16.MT88.4 R84, [R226+0x2100] ;  /* 0x00210000e254783b */ /* 0x008ee20000004200 */
        /* <DEDUP_REMOVED lines=17> */
[-C--:B---3--:R-:W-:Y:S08]  /*135e0*/  HMMA.16816.F32 R52, R76, R84.reuse, R52 ;  /* 0x000000544c34723c */ /* 0x088ff00000001834 */
[C---:B------:R-:W-:Y:S08]  /*135f0*/  HMMA.16816.F32 R56, R80.reuse, R84, R56 ;  /* 0x000000545038723c */ /* 0x040ff00000001838 */
[-C--:B------:R-:W-:Y:S07]  /*13600*/  HMMA.16816.F32 R60, R80, R86.reuse, R60 ;  /* 0x00000056503c723c */ /* 0x080fee000000183c */
[----:B------:R-:W-:Y:S01]  /*13610*/  F2FP.PACK_AB R80, R173, R174 ;  /* 0x000000aead50723e */ /* 0x000fe200000000ff */
[----:B------:R-:W-:Y:S01]  /*13620*/  HMMA.16816.F32 R64, R76, R86, R64 ;  /* 0x000000564c40723c */ /* 0x000fe20000001840 */
[----:B------:R-:W3:Y:S03]  /*13630*/  LDSM.16.MT88.4 R84, [R226+0x2900] ;  /* 0x00290000e254783b */ /* 0x000ee60000004200 */
[----:B------:R-:W-:Y:S02]  /*13640*/  F2FP.PACK_AB R81, R118, R172 ;  /* 0x000000ac7651723e */ /* 0x000fe400000000ff */
[----:B------:R-:W-:Y:S02]  /*13650*/  F2FP.PACK_AB R82, R116, R117 ;  /* 0x000000757452723e */ /* 0x000fe400000000ff */
[----:B------:R-:W-:Y:S04]  /*13660*/  F2FP.PACK_AB R76, R189, R168 ;  /* 0x000000a8bd4c723e */ /* 0x000fe800000000ff */
[----:B------:R-:W-:Y:S01]  /*13670*/  F2FP.PACK_AB R77, R175, R188 ;  /* 0x000000bcaf4d723e */ /* 0x000fe200000000ff */
[----:B--2---:R-:W-:Y:S01]  /*13680*/  FFMA.FTZ R68, R68, R134, R135 ;  /* 0x0000008644447223 */ /* 0x004fe20000010087 */
[----:B------:R-:W-:Y:S02]  /*13690*/  F2FP.PACK_AB R78, R186, R187 ;  /* 0x000000bbba4e723e */ /* 0x000fe400000000ff */
[----:B------:R-:W-:Y:S01]  /*136a0*/  F2FP.PACK_AB R79, R184, R185 ;  /* 0x000000b9b84f723e */ /* 0x000fe200000000ff */
[----:B------:R-:W-:Y:S01]  /*136b0*/  FADD.FTZ R68, R235, R68 ;  /* 0x00000044eb447221 */ /* 0x000fe20000010000 */
[----:B------:R-:W-:Y:S01]  /*136c0*/  F2FP.PACK_AB R83, R114, R115 ;  /* 0x000000737253723e */ /* 0x000fe200000000ff */
[----:B------:R2:W5:Y:S04]  /*136d0*/  LDL.LU R235, [R1+0x58] ;  /* 0x0000580001eb7983 */ /* 0x0005680000300800 */
[-C--:B-1----:R-:W-:Y:S08]  /*136e0*/  HMMA.16816.F32 R4, R76, R88.reuse, R4 ;  /* 0x000000584c04723c */ /* 0x082ff00000001804 */
[C---:B------:R-:W-:Y:S01]  /*136f0*/  HMMA.16816.F32 R8, R80.reuse, R88, R8 ;  /* 0x000000585008723c */ /* 0x040fe20000001808 */
[----:B------:R-:W-:Y:S07]  /*13700*/  MUFU.EX2 R88, R75 ;  /* 0x0000004b00587308 */ /* 0x000fee0000000800 */
[-C--:B------:R-:W-:Y:S03]  /*13710*/  HMMA.16816.F32 R12, R80, R90.reuse, R12 ;  /* 0x0000005a500c723c */ /* 0x080fe6000000180c */
[----:B------:R-:W1:Y:S05]  /*13720*/  MUFU.EX2 R75, R3 ;  /* 0x00000003004b7308 */ /* 0x000e6a0000000800 */
[C---:B------:R-:W-:Y:S08]  /*13730*/  HMMA.16816.F32 R16, R76.reuse, R90, R16 ;  /* 0x0000005a4c10723c */ /* 0x040ff00000001810 */
[-C--:B------:R-:W-:Y:S08]  /*13740*/  HMMA.16816.F32 R20, R76, R92.reuse, R20 ;  /* 0x0000005c4c14723c */ /* 0x080ff00000001814 */
[C---:B------:R-:W-:Y:S04]  /*13750*/  HMMA.16816.F32 R24, R80.reuse, R92, R24 ;  /* 0x0000005c5018723c */ /* 0x040fe80000001818 */
[----:B-1----:R-:W-:Y:S04]  /*13760*/  F2FP.PACK_AB R179, R75, R88 ;  /* 0x000000584bb3723e */ /* 0x002fe800000000ff */
[-C--:B------:R-:W-:Y:S04]  /*13770*/  HMMA.16816.F32 R28, R80, R94.reuse, R28 ;  /* 0x0000005e501c723c */ /* 0x080fe8000000181c */
[----:B----4-:R-:W-:Y:S02]  /*13780*/  FFMA.FTZ R70, R69, R132, R133 ;  /* 0x0000008445467223 */ /* 0x010fe40000010085 */
[----:B------:R-:W-:Y:S01]  /*13790*/  FADD.FTZ R69, R130, R74 ;  /* 0x0000004a82457221 */ /* 0x000fe20000010000 */
[----:B------:R-:W1:Y:S01]  /*137a0*/  LDSM.16.MT88.4 R132, [R224+0x3100] ;  /* 0x00310000e084783b */ /* 0x000e620000004200 */
[----:B------:R-:W-:Y:S01]  /*137b0*/  FFMA.FTZ R0, R0, R131, R201 ;  /* 0x0000008300007223 */ /* 0x000fe200000100c9 */
[C---:B------:R-:W-:Y:S04]  /*137c0*/  HMMA.16816.F32 R32, R76.reuse, R94, R32 ;  /* 0x0000005e4c20723c */ /* 0x040fe80000001820 */
        /* <DEDUP_REMOVED lines=27> */
[-C--:B---3--:R-:W-:Y:S03]  /*13980*/  HMMA.16816.F32 R52, R76, R84.reuse, R52 ;  /* 0x000000544c34723c */ /* 0x088fe60000001834 */
[----:B------:R-:W-:Y:S04]  /*13990*/  FADD.FTZ R3, R138, R69 ;  /* 0x000000458a037221 */ /* 0x000fe80000010000 */
[----:B------:R-:W-:Y:S01]  /*139a0*/  FADD.FTZ R3, R250, R3 ;  /* 0x00000003fa037221 */ /* 0x000fe20000010000 */
[C---:B------:R-:W-:Y:S08]  /*139b0*/  HMMA.16816.F32 R56, R80.reuse, R84, R56 ;  /* 0x000000545038723c */ /* 0x040ff00000001838 */
[-C--:B------:R-:W-:Y:S08]  /*139c0*/  HMMA.16816.F32 R60, R80, R86.reuse, R60 ;  /* 0x00000056503c723c */ /* 0x080ff0000000183c */
[----:B------:R-:W-:Y:S08]  /*139d0*/  HMMA.16816.F32 R64, R76, R86, R64 ;  /* 0x000000564c40723c */ /* 0x000ff00000001840 */
[-C--:B-1----:R-:W-:Y:S07]  /*139e0*/  HMMA.16816.F32 R120, R180, R132.reuse, R4 ;  /* 0x00000084b478723c */ /* 0x082fee0000001804 */
[----:B------:R-:W-:Y:S01]  /*139f0*/  FADD.FTZ R4, R139, R70 ;  /* 0x000000468b047221 */ /* 0x000fe20000010000 */
[C---:B------:R-:W-:Y:S04]  /*13a00*/  HMMA.16816.F32 R124, R176.reuse, R132, R8 ;  /* 0x00000084b07c723c */ /* 0x040fe80000001808 */
[----:B------:R-:W-:Y:S01]  /*13a10*/  FADD.FTZ R6, R137, R68 ;  /* 0x0000004489067221 */ /* 0x000fe20000010000 */
[-C--:B------:R-:W-:Y:S01]  /*13a20*/  MOV R70, R2.reuse ;  /* 0x0000000200467202 */ /* 0x080fe20000000f00 */
        /* <DEDUP_REMOVED lines=26> */
[----:B------:R-:W1:Y:S03]  /*13bd0*/  LDSM.16.MT88.4 R4, [R226+0x3100] ;  /* 0x00310000e204783b */ /* 0x000e660000004200 */
        /* <DEDUP_REMOVED lines=50> */
[----:B------:R-:W-:Y:S01]  /*13f00*/  FADD.FTZ R0, R117, R9 ;  /* 0x0000000975007221 */ /* 0x000fe20000010000 */
[----:B------:R-:W-:Y:S01]  /*13f10*/  MOV R117, R2 ;  /* 0x0000000200757202 */ /* 0x000fe20000000f00 */
[----:B------:R-:W-:Y:S01]  /*13f20*/  FADD.FTZ R4, R187, R11 ;  /* 0x0000000bbb047221 */ /* 0x000fe20000010000 */
[-C--:B------:R-:W-:Y:S03]  /*13f30*/  HMMA.16816.F32 R176, R176, R6.reuse, R60 ;  /* 0x00000006b0b0723c */ /* 0x080fe6000000183c */
[----:B------:R-:W-:Y:S01]  /*13f40*/  FADD.FTZ R9, R186, R4 ;  /* 0x00000004ba097221 */ /* 0x000fe20000010000 */
[----:B------:R-:W-:Y:S01]  /*13f50*/  MOV R2, R73 ;  /* 0x0000004900027202 */ /* 0x000fe20000000f00 */
        /* <DEDUP_REMOVED lines=26> */
[----:B-1----:R-:W-:Y:S01]  /*14100*/  MOV R3, R72 ;  /* 0x0000004800037202 */ /* 0x002fe20000000f00 */
[----:B--2--5:R-:W-:-:S05]  /*14110*/  @P0 BRA `(.L_x_664) ;  /* 0xffffac2000000947 */ /* 0x024fca000383ffff */
.L_x_663:
        /* <DEDUP_REMOVED lines=26> */
[----:B------:R-:W-:Y:S01]  /*142c0*/  FSETP.NE.FTZ.AND P2, PT, R5, RZ, PT ;  /* 0x000000ff0500720b */ /* 0x000fe20003f55000 */
[----:B------:R-:W-:Y:S01]  /*142d0*/  CS2R R2, SRZ ;  /* 0x0000000000027805 */ /* 0x000fe2000001ff00 */
[----:B----4-:R-:W-:Y:S02]  /*142e0*/  FADD.FTZ R7, R8, R7 ;  /* 0x0000000708077221 */ /* 0x010fe40000010000 */
[----:B------:R-:W-:-:S03]  /*142f0*/  FSETP.NE.FTZ.AND P1, PT, R6, RZ, PT ;  /* 0x000000ff0600720b */ /* 0x000fc60003f35000 */
[----:B------:R-:W-:-:S04]  /*14300*/  FSETP.NE.FTZ.AND P0, PT, R7, RZ, PT ;  /* 0x000000ff0700720b */ /* 0x000fc80003f15000 */
        /* <DEDUP_REMOVED lines=89> */
.L_x_643:
        /* <DEDUP_REMOVED lines=135> */
.L_x_668:
        /* <DEDUP_REMOVED lines=48> */
[--C-:B------:R-:W-:Y:S01]  /*15410*/  IMAD.MOV.U32 R2, RZ, RZ, R3.reuse ;  /* 0x000000ffff027224 */ /* 0x100fe200078e0003 */
        /* <DEDUP_REMOVED lines=145> */
.L_x_667:
        /* <DEDUP_REMOVED lines=31> */
.L_x_669:
        /* <DEDUP_REMOVED lines=13> */
[----:B------:R-:W-:Y:S01]  /*15ff0*/  ULDC.64 UR4, c[0x0][0x490] ;  /* 0x0001240000047ab9 */ /* 0x000fe20000000a00 */
[----:B------:R-:W-:Y:S01]  /*16000*/  IMAD.MOV.U32 R2, RZ, RZ, R3 ;  /* 0x000000ffff027224 */ /* 0x000fe200078e0003 */
[----:B------:R-:W-:Y:S02]  /*16010*/  UIMAD UR7, UR8, UR4, URZ ;  /* 0x00000004080772a4 */ /* 0x000fe4000f8e023f */
[----:B------:R-:W-:Y:S01]  /*16020*/  ISETP.NE.AND P0, PT, R0, 0x1, PT ;  /* 0x000000010000780c */ /* 0x000fe20003f05270 */
[----:B------:R-:W-:Y:S02]  /*16030*/  UMOV UR16, UR10 ;  /* 0x0000000a00107c82 */ /* 0x000fe40008000000 */
        /* <DEDUP_REMOVED lines=19> */
[----:B------:R-:W-:-:S05]  /*16170*/  IMAD R4, R0, c[0x0][0x48c], R4 ;  /* 0x0001230000047a24 */ /* 0x000fca00078e0204 */
[----:B------:R-:W-:Y:S02]  /*16180*/  IADD3 R0, R3, R4, RZ ;  /* 0x0000000403007210 */ /* 0x000fe40007ffe0ff */
[----:B------:R-:W-:-:S04]  /*16190*/  LEA R4, P0, R2, c[0x0][0x450], 0x2 ;  /* 0x0001140002047a11 */ /* 0x000fc800078010ff */
[----:B------:R-:W-:Y:S01]  /*161a0*/  LEA.HI.X R5, R2, c[0x0][0x454], R0, 0x2, P0 ;  /* 0x0001150002057a11 */ /* 0x000fe200000f1400 */
[----:B------:R-:W-:-:S05]  /*161b0*/  IMAD.MOV.U32 R0, RZ, RZ, -0x800000 ;  /* 0xff800000ff007424 */ /* 0x000fca00078e00ff */
[----:B------:R1:W-:Y:S03]  /*161c0*/  STG.E [R4.64], R0 ;  /* 0x0000000004007986 */ /* 0x0003e6000c10190e */
.L_x_671:
[----:B------:R-:W-:Y:S05]  /*161d0*/  BSYNC B0 ;  /* 0x0000000000007941 */ /* 0x000fea0003800000 */
.L_x_670:
        /* <DEDUP_REMOVED lines=107> */
.L_x_672:
        /* <DEDUP_REMOVED lines=15> */
.L_x_807:


//--------------------- .text._ZN7cutlass13device_kernelIN5flash19enable_sm80_to_sm89INS1_16FlashAttnFwdSm80INS1_25CollectiveMainloopFwdSm80ILi4ELi1ELb0EN4cute5tupleIJNS5_1CILi128EEENS7_ILi112EEENS7_ILi64EEEEEELi64ENS_6half_tEfNS_4arch4Sm80ELb1ELb0ELb1ELb1ELb1ELb1ELb1ELb0EEENS1_21CollectiveEpilogueFwdINS6_IJS8_SA_S9_EEENS6_IJNS7_ILi1EEESI_SI_EEESC_SE_Li128ELb1ELb1ELb0ELb0EEENS1_19SingleTileSchedulerILb1ELb0ELb1ELi128EEEEEEEEEvNT_6ParamsE --------------------------
	.section	.text._ZN7cutlass13device_kernelIN5flash19enable_sm80_to_sm89INS1_16FlashAttnFwdSm80INS1_25CollectiveMainloopFwdSm80ILi4ELi1ELb0EN4cute5tupleIJNS5_1CILi128EEENS7_ILi112EEENS7_ILi64EEEEEELi64ENS_6half_tEfNS_4arch4Sm80ELb1ELb0ELb1ELb1ELb1ELb1ELb1ELb0EEENS1_21CollectiveEpilogueFwdINS6_IJS8_SA_S9_EEENS6_IJNS7_ILi1EEESI_SI_EEESC_SE_Li128ELb1ELb1ELb0ELb0EEENS1_19SingleTileSchedulerILb1ELb0ELb1ELi128EEEEEEEEEvNT_6ParamsE,"ax",@progbits
	.sectioninfo	@"SHI_REGISTERS=255"
	.align	128
.text._ZN7cutlass13device_kernelIN5flash19enable_sm80_to_sm89INS1_16FlashAttnFwdSm80INS1_25CollectiveMainloopFwdSm80ILi4ELi1ELb0EN4cute5tupleIJNS5_1CILi128EEENS7_ILi112EEENS7_ILi64EEEEEELi64ENS_6half_tEfNS_4arch4Sm80ELb1ELb0ELb1ELb1ELb1ELb1ELb1ELb0EEENS1_21CollectiveEpilogueFwdINS6_IJS8_SA_S9_EEENS6_IJNS7_ILi1EEESI_SI_EEESC_SE_Li128ELb1ELb1ELb0ELb0EEENS1_19SingleTileSchedulerILb1ELb0ELb1ELi128EEEEEEEEEvNT_6ParamsE:
        .type           _ZN7cutlass13device_kernelIN5flash19enable_sm80_to_sm89INS1_16FlashAttnFwdSm80INS1_25CollectiveMainloopFwdSm80ILi4ELi1ELb0EN4cute5tupleIJNS5_1CILi128EEENS7_ILi112EEENS7_ILi64EEEEEELi64ENS_6half_tEfNS_4arch4Sm80ELb1ELb0ELb1ELb1ELb1ELb1ELb1ELb0EEENS1_21CollectiveEpilogueFwdINS6_IJS8_SA_S9_EEENS6_IJNS7_ILi1EEESI_SI_EEESC_SE_Li128ELb1ELb1ELb0ELb0EEENS1_19SingleTileSchedulerILb1ELb0ELb1ELi128EEEEEEEEEvNT_6ParamsE,@function
        .size           _ZN7cutlass13device_kernelIN5flash19enable_sm80_to_sm89INS1_16FlashAttnFwdSm80INS1_25CollectiveMainloopFwdSm80ILi4ELi1ELb0EN4cute5tupleIJNS5_1CILi128EEENS7_ILi112EEENS7_ILi64EEEEEELi64ENS_6half_tEfNS_4arch4Sm80ELb1ELb0ELb1ELb1ELb1ELb1ELb1ELb0EEENS1_21CollectiveEpilogueFwdINS6_IJS8_SA_S9_EEENS6_IJNS7_ILi1EEESI_SI_EEESC_SE_Li128ELb1ELb1ELb0ELb0EEENS1_19SingleTileSchedulerILb1ELb0ELb1ELi128EEEEEEEEEvNT_6ParamsE,(.L_x_808 - _ZN7cutlass13device_kernelIN5flash19enable_sm80_to_sm89INS1_16FlashAttnFwdSm80INS1_25CollectiveMainloopFwdSm80ILi4ELi1ELb0EN4cute5tupleIJNS5_1CILi128EEENS7_ILi112EEENS7_ILi64EEEEEELi64ENS_6half_tEfNS_4arch4Sm80ELb1ELb0ELb1ELb1ELb1ELb1ELb1ELb0EEENS1_21CollectiveEpilogueFwdINS6_IJS8_SA_S9_EEENS6_IJNS7_ILi1EEESI_SI_EEESC_SE_Li128ELb1ELb1ELb0ELb0EEENS1_19SingleTileSchedulerILb1ELb0ELb1ELi128EEEEEEEEEvNT_6ParamsE)
        .other          _ZN7cutlass13device_kernelIN5flash19enable_sm80_to_sm89INS1_16FlashAttnFwdSm80INS1_25CollectiveMainloopFwdSm80ILi4ELi1ELb0EN4cute5tupleIJNS5_1CILi128EEENS7_ILi112EEENS7_ILi64EEEEEELi64ENS_6half_tEfNS_4arch4Sm80ELb1ELb0ELb1ELb1ELb1ELb1ELb1ELb0EEENS1_21CollectiveEpilogueFwdINS6_IJS8_SA_S9_EEENS6_IJNS7_ILi1EEESI_SI_EEESC_SE_Li128ELb1ELb1ELb0ELb0EEENS1_19SingleTileSchedulerILb1ELb0ELb1ELi128EEEEEEEEEvNT_6ParamsE,@"STO_CUDA_ENTRY STV_DEFAULT"
_ZN7cutlass13device_kernelIN5flash19enable_sm80_to_sm89INS1_16FlashAttnFwdSm80INS1_25CollectiveMainloopFwdSm80ILi4ELi1ELb0EN4cute5tupleIJNS5_1CILi128EEENS7_ILi112EEENS7_ILi64EEEEEELi64ENS_6half_tEfNS_4arch4Sm80ELb1ELb0ELb1ELb1ELb1ELb1ELb1ELb0EEENS1_21CollectiveEpilogueFwdINS6_IJS8_SA_S9_EEENS6_IJNS7_ILi1EEESI_SI_EEESC_SE_Li128ELb1ELb1ELb0ELb0EEENS1_19SingleTileSchedulerILb1ELb0ELb1ELi128EEEEEEEEEvNT_6ParamsE:
        /* <DEDUP_REMOVED lines=21> */
.L_x_674:
        /* <DEDUP_REMOVED lines=13> */
.L_x_676:
[----:B------:R-:W-:Y:S02]  /*0220*/  ULDC UR6, c[0x0][0x54c] ;  /* 0x0001530000067ab9 */ /* 0x000fe40000000800 */
.L_x_675:
[----:B------:R-:W-:Y:S02]  /*0230*/  ULDC UR4, c[0x0][0x548] ;  /* 0x0001520000047ab9 */ /* 0x000fe40000000800 */
[----:B------:R-:W-:-:S02]  /*0240*/  USHF.L.U32 UR17, UR17, 0x7, URZ ;  /* 0x0000000711117899 */ /* 0x000fc4000800063f */
[----:B------:R-:W-:-:S04]  /*0250*/  UIMAD UR4, UR6, UR4, URZ ;  /* 0x00000004060472a4 */ /* 0x000fc8000f8e023f */
[----:B------:R-:W-:-:S04]  /*0260*/  UISETP.GE.AND UP0, UPT, UR17, UR4, UPT ;  /* 0x000000041100728c */ /* 0x000fc8000bf06270 */
[----:B------:R-:W-:Y:S01]  /*0270*/  USEL UR21, UR21, 0xffffffff, !UP0 ;  /* 0xffffffff15157887 */ /* 0x000fe2000c000000 */
[----:B------:R-:W-:Y:S05]  /*0280*/  BRA `(.L_x_677) ;  /* 0x000001b000007947 */ /* 0x000fea0003800000 */
.L_x_673:
        /* <DEDUP_REMOVED lines=8> */
.L_x_678:
        /* <DEDUP_REMOVED lines=13> */
.L_x_680:
[----:B------:R-:W-:Y:S02]  /*03e0*/  ULDC UR6, c[0x0][0x54c] ;  /* 0x0001530000067ab9 */ /* 0x000fe40000000800 */
.L_x_679:
[----:B------:R-:W-:Y:S02]  /*03f0*/  ULDC UR4, c[0x0][0x548] ;  /* 0x0001520000047ab9 */ /* 0x000fe40000000800 */
[----:B------:R-:W-:-:S02]  /*0400*/  USHF.L.U32 UR17, UR17, 0x7, URZ ;  /* 0x0000000711117899 */ /* 0x000fc4000800063f */
[----:B------:R-:W-:-:S04]  /*0410*/  UIMAD UR4, UR6, UR4, URZ ;  /* 0x00000004060472a4 */ /* 0x000fc8000f8e023f */
[----:B------:R-:W-:-:S04]  /*0420*/  UISETP.GE.AND UP0, UPT, UR17, UR4, UPT ;  /* 0x000000041100728c */ /* 0x000fc8000bf06270 */
[----:B------:R-:W-:-:S06]  /*0430*/  USEL UR21, UR21, 0xffffffff, !UP0 ;  /* 0xffffffff15157887 */ /* 0x000fcc000c000000 */
.L_x_677:
        /* <DEDUP_REMOVED lines=16> */
[----:B------:R-:W-:Y:S01]  /*0540*/  UIMAD.WIDE UR8, UR21, UR5, UR8 ;  /* 0x00000005150872a5 */ /* 0x000fe2000f8e0208 */
[----:B------:R-:W-:Y:S02]  /*0550*/  ISETP.NE.U32.AND P4, PT, RZ, c[0x0][0x350], PT ;  /* 0x0000d400ff007a0c */ /* 0x000fe40003f85070 */
[----:B------:R-:W-:Y:S01]  /*0560*/  @UP1 UIMAD.WIDE UR10, UR21, UR5, UR10 ;  /* 0x00000005150a12a5 */ /* 0x000fe2000f8e020a */
[----:B------:R-:W-:Y:S01]  /*0570*/  IMAD.U32 R2, RZ, RZ, UR6 ;  /* 0x00000006ff027e24 */ /* 0x000fe2000f8e00ff */
[----:B------:R-:W-:Y:S01]  /*0580*/  MOV R3, UR7 ;  /* 0x0000000700037c02 */ /* 0x000fe20008000f00 */
[----:B------:R-:W-:Y:S01]  /*0590*/  ULDC.64 UR6, c[0x0][0x358] ;  /* 0x0000d60000067ab9 */ /* 0x000fe20000000a00 */
[----:B------:R-:W-:Y:S01]  /*05a0*/  IMAD.U32 R8, RZ, RZ, UR8 ;  /* 0x00000008ff087e24 */ /* 0x000fe2000f8e00ff */
[----:B------:R-:W-:Y:S01]  /*05b0*/  UISETP.NE.U32.AND UP3, UPT, URZ, UR6, UPT ;  /* 0x000000063f00728c */ /* 0x000fe2000bf65070 */
[----:B------:R-:W-:Y:S01]  /*05c0*/  IMAD.U32 R9, RZ, RZ, UR9 ;  /* 0x00000009ff097e24 */ /* 0x000fe2000f8e00ff */
[----:B------:R-:W-:Y:S01]  /*05d0*/  ISETP.NE.AND.EX P4, PT, RZ, c[0x0][0x354], PT, P4 ;  /* 0x0000d500ff007a0c */ /* 0x000fe20003f85340 */
[----:B------:R-:W-:Y:S01]  /*05e0*/  IMAD.U32 R4, RZ, RZ, UR10 ;  /* 0x0000000aff047e24 */ /* 0x000fe2000f8e00ff */
[----:B------:R-:W-:Y:S01]  /*05f0*/  UISETP.NE.AND.EX UP3, UPT, URZ, UR7, UPT, UP3 ;  /* 0x000000073f00728c */ /* 0x000fe2000bf65330 */
[----:B------:R-:W-:Y:S01]  /*0600*/  IMAD.U32 R5, RZ, RZ, UR11 ;  /* 0x0000000bff057e24 */ /* 0x000fe2000f8e00ff */
[----:B------:R-:W-:Y:S01]  /*0610*/  ULDC.64 UR8, c[0x0][0x350] ;  /* 0x0000d40000087ab9 */ /* 0x000fe20000000a00 */
[----:B------:R1:W2:Y:S01]  /*0620*/  @P1 LDG.E R0, [R2.64] ;  /* 0x0000001602001981 */ /* 0x0002a2000c1e1900 */
[----:B------:R-:W-:-:S02]  /*0630*/  ULDC.64 UR6, c[0x0][0x358] ;  /* 0x0000d60000067ab9 */ /* 0x000fc40000000a00 */
[----:B------:R-:W-:Y:S01]  /*0640*/  PLOP3.LUT P0, PT, PT, PT, UP3, 0x80, 0x0 ;  /* 0x000000000000781c */ /* 0x000fe20003f0f038 */
[----:B------:R-:W-:Y:S01]  /*0650*/  UIMAD.WIDE UR8, UR21, UR5, UR8 ;  /* 0x00000005150872a5 */ /* 0x000fe2000f8e0208 */
[----:B------:R3:W4:Y:S01]  /*0660*/  @P2 LDG.E R7, [R4.64] ;  /* 0x0000001604072981 */ /* 0x000722000c1e1900 */
[----:B------:R-:W-:Y:S01]  /*0670*/  UIMAD.WIDE UR6, UR21, UR5, UR6 ;  /* 0x00000005150672a5 */ /* 0x000fe2000f8e0206 */
[----:B------:R-:W-:Y:S01]  /*0680*/  MOV R23, RZ ;  /* 0x000000ff00177202 */ /* 0x000fe20000000f00 */
[----:B------:R-:W-:Y:S01]  /*0690*/  IMAD.MOV.U32 R10, RZ, RZ, RZ ;  /* 0x000000ffff0a7224 */ /* 0x000fe200078e00ff */
[----:B------:R-:W4:Y:S03]  /*06a0*/  @P3 LDG.E R6, [R8.64] ;  /* 0x0000001608063981 */ /* 0x000f26000c1e1900 */
[----:B-1----:R-:W-:Y:S01]  /*06b0*/  IMAD.U32 R2, RZ, RZ, UR6 ;  /* 0x00000006ff027e24 */ /* 0x002fe2000f8e00ff */
[----:B------:R-:W-:Y:S01]  /*06c0*/  MOV R3, UR7 ;  /* 0x0000000700037c02 */ /* 0x000fe20008000f00 */
[----:B---3--:R-:W-:Y:S01]  /*06d0*/  IMAD.U32 R4, RZ, RZ, UR8 ;  /* 0x00000008ff047e24 */ /* 0x008fe2000f8e00ff */
[----:B------:R-:W-:-:S03]  /*06e0*/  MOV R5, UR9 ;  /* 0x0000000900057c02 */ /* 0x000fc60008000f00 */
        /* <DEDUP_REMOVED lines=21> */
.L_x_681:
        /* <DEDUP_REMOVED lines=10> */
.L_x_682:
[----:B------:R-:W-:Y:S05]  /*08e0*/  @!P4 BRA `(.L_x_683) ;  /* 0x000000500000c947 */ /* 0x000fea0003800000 */
[----:B-1--4-:R1:W4:Y:S04]  /*08f0*/  LDG.E R0, [R4.64] ;  /* 0x0000001604007981 */ /* 0x012328000c1e1900 */
[----:B-1-3--:R-:W3:Y:S01]  /*0900*/  LDG.E R4, [R4.64+0x4] ;  /* 0x0000041604047981 */ /* 0x00aee2000c1e1900 */
[----:B----4-:R-:W1:Y:S08]  /*0910*/  R2UR UR24, R0 ;  /* 0x00000000001873c2 */ /* 0x010e7000000e0000 */
[----:B---3--:R-:W1:Y:S02]  /*0920*/  R2UR UR6, R4 ;  /* 0x00000000040673c2 */ /* 0x008e6400000e0000 */
[----:B-1----:R-:W-:-:S06]  /*0930*/  UIADD3 UR24, -UR24, UR6, URZ ;  /* 0x0000000618187290 */ /* 0x002fcc000fffe13f */
.L_x_683:
        /* <DEDUP_REMOVED lines=12> */
[----:B------:R-:W-:Y:S02]  /*0a00*/  ULDC UR10, c[0x0][0x2c4] ;  /* 0x0000b100000a7ab9 */ /* 0x000fe40000000800 */
[----:B------:R-:W-:Y:S02]  /*0a10*/  UISETP.NE.AND UP2, UPT, UR10, 0x1, UPT ;  /* 0x000000010a00788c */ /* 0x000fe4000bf45270 */
[----:B------:R-:W-:-:S09]  /*0a20*/  UIADD3 UR10, -UR18, UR24, URZ ;  /* 0x00000018120a7290 */ /* 0x000fd2000fffe13f */
[----:B------:R-:W-:Y:S01]  /*0a30*/  @UP2 UIADD3 UR26, UR17, 0x7f, URZ ;  /* 0x0000007f111a2890 */ /* 0x000fe2000fffe03f */
[----:B----4-:R-:W4:Y:S08]  /*0a40*/  @P0 R2UR UR6, R0 ;  /* 0x00000000000603c2 */ /* 0x010f3000000e0000 */
[----:B---3--:R-:W4:Y:S02]  /*0a50*/  @P0 R2UR UR7, R2 ;  /* 0x00000000020703c2 */ /* 0x008f2400000e0000 */
[----:B----4-:R-:W-:-:S03]  /*0a60*/  @UP3 UIADD3 UR4, -UR6, UR7, URZ ;  /* 0x0000000706043290 */ /* 0x010fc6000fffe13f */
[----:B------:R-:W-:Y:S02]  /*0a70*/  ULDC.64 UR6, c[0x0][0x2c8] ;  /* 0x0000b20000067ab9 */ /* 0x000fe40000000a00 */
[----:B------:R-:W-:Y:S02]  /*0a80*/  UIMAD.WIDE.U32 UR26, UR26, UR6, URZ ;  /* 0x000000061a1a72a5 */ /* 0x000fe4000f8e003f */
[----:B------:R-:W-:Y:S02]  /*0a90*/  UIADD3 UR14, UR10, UR4, URZ ;  /* 0x000000040a0e7290 */ /* 0x000fe4000fffe03f */
[----:B------:R-:W-:Y:S02]  /*0aa0*/  UIADD3 UR6, UR17, 0x7f, URZ ;  /* 0x0000007f11067890 */ /* 0x000fe4000fffe03f */
[----:B--2---:R-:W-:Y:S02]  /*0ab0*/  UIADD3 UR12, UR14, 0x70, -UR20 ;  /* 0x000000700e0c7890 */ /* 0x004fe4000fffe814 */
[----:B------:R-:W-:-:S02]  /*0ac0*/  @UP2 UMOV UR11, UR27 ;  /* 0x0000001b000b2c82 */ /* 0x000fc40008000000 */
[----:B------:R-:W-:Y:S02]  /*0ad0*/  @UP2 USHF.R.U32.HI UR6, URZ, UR7, UR11 ;  /* 0x000000073f062299 */ /* 0x000fe4000801160b */
[----:B------:R-:W-:Y:S02]  /*0ae0*/  UIADD3 UR27, UR14, 0x6f, URZ ;  /* 0x0000006f0e1b7890 */ /* 0x000fe4000fffe03f */
[----:B------:R-:W-:Y:S02]  /*0af0*/  UIADD3 UR7, UR12, UR6, URZ ;  /* 0x000000060c077290 */ /* 0x000fe4000fffe03f */
[----:B------:R-:W-:Y:S02]  /*0b00*/  UMOV UR26, URZ ;  /* 0x0000003f001a7c82 */ /* 0x000fe40008000000 */
[----:B------:R-:W-:Y:S02]  /*0b10*/  UMOV UR6, URZ ;  /* 0x0000003f00067c82 */ /* 0x000fe40008000000 */
[----:B------:R-:W-:-:S02]  /*0b20*/  UIMAD.WIDE UR26, UR27, -0x6db6db6d, UR26 ;  /* 0x924924931b1a78a5 */ /* 0x000fc4000f8e021a */
[----:B------:R-:W-:Y:S02]  /*0b30*/  UIMAD.WIDE UR6, UR7, -0x6db6db6d, UR6 ;  /* 0x92492493070678a5 */ /* 0x000fe4000f8e0206 */
[----:B------:R-:W-:-:S03]  /*0b40*/  UIADD3 UR6, -UR10, URZ, URZ ;  /* 0x0000003f0a067290 */ /* 0x000fc6000fffe13f */
[----:B------:R-:W-:Y:S02]  /*0b50*/  UMOV UR25, UR27 ;  /* 0x0000001b00197c82 */ /* 0x000fe40008000000 */
[----:B------:R-:W-:Y:S02]  /*0b60*/  UMOV UR11, UR7 ;  /* 0x00000007000b7c82 */ /* 0x000fe40008000000 */
[----:B------:R-:W-:Y:S02]  /*0b70*/  USHF.R.U32.HI UR13, URZ, 0x1f, UR25 ;  /* 0x0000001f3f0d7899 */ /* 0x000fe40008011619 */
[----:B------:R-:W-:Y:S02]  /*0b80*/  USHF.R.U32.HI UR7, URZ, 0x1f, UR11 ;  /* 0x0000001f3f077899 */ /* 0x000fe4000801160b */
[----:B------:R-:W-:Y:S02]  /*0b90*/  UISETP.LT.AND UP0, UPT, URZ, UR6, UPT ;  /* 0x000000063f00728c */ /* 0x000fe4000bf01270 */
[----:B------:R-:W-:-:S02]  /*0ba0*/  ULEA.HI.SX32 UR13, UR25, UR13, 0x1a ;  /* 0x0000000d190d7291 */ /* 0x000fc4000f8fd23f */
[----:B------:R-:W-:Y:S02]  /*0bb0*/  ULEA.HI.SX32 UR11, UR11, UR7, 0x1a ;  /* 0x000000070b0b7291 */ /* 0x000fe4000f8fd23f */
[----:B------:R-:W-:Y:S02]  /*0bc0*/  USEL UR7, URZ, UR6, !UP0 ;  /* 0x000000063f077287 */ /* 0x000fe4000c000000 */
[----:B------:R-:W-:Y:S02]  /*0bd0*/  UISETP.LT.AND UP1, UPT, UR13, UR11, UPT ;  /* 0x0000000b0d00728c */ /* 0x000fe4000bf21270 */
[----:B------:R-:W-:Y:S02]  /*0be0*/  USHF.R.U32.HI UR6, URZ, 0x4, UR7 ;  /* 0x000000043f067899 */ /* 0x000fe40008011607 */
[----:B------:R-:W-:-:S04]  /*0bf0*/  USEL UR11, UR13, UR11, UP1 ;  /* 0x0000000b0d0b7287 */ /* 0x000fc80008800000 */
[----:B------:R-:W-:Y:S01]  /*0c00*/  UIMAD UR11, UR11, 0x70, -UR10 ;  /* 0x000000700b0b78a4 */ /* 0x000fe2000f8e0a0a */
[----:B------:R-:W-:-:S03]  /*0c10*/  MOV R0, UR6 ;  /* 0x0000000600007c02 */ /* 0x000fc60008000f00 */
[----:B------:R-:W-:Y:S02]  /*0c20*/  UISETP.LT.AND UP0, UPT, UR11, UR4, UPT ;  /* 0x000000040b00728c */ /* 0x000fe4000bf01270 */
[----:B------:R-:W-:Y:S02]  /*0c30*/  IMAD.WIDE.U32 R2, R0, 0x24924925, RZ ;  /* 0x2492492500027825 */ /* 0x000fe400078e00ff */
[----:B------:R-:W-:Y:S02]  /*0c40*/  USEL UR6, UR11, UR4, UP0 ;  /* 0x000000040b067287 */ /* 0x000fe40008000000 */
[----:B------:R-:W2:Y:S02]  /*0c50*/  R2UR UR27, R3 ;  /* 0x00000000031b73c2 */ /* 0x000ea400000e0000 */
[----:B------:R-:W-:-:S06]  /*0c60*/  UISETP.GT.AND UP0, UPT, UR6, UR7, UPT ;  /* 0x000000070600728c */ /* 0x000fcc000bf04270 */
[----:B------:R1:W3:Y:S05]  /*0c70*/  R2UR UR26, R2 ;  /* 0x00000000021a73c2 */ /* 0x0002ea00000e0000 */
[----:B------:R-:W-:-:S03]  /*0c80*/  @UP0 UIADD3 UR7, UR6, 0x6f, URZ ;  /* 0x0000006f06070890 */ /* 0x000fc6000fffe03f */
[----:B------:R-:W-:Y:S02]  /*0c90*/  @UP0 UMOV UR6, URZ ;  /* 0x0000003f00060c82 */ /* 0x000fe40008000000 */
[----:B------:R-:W-:-:S04]  /*0ca0*/  @UP0 UIMAD.WIDE UR8, UR7, -0x6db6db6d, UR6 ;  /* 0x92492493070808a5 */ /* 0x000fc8000f8e0206 */
[----:B------:R-:W-:Y:S02]  /*0cb0*/  @UP0 USHF.R.U32.HI UR6, URZ, 0x1f, UR9 ;  /* 0x0000001f3f060899 */ /* 0x000fe40008011609 */
[----:B--2---:R-:W-:Y:S02]  /*0cc0*/  UMOV UR11, UR27 ;  /* 0x0000001b000b7c82 */ /* 0x004fe40008000000 */
[----:B------:R-:W-:Y:S02]  /*0cd0*/  @UP0 ULEA.HI.SX32 UR11, UR9, UR6, 0x1a ;  /* 0x00000006090b0291 */ /* 0x000fe4000f8fd23f */
[----:B------:R-:W-:Y:S02]  /*0ce0*/  UMOV UR7, UR27 ;  /* 0x0000001b00077c82 */ /* 0x000fe40008000000 */
[----:B------:R-:W-:-:S06]  /*0cf0*/  UISETP.GT.AND UP0, UPT, UR11, UR27, UPT ;  /* 0x0000001b0b00728c */ /* 0x000fcc000bf04270 */
[----:B------:R-:W-:-:S13]  /*0d00*/  PLOP3.LUT P0, PT, PT, PT, UP0, 0x80, 0x0 ;  /* 0x000000000000781c */ /* 0x000fda0003f0f008 */
[----:B-1-3--:R-:W-:Y:S05]  /*0d10*/  @!P0 BRA `(.L_x_684) ;  /* 0x0000762000008947 */ /* 0x00afea0003800000 */
        /* <DEDUP_REMOVED lines=9> */
[----:B------:R-:W-:-:S03]  /*0db0*/  ULDC.64 UR8, c[0x0][0x240] ;  /* 0x0000900000087ab9 */ /* 0x000fc60000000a00 */
[----:B------:R-:W-:Y:S01]  /*0dc0*/  LEA.HI R0, R28, R246, RZ, 0x3 ;  /* 0x000000f61c007211 */ /* 0x000fe200078f18ff */
[----:B------:R1:W2:Y:S01]  /*0dd0*/  @P5 LDG.E R17, [R2.64] ;  /* 0x0000001602115981 */ /* 0x0002a2000c1e1900 */
[----:B------:R-:W-:Y:S01]  /*0de0*/  UIADD3 UR6, UR11, -0x1, URZ ;  /* 0xffffffff0b067890 */ /* 0x000fe2000fffe03f */
[----:B------:R-:W-:Y:S01]  /*0df0*/  IMAD.MOV.U32 R148, RZ, RZ, c[0x0][0x238] ;  /* 0x00008e00ff947624 */ /* 0x000fe200078e00ff */
[----:B------:R-:W-:Y:S01]  /*0e00*/  SHF.R.S32.HI R8, RZ, 0x3, R0 ;  /* 0x00000003ff087819 */ /* 0x000fe20000011400 */
[----:B------:R-:W-:Y:S01]  /*0e10*/  UMOV UR5, 0x70 ;  /* 0x0000007000057882 */ /* 0x000fe20000000000 */
[----:B------:R-:W-:Y:S01]  /*0e20*/  LOP3.LUT R0, R0, 0x1ffffff8, RZ, 0xc0, !PT ;  /* 0x1ffffff800007812 */ /* 0x000fe200078ec0ff */
[----:B------:R-:W-:Y:S01]  /*0e30*/  ULDC.64 UR10, c[0x0][0x238] ;  /* 0x00008e00000a7ab9 */ /* 0x000fe20000000a00 */
        /* <DEDUP_REMOVED lines=9> */
[----:B------:R-:W-:Y:S01]  /*0ed0*/  IMAD.WIDE.U32 R12, R148, 0x20, RZ ;  /* 0x00000020940c7825 */ /* 0x000fe200078e00ff */
[----:B------:R-:W-:Y:S01]  /*0ee0*/  USEL UR28, UR21, URZ, !UP3 ;  /* 0x0000003f151c7287 */ /* 0x000fe2000d800000 */
[----:B------:R-:W-:Y:S01]  /*0ef0*/  LEA.HI R90, R28, R246, RZ, 0x6 ;  /* 0x000000f61c5a7211 */ /* 0x000fe200078f30ff */
[----:B------:R-:W-:Y:S01]  /*0f00*/  USEL UR25, UR10, URZ, !UP3 ;  /* 0x0000003f0a197287 */ /* 0x000fe2000d800000 */
[----:B------:R-:W-:Y:S01]  /*0f10*/  SHF.R.S32.HI R5, RZ, 0x1f, R4 ;  /* 0x0000001fff057819 */ /* 0x000fe20000011404 */
[----:B------:R-:W-:Y:S01]  /*0f20*/  ULDC.64 UR8, c[0x0][0x248] ;  /* 0x0000920000087ab9 */ /* 0x000fe20000000a00 */
[----:B------:R-:W-:Y:S01]  /*0f30*/  IMAD.U32 R6, RZ, RZ, UR26 ;  /* 0x0000001aff067e24 */ /* 0x000fe2000f8e00ff */
[----:B------:R-:W-:Y:S01]  /*0f40*/  UIMAD UR8, UR25, UR8, URZ ;  /* 0x00000008190872a4 */ /* 0x000fe2000f8e023f */
[----:B------:R-:W-:Y:S01]  /*0f50*/  IMAD.U32 R96, RZ, RZ, UR28 ;  /* 0x0000001cff607e24 */ /* 0x000fe2000f8e00ff */
[----:B-1----:R-:W-:Y:S01]  /*0f60*/  SHF.R.S32.HI R2, RZ, 0x1f, R10 ;  /* 0x0000001fff027819 */ /* 0x002fe2000001140a */
[----:B------:R-:W-:Y:S01]  /*0f70*/  UIMAD UR11, UR5, UR11, URZ ;  /* 0x0000000b050b72a4 */ /* 0x000fe2000f8e023f */
[----:B------:R-:W-:Y:S01]  /*0f80*/  IMAD.MOV.U32 R145, RZ, RZ, R6 ;  /* 0x000000ffff917224 */ /* 0x000fe200078e0006 */
[----:B------:R-:W-:Y:S01]  /*0f90*/  UIMAD UR8, UR28, UR9, UR8 ;  /* 0x000000091c0872a4 */ /* 0x000fe2000f8e0208 */
[----:B------:R-:W-:Y:S01]  /*0fa0*/  LEA.HI.X.SX32 R129, R8, R2, 0x1, P0 ;  /* 0x0000000208817211 */ /* 0x000fe200000f0eff */
[----:B------:R-:W-:Y:S01]  /*0fb0*/  IMAD.WIDE.U32 R2, R128, c[0x0][0x238], R4 ;  /* 0x00008e0080027a25 */ /* 0x000fe200078e0004 */
[----:B------:R-:W-:Y:S01]  /*0fc0*/  UIADD3 UR11, UR27, UR11, URZ ;  /* 0x0000000b1b0b7290 */ /* 0x000fe2000fffe03f */
[----:B------:R-:W-:-:S02]  /*0fd0*/  ISETP.GE.AND P6, PT, R4, c[0x0][0x1d4], PT ;  /* 0x0000750004007a0c */ /* 0x000fc40003fc6270 */
[----:B------:R-:W-:Y:S01]  /*0fe0*/  IMAD R0, R129, c[0x0][0x238], RZ ;  /* 0x00008e0081007a24 */ /* 0x000fe200078e02ff */
[----:B------:R-:W-:Y:S01]  /*0ff0*/  UIMAD UR9, UR11, UR6, URZ ;  /* 0x000000060b0972a4 */ /* 0x000fe2000f8e023f */
[----:B------:R-:W-:Y:S01]  /*1000*/  IMAD.U32 R7, RZ, RZ, UR27 ;  /* 0x0000001bff077e24 */ /* 0x000fe2000f8e00ff */
[----:B------:R-:W-:Y:S01]  /*1010*/  LEA.HI R22, R28, R246, RZ, 0x2 ;  /* 0x000000f61c167211 */ /* 0x000fe200078f10ff */
[----:B------:R-:W-:Y:S01]  /*1020*/  IMAD R0, R128, c[0x0][0x23c], R0 ;  /* 0x00008f0080007a24 */ /* 0x000fe200078e0200 */
[----:B------:R-:W-:Y:S01]  /*1030*/  IADD3 R146, R23, UR24, RZ ;  /* 0x0000001817927c10 */ /* 0x000fe2000fffe0ff */
[----:B------:R-:W-:Y:S01]  /*1040*/  IMAD.SHL.U32 R11, R29, 0x20, RZ ;  /* 0x000000201d0b7824 */ /* 0x000fe200078e00ff */
[----:B------:R-:W-:Y:S01]  /*1050*/  SHF.R.S32.HI R38, RZ, 0x2, R22 ;  /* 0x00000002ff267819 */ /* 0x000fe20000011416 */
[----:B------:R-:W-:Y:S01]  /*1060*/  IMAD.IADD R3, R3, 0x1, R0 ;  /* 0x0000000103037824 */ /* 0x000fe200078e0200 */
[----:B------:R-:W-:Y:S01]  /*1070*/  ULDC UR24, c[0x0][0x294] ;  /* 0x0000a50000187ab9 */ /* 0x000fe20000000800 */
[----:B------:R-:W-:Y:S01]  /*1080*/  IMAD.U32 R0, RZ, RZ, UR16 ;  /* 0x00000010ff007e24 */ /* 0x000fe2000f8e00ff */
[----:B------:R-:W-:Y:S01]  /*1090*/  IADD3 R157, R38, 0x40, RZ ;  /* 0x00000040269d7810 */ /* 0x000fe20007ffe0ff */
[----:B------:R-:W-:Y:S01]  /*10a0*/  IMAD.SHL.U32 R90, R90, 0x8, RZ ;  /* 0x000000085a5a7824 */ /* 0x000fe200078e00ff */
[----:B------:R-:W-:Y:S01]  /*10b0*/  IADD3 R158, R38, 0x20, RZ ;  /* 0x00000020269e7810 */ /* 0x000fe20007ffe0ff */
[----:B------:R-:W-:Y:S01]  /*10c0*/  IMAD.WIDE.U32 R2, R0, c[0x0][0x240], R2 ;  /* 0x0000900000027a25 */ /* 0x000fe200078e0002 */
[----:B------:R-:W-:Y:S01]  /*10d0*/  IADD3 R156, R38, 0x60, RZ ;  /* 0x00000060269c7810 */ /* 0x000fe20007ffe0ff */
[----:B------:R-:W-:Y:S01]  /*10e0*/  UIMAD UR24, UR5, UR24, URZ ;  /* 0x00000018051872a4 */ /* 0x000fe2000f8e023f */
[----:B------:R-:W-:Y:S01]  /*10f0*/  P2R R121, PR, RZ, 0x40 ;  /* 0x00000040ff797803 */ /* 0x000fe20000000000 */
[----:B------:R-:W-:Y:S01]  /*1100*/  IMAD.U32 R0, RZ, RZ, UR6 ;  /* 0x00000006ff007e24 */ /* 0x000fe2000f8e00ff */
[----:B------:R-:W-:Y:S01]  /*1110*/  IADD3 R3, R3, UR29, RZ ;  /* 0x0000001d03037c10 */ /* 0x000fe2000fffe0ff */
[----:B------:R-:W-:Y:S01]  /*1120*/  USHF.R.S32.HI UR29, URZ, 0x1f, UR6 ;  /* 0x0000001f3f1d7899 */ /* 0x000fe20008011406 */
[----:B------:R-:W-:-:S02]  /*1130*/  IMAD.MOV.U32 R153, RZ, RZ, 0x6 ;  /* 0x00000006ff997424 */ /* 0x000fc400078e00ff */
        /* <DEDUP_REMOVED lines=8> */
[----:B------:R-:W-:Y:S01]  /*11c0*/  IMAD.MOV.U32 R155, RZ, RZ, 0x5 ;  /* 0x00000005ff9b7424 */ /* 0x000fe200078e00ff */
[----:B------:R-:W-:Y:S01]  /*11d0*/  LOP3.LUT R0, R0, 0x1c0, RZ, 0xc0, !PT ;  /* 0x000001c000007812 */ /* 0x000fe200078ec0ff */
[----:B------:R-:W-:Y:S01]  /*11e0*/  IMAD.SHL.U32 R150, R148, 0x20, RZ ;  /* 0x0000002094967824 */ /* 0x000fe200078e00ff */
        /* <DEDUP_REMOVED lines=14> */
[----:B------:R-:W-:Y:S01]  /*12d0*/  IMAD.MOV.U32 R174, RZ, RZ, c[0x0][0x27c] ;  /* 0x00009f00ffae7624 */ /* 0x000fe200078e00ff */
[----:B------:R-:W-:Y:S01]  /*12e0*/  @P0 LEA R6, P2, R0, c[0x0][0x220], 0x1 ;  /* 0x0000880000060a11 */ /* 0x000fe200078408ff */
[----:B------:R-:W-:Y:S01]  /*12f0*/  IMAD.MOV.U32 R151, RZ, RZ, c[0x0][0x27c] ;  /* 0x00009f00ff977624 */ /* 0x000fe200078e00ff */
[----:B------:R-:W-:Y:S01]  /*1300*/  @P4 IADD3.X R11, R3, R13, R11, P3, !PT ;  /* 0x0000000d030b4210 */ /* 0x000fe20001ffe40b */
[----:B------:R-:W-:Y:S01]  /*1310*/  IMAD.WIDE.U32 R12, R12, c[0x0][0x260], R4 ;  /* 0x000098000c0c7a25 */ /* 0x000fe200078e0004 */
[----:B------:R-:W-:-:S02]  /*1320*/  LOP3.LUT R90, R9, 0xfffffe00, R90, 0xf8, !PT ;  /* 0xfffffe00095a7812 */ /* 0x000fc400078ef85a */
[----:B------:R-:W-:Y:S01]  /*1330*/  @P1 LEA R4, P3, R2, c[0x0][0x220], 0x1 ;  /* 0x0000880002041a11 */ /* 0x000fe200078608ff */
[----:B------:R-:W-:Y:S01]  /*1340*/  IMAD.SHL.U32 R151, R151, 0x2, RZ ;  /* 0x0000000297977824 */ /* 0x000fe200078e00ff */
[----:B------:R-:W-:Y:S01]  /*1350*/  @P0 LEA.HI.X R7, R0, c[0x0][0x224], R7, 0x1, P2 ;  /* 0x0000890000070a11 */ /* 0x000fe200010f0c07 */
[----:B------:R-:W-:Y:S01]  /*1360*/  IMAD.SHL.U32 R90, R90, 0x2, RZ ;  /* 0x000000025a5a7824 */ /* 0x000fe200078e00ff */
[----:B------:R-:W-:Y:S02]  /*1370*/  LOP3.LUT R0, R22, 0xfffffffc, RZ, 0xc0, !PT ;  /* 0xfffffffc16007812 */ /* 0x000fe400078ec0ff */
[----:B------:R-:W-:Y:S02]  /*1380*/  @P1 LEA.HI.X R5, R2, c[0x0][0x224], R3, 0x1, P3 ;  /* 0x0000890002051a11 */ /* 0x000fe400018f0c03 */
        /* <DEDUP_REMOVED lines=44> */
[C---:B---3--:R-:W-:Y:S01]  /*1650*/  IMAD.WIDE.U32 R6, R38.reuse, c[0x0][0x290], R36 ;  /* 0x0000a40026067a25 */ /* 0x048fe200078e0024 */
        /* <DEDUP_REMOVED lines=30> */
[----:B--2---:R1:W2:Y:S02]  /*1840*/  @P5 R2UR UR30, R17 ;  /* 0x00000000111e53c2 */ /* 0x0042a400000e0000 */
[----:B-1----:R-:W-:Y:S01]  /*1850*/  IMAD.IADD R17, R16, 0x1, R7 ;  /* 0x0000000110117824 */ /* 0x002fe200078e0207 */
[----:B--2---:R-:W-:Y:S01]  /*1860*/  @UP0 USHF.R.S32.HI UR39, URZ, 0x1f, UR30 ;  /* 0x0000001f3f270899 */ /* 0x004fe2000801141e */
[----:B------:R-:W-:Y:S01]  /*1870*/  IMAD.IADD R7, R20, 0x1, R8 ;  /* 0x0000000114077824 */ /* 0x000fe200078e0208 */
[----:B------:R-:W-:Y:S01]  /*1880*/  @UP0 UMOV UR38, UR30 ;  /* 0x0000001e00260c82 */ /* 0x000fe20008000000 */
[----:B------:R-:W-:Y:S01]  /*1890*/  IMAD.MOV.U32 R16, RZ, RZ, R6 ;  /* 0x000000ffff107224 */ /* 0x000fe200078e0006 */
[C---:B------:R-:W-:Y:S01]  /*18a0*/  @P3 LEA R6, P4, R148.reuse, R2, 0x6 ;  /* 0x0000000294063211 */ /* 0x040fe200078830ff */
[----:B------:R-:W-:Y:S01]  /*18b0*/  @!UP0 UMOV UR38, UR21 ;  /* 0x0000001500268c82 */ /* 0x000fe20008000000 */
[----:B----4-:R-:W-:Y:S01]  /*18c0*/  SHF.R.S32.HI R14, RZ, 0x1f, R7 ;  /* 0x0000001fff0e7819 */ /* 0x010fe20000011407 */
        /* <DEDUP_REMOVED lines=116> */
.L_x_731:
        /* <DEDUP_REMOVED lines=77> */
.L_x_689:
[----:B------:R-:W-:Y:S05]  /*24e0*/  BSYNC B0 ;  /* 0x0000000000007941 */ /* 0x000fea0003800000 */
.L_x_688:
        /* <DEDUP_REMOVED lines=39> */
.L_x_691:
[----:B------:R-:W-:Y:S05]  /*2760*/  BSYNC B0 ;  /* 0x0000000000007941 */ /* 0x000fea0003800000 */
.L_x_690:
        /* <DEDUP_REMOVED lines=40> */
.L_x_693:
[----:B------:R-:W-:Y:S05]  /*29f0*/  BSYNC B0 ;  /* 0x0000000000007941 */ /* 0x000fea0003800000 */
.L_x_692:
        /* <DEDUP_REMOVED lines=38> */
.L_x_695:
[----:B------:R-:W-:Y:S05]  /*2c60*/  BSYNC B0 ;  /* 0x0000000000007941 */ /* 0x000fea0003800000 */
.L_x_694:
        /* <DEDUP_REMOVED lines=74> */
.L_x_699:
[----:B------:R-:W-:Y:S05]  /*3110*/  BSYNC B0 ;  /* 0x0000000000007941 */ /* 0x000fea0003800000 */
.L_x_698:
        /* <DEDUP_REMOVED lines=57> */
.L_x_697:
[----:B------:R-:W-:Y:S05]  /*34b0*/  BSYNC B1 ;  /* 0x0000000000017941 */ /* 0x000fea0003800000 */
.L_x_696:
        /* <DEDUP_REMOVED lines=62> */
.L_x_703:
[----:B------:R-:W-:Y:S05]  /*38a0*/  BSYNC B0 ;  /* 0x0000000000007941 */ /* 0x000fea0003800000 */
.L_x_702:
        /* <DEDUP_REMOVED lines=57> */
.L_x_701:
[----:B------:R-:W-:Y:S05]  /*3c40*/  BSYNC B1 ;  /* 0x0000000000017941 */ /* 0x000fea0003800000 */
.L_x_700:
        /* <DEDUP_REMOVED lines=62> */
.L_x_707:
[----:B------:R-:W-:Y:S05]  /*4030*/  BSYNC B0 ;  /* 0x0000000000007941 */ /* 0x000fea0003800000 */
.L_x_706:
        /* <DEDUP_REMOVED lines=57> */
.L_x_705:
[----:B------:R-:W-:Y:S05]  /*43d0*/  BSYNC B1 ;  /* 0x0000000000017941 */ /* 0x000fea0003800000 */
.L_x_704:
        /* <DEDUP_REMOVED lines=61> */
.L_x_710:
[----:B------:R-:W-:Y:S05]  /*47b0*/  BSYNC B0 ;  /* 0x0000000000007941 */ /* 0x000fea0003800000 */
.L_x_709:
        /* <DEDUP_REMOVED lines=58> */
.L_x_687:
        /* <DEDUP_REMOVED lines=232> */
.L_x_712:
[----:B------:R-:W-:Y:S05]  /*59e0*/  BSYNC B0 ;  /* 0x0000000000007941 */ /* 0x000fea0003800000 */
.L_x_711:
        /* <DEDUP_REMOVED lines=118> */
.L_x_714:
[----:B------:R-:W-:Y:S05]  /*6150*/  BSYNC B0 ;  /* 0x0000000000007941 */ /* 0x000fea0003800000 */
.L_x_713:
        /* <DEDUP_REMOVED lines=118> */
.L_x_716:
[----:B------:R-:W-:Y:S05]  /*68c0*/  BSYNC B0 ;  /* 0x0000000000007941 */ /* 0x000fea0003800000 */
.L_x_715:
        /* <DEDUP_REMOVED lines=120> */
.L_x_686:
        /* <DEDUP_REMOVED lines=22> */
.L_x_718:
[----:B-123--:R-:W-:Y:S05]  /*71b0*/  BSYNC B0 ;  /* 0x0000000000007941 */ /* 0x00efea0003800000 */
.L_x_717:
        /* <DEDUP_REMOVED lines=17> */
.L_x_720:
[----:B------:R-:W-:Y:S05]  /*72d0*/  BSYNC B0 ;  /* 0x0000000000007941 */ /* 0x000fea0003800000 */
.L_x_719:
[----:B--2---:R2:W4:Y:S01]  /*72e0*/  SHFL.IDX PT, R5, R88, 0x2, 0x1c1f ;  /* 0x005c1f0058057f89 */ /* 0x00452200000e0000 */
[----:B------:R-:W-:Y:S01]  /*72f0*/  ISETP.GE.AND P0, PT, R12, 0x41, PT ;  /* 0x000000410c00780c */ /* 0x000fe20003f06270 */
[----:B------:R-:W-:Y:S02]  /*7300*/  BSSY B0, `(.L_x_721) ;  /* 0x000000f000007945 */ /* 0x000fe40003800000 */
[----:B------:R2:W1:Y:S10]  /*7310*/  SHFL.IDX PT, R4, R89, 0x2, 0x1c1f ;  /* 0x005c1f0059047f89 */ /* 0x00047400000e0000 */
[----:B------:R-:W-:-:S05]  /*7320*/  @!P0 BRA `(.L_x_722) ;  /* 0x000000c000008947 */ /* 0x000fca0003800000 */
[C---:B------:R-:W-:Y:S11]  /*7330*/  ISETP.GE.AND P1, PT, R20.reuse, c[0x0][0x1d4], PT ;  /* 0x0000750014007a0c */ /* 0x040ff60003f26270 */
[----:B------:R-:W-:Y:S02]  /*7340*/  @!UPT UIADD3 URZ, URZ, URZ, URZ ;  /* 0x0000003f3f3ff290 */ /* 0x000fe4000fffe03f */
[----:B------:R-:W5:Y:S01]  /*7350*/  @!P1 LDS.128 R8, [R91+0x5800] ;  /* 0x005800005b089984 */ /* 0x000f620000000c00 */
[CC--:B-1-3--:R-:W-:Y:S04]  /*7360*/  @!P1 LEA R2, P0, R20.reuse, R4.reuse, 0x1 ;  /* 0x0000000414029211 */ /* 0x0cafe800078008ff */
        /* <DEDUP_REMOVED lines=8> */
.L_x_722:
[----:B------:R-:W-:Y:S05]  /*73f0*/  BSYNC B0 ;  /* 0x0000000000007941 */ /* 0x000fea0003800000 */
.L_x_721:
[----:B-1--4-:R1:W4:Y:S01]  /*7400*/  SHFL.IDX PT, R5, R88, 0x3, 0x1c1f ;  /* 0x007c1f0058057f89 */ /* 0x01232200000e0000 */
[----:B------:R-:W-:Y:S03]  /*7410*/  ISETP.GE.AND P0, PT, R12, 0x61, PT ;  /* 0x000000610c00780c */ /* 0x000fe60003f06270 */
[----:B------:R1:W2:Y:S10]  /*7420*/  SHFL.IDX PT, R4, R89, 0x3, 0x1c1f ;  /* 0x007c1f0059047f89 */ /* 0x0002b400000e0000 */
[----:B------:R-:W-:-:S05]  /*7430*/  @!P0 BRA `(.L_x_708) ;  /* 0x000000c000008947 */ /* 0x000fca0003800000 */
[C---:B------:R-:W-:Y:S11]  /*7440*/  ISETP.GE.AND P1, PT, R20.reuse, c[0x0][0x1d4], PT ;  /* 0x0000750014007a0c */ /* 0x040ff60003f26270 */
[----:B------:R-:W-:Y:S02]  /*7450*/  @!UPT UIADD3 URZ, URZ, URZ, URZ ;  /* 0x0000003f3f3ff290 */ /* 0x000fe4000fffe03f */
[----:B------:R-:W5:Y:S01]  /*7460*/  @!P1 LDS.128 R8, [R91+0x6800] ;  /* 0x006800005b089984 */ /* 0x000f620000000c00 */
[CC--:B--23--:R-:W-:Y:S04]  /*7470*/  @!P1 LEA R2, P0, R20.reuse, R4.reuse, 0x1 ;  /* 0x0000000414029211 */ /* 0x0ccfe800078008ff */
[-C--:B----4-:R-:W-:Y:S02]  /*7480*/  @!P1 LEA.HI.X R3, R20, R5.reuse, R21, 0x1, P0 ;  /* 0x0000000514039211 */ /* 0x090fe400000f0c15 */
[----:B------:R-:W-:Y:S11]  /*7490*/  ISETP.GE.AND P0, PT, R94, c[0x0][0x1d4], PT ;  /* 0x000075005e007a0c */ /* 0x000ff60003f06270 */
[----:B------:R-:W-:Y:S02]  /*74a0*/  @!UPT UIADD3 URZ, URZ, URZ, URZ ;  /* 0x0000003f3f3ff290 */ /* 0x000fe4000fffe03f */
[C---:B------:R-:W-:Y:S04]  /*74b0*/  @!P0 LEA R4, P2, R83.reuse, R4, 0x1 ;  /* 0x0000000453048211 */ /* 0x040fe800078408ff */
[----:B------:R-:W-:Y:S01]  /*74c0*/  @!P0 LEA.HI.X R5, R83, R5, R93, 0x1, P2 ;  /* 0x0000000553058211 */ /* 0x000fe200010f0c5d */
[----:B-----5:R-:W-:Y:S04]  /*74d0*/  @!P1 ST.E.128 [R2.64], R8 ;  /* 0x0000000802009985 */ /* 0x020fe8000c101d16 */
[----:B------:R-:W2:Y:S04]  /*74e0*/  @!P0 LDS.128 R8, [R92+0x6800] ;  /* 0x006800005c088984 */ /* 0x000ea80000000c00 */
[----:B--2---:R2:W-:Y:S02]  /*74f0*/  @!P0 ST.E.128 [R4.64], R8 ;  /* 0x0000000804008985 */ /* 0x0045e4000c101d16 */
.L_x_708:
[----:B------:R-:W-:Y:S05]  /*7500*/  BSYNC B2 ;  /* 0x0000000000027941 */ /* 0x000fea0003800000 */
.L_x_685:
[----:B---3--:R-:W-:Y:S01]  /*7510*/  IMAD.U32 R2, RZ, RZ, UR6 ;  /* 0x00000006ff027e24 */ /* 0x008fe2000f8e00ff */
[----:B------:R-:W-:Y:S01]  /*7520*/  UIMAD UR5, UR6, -0x70, URZ ;  /* 0xffffff90060578a4 */ /* 0x000fe2000f8e023f */
[----:B------:R-:W-:Y:S02]  /*7530*/  BSSY B0, `(.L_x_723) ;  /* 0x0000085000007945 */ /* 0x000fe40003800000 */
[----:B------:R-:W-:Y:S03]  /*7540*/  IMAD.WIDE R2, R2, 0x70, R128 ;  /* 0x0000007002027825 */ /* 0x000fe600078e0280 */
[----:B--2-4-:R-:W-:Y:S01]  /*7550*/  IADD3 R4, R125, UR5, RZ ;  /* 0x000000057d047c10 */ /* 0x014fe2000fffe0ff */
        /* <DEDUP_REMOVED lines=8> */
[----:B------:R-:W-:Y:S03]  /*75e0*/  P2R R8, PR, RZ, 0x20 ;  /* 0x00000020ff087803 */ /* 0x000fe60000000000 */
        /* <DEDUP_REMOVED lines=89> */
[----:B------:R4:W-:Y:S08]  /*7b80*/  @P1 LDGSTS.E.BYPASS.LTC128B.128 [R90+0x2900], [R4.64], !P6 ;  /* 0x02900000045a1fae */ /* 0x0009f0000f101d56 */
[----:B------:R5:W-:Y:S08]  /*7b90*/  @P0 LDGSTS.E.BYPASS.LTC128B.128 [R90+0x3100], [R6.64], !P6 ;  /* 0x03100000065a0fae */ /* 0x000bf0000f101d56 */
[----:B------:R-:W0:Y:S01]  /*7ba0*/  LDGDEPBAR ;  /* 0x00000000000079af */ /* 0x000e220000000000 */
[C---:B----4-:R-:W-:Y:S02]  /*7bb0*/  IMAD R4, R100.reuse, c[0x0][0x20c], R2 ;  /* 0x0000830064047a24 */ /* 0x050fe400078e0202 */
[----:B------:R-:W-:Y:S04]  /*7bc0*/  IMAD.WIDE.U32 R2, R100, c[0x0][0x208], RZ ;  /* 0x0000820064027a25 */ /* 0x000fe800078e00ff */
[----:B------:R-:W-:Y:S02]  /*7bd0*/  IMAD.IADD R3, R3, 0x1, R4 ;  /* 0x0000000103037824 */ /* 0x000fe400078e0204 */
[----:B------:R-:W-:Y:S01]  /*7be0*/  IMAD R4, R118, c[0x0][0x218], RZ ;  /* 0x0000860076047a24 */ /* 0x000fe200078e02ff */
[----:B-----5:R-:W-:Y:S01]  /*7bf0*/  IADD3 R6, -R38, UR5, RZ ;  /* 0x0000000526067c10 */ /* 0x020fe2000fffe1ff */
[C---:B------:R-:W-:Y:S01]  /*7c00*/  IMAD.WIDE.U32 R2, R99.reuse, c[0x0][0x218], R2 ;  /* 0x0000860063027a25 */ /* 0x040fe200078e0002 */
[----:B------:R-:W-:Y:S04]  /*7c10*/  DEPBAR.LE SB0, 0x0 ;  /* 0x000080000000791a */ /* 0x000fe80000000000 */
[----:B------:R-:W-:Y:S01]  /*7c20*/  BAR.SYNC.DEFER_BLOCKING 0x0 ;  /* 0x0000000000007b1d */ /* 0x000fe20000010000 */
[----:B------:R-:W-:Y:S01]  /*7c30*/  IMAD R4, R99, c[0x0][0x21c], R4 ;  /* 0x0000870063047a24 */ /* 0x000fe200078e0204 */
[----:B------:R-:W-:Y:S04]  /*7c40*/  IADD3 R2, P0, R2, UR32, RZ ;  /* 0x0000002002027c10 */ /* 0x000fe8000ff1e0ff */
[----:B------:R-:W-:Y:S02]  /*7c50*/  IADD3.X R3, R3, UR29, R4, P0, !PT ;  /* 0x0000001d03037c10 */ /* 0x000fe400087fe404 */
[C---:B---3--:R-:W-:Y:S04]  /*7c60*/  LEA R12, P0, R2.reuse, c[0x0][0x1f8], 0x1 ;  /* 0x00007e00020c7a11 */ /* 0x048fe800078008ff */
[----:B------:R-:W-:Y:S01]  /*7c70*/  LEA.HI.X R7, R2, c[0x0][0x1fc], R3, 0x1, P0 ;  /* 0x00007f0002077a11 */ /* 0x000fe200000f0c03 */
[----:B------:R2:W3:Y:S01]  /*7c80*/  SHFL.IDX PT, R4, R12, RZ, 0x1c1f ;  /* 0x001c1fff0c047589 */ /* 0x0004e200000e0000 */
[----:B------:R-:W-:Y:S07]  /*7c90*/  ISETP.GE.AND P0, PT, R6, 0x1, PT ;  /* 0x000000010600780c */ /* 0x000fee0003f06270 */
[----:B------:R2:W4:Y:S06]  /*7ca0*/  SHFL.IDX PT, R5, R7, RZ, 0x1c1f ;  /* 0x001c1fff07057589 */ /* 0x00052c00000e0000 */
[----:B------:R-:W-:-:S05]  /*7cb0*/  @!P0 BRA `(.L_x_724) ;  /* 0x000000c000008947 */ /* 0x000fca0003800000 */
[C---:B------:R-:W-:Y:S11]  /*7cc0*/  ISETP.GE.AND P1, PT, R20.reuse, c[0x0][0x1d4], PT ;  /* 0x0000750014007a0c */ /* 0x040ff60003f26270 */
[----:B------:R-:W-:Y:S02]  /*7cd0*/  @!UPT UIADD3 URZ, URZ, URZ, URZ ;  /* 0x0000003f3f3ff290 */ /* 0x000fe4000fffe03f */
[----:B--2---:R-:W2:Y:S01]  /*7ce0*/  @!P1 LDS.128 R8, [R91] ;  /* 0x000000005b089984 */ /* 0x004ea20000000c00 */
[CC--:B---3--:R-:W-:Y:S04]  /*7cf0*/  @!P1 LEA R2, P0, R20.reuse, R4.reuse, 0x1 ;  /* 0x0000000414029211 */ /* 0x0c8fe800078008ff */
[-C--:B----4-:R-:W-:Y:S02]  /*7d00*/  @!P1 LEA.HI.X R3, R20, R5.reuse, R21, 0x1, P0 ;  /* 0x0000000514039211 */ /* 0x090fe400000f0c15 */
[----:B------:R-:W-:Y:S11]  /*7d10*/  ISETP.GE.AND P0, PT, R94, c[0x0][0x1d4], PT ;  /* 0x000075005e007a0c */ /* 0x000ff60003f06270 */
[----:B------:R-:W-:Y:S02]  /*7d20*/  @!UPT UIADD3 URZ, URZ, URZ, URZ ;  /* 0x0000003f3f3ff290 */ /* 0x000fe4000fffe03f */
[C---:B------:R-:W-:Y:S04]  /*7d30*/  @!P0 LEA R4, P2, R83.reuse, R4, 0x1 ;  /* 0x0000000453048211 */ /* 0x040fe800078408ff */
[----:B------:R-:W-:Y:S01]  /*7d40*/  @!P0 LEA.HI.X R5, R83, R5, R93, 0x1, P2 ;  /* 0x0000000553058211 */ /* 0x000fe200010f0c5d */
[----:B--2---:R-:W-:Y:S04]  /*7d50*/  @!P1 ST.E.128 [R2.64], R8 ;  /* 0x0000000802009985 */ /* 0x004fe8000c101d16 */
[----:B------:R-:W2:Y:S04]  /*7d60*/  @!P0 LDS.128 R8, [R92] ;  /* 0x000000005c088984 */ /* 0x000ea80000000c00 */
[----:B--2---:R2:W-:Y:S02]  /*7d70*/  @!P0 ST.E.128 [R4.64], R8 ;  /* 0x0000000804008985 */ /* 0x0045e4000c101d16 */
.L_x_724:
[----:B------:R-:W-:Y:S05]  /*7d80*/  BSYNC B0 ;  /* 0x0000000000007941 */ /* 0x000fea0003800000 */
.L_x_723:
[----:B--2-4-:R2:W4:Y:S01]  /*7d90*/  SHFL.IDX PT, R5, R7, 0x1, 0x1c1f ;  /* 0x003c1f0007057f89 */ /* 0x01452200000e0000 */
        /* <DEDUP_REMOVED lines=16> */
.L_x_726:
[----:B------:R-:W-:Y:S05]  /*7ea0*/  BSYNC B0 ;  /* 0x0000000000007941 */ /* 0x000fea0003800000 */
.L_x_725:
[----:B---34-:R3:W4:Y:S01]  /*7eb0*/  SHFL.IDX PT, R5, R7, 0x2, 0x1c1f ;  /* 0x005c1f0007057f89 */ /* 0x01872200000e0000 */
[----:B------:R-:W-:Y:S01]  /*7ec0*/  ISETP.GE.AND P0, PT, R6, 0x41, PT ;  /* 0x000000410600780c */ /* 0x000fe20003f06270 */
[----:B------:R-:W-:Y:S02]  /*7ed0*/  BSSY B0, `(.L_x_727) ;  /* 0x000000f000007945 */ /* 0x000fe40003800000 */
        /* <DEDUP_REMOVED lines=14> */
.L_x_728:
[----:B------:R-:W-:Y:S05]  /*7fc0*/  BSYNC B0 ;  /* 0x0000000000007941 */ /* 0x000fea0003800000 */
.L_x_727:
[----:B------:R2:W3:Y:S01]  /*7fd0*/  SHFL.IDX PT, R3, R7, 0x3, 0x1c1f ;  /* 0x007c1f0007037f89 */ /* 0x0004e200000e0000 */
[----:B------:R-:W-:Y:S01]  /*7fe0*/  ISETP.GE.AND P0, PT, R6, 0x61, PT ;  /* 0x000000610600780c */ /* 0x000fe20003f06270 */
[----:B------:R-:W-:Y:S02]  /*7ff0*/  BSSY B0, `(.L_x_729) ;  /* 0x000000f000007945 */ /* 0x000fe40003800000 */
[----:B------:R2:W4:Y:S10]  /*8000*/  SHFL.IDX PT, R2, R12, 0x3, 0x1c1f ;  /* 0x007c1f000c027f89 */ /* 0x00053400000e0000 */
[----:B------:R-:W-:-:S05]  /*8010*/  @!P0 BRA `(.L_x_730) ;  /* 0x000000c000008947 */ /* 0x000fca0003800000 */
[C---:B------:R-:W-:Y:S11]  /*8020*/  ISETP.GE.AND P1, PT, R20.reuse, c[0x0][0x1d4], PT ;  /* 0x0000750014007a0c */ /* 0x040ff60003f26270 */
[----:B------:R-:W-:Y:S02]  /*8030*/  @!UPT UIADD3 URZ, URZ, URZ, URZ ;  /* 0x0000003f3f3ff290 */ /* 0x000fe4000fffe03f */
[----:B-1----:R-:W1:Y:S01]  /*8040*/  @!P1 LDS.128 R8, [R91+0x3000] ;  /* 0x003000005b089984 */ /* 0x002e620000000c00 */
[CC--:B----4-:R-:W-:Y:S04]  /*8050*/  @!P1 LEA R4, P0, R20.reuse, R2.reuse, 0x1 ;  /* 0x0000000214049211 */ /* 0x0d0fe800078008ff */
[-C--:B---3--:R-:W-:Y:S02]  /*8060*/  @!P1 LEA.HI.X R5, R20, R3.reuse, R21, 0x1, P0 ;  /* 0x0000000314059211 */ /* 0x088fe400000f0c15 */
[----:B------:R-:W-:Y:S11]  /*8070*/  ISETP.GE.AND P0, PT, R94, c[0x0][0x1d4], PT ;  /* 0x000075005e007a0c */ /* 0x000ff60003f06270 */
[----:B------:R-:W-:Y:S02]  /*8080*/  @!UPT UIADD3 URZ, URZ, URZ, URZ ;  /* 0x0000003f3f3ff290 */ /* 0x000fe4000fffe03f */
[C---:B------:R-:W-:Y:S04]  /*8090*/  @!P0 LEA R2, P2, R83.reuse, R2, 0x1 ;  /* 0x0000000253028211 */ /* 0x040fe800078408ff */
[----:B------:R-:W-:Y:S01]  /*80a0*/  @!P0 LEA.HI.X R3, R83, R3, R93, 0x1, P2 ;  /* 0x0000000353038211 */ /* 0x000fe200010f0c5d */
[----:B-1----:R-:W-:Y:S04]  /*80b0*/  @!P1 ST.E.128 [R4.64], R8 ;  /* 0x0000000804009985 */ /* 0x002fe8000c101d16 */
[----:B--2---:R-:W1:Y:S04]  /*80c0*/  @!P0 LDS.128 R4, [R92+0x3000] ;  /* 0x003000005c048984 */ /* 0x004e680000000c00 */
[----:B-1----:R1:W-:Y:S02]  /*80d0*/  @!P0 ST.E.128 [R2.64], R4 ;  /* 0x0000000402008985 */ /* 0x0023e4000c101d16 */
.L_x_730:
[----:B------:R-:W-:Y:S05]  /*80e0*/  BSYNC B0 ;  /* 0x0000000000007941 */ /* 0x000fea0003800000 */
.L_x_729:
[----:B------:R-:W-:Y:S02]  /*80f0*/  UISETP.GT.AND UP0, UPT, UR6, UR7, UPT ;  /* 0x000000070600728c */ /* 0x000fe4000bf04270 */
[----:B------:R-:W-:Y:S04]  /*8100*/  UIADD3 UR6, UR6, -0x1, URZ ;  /* 0xffffffff06067890 */ /* 0x000fe8000fffe03f */
[----:B------:R-:W-:Y:S05]  /*8110*/  PLOP3.LUT P0, PT, PT, PT, UP0, 0x80, 0x0 ;  /* 0x000000000000781c */ /* 0x000fea0003f0f008 */
[----:B------:R-:W-:Y:S02]  /*8120*/  @UP0 USHF.R.S32.HI UR9, URZ, 0x1f, UR6 ;  /* 0x0000001f3f090899 */ /* 0x000fe40008011406 */
[----:B------:R-:W-:Y:S04]  /*8130*/  @UP0 UIMAD UR5, UR11, UR6, URZ ;  /* 0x000000060b0502a4 */ /* 0x000fe8000f8e023f */
[----:B------:R-:W-:Y:S02]  /*8140*/  @UP0 UIMAD UR5, UR9, UR26, UR5 ;  /* 0x0000001a090502a4 */ /* 0x000fe4000f8e0205 */
[----:B-1--4-:R-:W-:Y:S02]  /*8150*/  @P0 IMAD.MOV.U32 R2, RZ, RZ, R130 ;  /* 0x000000ffff020224 */ /* 0x012fe400078e0082 */
[----:B---3--:R-:W-:Y:S04]  /*8160*/  @P0 IMAD.MOV.U32 R3, RZ, RZ, R127 ;  /* 0x000000ffff030224 */ /* 0x008fe800078e007f */
[----:B------:R-:W-:Y:S05]  /*8170*/  @P0 IMAD.WIDE.U32 R2, R145, UR6, R2 ;  /* 0x0000000691020c25 */ /* 0x000fea000f8e0002 */
[C---:B--2---:R-:W-:Y:S02]  /*8180*/  @P0 LEA R12, P1, R2.reuse, c[0x0][0x220], 0x1 ;  /* 0x00008800020c0a11 */ /* 0x044fe400078208ff */
[----:B------:R-:W-:Y:S04]  /*8190*/  @P0 IADD3 R3, R3, UR5, RZ ;  /* 0x0000000503030c10 */ /* 0x000fe8000fffe0ff */
[----:B------:R-:W-:Y:S02]  /*81a0*/  @P0 LEA.HI.X R13, R2, c[0x0][0x224], R3, 0x1, P1 ;  /* 0x00008900020d0a11 */ /* 0x000fe400008f0c03 */
        /* <DEDUP_REMOVED lines=25> */
.L_x_684:
[----:B------:R-:W-:Y:S01]  /*8340*/  UIADD3 UR6, UR17, 0x7f, URZ ;  /* 0x0000007f11067890 */ /* 0x000fe2000fffe03f */
[----:B------:R-:W-:Y:S01]  /*8350*/  PLOP3.LUT P4, PT, PT, PT, PT, 0x80, 0x0 ;  /* 0x000000000000781c */ /* 0x000fe20003f8f070 */
[----:B------:R-:W-:Y:S01]  /*8360*/  ULDC.64 UR4, c[0x0][0x2c8] ;  /* 0x0000b20000047ab9 */ /* 0x000fe20000000a00 */
[----:B------:R-:W-:Y:S01]  /*8370*/  CS2R R178, SRZ ;  /* 0x0000000000b27805 */ /* 0x000fe2000001ff00 */
[----:B------:R-:W-:Y:S01]  /*8380*/  UIMAD.WIDE.U32 UR8, UR6, UR4, URZ ;  /* 0x00000004060872a5 */ /* 0x000fe2000f8e003f */
[----:B------:R-:W-:Y:S01]  /*8390*/  CS2R R176, SRZ ;  /* 0x0000000000b07805 */ /* 0x000fe2000001ff00 */
[----:B------:R-:W-:Y:S01]  /*83a0*/  CS2R R182, SRZ ;  /* 0x0000000000b67805 */ /* 0x000fe2000001ff00 */
[----:B------:R-:W-:Y:S01]  /*83b0*/  UMOV UR4, URZ ;  /* 0x0000003f00047c82 */ /* 0x000fe20008000000 */
[----:B------:R-:W-:Y:S01]  /*83c0*/  CS2R R180, SRZ ;  /* 0x0000000000b47805 */ /* 0x000fe2000001ff00 */
[----:B------:R-:W-:Y:S01]  /*83d0*/  @UP2 USHF.R.U32.HI UR6, URZ, UR5, UR9 ;  /* 0x000000053f062299 */ /* 0x000fe20008011609 */
[----:B-1----:R-:W-:Y:S01]  /*83e0*/  IMAD.MOV.U32 R15, RZ, RZ, RZ ;  /* 0x000000ffff0f7224 */ /* 0x002fe200078e00ff */
[----:B------:R-:W-:Y:S01]  /*83f0*/  MOV R11, RZ ;  /* 0x000000ff000b7202 */ /* 0x000fe20000000f00 */
[----:B------:R-:W-:Y:S01]  /*8400*/  IMAD.MOV.U32 R174, RZ, RZ, RZ ;  /* 0x000000ffffae7224 */ /* 0x000fe200078e00ff */
[----:B------:R-:W-:Y:S01]  /*8410*/  UIADD3 UR5, UR12, UR6, URZ ;  /* 0x000000060c057290 */ /* 0x000fe2000fffe03f */
[----:B------:R-:W-:Y:S01]  /*8420*/  IMAD.MOV.U32 R172, RZ, RZ, RZ ;  /* 0x000000ffffac7224 */ /* 0x000fe200078e00ff */
[----:B------:R-:W-:Y:S01]  /*8430*/  CS2R R16, SRZ ;  /* 0x0000000000107805 */ /* 0x000fe2000001ff00 */
[----:B------:R-:W-:Y:S01]  /*8440*/  MOV R170, RZ ;  /* 0x000000ff00aa7202 */ /* 0x000fe20000000f00 */
[----:B------:R-:W-:Y:S01]  /*8450*/  UIMAD.WIDE UR4, UR5, -0x6db6db6d, UR4 ;  /* 0x92492493050478a5 */ /* 0x000fe2000f8e0204 */
[----:B------:R-:W-:Y:S01]  /*8460*/  IMAD.MOV.U32 R168, RZ, RZ, RZ ;  /* 0x000000ffffa87224 */ /* 0x000fe200078e00ff */
[----:B------:R-:W-:Y:S01]  /*8470*/  CS2R R18, SRZ ;  /* 0x0000000000127805 */ /* 0x000fe2000001ff00 */
[----:B------:R-:W-:Y:S01]  /*8480*/  MOV R162, RZ ;  /* 0x000000ff00a27202 */ /* 0x000fe20000000f00 */
[----:B------:R-:W-:Y:S01]  /*8490*/  USHF.R.U32.HI UR4, URZ, 0x1f, UR5 ;  /* 0x0000001f3f047899 */ /* 0x000fe20008011605 */
[----:B------:R-:W-:Y:S01]  /*84a0*/  CS2R R12, SRZ ;  /* 0x00000000000c7805 */ /* 0x000fe2000001ff00 */
[----:B------:R-:W-:Y:S01]  /*84b0*/  IMAD.MOV.U32 R160, RZ, RZ, RZ ;  /* 0x000000ffffa07224 */ /* 0x000fe200078e00ff */
[----:B------:R-:W-:Y:S01]  /*84c0*/  MOV R166, RZ ;  /* 0x000000ff00a67202 */ /* 0x000fe20000000f00 */
[----:B------:R-:W-:Y:S01]  /*84d0*/  ULEA.HI.SX32 UR4, UR5, UR4, 0x1a ;  /* 0x0000000405047291 */ /* 0x000fe2000f8fd23f */
[----:B------:R-:W-:Y:S01]  /*84e0*/  IMAD.MOV.U32 R164, RZ, RZ, RZ ;  /* 0x000000ffffa47224 */ /* 0x000fe200078e00ff */
[----:B------:R-:W-:Y:S01]  /*84f0*/  CS2R R158, SRZ ;  /* 0x00000000009e7805 */ /* 0x000fe2000001ff00 */
[----:B-----5:R-:W-:Y:S01]  /*8500*/  CS2R R22, SRZ ;  /* 0x0000000000167805 */ /* 0x020fe2000001ff00 */
[----:B------:R-:W-:Y:S01]  /*8510*/  UISETP.LT.AND UP0, UPT, UR13, UR4, UPT ;  /* 0x000000040d00728c */ /* 0x000fe2000bf01270 */
[----:B------:R-:W-:Y:S01]  /*8520*/  MOV R156, RZ ;  /* 0x000000ff009c7202 */ /* 0x000fe20000000f00 */
[----:B------:R-:W-:Y:S01]  /*8530*/  IMAD.MOV.U32 R154, RZ, RZ, RZ ;  /* 0x000000ffff9a7224 */ /* 0x000fe200078e00ff */
[----:B------:R-:W-:Y:S01]  /*8540*/  CS2R R24, SRZ ;  /* 0x0000000000187805 */ /* 0x000fe2000001ff00 */
[----:B------:R-:W-:Y:S01]  /*8550*/  USEL UR13, UR13, UR4, UP0 ;  /* 0x000000040d0d7287 */ /* 0x000fe20008000000 */
[----:B------:R-:W-:Y:S01]  /*8560*/  MOV R152, RZ ;  /* 0x000000ff00987202 */ /* 0x000fe20000000f00 */
[----:B------:R-:W-:Y:S01]  /*8570*/  CS2R R146, SRZ ;  /* 0x0000000000927805 */ /* 0x000fe2000001ff00 */
[----:B------:R-:W-:Y:S01]  /*8580*/  IMAD.MOV.U32 R144, RZ, RZ, RZ ;  /* 0x000000ffff907224 */ /* 0x000fe200078e00ff */
[----:B------:R-:W-:Y:S01]  /*8590*/  UISETP.GE.AND UP0, UPT, UR13, 0x1, UPT ;  /* 0x000000010d00788c */ /* 0x000fe2000bf06270 */
[----:B------:R-:W-:Y:S01]  /*85a0*/  CS2R R20, SRZ ;  /* 0x0000000000147805 */ /* 0x000fe2000001ff00 */
[----:B------:R-:W-:Y:S01]  /*85b0*/  MOV R150, RZ ;  /* 0x000000ff00967202 */ /* 0x000fe20000000f00 */
[----:B------:R-:W-:Y:S01]  /*85c0*/  IMAD.MOV.U32 R148, RZ, RZ, RZ ;  /* 0x000000ffff947224 */ /* 0x000fe200078e00ff */
[----:B------:R-:W-:Y:S01]  /*85d0*/  CS2R R142, SRZ ;  /* 0x00000000008e7805 */ /* 0x000fe2000001ff00 */
[----:B------:R-:W-:Y:S01]  /*85e0*/  CS2R R28, SRZ ;  /* 0x00000000001c7805 */ /* 0x000fe2000001ff00 */
[----:B------:R-:W-:Y:S01]  /*85f0*/  PLOP3.LUT P0, PT, PT, PT, UP0, 0x80, 0x0 ;  /* 0x000000000000781c */ /* 0x000fe20003f0f008 */
[----:B------:R-:W-:Y:S01]  /*8600*/  IMAD.MOV.U32 R138, RZ, RZ, RZ ;  /* 0x000000ffff8a7224 */ /* 0x000fe200078e00ff */
[----:B------:R-:W-:Y:S01]  /*8610*/  MOV R140, RZ ;  /* 0x000000ff008c7202 */ /* 0x000fe20000000f00 */
        /* <DEDUP_REMOVED lines=24> */
[----:B------:R-:W-:Y:S01]  /*87a0*/  USHF.R.S32.HI UR6, URZ, 0x1f, UR19 ;  /* 0x0000001f3f067899 */ /* 0x000fe20008011413 */
[----:B------:R-:W-:Y:S01]  /*87b0*/  SHF.R.S32.HI R244, RZ, 0x1f, R246 ;  /* 0x0000001ffff47819 */ /* 0x000fe200000114f6 */
[----:B------:R-:W-:Y:S02]  /*87c0*/  ULDC.64 UR4, c[0x0][0x178] ;  /* 0x00005e0000047ab9 */ /* 0x000fe40000000a00 */
        /* <DEDUP_REMOVED lines=9> */
[----:B------:R-:W-:Y:S02]  /*8860*/  UISETP.NE.U32.AND UP0, UPT, URZ, UR6, UPT ;  /* 0x000000063f00728c */ /* 0x000fe4000bf05070 */
[----:B------:R-:W-:Y:S02]  /*8870*/  ULDC.64 UR4, c[0x0][0x1b8] ;  /* 0x00006e0000047ab9 */ /* 0x000fe40000000a00 */
[----:B------:R-:W-:Y:S02]  /*8880*/  UISETP.NE.AND.EX UP0, UPT, URZ, UR7, UPT, UP0 ;  /* 0x000000073f00728c */ /* 0x000fe4000bf05300 */
[----:B------:R-:W-:Y:S02]  /*8890*/  USHF.R.S32.HI UR7, URZ, 0x1f, UR21 ;  /* 0x0000001f3f077899 */ /* 0x000fe40008011415 */
[----:B------:R-:W-:Y:S02]  /*88a0*/  UIADD3 UR9, UR9, UR19, URZ ;  /* 0x0000001309097290 */ /* 0x000fe4000fffe03f */
[----:B------:R-:W-:-:S02]  /*88b0*/  UIMAD UR6, UR15, UR4, URZ ;  /* 0x000000040f0672a4 */ /* 0x000fc4000f8e023f */
[----:B------:R-:W-:Y:S02]  /*88c0*/  USEL UR7, UR7, URZ, !UP0 ;  /* 0x0000003f07077287 */ /* 0x000fe4000c000000 */
[----:B------:R-:W-:Y:S01]  /*88d0*/  UIMAD UR6, UR16, UR5, UR6 ;  /* 0x00000005100672a4 */ /* 0x000fe2000f8e0206 */
[----:B-1----:R-:W-:Y:S01]  /*88e0*/  LEA.HI R2, R244, R246, RZ, 0x3 ;  /* 0x000000f6f4027211 */ /* 0x002fe200078f18ff */
[----:B------:R-:W-:Y:S02]  /*88f0*/  UIMAD.WIDE.U32 UR10, UR16, UR4, UR8 ;  /* 0x00000004100a72a5 */ /* 0x000fe4000f8e0008 */
[----:B------:R-:W-:Y:S01]  /*8900*/  USEL UR8, UR21, URZ, !UP0 ;  /* 0x0000003f15087287 */ /* 0x000fe2000c000000 */
[----:B------:R-:W-:Y:S01]  /*8910*/  LOP3.LUT R0, R2, 0xfffffff8, RZ, 0xc0, !PT ;  /* 0xfffffff802007812 */ /* 0x000fe200078ec0ff */
[----:B------:R-:W-:Y:S01]  /*8920*/  ULDC.64 UR4, c[0x0][0x1c0] ;  /* 0x0000700000047ab9 */ /* 0x000fe20000000a00 */
[----:B------:R-:W-:Y:S01]  /*8930*/  SHF.R.S32.HI R77, RZ, 0x3, R2 ;  /* 0x00000003ff4d7819 */ /* 0x000fe20000011402 */
[----:B------:R-:W-:-:S02]  /*8940*/  UIMAD UR7, UR7, UR4, URZ ;  /* 0x00000004070772a4 */ /* 0x000fc4000f8e023f */
[----:B------:R-:W-:Y:S01]  /*8950*/  IMAD.IADD R6, R246, 0x1, -R0 ;  /* 0x00000001f6067824 */ /* 0x000fe200078e0a00 */
[----:B------:R-:W-:Y:S02]  /*8960*/  UIADD3 UR11, UR11, UR6, URZ ;  /* 0x000000060b0b7290 */ /* 0x000fe4000fffe03f */
[----:B------:R-:W-:Y:S01]  /*8970*/  UIMAD UR5, UR8, UR5, UR7 ;  /* 0x00000005080572a4 */ /* 0x000fe2000f8e0207 */
[C---:B------:R-:W-:Y:S01]  /*8980*/  IMAD R247, R6.reuse, 0x10, R77 ;  /* 0x0000001006f77824 */ /* 0x040fe200078e024d */
[----:B------:R-:W-:Y:S01]  /*8990*/  UIMAD.WIDE.U32 UR8, UR8, UR4, UR10 ;  /* 0x00000004080872a5 */ /* 0x000fe2000f8e000a */
[----:B------:R-:W-:Y:S02]  /*89a0*/  IMAD.SHL.U32 R6, R6, 0x8, RZ ;  /* 0x0000000806067824 */ /* 0x000fe400078e00ff */
[----:B------:R-:W-:Y:S01]  /*89b0*/  ULDC UR10, c[0x0][0x2c4] ;  /* 0x0000b100000a7ab9 */ /* 0x000fe20000000800 */
[----:B------:R-:W-:Y:S01]  /*89c0*/  IADD3 R4, R247, UR17, RZ ;  /* 0x00000011f7047c10 */ /* 0x000fe2000fffe0ff */
[----:B------:R-:W-:Y:S01]  /*89d0*/  UIADD3 UR5, UR9, UR5, URZ ;  /* 0x0000000509057290 */ /* 0x000fe2000fffe03f */
[----:B------:R-:W-:Y:S01]  /*89e0*/  IMAD.U32 R3, RZ, RZ, UR9 ;  /* 0x00000009ff037e24 */ /* 0x000fe2000f8e00ff */
[----:B------:R-:W-:Y:S01]  /*89f0*/  UIMAD UR10, UR20, UR10, URZ ;  /* 0x0000000a140a72a4 */ /* 0x000fe2000f8e023f */
[----:B------:R1:W-:Y:S01]  /*8a00*/  STL [R1+0x3c], R247 ;  /* 0x00003cf701007387 */ /* 0x0003e20000100800 */
[----:B------:R-:W-:Y:S01]  /*8a10*/  @P1 IMAD.HI.U32 R2, R4, c[0x0][0x2c8], RZ ;  /* 0x0000b20004021a27 */ /* 0x000fe200078e00ff */
[----:B------:R-:W-:-:S03]  /*8a20*/  ISETP.GE.AND P4, PT, R6, c[0x0][0x198], PT ;  /* 0x0000660006007a0c */ /* 0x000fc60003f86270 */
[----:B------:R-:W-:Y:S01]  /*8a30*/  IMAD.MOV.U32 R0, RZ, RZ, R4 ;  /* 0x000000ffff007224 */ /* 0x000fe200078e0004 */
[----:B------:R-:W-:Y:S01]  /*8a40*/  @P0 SHF.R.U32.HI R0, RZ, c[0x0][0x2cc], R2 ;  /* 0x0000b300ff000a19 */ /* 0x000fe20000011602 */
[----:B------:R-:W-:Y:S02]  /*8a50*/  IMAD.U32 R2, RZ, RZ, UR8 ;  /* 0x00000008ff027e24 */ /* 0x000fe4000f8e00ff */
[----:B------:R-:W-:Y:S01]  /*8a60*/  IMAD.U32 R3, RZ, RZ, UR5 ;  /* 0x00000005ff037e24 */ /* 0x000fe2000f8e00ff */
        /* <DEDUP_REMOVED lines=25> */
[----:B------:R-:W-:Y:S02]  /*8c00*/  LEA.HI R83, R2, R0, RZ, 0x3 ;  /* 0x0000000002537211 */ /* 0x000fe400078f18ff */
[----:B------:R-:W-:Y:S02]  /*8c10*/  IADD3 R5, R77, UR17, RZ ;  /* 0x000000114d057c10 */ /* 0x000fe4000fffe0ff */
[----:B------:R-:W-:Y:S02]  /*8c20*/  LOP3.LUT R2, R3, 0xfffffff8, RZ, 0xc0, !PT ;  /* 0xfffffff803027812 */ /* 0x000fe400078ec0ff */
[----:B------:R-:W-:-:S02]  /*8c30*/  LOP3.LUT R3, R83, 0xfffffff8, RZ, 0xc0, !PT ;  /* 0xfffffff853037812 */ /* 0x000fc400078ec0ff */
[----:B------:R-:W-:Y:S01]  /*8c40*/  ISETP.GE.AND P0, PT, R5, UR10, PT ;  /* 0x0000000a05007c0c */ /* 0x000fe2000bf06270 */
[----:B------:R-:W-:Y:S02]  /*8c50*/  IMAD.IADD R70, R246, 0x1, -R2 ;  /* 0x00000001f6467824 */ /* 0x000fe400078e0a02 */
[----:B------:R-:W-:Y:S02]  /*8c60*/  IMAD.IADD R82, R0, 0x1, -R3 ;  /* 0x0000000100527824 */ /* 0x000fe400078e0a03 */
[----:B------:R-:W-:Y:S02]  /*8c70*/  IMAD.SHL.U32 R71, R70, 0x8, RZ ;  /* 0x0000000846477824 */ /* 0x000fe400078e00ff */
[----:B------:R-:W-:Y:S02]  /*8c80*/  IMAD.MOV.U32 R2, RZ, RZ, 0x10 ;  /* 0x00000010ff027424 */ /* 0x000fe400078e00ff */
[----:B------:R-:W-:Y:S01]  /*8c90*/  IMAD.MOV.U32 R3, RZ, RZ, 0x20 ;  /* 0x00000020ff037424 */ /* 0x000fe200078e00ff */
        /* <DEDUP_REMOVED lines=15> */
.L_x_734:
[----:B-1-34-:R-:W-:Y:S05]  /*8d90*/  BSYNC B0 ;  /* 0x0000000000007941 */ /* 0x01afea0003800000 */
.L_x_733:
        /* <DEDUP_REMOVED lines=11> */
.L_x_736:
[----:B------:R-:W-:Y:S05]  /*8e50*/  BSYNC B0 ;  /* 0x0000000000007941 */ /* 0x000fea0003800000 */
.L_x_735:
        /* <DEDUP_REMOVED lines=11> */
.L_x_738:
[----:B------:R-:W-:Y:S05]  /*8f10*/  BSYNC B0 ;  /* 0x0000000000007941 */ /* 0x000fea0003800000 */
.L_x_737:
        /* <DEDUP_REMOVED lines=11> */
.L_x_740:
[----:B------:R-:W-:Y:S05]  /*8fd0*/  BSYNC B0 ;  /* 0x0000000000007941 */ /* 0x000fea0003800000 */
.L_x_739:
        /* <DEDUP_REMOVED lines=11> */
.L_x_742:
[----:B------:R-:W-:Y:S05]  /*9090*/  BSYNC B0 ;  /* 0x0000000000007941 */ /* 0x000fea0003800000 */
.L_x_741:
        /* <DEDUP_REMOVED lines=11> */
.L_x_744:
[----:B------:R-:W-:Y:S05]  /*9150*/  BSYNC B0 ;  /* 0x0000000000007941 */ /* 0x000fea0003800000 */
.L_x_743:
        /* <DEDUP_REMOVED lines=11> */
.L_x_746:
[----:B------:R-:W-:Y:S05]  /*9210*/  BSYNC B0 ;  /* 0x0000000000007941 */ /* 0x000fea0003800000 */
.L_x_745:
[----:B-123--:R-:W1:Y:S01]  /*9220*/  SHFL.IDX PT, R8, R8, 0x7, 0x181f ;  /* 0x00f81f0008087f89 */ /* 0x00ee6200000e0000 */
[----:B----4-:R-:W-:Y:S01]  /*9230*/  IADD3 R3, R5, 0x70, RZ ;  /* 0x0000007005037810 */ /* 0x010fe20007ffe0ff */
[----:B------:R-:W-:Y:S01]  /*9240*/  UMOV UR6, 0x70 ;  /* 0x0000007000067882 */ /* 0x000fe20000000000 */
[----:B------:R-:W-:Y:S01]  /*9250*/  IMAD.MOV.U32 R248, RZ, RZ, c[0x0][0x2b8] ;  /* 0x0000ae00fff87624 */ /* 0x000fe200078e00ff */
[----:B------:R-:W2:Y:S01]  /*9260*/  SHFL.IDX PT, R9, R9, 0x7, 0x181f ;  /* 0x00f81f0009097f89 */ /* 0x000ea200000e0000 */
[----:B------:R-:W-:Y:S01]  /*9270*/  ISETP.GE.AND P1, PT, R3, UR10, PT ;  /* 0x0000000a03007c0c */ /* 0x000fe2000bf26270 */
[----:B------:R-:W-:Y:S01]  /*9280*/  UIMAD UR6, UR13, UR6, -0x70 ;  /* 0xffffff900d0674a4 */ /* 0x000fe2000f8e0206 */
[----:B------:R-:W-:Y:S01]  /*9290*/  IMAD.MOV.U32 R98, RZ, RZ, RZ ;  /* 0x000000ffff627224 */ /* 0x000fe200078e00ff */
[----:B------:R-:W-:Y:S01]  /*92a0*/  ISETP.NE.AND P2, PT, R248, 0x1, PT ;  /* 0x00000001f800780c */ /* 0x000fe20003f45270 */
[----:B------:R-:W-:Y:S02]  /*92b0*/  USHF.R.S32.HI UR7, URZ, 0x1f, UR11 ;  /* 0x0000001f3f077899 */ /* 0x000fe4000801140b */
[----:B------:R-:W-:Y:S01]  /*92c0*/  ULDC.64 UR4, c[0x0][0x2b0] ;  /* 0x0000ac0000047ab9 */ /* 0x000fe20000000a00 */
[----:B------:R-:W-:Y:S01]  /*92d0*/  IADD3 R0, R247, UR6, RZ ;  /* 0x00000006f7007c10 */ /* 0x000fe2000fffe0ff */
[----:B------:R-:W-:-:S02]  /*92e0*/  UIMAD UR7, UR7, UR4, URZ ;  /* 0x00000004070772a4 */ /* 0x000fc4000f8e023f */
[----:B------:R-:W-:Y:S01]  /*92f0*/  UIMAD.WIDE.U32 UR8, UR11, UR4, URZ ;  /* 0x000000040b0872a5 */ /* 0x000fe2000f8e003f */
[C---:B------:R-:W-:Y:S01]  /*9300*/  ISETP.GE.AND P0, PT, R0.reuse, UR14, PT ;  /* 0x0000000e00007c0c */ /* 0x040fe2000bf06270 */
[----:B------:R-:W-:Y:S01]  /*9310*/  UIMAD UR7, UR11, UR5, UR7 ;  /* 0x000000050b0772a4 */ /* 0x000fe2000f8e0207 */
[----:B------:R-:W-:Y:S01]  /*9320*/  @!P1 IMAD.SHL.U32 R10, R69, 0x2, RZ ;  /* 0x00000002450a9824 */ /* 0x000fe200078e00ff */
[----:B------:R-:W-:Y:S01]  /*9330*/  IADD3 R5, R0, UR18, RZ ;  /* 0x0000001200057c10 */ /* 0x000fe2000fffe0ff */
[----:B------:R-:W-:Y:S01]  /*9340*/  ULDC.64 UR4, c[0x0][0x1e8] ;  /* 0x00007a0000047ab9 */ /* 0x000fe20000000a00 */
[----:B------:R-:W-:Y:S01]  /*9350*/  ISETP.GT.OR P0, PT, R247, 0x6f, P0 ;  /* 0x0000006ff700780c */ /* 0x000fe20000704670 */
[----:B------:R-:W-:Y:S01]  /*9360*/  UIADD3 UR7, UR9, UR7, URZ ;  /* 0x0000000709077290 */ /* 0x000fe2000fffe03f */
[----:B-1----:R-:W-:Y:S01]  /*9370*/  @!P1 LEA R8, P3, R71, R8, 0x1 ;  /* 0x0000000847089211 */ /* 0x002fe200078608ff */
[----:B------:R-:W-:-:S03]  /*9380*/  @P2 IMAD.HI.U32 R3, R5, c[0x0][0x2bc], RZ ;  /* 0x0000af0005032a27 */ /* 0x000fc600078e00ff */
[----:B--2---:R-:W-:Y:S01]  /*9390*/  @!P1 LEA.HI.X R9, R71, R9, R241, 0x1, P3 ;  /* 0x0000000947099211 */ /* 0x004fe200018f0cf1 */
[----:B------:R-:W-:Y:S01]  /*93a0*/  IMAD.MOV.U32 R0, RZ, RZ, R5 ;  /* 0x000000ffff007224 */ /* 0x000fe200078e0005 */
[----:B------:R-:W-:-:S03]  /*93b0*/  @P2 SHF.R.U32.HI R0, RZ, c[0x0][0x2c0], R3 ;  /* 0x0000b000ff002a19 */ /* 0x000fc60000011603 */
[----:B------:R-:W-:Y:S01]  /*93c0*/  @!PT LDS RZ, [RZ] ;  /* 0x00000000fffff984 */ /* 0x000fe20000000800 */
[----:B------:R1:W-:Y:S02]  /*93d0*/  @!P1 LDGSTS.E.BYPASS.LTC128B.128 [R10+0xa900], [R8.64], !P4 ;  /* 0x0a900000080a9fae */ /* 0x0003e4000e101d56 */
[C---:B------:R-:W-:Y:S02]  /*93e0*/  @!P0 IADD3 R3, P2, R0.reuse, UR8, RZ ;  /* 0x0000000800038c10 */ /* 0x040fe4000ff5e0ff */
[----:B------:R-:W0:Y:S02]  /*93f0*/  LDGDEPBAR ;  /* 0x00000000000079af */ /* 0x000e240000000000 */
[----:B------:R-:W-:Y:S02]  /*9400*/  @!P0 LEA.HI.X.SX32 R7, R0, UR7, 0x1, P2 ;  /* 0x0000000700078c11 */ /* 0x000fe400090f0eff */
[----:B------:R-:W-:-:S04]  /*9410*/  @!P0 LEA R6, P2, R3, c[0x0][0x2a0], 0x2 ;  /* 0x0000a80003068a11 */ /* 0x000fc800078410ff */
[----:B------:R-:W-:Y:S01]  /*9420*/  @!P0 LEA.HI.X R7, R3, c[0x0][0x2a4], R7, 0x2, P2 ;  /* 0x0000a90003078a11 */ /* 0x000fe200010f1407 */
[----:B------:R-:W-:Y:S06]  /*9430*/  BAR.SYNC.DEFER_BLOCKING 0x0 ;  /* 0x0000000000007b1d */ /* 0x000fec0000010000 */
[----:B------:R2:W3:Y:S01]  /*9440*/  @!P0 LDG.E R98, [R6.64] ;  /* 0x0000001606628981 */ /* 0x0004e2000c1e1900 */
[----:B------:R-:W-:Y:S01]  /*9450*/  IMAD.MOV R0, RZ, RZ, -R0 ;  /* 0x000000ffff007224 */ /* 0x000fe200078e0a00 */
[----:B------:R-:W-:Y:S01]  /*9460*/  UIMAD UR11, UR15, UR4, URZ ;  /* 0x000000040f0b72a4 */ /* 0x000fe2000f8e023f */
[----:B------:R-:W-:Y:S01]  /*9470*/  ISETP.GE.AND P5, PT, R71, c[0x0][0x1d4], PT ;  /* 0x0000750047007a0c */ /* 0x000fe20003fa6270 */
[----:B------:R-:W-:Y:S01]  /*9480*/  UIMAD.WIDE.U32 UR24, UR16, UR4, URZ ;  /* 0x00000004101872a5 */ /* 0x000fe2000f8e003f */
[----:B------:R-:W-:Y:S01]  /*9490*/  IMAD R99, R0, c[0x0][0x2b8], R5 ;  /* 0x0000ae0000637a24 */ /* 0x000fe200078e0205 */
[----:B------:R-:W-:Y:S01]  /*94a0*/  UIMAD UR11, UR16, UR5, UR11 ;  /* 0x00000005100b72a4 */ /* 0x000fe2000f8e020b */
[----:B-1----:R-:W-:Y:S01]  /*94b0*/  IMAD.U32 R10, RZ, RZ, UR16 ;  /* 0x00000010ff0a7e24 */ /* 0x002fe2000f8e00ff */
[----:B------:R-:W-:Y:S01]  /*94c0*/  UIADD3 UR12, UR13, -0x1, URZ ;  /* 0xffffffff0d0c7890 */ /* 0x000fe2000fffe03f */
[----:B------:R-:W-:Y:S01]  /*94d0*/  IMAD R8, R99, c[0x0][0x1e0], RZ ;  /* 0x0000780063087a24 */ /* 0x000fe200078e02ff */
[----:B------:R-:W-:Y:S01]  /*94e0*/  SHF.R.S32.HI R96, RZ, 0x1f, R99 ;  /* 0x0000001fff607819 */ /* 0x000fe20000011463 */
[----:B------:R-:W-:Y:S01]  /*94f0*/  UIADD3 UR11, UR25, UR11, URZ ;  /* 0x0000000b190b7290 */ /* 0x000fe2000fffe03f */
[----:B------:R-:W-:Y:S01]  /*9500*/  STL [R1+0x1c], R99 ;  /* 0x00001c6301007387 */ /* 0x000fe20000100800 */
[----:B------:R-:W-:Y:S01]  /*9510*/  UIMAD UR12, UR12, -0x70, UR14 ;  /* 0xffffff900c0c78a4 */ /* 0x000fe2000f8e020e */
[----:B------:R-:W-:Y:S01]  /*9520*/  LEA.HI R243, R244, R246, RZ, 0x5 ;  /* 0x000000f6f4f37211 */ /* 0x000fe200078f28ff */
[----:B------:R-:W-:Y:S01]  /*9530*/  IMAD R0, R96, c[0x0][0x1e0], RZ ;  /* 0x0000780060007a24 */ /* 0x000fe200078e02ff */
[----:B------:R-:W-:Y:S01]  /*9540*/  ULDC.64 UR4, c[0x0][0x210] ;  /* 0x0000840000047ab9 */ /* 0x000fe20000000a00 */
[----:B------:R-:W-:Y:S01]  /*9550*/  ISETP.GT.AND P6, PT, R247, 0x6f, PT ;  /* 0x0000006ff700780c */ /* 0x000fe20003fc4270 */
[----:B------:R-:W-:Y:S01]  /*9560*/  UIMAD UR15, UR15, UR4, URZ ;  /* 0x000000040f0f72a4 */ /* 0x000fe2000f8e023f */
[----:B------:R-:W-:Y:S01]  /*9570*/  IMAD R0, R99, c[0x0][0x1e4], R0 ;  /* 0x0000790063007a24 */ /* 0x000fe200078e0200 */
[----:B------:R-:W-:Y:S01]  /*9580*/  IADD3 R68, -R77, UR12, RZ ;  /* 0x0000000c4d447c10 */ /* 0x000fe2000fffe1ff */
[----:B------:R-:W-:Y:S01]  /*9590*/  UIMAD.WIDE.U32 UR26, UR16, UR4, URZ ;  /* 0x00000004101a72a5 */ /* 0x000fe2000f8e003f */
[----:B------:R-:W-:Y:S01]  /*95a0*/  SHF.R.S32.HI R245, RZ, 0x5, R243 ;  /* 0x00000005fff57819 */ /* 0x000fe200000114f3 */
[----:B------:R-:W-:Y:S01]  /*95b0*/  UIMAD UR15, UR16, UR5, UR15 ;  /* 0x00000005100f72a4 */ /* 0x000fe2000f8e020f */
[C---:B------:R-:W-:Y:S01]  /*95c0*/  ISETP.GE.AND P1, PT, R68.reuse, 0x1, PT ;  /* 0x000000014400780c */ /* 0x040fe20003f26270 */
[----:B--2---:R-:W-:Y:S01]  /*95d0*/  IMAD.WIDE.U32 R6, R99, c[0x0][0x1e0], RZ ;  /* 0x0000780063067a25 */ /* 0x004fe200078e00ff */
[C---:B------:R-:W-:Y:S01]  /*95e0*/  ISETP.GE.AND P3, PT, R68.reuse, 0x21, PT ;  /* 0x000000214400780c */ /* 0x040fe20003f66270 */
[----:B------:R-:W-:Y:S01]  /*95f0*/  UIADD3 UR15, UR27, UR15, URZ ;  /* 0x0000000f1b0f7290 */ /* 0x000fe2000fffe03f */
[----:B------:R-:W-:Y:S01]  /*9600*/  ISETP.GE.AND P4, PT, R68, 0x31, PT ;  /* 0x000000314400780c */ /* 0x000fe20003f86270 */
[----:B------:R-:W-:Y:S01]  /*9610*/  IMAD.IADD R7, R7, 0x1, R0 ;  /* 0x0000000107077824 */ /* 0x000fe200078e0200 */
[----:B---3--:R-:W-:-:S03]  /*9620*/  SHF.R.S32.HI R97, RZ, 0x1f, R98 ;  /* 0x0000001fff617819 */ /* 0x008fc60000011462 */
[----:B------:R-:W-:Y:S01]  /*9630*/  IMAD.WIDE.U32 R6, R98, c[0x0][0x1f0], R6 ;  /* 0x00007c0062067a25 */ /* 0x000fe200078e0006 */
[----:B------:R-:W-:Y:S03]  /*9640*/  STL [R1+0x18], R98 ;  /* 0x0000186201007387 */ /* 0x000fe60000100800 */
[----:B------:R-:W-:Y:S01]  /*9650*/  IMAD R3, R97, c[0x0][0x1f0], RZ ;  /* 0x00007c0061037a24 */ /* 0x000fe200078e02ff */
[----:B------:R-:W-:Y:S01]  /*9660*/  IADD3 R0, P0, R6, UR24, RZ ;  /* 0x0000001806007c10 */ /* 0x000fe2000ff1e0ff */
[C---:B------:R-:W-:Y:S02]  /*9670*/  IMAD R8, R98.reuse, c[0x0][0x1f0], R8 ;  /* 0x00007c0062087a24 */ /* 0x040fe400078e0208 */
[----:B------:R-:W-:Y:S02]  /*9680*/  IMAD R3, R98, c[0x0][0x1f4], R3 ;  /* 0x00007d0062037a24 */ /* 0x000fe400078e0203 */
[----:B------:R-:W-:-:S03]  /*9690*/  IMAD R8, R10, c[0x0][0x1e8], R8 ;  /* 0x00007a000a087a24 */ /* 0x000fc600078e0208 */
[----:B------:R-:W-:Y:S02]  /*96a0*/  IADD3.X R6, R7, UR11, R3, P0, !PT ;  /* 0x0000000b07067c10 */ /* 0x000fe400087fe403 */
[----:B------:R-:W-:-:S04]  /*96b0*/  LEA R3, P0, R0, c[0x0][0x1c8], 0x1 ;  /* 0x0000720000037a11 */ /* 0x000fc800078008ff */
[----:B------:R-:W-:Y:S01]  /*96c0*/  LEA.HI.X R0, R0, c[0x0][0x1cc], R6, 0x1, P0 ;  /* 0x0000730000007a11 */ /* 0x000fe200000f0c06 */
[----:B------:R-:W-:Y:S01]  /*96d0*/  SHFL.IDX PT, R9, R3, 0x1, 0x181f ;  /* 0x00381f0003097f89 */ /* 0x000fe200000e0000 */
[----:B------:R-:W-:-:S03]  /*96e0*/  ISETP.GE.AND P0, PT, R68, 0x11, PT ;  /* 0x000000114400780c */ /* 0x000fc60003f06270 */
[----:B------:R-:W1:Y:S04]  /*96f0*/  SHFL.IDX PT, R6, R3, RZ, 0x181f ;  /* 0x00181fff03067589 */ /* 0x000e6800000e0000 */
[----:B------:R-:W2:Y:S04]  /*9700*/  SHFL.IDX PT, R5, R0, RZ, 0x181f ;  /* 0x00181fff00057589 */ /* 0x000ea800000e0000 */
[----:B------:R-:W3:Y:S02]  /*9710*/  SHFL.IDX PT, R14, R3, 0x2, 0x181f ;  /* 0x00581f00030e7f89 */ /* 0x000ee400000e0000 */
[----:B------:R-:W-:-:S02]  /*9720*/  @P0 IMAD.SHL.U32 R10, R69, 0x2, RZ ;  /* 0x00000002450a0824 */ /* 0x000fc400078e00ff */
[----:B------:R-:W4:Y:S04]  /*9730*/  SHFL.IDX PT, R17, R0, 0x1, 0x181f ;  /* 0x00381f0000117f89 */ /* 0x000f2800000e0000 */
[----:B------:R-:W5:Y:S04]  /*9740*/  SHFL.IDX PT, R16, R0, 0x2, 0x181f ;  /* 0x00581f0000107f89 */ /* 0x000f6800000e0000 */
[----:B------:R-:W3:Y:S01]  /*9750*/  SHFL.IDX PT, R13, R3, 0x3, 0x181f ;  /* 0x00781f00030d7f89 */ /* 0x000ee200000e0000 */
[----:B-1----:R-:W-:-:S03]  /*9760*/  @P1 LEA R6, P2, R71, R6, 0x1 ;  /* 0x0000000647061211 */ /* 0x002fc600078408ff */
[----:B------:R-:W1:Y:S01]  /*9770*/  SHFL.IDX PT, R11, R0, 0x3, 0x181f ;  /* 0x00781f00000b7f89 */ /* 0x000e6200000e0000 */
[----:B--2---:R-:W-:Y:S01]  /*9780*/  @P1 LEA.HI.X R7, R71, R5, R241, 0x1, P2 ;  /* 0x0000000547071211 */ /* 0x004fe200010f0cf1 */
[C---:B------:R-:W-:Y:S02]  /*9790*/  @P1 IMAD.SHL.U32 R5, R69.reuse, 0x2, RZ ;  /* 0x0000000245051824 */ /* 0x040fe400078e00ff */
[----:B------:R-:W2:Y:S04]  /*97a0*/  SHFL.IDX PT, R12, R3, 0x4, 0x181f ;  /* 0x00981f00030c7f89 */ /* 0x000ea800000e0000 */
[----:B------:R1:W-:Y:S04]  /*97b0*/  @P1 LDGSTS.E.BYPASS.LTC128B.128 [R5+0x3900], [R6.64], !P5 ;  /* 0x0390000006051fae */ /* 0x0003e8000e901d56 */
[----:B------:R-:W2:Y:S04]  /*97c0*/  SHFL.IDX PT, R3, R3, 0x5, 0x181f ;  /* 0x00b81f0003037f89 */ /* 0x000ea800000e0000 */
[----:B------:R-:W2:Y:S01]  /*97d0*/  SHFL.IDX PT, R15, R0, 0x4, 0x181f ;  /* 0x00981f00000f7f89 */ /* 0x000ea200000e0000 */
[----:B-1----:R-:W-:Y:S01]  /*97e0*/  LEA R7, R8, c[0x0][0x1c8], 0x1 ;  /* 0x0000720008077a11 */ /* 0x002fe200078e08ff */
[----:B------:R-:W-:Y:S01]  /*97f0*/  @P3 IMAD.SHL.U32 R5, R69, 0x2, RZ ;  /* 0x0000000245053824 */ /* 0x000fe200078e00ff */
[----:B------:R-:W-:-:S02]  /*9800*/  @P0 LEA R8, P2, R71, R9, 0x1 ;  /* 0x0000000947080211 */ /* 0x000fc400078408ff */
[C---:B---3--:R-:W-:Y:S02]  /*9810*/  @P3 LEA R6, P1, R71.reuse, R14, 0x1 ;  /* 0x0000000e47063211 */ /* 0x048fe400078208ff */
[----:B------:R5:W-:Y:S01]  /*9820*/  SHFL.IDX PT, R14, R7, 0x6, 0x181f ;  /* 0x00d81f00070e7f89 */ /* 0x000be200000e0000 */
[----:B----4-:R-:W-:Y:S02]  /*9830*/  @P0 LEA.HI.X R9, R71, R17, R241, 0x1, P2 ;  /* 0x0000001147090211 */ /* 0x010fe400010f0cf1 */
[C---:B------:R-:W-:Y:S01]  /*9840*/  ISETP.GE.AND P2, PT, R68.reuse, 0x41, PT ;  /* 0x000000414400780c */ /* 0x040fe20003f46270 */
[----:B------:R-:W1:Y:S04]  /*9850*/  SHFL.IDX PT, R17, R0, 0x5, 0x181f ;  /* 0x00b81f0000117f89 */ /* 0x000e6800000e0000 */
[----:B------:R2:W-:Y:S01]  /*9860*/  @P0 LDGSTS.E.BYPASS.LTC128B.128 [R10+0x4100], [R8.64], !P5 ;  /* 0x04100000080a0fae */ /* 0x0005e2000e901d56 */
[----:B------:R-:W-:-:S02]  /*9870*/  ISETP.GE.AND P0, PT, R68, 0x61, PT ;  /* 0x000000614400780c */ /* 0x000fc40003f06270 */
[----:B-----5:R-:W-:Y:S02]  /*9880*/  @P3 LEA.HI.X R7, R71, R16, R241, 0x1, P1 ;  /* 0x0000001047073211 */ /* 0x020fe400008f0cf1 */
[----:B------:R3:W4:Y:S01]  /*9890*/  SHFL.IDX PT, R16, R0, 0x6, 0x181f ;  /* 0x00d81f0000107f89 */ /* 0x00072200000e0000 */
[----:B------:R-:W-:-:S03]  /*98a0*/  ISETP.GE.AND P1, PT, R68, 0x51, PT ;  /* 0x000000514400780c */ /* 0x000fc60003f26270 */
[----:B------:R5:W-:Y:S01]  /*98b0*/  @P3 LDGSTS.E.BYPASS.LTC128B.128 [R5+0x4900], [R6.64], !P5 ;  /* 0x0490000006053fae */ /* 0x000be2000e901d56 */
[----:B---3--:R-:W-:Y:S01]  /*98c0*/  @P4 IMAD.SHL.U32 R0, R69, 0x2, RZ ;  /* 0x0000000245004824 */ /* 0x008fe200078e00ff */
[----:B-----5:R-:W-:Y:S01]  /*98d0*/  @P4 LEA R6, P3, R71, R13, 0x1 ;  /* 0x0000000d47064211 */ /* 0x020fe200078608ff */
[----:B------:R-:W-:-:S03]  /*98e0*/  @P2 IMAD.SHL.U32 R5, R69, 0x2, RZ ;  /* 0x0000000245052824 */ /* 0x000fc600078e00ff */
[C---:B------:R-:W-:Y:S02]  /*98f0*/  @P4 LEA.HI.X R7, R71.reuse, R11, R241, 0x1, P3 ;  /* 0x0000000b47074211 */ /* 0x040fe400018f0cf1 */
[----:B--2---:R-:W-:-:S03]  /*9900*/  @P2 LEA R10, P3, R71, R12, 0x1 ;  /* 0x0000000c470a2211 */ /* 0x004fc600078608ff */
[----:B------:R2:W-:Y:S01]  /*9910*/  @P4 LDGSTS.E.BYPASS.LTC128B.128 [R0+0x5100], [R6.64], !P5 ;  /* 0x0510000006004fae */ /* 0x0005e2000e901d56 */
[----:B------:R-:W-:Y:S01]  /*9920*/  @P1 LEA R8, P4, R71, R3, 0x1 ;  /* 0x0000000347081211 */ /* 0x000fe200078808ff */
[----:B------:R-:W-:Y:S01]  /*9930*/  @P1 IMAD.SHL.U32 R3, R69, 0x2, RZ ;  /* 0x0000000245031824 */ /* 0x000fe200078e00ff */
[C-C-:B------:R-:W-:Y:S02]  /*9940*/  @P2 LEA.HI.X R11, R71.reuse, R15, R241.reuse, 0x1, P3 ;  /* 0x0000000f470b2211 */ /* 0x140fe400018f0cf1 */
[----:B-1----:R-:W-:-:S03]  /*9950*/  @P1 LEA.HI.X R9, R71, R17, R241, 0x1, P4 ;  /* 0x0000001147091211 */ /* 0x002fc600020f0cf1 */
[----:B------:R1:W-:Y:S04]  /*9960*/  @P2 LDGSTS.E.BYPASS.LTC128B.128 [R5+0x5900], [R10.64], !P5 ;  /* 0x059000000a052fae */ /* 0x0003e8000e901d56 */
[----:B------:R1:W-:Y:S01]  /*9970*/  @P1 LDGSTS.E.BYPASS.LTC128B.128 [R3+0x6100], [R8.64], !P5 ;  /* 0x0610000008031fae */ /* 0x0003e2000e901d56 */
[----:B--2---:R-:W-:Y:S01]  /*9980*/  @P0 LEA R6, P3, R71, R14, 0x1 ;  /* 0x0000000e47060211 */ /* 0x004fe200078608ff */
[----:B------:R-:W-:-:S03]  /*9990*/  @P0 IMAD.SHL.U32 R0, R69, 0x2, RZ ;  /* 0x0000000245000824 */ /* 0x000fc600078e00ff */
[----:B----4-:R-:W-:-:S05]  /*99a0*/  @P0 LEA.HI.X R7, R71, R16, R241, 0x1, P3 ;  /* 0x0000001047070211 */ /* 0x010fca00018f0cf1 */
[----:B------:R1:W-:Y:S01]  /*99b0*/  @P0 LDGSTS.E.BYPASS.LTC128B.128 [R0+0x6900], [R6.64], !P5 ;  /* 0x0690000006000fae */ /* 0x0003e2000e901d56 */
[----:B------:R-:W-:-:S03]  /*99c0*/  ISETP.LT.AND P0, PT, RZ, c[0x0][0x27c], PT ;  /* 0x00009f00ff007a0c */ /* 0x000fc60003f01270 */
[----:B------:R-:W0:Y:S10]  /*99d0*/  LDGDEPBAR ;  /* 0x00000000000079af */ /* 0x000e340000000000 */
[----:B------:R-:W-:Y:S05]  /*99e0*/  @P0 BRA `(.L_x_747) ;  /* 0x0000002000000947 */ /* 0x000fea0003800000 */
[----:B------:R-:W-:-:S04]  /*99f0*/  DEPBAR.LE SB0, 0x1 ;  /* 0x000080400000791a */ /* 0x000fc80000000000 */
[----:B------:R-:W-:Y:S05]  /*9a00*/  BRA `(.L_x_748) ;  /* 0x00004b8000007947 */ /* 0x000fea0003800000 */
.L_x_747:
[----:B------:R-:W-:Y:S01]  /*9a10*/  ULDC.U8 UR4, c[0x0][0x298] ;  /* 0x0000a60000047ab9 */ /* 0x000fe20000000000 */
[----:B-1----:R-:W-:Y:S01]  /*9a20*/  SHF.R.S32.HI R0, RZ, 0x1f, R149 ;  /* 0x0000001fff007819 */ /* 0x002fe20000011495 */
        /* <DEDUP_REMOVED lines=18> */
[----:B------:R-:W-:Y:S01]  /*9b50*/  PLOP3.LUT P1, PT, PT, PT, UP2, 0x80, 0x0 ;  /* 0x000000000000781c */ /* 0x000fe20003f2f028 */
[----:B------:R-:W-:Y:S01]  /*9b60*/  IMAD.MOV.U32 R8, RZ, RZ, R12 ;  /* 0x000000ffff087224 */ /* 0x000fe200078e000c */
[----:B------:R-:W-:Y:S01]  /*9b70*/  PLOP3.LUT P0, PT, PT, PT, UP2, 0x80, 0x0 ;  /* 0x000000000000781c */ /* 0x000fe20003f0f028 */
[----:B------:R-:W-:Y:S01]  /*9b80*/  BSSY B0, `(.L_x_750) ;  /* 0x000002f000007945 */ /* 0x000fe20003800000 */
[----:B------:R-:W-:Y:S01]  /*9b90*/  MOV R6, R10 ;  /* 0x0000000a00067202 */ /* 0x000fe20000000f00 */
[----:B------:R-:W-:Y:S01]  /*9ba0*/  IMAD.SHL.U32 R16, R14, 0x4, RZ ;  /* 0x000000040e107824 */ /* 0x000fe200078e00ff */
[----:B------:R-:W-:Y:S01]  /*9bb0*/  CS2R R36, SRZ ;  /* 0x0000000000247805 */ /* 0x000fe2000001ff00 */
[----:B------:R-:W-:Y:S01]  /*9bc0*/  CS2R R26, SRZ ;  /* 0x00000000001a7805 */ /* 0x000fe2000001ff00 */
[----:B------:R-:W-:Y:S01]  /*9bd0*/  CS2R R14, SRZ ;  /* 0x00000000000e7805 */ /* 0x000fe2000001ff00 */
[----:B------:R-:W-:Y:S01]  /*9be0*/  CS2R R28, SRZ ;  /* 0x00000000001c7805 */ /* 0x000fe2000001ff00 */
[----:B------:R-:W-:-:S03]  /*9bf0*/  CS2R R18, SRZ ;  /* 0x0000000000127805 */ /* 0x000fc6000001ff00 */
        /* <DEDUP_REMOVED lines=39> */
.L_x_751:
[----:B------:R-:W-:Y:S05]  /*9e70*/  BSYNC B0 ;  /* 0x0000000000007941 */ /* 0x000fea0003800000 */
.L_x_750:
        /* <DEDUP_REMOVED lines=45> */
.L_x_753:
[----:B----4-:R-:W-:Y:S05]  /*a150*/  BSYNC B0 ;  /* 0x0000000000007941 */ /* 0x010fea0003800000 */
.L_x_752:
        /* <DEDUP_REMOVED lines=47> */
.L_x_755:
[----:B--2---:R-:W-:Y:S05]  /*a450*/  BSYNC B0 ;  /* 0x0000000000007941 */ /* 0x004fea0003800000 */
.L_x_754:
        /* <DEDUP_REMOVED lines=45> */
.L_x_757:
[----:B----4-:R-:W-:Y:S05]  /*a730*/  BSYNC B0 ;  /* 0x0000000000007941 */ /* 0x010fea0003800000 */
.L_x_756:
        /* <DEDUP_REMOVED lines=32> */
[----:B------:R-:W-:Y:S02]  /*a940*/  @P1 IADD3 R3, R0, -0x20, RZ ;  /* 0xffffffe000031810 */ /* 0x000fe40007ffe0ff */
        /* <DEDUP_REMOVED lines=49> */
.L_x_761:
[----:B------:R-:W-:Y:S05]  /*ac60*/  BSYNC B0 ;  /* 0x0000000000007941 */ /* 0x000fea0003800000 */
.L_x_760:
        /* <DEDUP_REMOVED lines=45> */
.L_x_759:
[----:B------:R-:W-:Y:S05]  /*af40*/  BSYNC B1 ;  /* 0x0000000000017941 */ /* 0x000fea0003800000 */
.L_x_758:
        /* <DEDUP_REMOVED lines=49> */
.L_x_765:
[----:B------:R-:W-:Y:S05]  /*b260*/  BSYNC B0 ;  /* 0x0000000000007941 */ /* 0x000fea0003800000 */
.L_x_764:
        /* <DEDUP_REMOVED lines=45> */
.L_x_763:
[----:B------:R-:W-:Y:S05]  /*b540*/  BSYNC B1 ;  /* 0x0000000000017941 */ /* 0x000fea0003800000 */
.L_x_762:
        /* <DEDUP_REMOVED lines=49> */
.L_x_769:
[----:B------:R-:W-:Y:S05]  /*b860*/  BSYNC B0 ;  /* 0x0000000000007941 */ /* 0x000fea0003800000 */
.L_x_768:
        /* <DEDUP_REMOVED lines=45> */
.L_x_767:
[----:B------:R-:W-:Y:S05]  /*bb40*/  BSYNC B1 ;  /* 0x0000000000017941 */ /* 0x000fea0003800000 */
.L_x_766:
        /* <DEDUP_REMOVED lines=48> */
.L_x_772:
[----:B------:R-:W-:Y:S05]  /*be50*/  BSYNC B0 ;  /* 0x0000000000007941 */ /* 0x000fea0003800000 */
.L_x_771:
        /* <DEDUP_REMOVED lines=46> */
.L_x_749:
[----:B------:R-:W-:Y:S01]  /*c140*/  PLOP3.LUT P1, PT, PT, PT, UP2, 0x80, 0x0 ;  /* 0x000000000000781c */ /* 0x000fe20003f2f028 */
[----:B------:R-:W-:Y:S01]  /*c150*/  IMAD.MOV.U32 R8, RZ, RZ, R12 ;  /* 0x000000ffff087224 */ /* 0x000fe200078e000c */
[----:B------:R-:W-:Y:S01]  /*c160*/  PLOP3.LUT P0, PT, PT, PT, UP2, 0x80, 0x0 ;  /* 0x000000000000781c */ /* 0x000fe20003f0f028 */
[----:B------:R-:W-:Y:S01]  /*c170*/  IMAD.MOV.U32 R6, RZ, RZ, R10 ;  /* 0x000000ffff067224 */ /* 0x000fe200078e000a */
[----:B------:R-:W-:Y:S01]  /*c180*/  SHF.R.S32.HI R26, RZ, 0x1f, R25 ;  /* 0x0000001fff1a7819 */ /* 0x000fe20000011419 */
[----:B------:R-:W-:Y:S01]  /*c190*/  CS2R R22, SRZ ;  /* 0x0000000000167805 */ /* 0x000fe2000001ff00 */
[----:B------:R-:W-:-:S07]  /*c1a0*/  CS2R R20, SRZ ;  /* 0x0000000000147805 */ /* 0x000fce000001ff00 */
[----:B------:R-:W-:Y:S01]  /*c1b0*/  @P1 IMAD.HI.U32 R3, R0, c[0x0][0x2c8], RZ ;  /* 0x0000b20000031a27 */ /* 0x000fe200078e00ff */
[----:B------:R-:W-:-:S04]  /*c1c0*/  ISETP.GE.AND P1, PT, R25, c[0x0][0x27c], PT ;  /* 0x00009f0019007a0c */ /* 0x000fc80003f26270 */
        /* <DEDUP_REMOVED lines=69> */
.L_x_774:
[----:B-1-3--:R-:W-:Y:S05]  /*c620*/  BSYNC B0 ;  /* 0x0000000000007941 */ /* 0x00afea0003800000 */
.L_x_773:
        /* <DEDUP_REMOVED lines=73> */
.L_x_776:
[----:B-1-3--:R-:W-:Y:S05]  /*cac0*/  BSYNC B0 ;  /* 0x0000000000007941 */ /* 0x00afea0003800000 */
.L_x_775:
        /* <DEDUP_REMOVED lines=83> */
[----:B------:R-:W-:Y:S01]  /*d000*/  HADD2.F32 R0, -RZ, R59.H0_H0 ;  /* 0x2000003bff007230 */ /* 0x000fe20000004100 */
        /* <DEDUP_REMOVED lines=35> */
.L_x_778:
[----:B------:R-:W-:Y:S05]  /*d240*/  BSYNC B0 ;  /* 0x0000000000007941 */ /* 0x000fea0003800000 */
.L_x_777:
        /* <DEDUP_REMOVED lines=102> */
.L_x_780:
[----:B------:R-:W-:Y:S05]  /*d8b0*/  BSYNC B0 ;  /* 0x0000000000007941 */ /* 0x000fea0003800000 */
.L_x_779:
        /* <DEDUP_REMOVED lines=102> */
.L_x_782:
[----:B------:R-:W-:Y:S05]  /*df20*/  BSYNC B0 ;  /* 0x0000000000007941 */ /* 0x000fea0003800000 */
.L_x_781:
        /* <DEDUP_REMOVED lines=39> */
[--C-:B------:R-:W-:Y:S01]  /*e1a0*/  HADD2.F32 R8, -RZ, R13.reuse.H0_H0 ;  /* 0x2000000dff087230 */ /* 0x100fe20000004100 */
        /* <DEDUP_REMOVED lines=61> */
.L_x_770:
[----:B------:R-:W-:Y:S05]  /*e580*/  BSYNC B2 ;  /* 0x0000000000027941 */ /* 0x000fea0003800000 */
.L_x_748:
[----:B-1----:R-:W-:Y:S01]  /*e590*/  SHF.R.S32.HI R7, RZ, 0x4, R84 ;  /* 0x00000004ff077819 */ /* 0x002fe20000011454 */
[----:B------:R-:W-:Y:S01]  /*e5a0*/  IMAD.SHL.U32 R6, R70, 0x40, RZ ;  /* 0x0000004046067824 */ /* 0x000fe200078e00ff */
[----:B------:R-:W-:-:S04]  /*e5b0*/  DEPBAR.LE SB0, 0x0 ;  /* 0x000080000000791a */ /* 0x000fc80000000000 */
[----:B------:R-:W-:Y:S01]  /*e5c0*/  LEA.HI R0, R84, R7, RZ, 0x1 ;  /* 0x0000000754007211 */ /* 0x000fe200078f08ff */
[----:B------:R-:W-:Y:S01]  /*e5d0*/  IMAD.SHL.U32 R3, R82, 0x40, RZ ;  /* 0x0000004052037824 */ /* 0x000fe200078e00ff */
[----:B------:R-:W-:Y:S01]  /*e5e0*/  LOP3.LUT P0, RZ, R70, 0x2, RZ, 0xc0, !PT ;  /* 0x0000000246ff7812 */ /* 0x000fe2000780c0ff */
[----:B------:R-:W-:Y:S01]  /*e5f0*/  IMAD.SHL.U32 R5, R83, 0x40, RZ ;  /* 0x0000004053057824 */ /* 0x000fe200078e00ff */
[----:B------:R-:W-:Y:S01]  /*e600*/  LOP3.LUT R0, R0, 0xfffffffe, RZ, 0xc0, !PT ;  /* 0xfffffffe00007812 */ /* 0x000fe200078ec0ff */
[----:B------:R-:W-:Y:S01]  /*e610*/  IMAD.SHL.U32 R8, R77, 0x8, RZ ;  /* 0x000000084d087824 */ /* 0x000fe200078e00ff */
        /* <DEDUP_REMOVED lines=9> */
[----:B------:R-:W-:Y:S01]  /*e6b0*/  UISETP.GE.AND UP0, UPT, UR13, 0x2, UPT ;  /* 0x000000020d00788c */ /* 0x000fe2000bf06270 */
[----:B------:R-:W-:Y:S01]  /*e6c0*/  SHF.R.U32.HI R0, RZ, 0x3, R0 ;  /* 0x00000003ff007819 */ /* 0x000fe20000011600 */
[----:B------:R-:W-:Y:S01]  /*e6d0*/  STL [R1+0x8], R118 ;  /* 0x0000087601007387 */ /* 0x000fe20000100800 */
[----:B------:R-:W-:-:S02]  /*e6e0*/  LOP3.LUT R8, R3, 0x8, R6, 0xf8, !PT ;  /* 0x0000000803087812 */ /* 0x000fc400078ef806 */
[----:B------:R-:W-:Y:S01]  /*e6f0*/  SHF.R.U32.HI R6, RZ, 0x3, R3 ;  /* 0x00000003ff067819 */ /* 0x000fe20000011603 */
[----:B------:R-:W-:Y:S01]  /*e700*/  IMAD R3, R245, 0x400, R117 ;  /* 0x00000400f5037824 */ /* 0x000fe200078e0275 */
[----:B------:R-:W-:Y:S02]  /*e710*/  LOP3.LUT R0, R5, R0, RZ, 0x3c, !PT ;  /* 0x0000000005007212 */ /* 0x000fe400078e3cff */
[----:B------:R-:W-:-:S03]  /*e720*/  LOP3.LUT R116, R8, R6, RZ, 0x3c, !PT ;  /* 0x0000000608747212 */ /* 0x000fc600078e3cff */
[----:B------:R-:W-:Y:S02]  /*e730*/  IMAD R0, R7, 0x200, R0 ;  /* 0x0000020007007824 */ /* 0x000fe400078e0200 */
[----:B------:R-:W-:Y:S02]  /*e740*/  IMAD.IADD R3, R116, 0x1, R3 ;  /* 0x0000000174037824 */ /* 0x000fe400078e0203 */
[----:B------:R-:W-:Y:S01]  /*e750*/  IMAD.SHL.U32 R119, R0, 0x2, RZ ;  /* 0x0000000200777824 */ /* 0x000fe200078e00ff */
[----:B------:R-:W-:Y:S01]  /*e760*/  BAR.SYNC.DEFER_BLOCKING 0x0 ;  /* 0x0000000000007b1d */ /* 0x000fe20000010000 */
[----:B------:R-:W-:Y:S02]  /*e770*/  IMAD.SHL.U32 R230, R3, 0x2, RZ ;  /* 0x0000000203e67824 */ /* 0x000fe400078e00ff */
[----:B------:R-:W-:Y:S01]  /*e780*/  IMAD.WIDE.U32 R6, R99, c[0x0][0x208], RZ ;  /* 0x0000820063067a25 */ /* 0x000fe200078e00ff */
[C---:B------:R-:W-:Y:S02]  /*e790*/  IADD3 R0, R119.reuse, 0x3900, RZ ;  /* 0x0000390077007810 */ /* 0x040fe40007ffe0ff */
[----:B------:R-:W-:Y:S01]  /*e7a0*/  IADD3 R234, R119, 0x3920, RZ ;  /* 0x0000392077ea7810 */ /* 0x000fe20007ffe0ff */
[----:B------:R-:W-:Y:S01]  /*e7b0*/  IMAD R3, R97, c[0x0][0x218], RZ ;  /* 0x0000860061037a24 */ /* 0x000fe200078e02ff */
[----:B------:R-:W-:Y:S01]  /*e7c0*/  @P0 IADD3 R234, R0, -0x20, RZ ;  /* 0xffffffe000ea0810 */ /* 0x000fe20007ffe0ff */
[----:B------:R-:W-:-:S02]  /*e7d0*/  IMAD R0, R96, c[0x0][0x208], RZ ;  /* 0x0000820060007a24 */ /* 0x000fc400078e02ff */
[----:B------:R-:W-:Y:S01]  /*e7e0*/  IMAD R3, R98, c[0x0][0x21c], R3 ;  /* 0x0000870062037a24 */ /* 0x000fe200078e0203 */
[C---:B------:R-:W-:Y:S01]  /*e7f0*/  IADD3 R240, R234.reuse, 0x800, RZ ;  /* 0x00000800eaf07810 */ /* 0x040fe20007ffe0ff */
[----:B------:R-:W-:Y:S01]  /*e800*/  IMAD R0, R99, c[0x0][0x20c], R0 ;  /* 0x0000830063007a24 */ /* 0x000fe200078e0200 */
[----:B------:R-:W-:Y:S01]  /*e810*/  IADD3 R235, R234, 0x3000, RZ ;  /* 0x00003000eaeb7810 */ /* 0x000fe20007ffe0ff */
[----:B------:R-:W-:Y:S02]  /*e820*/  IMAD R233, R2, 0x2, R230 ;  /* 0x0000000202e97824 */ /* 0x000fe400078e02e6 */
[----:B------:R-:W-:Y:S02]  /*e830*/  IMAD.IADD R7, R7, 0x1, R0 ;  /* 0x0000000107077824 */ /* 0x000fe400078e0200 */
[----:B------:R-:W-:Y:S02]  /*e840*/  IMAD R231, R4, 0x2, R230 ;  /* 0x0000000204e77824 */ /* 0x000fe400078e02e6 */
[----:B------:R-:W-:Y:S01]  /*e850*/  IMAD.WIDE.U32 R6, R98, c[0x0][0x218], R6 ;  /* 0x0000860062067a25 */ /* 0x000fe200078e0006 */
[----:B------:R-:W-:Y:S03]  /*e860*/  LDSM.16.M88.4 R24, [R119+0x3900] ;  /* 0x003900007718783b */ /* 0x000fe60000000200 */
[----:B------:R-:W-:Y:S01]  /*e870*/  IMAD R232, R2, 0x2, R231 ;  /* 0x0000000202e87824 */ /* 0x000fe200078e02e7 */
[----:B------:R-:W-:Y:S01]  /*e880*/  IADD3 R0, P0, R6, UR26, RZ ;  /* 0x0000001a06007c10 */ /* 0x000fe2000ff1e0ff */
[----:B------:R-:W1:Y:S03]  /*e890*/  LDSM.16.M88.4 R8, [R230+0x9100] ;  /* 0x00910000e608783b */ /* 0x000e660000000200 */
[----:B------:R-:W-:Y:S01]  /*e8a0*/  IADD3.X R6, R7, UR15, R3, P0, !PT ;  /* 0x0000000f07067c10 */ /* 0x000fe200087fe403 */
[----:B------:R-:W2:Y:S01]  /*e8b0*/  LDSM.16.M88.4 R20, [R119+0x4100] ;  /* 0x004100007714783b */ /* 0x000ea20000000200 */
[----:B------:R-:W-:-:S03]  /*e8c0*/  LEA R3, P0, R0, c[0x0][0x1f8], 0x1 ;  /* 0x00007e0000037a11 */ /* 0x000fc600078008ff */
[----:B------:R-:W3:Y:S01]  /*e8d0*/  LDSM.16.M88.4 R16, [R119+0x4900] ;  /* 0x004900007710783b */ /* 0x000ee20000000200 */
[----:B------:R-:W-:Y:S02]  /*e8e0*/  LEA.HI.X R0, R0, c[0x0][0x1fc], R6, 0x1, P0 ;  /* 0x00007f0000007a11 */ /* 0x000fe400000f0c06 */
[----:B------:R-:W-:Y:S01]  /*e8f0*/  ISETP.GE.AND P0, PT, R71, c[0x0][0x1d4], PT ;  /* 0x0000750047007a0c */ /* 0x000fe20003f06270 */
[----:B------:R-:W-:Y:S03]  /*e900*/  LDSM.16.M88.4 R28, [R119+0x5100] ;  /* 0x00510000771c783b */ /* 0x000fe60000000200 */
[C---:B------:R-:W-:Y:S01]  /*e910*/  ISETP.LT.OR P4, PT, R68.reuse, 0x1, P0 ;  /* 0x000000014400780c */ /* 0x040fe20000781670 */
[----:B------:R-:W-:Y:S01]  /*e920*/  LDSM.16.M88.4 R32, [R119+0x5900] ;  /* 0x005900007720783b */ /* 0x000fe20000000200 */
[----:B------:R-:W-:-:S03]  /*e930*/  ISETP.LT.OR P3, PT, R68, 0x21, P0 ;  /* 0x000000214400780c */ /* 0x000fc60000761670 */
[----:B------:R-:W-:Y:S04]  /*e940*/  LDSM.16.M88.4 R36, [R119+0x6100] ;  /* 0x006100007724783b */ /* 0x000fe80000000200 */
[----:B------:R-:W-:Y:S04]  /*e950*/  LDSM.16.M88.4 R40, [R119+0x6900] ;  /* 0x006900007728783b */ /* 0x000fe80000000200 */
[----:B------:R-:W-:Y:S04]  /*e960*/  LDSM.16.M88.4 R12, [R230+0x7100] ;  /* 0x00710000e60c783b */ /* 0x000fe80000000200 */
[----:B------:R-:W-:Y:S04]  /*e970*/  SHFL.IDX PT, R5, R3, RZ, 0x181f ;  /* 0x00181fff03057589 */ /* 0x000fe800000e0000 */
[----:B------:R-:W4:Y:S01]  /*e980*/  SHFL.IDX PT, R6, R3, 0x1, 0x181f ;  /* 0x00381f0003067f89 */ /* 0x000f2200000e0000 */
[C---:B-1----:R-:W-:Y:S03]  /*e990*/  HMMA.16816.F32 R52, R8.reuse, R24, RZ ;  /* 0x000000180834723c */ /* 0x042fe600000018ff */
[----:B------:R-:W1:Y:S04]  /*e9a0*/  SHFL.IDX PT, R7, R0, 0x1, 0x181f ;  /* 0x00381f0000077f89 */ /* 0x000e6800000e0000 */
[----:B------:R-:W-:Y:S01]  /*e9b0*/  LDSM.16.M88.4 R80, [R234] ;  /* 0x00000000ea50783b */ /* 0x000fe20000000200 */
[C---:B--2---:R-:W-:Y:S03]  /*e9c0*/  HMMA.16816.F32 R56, R8.reuse, R20, RZ ;  /* 0x000000140838723c */ /* 0x044fe600000018ff */
[----:B------:R-:W-:Y:S04]  /*e9d0*/  LDSM.16.M88.4 R76, [R234+0x800] ;  /* 0x00080000ea4c783b */ /* 0x000fe80000000200 */
[----:B------:R-:W-:Y:S01]  /*e9e0*/  LDSM.16.M88.4 R48, [R234+0x1000] ;  /* 0x00100000ea30783b */ /* 0x000fe20000000200 */
[----:B---3--:R-:W-:Y:S03]  /*e9f0*/  HMMA.16816.F32 R60, R8, R16, RZ ;  /* 0x00000010083c723c */ /* 0x008fe600000018ff */
[----:B------:R-:W-:Y:S01]  /*ea00*/  LDSM.16.M88.4 R44, [R234+0x1800] ;  /* 0x00180000ea2c783b */ /* 0x000fe20000000200 */
[----:B----4-:R-:W-:-:S04]  /*ea10*/  IADD3 R6, P1, R6, R242, RZ ;  /* 0x000000f206067210 */ /* 0x010fc80007f3e0ff */
[----:B------:R-:W-:Y:S01]  /*ea20*/  HMMA.16816.F32 R64, R8, R28, RZ ;  /* 0x0000001c0840723c */ /* 0x000fe200000018ff */
[----:B-1----:R-:W-:-:S07]  /*ea30*/  IMAD.X R7, R7, 0x1, R241, P1 ;  /* 0x0000000107077824 */ /* 0x002fce00008e06f1 */
        /* <DEDUP_REMOVED lines=10> */
[----:B------:R-:W-:Y:S04]  /*eae0*/  SHFL.IDX PT, R9, R0, RZ, 0x181f ;  /* 0x00181fff00097589 */ /* 0x000fe800000e0000 */
[----:B------:R-:W1:Y:S03]  /*eaf0*/  SHFL.IDX PT, R8, R3, 0x2, 0x181f ;  /* 0x00581f0003087f89 */ /* 0x000e6600000e0000 */
[C---:B------:R-:W-:Y:S01]  /*eb00*/  HMMA.16816.F32 R188, R12.reuse, R24, RZ ;  /* 0x000000180cbc723c */ /* 0x040fe200000018ff */
[----:B------:R-:W2:Y:S07]  /*eb10*/  SHFL.IDX PT, R10, R0, 0x2, 0x181f ;  /* 0x00581f00000a7f89 */ /* 0x000eae00000e0000 */
[C---:B------:R-:W-:Y:S01]  /*eb20*/  HMMA.16816.F32 R176, R12.reuse, R26, RZ ;  /* 0x0000001a0cb0723c */ /* 0x040fe200000018ff */
[----:B------:R-:W-:Y:S07]  /*eb30*/  LDSM.16.M88.4 R24, [R234+0x3000] ;  /* 0x00300000ea18783b */ /* 0x000fee0000000200 */
[C---:B------:R-:W-:Y:S07]  /*eb40*/  HMMA.16816.F32 R192, R12.reuse, R20, RZ ;  /* 0x000000140cc0723c */ /* 0x040fee00000018ff */
[-C--:B-1----:R-:W-:Y:S01]  /*eb50*/  IADD3 R20, P1, R8, R242.reuse, RZ ;  /* 0x000000f208147210 */ /* 0x082fe20007f3e0ff */
[C---:B------:R-:W-:Y:S01]  /*eb60*/  HMMA.16816.F32 R172, R12.reuse, R22, RZ ;  /* 0x000000160cac723c */ /* 0x040fe200000018ff */
[----:B------:R-:W-:Y:S03]  /*eb70*/  SHFL.IDX PT, R22, R3, 0x5, 0x181f ;  /* 0x00b81f0003167f89 */ /* 0x000fe600000e0000 */
[--C-:B--2---:R-:W-:Y:S01]  /*eb80*/  IMAD.X R21, R10, 0x1, R241.reuse, P1 ;  /* 0x000000010a157824 */ /* 0x104fe200008e06f1 */
[----:B------:R-:W-:Y:S03]  /*eb90*/  SHFL.IDX PT, R23, R0, 0x5, 0x181f ;  /* 0x00b81f0000177f89 */ /* 0x000fe600000e0000 */
[C---:B------:R-:W-:Y:S08]  /*eba0*/  HMMA.16816.F32 R148, R12.reuse, R16, RZ ;  /* 0x000000100c94723c */ /* 0x040ff000000018ff */
        /* <DEDUP_REMOVED lines=8> */
[C---:B------:R-:W-:Y:S01]  /*ec30*/  HMMA.16816.F32 R136, R12.reuse, R36, RZ ;  /* 0x000000240c88723c */ /* 0x040fe200000018ff */
[----:B------:R-:W-:Y:S04]  /*ec40*/  SHFL.IDX PT, R36, R3, 0x4, 0x181f ;  /* 0x00981f0003247f89 */ /* 0x000fe800000e0000 */
[----:B------:R-:W-:Y:S03]  /*ec50*/  SHFL.IDX PT, R37, R0, 0x4, 0x181f ;  /* 0x00981f0000257f89 */ /* 0x000fe600000e0000 */
[C---:B------:R-:W-:Y:S08]  /*ec60*/  HMMA.16816.F32 R184, R12.reuse, R38, RZ ;  /* 0x000000260cb8723c */ /* 0x040ff000000018ff */
[C---:B------:R-:W-:Y:S08]  /*ec70*/  HMMA.16816.F32 R120, R12.reuse, R40, RZ ;  /* 0x000000280c78723c */ /* 0x040ff000000018ff */
[----:B------:R-:W-:Y:S01]  /*ec80*/  HMMA.16816.F32 R112, R12, R42, RZ ;  /* 0x0000002a0c70723c */ /* 0x000fe200000018ff */
[----:B------:R-:W2:Y:S04]  /*ec90*/  SHFL.IDX PT, R14, R3, 0x3, 0x181f ;  /* 0x00781f00030e7f89 */ /* 0x000ea800000e0000 */
[----:B------:R-:W3:Y:S02]  /*eca0*/  SHFL.IDX PT, R15, R0, 0x3, 0x181f ;  /* 0x00781f00000f7f89 */ /* 0x000ee400000e0000 */
[----:B------:R-:W-:Y:S01]  /*ecb0*/  IADD3 R12, P2, R5, R242, RZ ;  /* 0x000000f2050c7210 */ /* 0x000fe20007f5e0ff */
[C---:B-1----:R-:W-:Y:S01]  /*ecc0*/  HMMA.16816.F32 R40, R16.reuse, R24, R72 ;  /* 0x000000181028723c */ /* 0x042fe20000001848 */
[----:B------:R-:W1:Y:S03]  /*ecd0*/  SHFL.IDX PT, R3, R3, 0x6, 0x181f ;  /* 0x00d81f0003037f89 */ /* 0x000e6600000e0000 */
[----:B------:R-:W-:Y:S01]  /*ece0*/  IMAD.X R13, R9, 0x1, R241, P2 ;  /* 0x00000001090d7824 */ /* 0x000fe200010e06f1 */
[C---:B------:R-:W-:Y:S01]  /*ecf0*/  ISETP.LT.OR P2, PT, R68.reuse, 0x11, P0 ;  /* 0x000000114400780c */ /* 0x040fe20000741670 */
[----:B------:R-:W-:Y:S02]  /*ed00*/  LDSM.16.M88.4 R8, [R233+0x7100] ;  /* 0x00710000e908783b */ /* 0x000fe40000000200 */
[----:B------:R-:W-:Y:S02]  /*ed10*/  HMMA.16816.F32 R108, R16, R80, R52 ;  /* 0x00000050106c723c */ /* 0x000fe40000001834 */
[----:B------:R-:W-:Y:S01]  /*ed20*/  @!PT LDS RZ, [RZ] ;  /* 0x00000000fffff984 */ /* 0x000fe20000000800 */
[----:B------:R-:W-:Y:S01]  /*ed30*/  @!PT LDS RZ, [RZ] ;  /* 0x00000000fffff984 */ /* 0x000fe20000000800 */
[----:B------:R-:W-:Y:S01]  /*ed40*/  @!PT LDS RZ, [RZ] ;  /* 0x00000000fffff984 */ /* 0x000fe20000000800 */
[----:B------:R4:W-:Y:S01]  /*ed50*/  LDGSTS.E.BYPASS.LTC128B.128 [R118+0x100], [R12.64], !P4 ;  /* 0x001000000c767fae */ /* 0x0009e2000e101d56 */
[----:B------:R-:W-:-:S03]  /*ed60*/  ISETP.LT.OR P4, PT, R68, 0x41, P0 ;  /* 0x000000414400780c */ /* 0x000fc60000781670 */
[----:B------:R5:W1:Y:S02]  /*ed70*/  SHFL.IDX PT, R5, R0, 0x6, 0x181f ;  /* 0x00d81f0000057f89 */ /* 0x000a6400000e0000 */
[----:B------:R-:W-:Y:S01]  /*ed80*/  HMMA.16816.F32 R104, R16, R76, R56 ;  /* 0x0000004c1068723c */ /* 0x000fe20000001838 */
[----:B--2---:R-:W-:Y:S01]  /*ed90*/  IADD3 R14, P1, R14, R242, RZ ;  /* 0x000000f20e0e7210 */ /* 0x004fe20007f3e0ff */
[----:B------:R2:W-:Y:S01]  /*eda0*/  LDGSTS.E.BYPASS.LTC128B.128 [R118+0x900], [R6.64], !P2 ;  /* 0x0090000006767fae */ /* 0x0005e2000d101d56 */
[----:B------:R-:W-:-:S03]  /*edb0*/  ISETP.LT.OR P2, PT, R68, 0x31, P0 ;  /* 0x000000314400780c */ /* 0x000fc60000741670 */
[----:B---3--:R-:W-:Y:S01]  /*edc0*/  IMAD.X R15, R15, 0x1, R241, P1 ;  /* 0x000000010f0f7824 */ /* 0x008fe200008e06f1 */
[----:B------:R3:W-:Y:S01]  /*edd0*/  LDGSTS.E.BYPASS.LTC128B.128 [R118+0x1100], [R20.64], !P3 ;  /* 0x0110000014767fae */ /* 0x0007e2000d901d56 */
[----:B------:R-:W-:Y:S01]  /*ede0*/  ISETP.LT.OR P3, PT, R68, 0x51, P0 ;  /* 0x000000514400780c */ /* 0x000fe20000761670 */
[C---:B------:R-:W-:Y:S07]  /*edf0*/  HMMA.16816.F32 R100, R16.reuse, R48, R60 ;  /* 0x000000301064723c */ /* 0x040fee000000183c */
[----:B------:R1:W-:Y:S01]  /*ee00*/  LDGSTS.E.BYPASS.LTC128B.128 [R118+0x1900], [R14.64], !P2 ;  /* 0x019000000e767fae */ /* 0x0003e2000d101d56 */
[----:B------:R-:W-:Y:S01]  /*ee10*/  LOP3.LUT P2, RZ, R70, 0x4, RZ, 0xc0, !PT ;  /* 0x0000000446ff7812 */ /* 0x000fe2000784c0ff */
[----:B------:R-:W-:Y:S01]  /*ee20*/  HMMA.16816.F32 R96, R16, R44, R64 ;  /* 0x0000002c1060723c */ /* 0x000fe20000001840 */
[----:B-----5:R-:W-:-:S05]  /*ee30*/  IMAD.MOV.U32 R0, RZ, RZ, 0x40 ;  /* 0x00000040ff007424 */ /* 0x020fca00078e00ff */
[----:B------:R-:W-:Y:S02]  /*ee40*/  SEL R0, R0, 0xffffffc0, !P2 ;  /* 0xffffffc000007807 */ /* 0x000fe40005000000 */
[C---:B------:R-:W-:Y:S01]  /*ee50*/  HMMA.16816.F32 R224, R16.reuse, R78, R124 ;  /* 0x0000004e10e0723c */ /* 0x040fe2000000187c */
[-C--:B--2---:R-:W-:Y:S02]  /*ee60*/  IADD3 R6, P1, R36, R242.reuse, RZ ;  /* 0x000000f224067210 */ /* 0x084fe40007f3e0ff */
[----:B------:R-:W-:Y:S02]  /*ee70*/  IMAD.IADD R229, R119, 0x1, R0 ;  /* 0x0000000177e57824 */ /* 0x000fe400078e0200 */
[----:B------:R-:W-:Y:S01]  /*ee80*/  IMAD.IADD R228, R0, 0x1, R234 ;  /* 0x0000000100e47824 */ /* 0x000fe200078e02ea */
[----:B------:R-:W-:Y:S01]  /*ee90*/  LOP3.LUT R0, R116, R117, RZ, 0xfc, !PT ;  /* 0x0000007574007212 */ /* 0x000fe200078efcff */
[--C-:B------:R-:W-:Y:S01]  /*eea0*/  IMAD.X R7, R37, 0x1, R241.reuse, P1 ;  /* 0x0000000125077824 */ /* 0x100fe200008e06f1 */
[----:B----4-:R-:W-:Y:S01]  /*eeb0*/  IADD3 R12, P1, R22, R242, RZ ;  /* 0x000000f2160c7210 */ /* 0x010fe20007f3e0ff */
[----:B------:R-:W-:Y:S03]  /*eec0*/  HMMA.16816.F32 R36, R16, R82, R84 ;  /* 0x000000521024723c */ /* 0x000fe60000001854 */
[----:B------:R1:W-:Y:S01]  /*eed0*/  LDGSTS.E.BYPASS.LTC128B.128 [R118+0x2100], [R6.64], !P4 ;  /* 0x0210000006767fae */ /* 0x0003e2000e101d56 */
[----:B------:R-:W-:Y:S01]  /*eee0*/  IMAD.X R13, R23, 0x1, R241, P1 ;  /* 0x00000001170d7824 */ /* 0x000fe200008e06f1 */
[----:B------:R-:W-:-:S03]  /*eef0*/  ISETP.LT.OR P1, PT, R68, 0x61, P0 ;  /* 0x000000614400780c */ /* 0x000fc60000721670 */
[C---:B------:R-:W-:Y:S01]  /*ef00*/  HMMA.16816.F32 R88, R16.reuse, R32, R88 ;  /* 0x000000201058723c */ /* 0x040fe20000001858 */
[----:B------:R2:W-:Y:S07]  /*ef10*/  LDGSTS.E.BYPASS.LTC128B.128 [R118+0x2900], [R12.64], !P3 ;  /* 0x029000000c767fae */ /* 0x0005ee000d901d56 */
[C---:B------:R-:W-:Y:S08]  /*ef20*/  HMMA.16816.F32 R92, R16.reuse, R28, R92 ;  /* 0x0000001c105c723c */ /* 0x040ff0000000185c */
[----:B------:R-:W-:Y:S01]  /*ef30*/  HMMA.16816.F32 R124, R16, R50, R128 ;  /* 0x00000032107c723c */ /* 0x000fe20000001880 */
[----:B-1----:R-:W-:-:S07]  /*ef40*/  IADD3 R6, P0, R3, R242, RZ ;  /* 0x000000f203067210 */ /* 0x002fce0007f1e0ff */
[----:B------:R-:W-:Y:S01]  /*ef50*/  HMMA.16816.F32 R208, R16, R46, R132 ;  /* 0x0000002e10d0723c */ /* 0x000fe20000001884 */
[----:B------:R-:W-:Y:S01]  /*ef60*/  IMAD.X R7, R5, 0x1, R241, P0 ;  /* 0x0000000105077824 */ /* 0x000fe200000e06f1 */
[----:B------:R-:W-:-:S04]  /*ef70*/  PLOP3.LUT P0, PT, PT, PT, UP0, 0x80, 0x0 ;  /* 0x000000000000781c */ /* 0x000fc80003f0f008 */
[----:B------:R1:W-:Y:S02]  /*ef80*/  LDGSTS.E.BYPASS.LTC128B.128 [R118+0x3100], [R6.64], !P1 ;  /* 0x0310000006767fae */ /* 0x0003e4000c901d56 */
[C---:B------:R-:W-:Y:S02]  /*ef90*/  HMMA.16816.F32 R204, R16.reuse, R34, R152 ;  /* 0x0000002210cc723c */ /* 0x040fe40000001898 */
[----:B---3--:R-:W-:Y:S04]  /*efa0*/  LDSM.16.M88.4 R20, [R231+0x9100] ;  /* 0x00910000e714783b */ /* 0x008fe80000000200 */
[----:B------:R-:W-:Y:S02]  /*efb0*/  LDSM.16.M88.4 R72, [R229+0x3900] ;  /* 0x00390000e548783b */ /* 0x000fe40000000200 */
[C---:B------:R-:W-:Y:S02]  /*efc0*/  HMMA.16816.F32 R200, R16.reuse, R30, R156 ;  /* 0x0000001e10c8723c */ /* 0x040fe4000000189c */
[----:B------:R-:W3:Y:S04]  /*efd0*/  LDSM.16.M88.4 R84, [R229+0x6900] ;  /* 0x00690000e554783b */ /* 0x000ee80000000200 */
[----:B------:R-:W4:Y:S02]  /*efe0*/  LDSM.16.M88.4 R64, [R229+0x4900] ;  /* 0x00490000e540783b */ /* 0x000f240000000200 */
[----:B------:R-:W-:Y:S02]  /*eff0*/  HMMA.16816.F32 R180, R16, R26, R180 ;  /* 0x0000001a10b4723c */ /* 0x000fe400000018b4 */
[----:B------:R-:W5:Y:S04]  /*f000*/  LDSM.16.M88.4 R60, [R229+0x5100] ;  /* 0x00510000e53c783b */ /* 0x000f680000000200 */
[----:B------:R-:W1:Y:S02]  /*f010*/  LDSM.16.M88.4 R56, [R229+0x5900] ;  /* 0x00590000e538783b */ /* 0x000e640000000200 */
[C---:B------:R-:W-:Y:S02]  /*f020*/  HMMA.16816.F32 R188, R8.reuse, R80, R188 ;  /* 0x0000005008bc723c */ /* 0x040fe400000018bc */
[----:B------:R-:W1:Y:S04]  /*f030*/  LDSM.16.M88.4 R52, [R229+0x6100] ;  /* 0x00610000e534783b */ /* 0x000e680000000200 */
[----:B------:R-:W1:Y:S02]  /*f040*/  LDSM.16.M88.4 R68, [R229+0x4100] ;  /* 0x00410000e544783b */ /* 0x000e640000000200 */
[C---:B------:R-:W-:Y:S02]  /*f050*/  HMMA.16816.F32 R192, R8.reuse, R76, R192 ;  /* 0x0000004c08c0723c */ /* 0x040fe400000018c0 */
[----:B------:R-:W1:Y:S04]  /*f060*/  LDSM.16.M88.4 R16, [R231+0x7100] ;  /* 0x00710000e710783b */ /* 0x000e680000000200 */
[----:B--2---:R-:W-:Y:S02]  /*f070*/  LDSM.16.M88.4 R12, [R232+0x7100] ;  /* 0x00710000e80c783b */ /* 0x004fe40000000200 */
[C---:B------:R-:W-:Y:S02]  /*f080*/  HMMA.16816.F32 R196, R8.reuse, R48, R148 ;  /* 0x0000003008c4723c */ /* 0x040fe40000001894 */
[----:B------:R-:W0:Y:S06]  /*f090*/  LDGDEPBAR ;  /* 0x00000000000079af */ /* 0x000e2c0000000000 */
[C---:B------:R-:W-:Y:S08]  /*f0a0*/  HMMA.16816.F32 R80, R8.reuse, R82, R176 ;  /* 0x000000520850723c */ /* 0x040ff000000018b0 */
[C---:B------:R-:W-:Y:S08]  /*f0b0*/  HMMA.16816.F32 R76, R8.reuse, R78, R172 ;  /* 0x0000004e084c723c */ /* 0x040ff000000018ac */
[C---:B------:R-:W-:Y:S08]  /*f0c0*/  HMMA.16816.F32 R212, R8.reuse, R44, R144 ;  /* 0x0000002c08d4723c */ /* 0x040ff00000001890 */
[C---:B------:R-:W-:Y:S01]  /*f0d0*/  HMMA.16816.F32 R148, R8.reuse, R50, R164 ;  /* 0x000000320894723c */ /* 0x040fe200000018a4 */
[----:B------:R-:W-:Y:S07]  /*f0e0*/  LDSM.16.M88.4 R48, [R228] ;  /* 0x00000000e430783b */ /* 0x000fee0000000200 */
[C---:B------:R-:W-:Y:S01]  /*f0f0*/  HMMA.16816.F32 R156, R8.reuse, R46, R160 ;  /* 0x0000002e089c723c */ /* 0x040fe200000018a0 */
[----:B------:R-:W-:Y:S07]  /*f100*/  LDSM.16.M88.4 R44, [R228+0x800] ;  /* 0x00080000e42c783b */ /* 0x000fee0000000200 */
        /* <DEDUP_REMOVED lines=9> */
[----:B------:R-:W2:Y:S03]  /*f1a0*/  LDSM.16.M88.4 R24, [R228+0x3000] ;  /* 0x00300000e418783b */ /* 0x000ea60000000200 */
[C---:B---3--:R-:W-:Y:S01]  /*f1b0*/  HMMA.16816.F32 R136, R20.reuse, R84, R40 ;  /* 0x000000541488723c */ /* 0x048fe20000001828 */
[----:B------:R-:W3:Y:S07]  /*f1c0*/  LDSM.16.M88.4 R40, [R228+0x1000] ;  /* 0x00100000e428783b */ /* 0x000eee0000000200 */
[----:B------:R-:W-:Y:S01]  /*f1d0*/  HMMA.16816.F32 R132, R20, R74, R36 ;  /* 0x0000004a1484723c */ /* 0x000fe20000001824 */
[----:B------:R-:W2:Y:S01]  /*f1e0*/  LDSM.16.M88.4 R36, [R228+0x1800] ;  /* 0x00180000e424783b */ /* 0x000ea20000000200 */
[----:B------:R-:W-:-:S06]  /*f1f0*/  DEPBAR.LE SB0, 0x0 ;  /* 0x000080000000791a */ /* 0x000fcc0000000000 */
[C---:B----4-:R-:W-:Y:S08]  /*f200*/  HMMA.16816.F32 R160, R20.reuse, R64, R100 ;  /* 0x0000004014a0723c */ /* 0x050ff00000001864 */
[C---:B-----5:R-:W-:Y:S08]  /*f210*/  HMMA.16816.F32 R152, R20.reuse, R60, R96 ;  /* 0x0000003c1498723c */ /* 0x060ff00000001860 */
[C---:B-1----:R-:W-:Y:S08]  /*f220*/  HMMA.16816.F32 R144, R20.reuse, R56, R88 ;  /* 0x000000381490723c */ /* 0x042ff00000001858 */
        /* <DEDUP_REMOVED lines=21> */
[C---:B------:R-:W-:Y:S07]  /*f380*/  HMMA.16816.F32 R20, R16.reuse, R84, R236 ;  /* 0x000000541014723c */ /* 0x040fee00000018ec */
[C---:B------:R-:W-:Y:S01]  /*f390*/  IADD3 R239, R234.reuse, 0x1000, RZ ;  /* 0x00001000eaef7810 */ /* 0x040fe20007ffe0ff */
[----:B------:R-:W-:Y:S01]  /*f3a0*/  HMMA.16816.F32 R16, R16, R86, R176 ;  /* 0x000000561010723c */ /* 0x000fe200000018b0 */
[----:B------:R-:W-:-:S02]  /*f3b0*/  IADD3 R238, R234, 0x1800, RZ ;  /* 0x00001800eaee7810 */ /* 0x000fc40007ffe0ff */
[C---:B------:R-:W-:Y:S02]  /*f3c0*/  IADD3 R237, R234.reuse, 0x2000, RZ ;  /* 0x00002000eaed7810 */ /* 0x040fe40007ffe0ff */
[----:B------:R-:W-:-:S03]  /*f3d0*/  IADD3 R236, R234, 0x2800, RZ ;  /* 0x00002800eaec7810 */ /* 0x000fc60007ffe0ff */
[C---:B--2---:R-:W-:Y:S08]  /*f3e0*/  HMMA.16816.F32 R136, R8.reuse, R24, R136 ;  /* 0x000000180888723c */ /* 0x044ff00000001888 */
[----:B------:R-:W-:Y:S08]  /*f3f0*/  HMMA.16816.F32 R104, R8, R26, R104 ;  /* 0x0000001a0868723c */ /* 0x000ff00000001868 */
[----:B------:R-:W-:Y:S08]  /*f400*/  HMMA.16816.F32 R20, R12, R24, R20 ;  /* 0x000000180c14723c */ /* 0x000ff00000001814 */
[C---:B------:R-:W-:Y:S08]  /*f410*/  HMMA.16816.F32 R172, R8.reuse, R48, R172 ;  /* 0x0000003008ac723c */ /* 0x040ff000000018ac */
[C---:B------:R-:W-:Y:S08]  /*f420*/  HMMA.16816.F32 R132, R8.reuse, R50, R132 ;  /* 0x000000320884723c */ /* 0x040ff00000001884 */
[C---:B------:R-:W-:Y:S08]  /*f430*/  HMMA.16816.F32 R164, R8.reuse, R44, R164 ;  /* 0x0000002c08a4723c */ /* 0x040ff000000018a4 */
[C---:B------:R-:W-:Y:S08]  /*f440*/  HMMA.16816.F32 R128, R8.reuse, R46, R128 ;  /* 0x0000002e0880723c */ /* 0x040ff00000001880 */
[C---:B---3--:R-:W-:Y:S08]  /*f450*/  HMMA.16816.F32 R160, R8.reuse, R40, R160 ;  /* 0x0000002808a0723c */ /* 0x048ff000000018a0 */
        /* <DEDUP_REMOVED lines=87> */
.L_x_783:
        /* <DEDUP_REMOVED lines=8> */
[----:B------:R-:W-:Y:S01]  /*fa50*/  STL [R1+0x40], R119 ;  /* 0x0000407701007387 */ /* 0x000fe20000100800 */
[----:B------:R-:W-:Y:S01]  /*fa60*/  LOP3.LUT R6, R6, 0xfffffffc, RZ, 0xc0, !PT ;  /* 0xfffffffc06067812 */ /* 0x000fe200078ec0ff */
[----:B------:R-:W-:Y:S01]  /*fa70*/  FMUL.FTZ R39, R55, c[0x0][0x320] ;  /* 0x0000c80037277a20 */ /* 0x000fe20000410000 */
[----:B------:R-:W-:Y:S01]  /*fa80*/  PLOP3.LUT P0, PT, PT, PT, UP2, 0x80, 0x0 ;  /* 0x000000000000781c */ /* 0x000fe20003f0f028 */
[----:B------:R-:W-:Y:S01]  /*fa90*/  FMUL.FTZ R10, R175, c[0x0][0x320] ;  /* 0x0000c800af0a7a20 */ /* 0x000fe20000410000 */
[----:B------:R-:W-:Y:S01]  /*faa0*/  ULDC.64 UR4, c[0x0][0x2c8] ;  /* 0x0000b20000047ab9 */ /* 0x000fe20000000a00 */
[----:B------:R-:W-:Y:S01]  /*fab0*/  FMUL.FTZ R37, R54, c[0x0][0x320] ;  /* 0x0000c80036257a20 */ /* 0x000fe20000410000 */
[----:B------:R-:W0:Y:S01]  /*fac0*/  LDGDEPBAR ;  /* 0x00000000000079af */ /* 0x000e220000000000 */
[----:B------:R-:W-:-:S02]  /*fad0*/  FMUL.FTZ R38, R22, c[0x0][0x320] ;  /* 0x0000c80016267a20 */ /* 0x000fc40000410000 */
[----:B------:R-:W-:Y:S02]  /*fae0*/  FMUL.FTZ R42, R23, c[0x0][0x320] ;  /* 0x0000c800172a7a20 */ /* 0x000fe40000410000 */
[----:B-1----:R-:W-:Y:S02]  /*faf0*/  FMUL.FTZ R3, R92, c[0x0][0x320] ;  /* 0x0000c8005c037a20 */ /* 0x002fe40000410000 */
[----:B------:R-:W-:Y:S02]  /*fb00*/  FMUL.FTZ R23, R71, c[0x0][0x320] ;  /* 0x0000c80047177a20 */ /* 0x000fe40000410000 */
[----:B------:R1:W-:Y:S01]  /*fb10*/  MUFU.TANH R182, R3 ;  /* 0x0000000300b67308 */ /* 0x0003e20000002400 */
[----:B------:R-:W-:Y:S02]  /*fb20*/  FMUL.FTZ R36, R59, c[0x0][0x320] ;  /* 0x0000c8003b247a20 */ /* 0x000fe40000410000 */
[----:B------:R-:W-:Y:S02]  /*fb30*/  FMUL.FTZ R26, R26, c[0x0][0x320] ;  /* 0x0000c8001a1a7a20 */ /* 0x000fe40000410000 */
[----:B------:R-:W-:-:S02]  /*fb40*/  FMUL.FTZ R27, R27, c[0x0][0x320] ;  /* 0x0000c8001b1b7a20 */ /* 0x000fc40000410000 */
[----:B------:R-:W-:-:S04]  /*fb50*/  IMAD.SHL.U32 R224, R0, 0x2, RZ ;  /* 0x0000000200e07824 */ /* 0x000fc800078e00ff */
[--C-:B------:R-:W-:Y:S02]  /*fb60*/  IMAD R225, R4, 0x2, R224.reuse ;  /* 0x0000000204e17824 */ /* 0x100fe400078e02e0 */
[C---:B------:R-:W-:Y:S02]  /*fb70*/  IMAD R227, R2.reuse, 0x2, R224 ;  /* 0x0000000202e37824 */ /* 0x040fe400078e02e0 */
[----:B------:R-:W-:Y:S02]  /*fb80*/  IMAD R226, R2, 0x2, R225 ;  /* 0x0000000202e27824 */ /* 0x000fe400078e02e1 */
[----:B-1----:R-:W-:-:S04]  /*fb90*/  FMUL.FTZ R3, R93, c[0x0][0x320] ;  /* 0x0000c8005d037a20 */ /* 0x002fc80000410000 */
        /* <DEDUP_REMOVED lines=40> */
[----:B------:R1:W-:Y:S08]  /*fe20*/  MUFU.TANH R24, R10 ;  /* 0x0000000a00187308 */ /* 0x0003f00000002400 */
[----:B------:R2:W-:Y:S01]  /*fe30*/  MUFU.TANH R85, R3 ;  /* 0x0000000300557308 */ /* 0x0005e20000002400 */
[----:B-1----:R-:W-:-:S07]  /*fe40*/  FMUL.FTZ R10, R90, c[0x0][0x320] ;  /* 0x0000c8005a0a7a20 */ /* 0x002fce0000410000 */
[----:B------:R1:W-:Y:S01]  /*fe50*/  MUFU.TANH R19, R10 ;  /* 0x0000000a00137308 */ /* 0x0003e20000002400 */
[----:B--2---:R-:W-:-:S07]  /*fe60*/  FMUL.FTZ R3, R25, c[0x0][0x320] ;  /* 0x0000c80019037a20 */ /* 0x004fce0000410000 */
[----:B------:R2:W-:Y:S01]  /*fe70*/  MUFU.TANH R84, R3 ;  /* 0x0000000300547308 */ /* 0x0005e20000002400 */
[----:B-1----:R-:W-:-:S07]  /*fe80*/  FMUL.FTZ R10, R129, c[0x0][0x320] ;  /* 0x0000c800810a7a20 */ /* 0x002fce0000410000 */
[----:B------:R-:W-:Y:S01]  /*fe90*/  MUFU.TANH R10, R10 ;  /* 0x0000000a000a7308 */ /* 0x000fe20000002400 */
[----:B--2---:R-:W-:-:S07]  /*fea0*/  FMUL.FTZ R3, R100, c[0x0][0x320] ;  /* 0x0000c80064037a20 */ /* 0x004fce0000410000 */
[----:B------:R1:W2:Y:S02]  /*feb0*/  MUFU.TANH R20, R3 ;  /* 0x0000000300147308 */ /* 0x0002a40000002400 */
[----:B-1----:R-:W-:-:S06]  /*fec0*/  FMUL.FTZ R3, R101, c[0x0][0x320] ;  /* 0x0000c80065037a20 */ /* 0x002fcc0000410000 */
[----:B------:R1:W3:Y:S02]  /*fed0*/  MUFU.TANH R29, R3 ;  /* 0x00000003001d7308 */ /* 0x0002e40000002400 */
[----:B-1----:R-:W-:-:S06]  /*fee0*/  FMUL.FTZ R3, R96, c[0x0][0x320] ;  /* 0x0000c80060037a20 */ /* 0x002fcc0000410000 */
[----:B------:R1:W4:Y:S02]  /*fef0*/  MUFU.TANH R30, R3 ;  /* 0x00000003001e7308 */ /* 0x0003240000002400 */
[----:B-1----:R-:W-:-:S06]  /*ff00*/  FMUL.FTZ R3, R68, c[0x0][0x320] ;  /* 0x0000c80044037a20 */ /* 0x002fcc0000410000 */
[----:B------:R1:W1:Y:S02]  /*ff10*/  MUFU.TANH R32, R3 ;  /* 0x0000000300207308 */ /* 0x0002640000002400 */
        /* <DEDUP_REMOVED lines=99> */
[----:B------:R-:W-:Y:S08]  /*10550*/  MUFU.TANH R58, R9 ;  /* 0x00000009003a7308 */ /* 0x000ff00000002400 */
        /* <DEDUP_REMOVED lines=33> */
[----:B------:R-:W-:Y:S01]  /*10770*/  LOP3.LUT R8, R3, 0xffffffc, RZ, 0xc0, !PT ;  /* 0x0ffffffc03087812 */ /* 0x000fe200078ec0ff */
[----:B------:R-:W-:Y:S01]  /*10780*/  IMAD.IADD R3, R246, 0x1, -R6 ;  /* 0x00000001f6037824 */ /* 0x000fe200078e0a06 */
[----:B------:R-:W-:-:S03]  /*10790*/  LEA.HI R7, R7, R5, RZ, 0x2 ;  /* 0x0000000507077211 */ /* 0x000fc600078f10ff */
[----:B------:R-:W-:Y:S01]  /*107a0*/  IMAD.IADD R9, R245, 0x1, -R8 ;  /* 0x00000001f5097824 */ /* 0x000fe200078e0a08 */
[----:B------:R-:W-:Y:S02]  /*107b0*/  LEA.HI.SX32 R8, R7, UR17, 0x1e ;  /* 0x0000001107087c11 */ /* 0x000fe4000f8ff2ff */
[----:B------:R-:W-:-:S03]  /*107c0*/  LEA.HI R6, R3, R3, RZ, 0x1 ;  /* 0x0000000303067211 */ /* 0x000fc600078f08ff */
[----:B------:R-:W-:Y:S01]  /*107d0*/  IMAD R11, R9, 0x10, R8 ;  /* 0x00000010090b7824 */ /* 0x000fe200078e0208 */
[C---:B------:R-:W-:Y:S01]  /*107e0*/  LOP3.LUT R9, R6.reuse, 0x1ffffffe, RZ, 0xc0, !PT ;  /* 0x1ffffffe06097812 */ /* 0x040fe200078ec0ff */
[----:B------:R-:W-:-:S05]  /*107f0*/  IMAD.SHL.U32 R8, R6, 0x20, RZ ;  /* 0x0000002006087824 */ /* 0x000fca00078e00ff */
[----:B------:R-:W-:Y:S02]  /*10800*/  LOP3.LUT R6, R8, 0xffffffc0, RZ, 0xc0, !PT ;  /* 0xffffffc008067812 */ /* 0x000fe400078ec0ff */
[----:B------:R-:W-:Y:S01]  /*10810*/  IADD3 R8, R3, -R9, RZ ;  /* 0x8000000903087210 */ /* 0x000fe20007ffe0ff */
[----:B------:R-:W-:Y:S02]  /*10820*/  FMUL.FTZ R9, R130, c[0x0][0x320] ;  /* 0x0000c80082097a20 */ /* 0x000fe40000410000 */
[----:B------:R-:W-:Y:S02]  /*10830*/  IMAD.IADD R3, R6, 0x1, R11 ;  /* 0x0000000106037824 */ /* 0x000fe400078e020b */
[----:B------:R-:W-:Y:S02]  /*10840*/  FMUL.FTZ R6, R105, c[0x0][0x320] ;  /* 0x0000c80069067a20 */ /* 0x000fe40000410000 */
[----:B------:R-:W-:Y:S01]  /*10850*/  IMAD R12, R8, 0x8, R3 ;  /* 0x00000008080c7824 */ /* 0x000fe200078e0203 */
[----:B------:R-:W-:Y:S01]  /*10860*/  MUFU.TANH R9, R9 ;  /* 0x0000000900097308 */ /* 0x000fe20000002400 */
[----:B------:R-:W-:-:S02]  /*10870*/  FMUL.FTZ R3, R104, c[0x0][0x320] ;  /* 0x0000c80068037a20 */ /* 0x000fc40000410000 */
[----:B------:R-:W-:Y:S01]  /*10880*/  @P1 IMAD.HI.U32 R8, R12, c[0x0][0x2c8], RZ ;  /* 0x0000b2000c081a27 */ /* 0x000fe200078e00ff */
[----:B------:R-:W-:Y:S03]  /*10890*/  STL [R1+0x24], R12 ;  /* 0x0000240c01007387 */ /* 0x000fe60000100800 */
[----:B------:R-:W-:Y:S01]  /*108a0*/  FMUL.FTZ R11, R128, c[0x0][0x320] ;  /* 0x0000c800800b7a20 */ /* 0x000fe20000410000 */
[----:B------:R1:W-:Y:S08]  /*108b0*/  MUFU.TANH R18, R3 ;  /* 0x0000000300127308 */ /* 0x0003f00000002400 */
[----:B------:R2:W-:Y:S01]  /*108c0*/  MUFU.TANH R17, R6 ;  /* 0x0000000600117308 */ /* 0x0005e20000002400 */
[----:B-1----:R-:W-:Y:S01]  /*108d0*/  IMAD.MOV.U32 R3, RZ, RZ, R12 ;  /* 0x000000ffff037224 */ /* 0x002fe200078e000c */
[----:B------:R-:W-:-:S06]  /*108e0*/  @P0 SHF.R.U32.HI R3, RZ, c[0x0][0x2cc], R8 ;  /* 0x0000b300ff030a19 */ /* 0x000fcc0000011608 */
[----:B------:R-:W-:Y:S01]  /*108f0*/  MUFU.TANH R11, R11 ;  /* 0x0000000b000b7308 */ /* 0x000fe20000002400 */
[----:B------:R-:W1:Y:S01]  /*10900*/  SHFL.IDX PT, R12, R3, RZ, 0x1c1f ;  /* 0x001c1fff030c7589 */ /* 0x000e6200000e0000 */
[----:B--2---:R-:W-:-:S03]  /*10910*/  FMUL.FTZ R6, R106, c[0x0][0x320] ;  /* 0x0000c8006a067a20 */ /* 0x004fc60000410000 */
[----:B------:R-:W2:Y:S03]  /*10920*/  SHFL.IDX PT, R13, R3, 0x1, 0x1c1f ;  /* 0x003c1f00030d7f89 */ /* 0x000ea600000e0000 */
[----:B------:R1:W-:Y:S01]  /*10930*/  MUFU.TANH R55, R6 ;  /* 0x0000000600377308 */ /* 0x0003e20000002400 */
[----:B------:R-:W1:Y:S04]  /*10940*/  SHFL.IDX PT, R15, R3, 0x2, 0x1c1f ;  /* 0x005c1f00030f7f89 */ /* 0x000e6800000e0000 */
[----:B------:R1:W2:Y:S02]  /*10950*/  SHFL.IDX PT, R14, R3, 0x3, 0x1c1f ;  /* 0x007c1f00030e7f89 */ /* 0x0002a400000e0000 */
[----:B-1----:R-:W-:-:S05]  /*10960*/  LOP3.LUT R3, R7, 0x7ffffffc, RZ, 0xc0, !PT ;  /* 0x7ffffffc07037812 */ /* 0x002fca00078ec0ff */
[----:B------:R-:W-:Y:S01]  /*10970*/  IMAD.IADD R6, R5, 0x1, -R3 ;  /* 0x0000000105067824 */ /* 0x000fe200078e0a03 */
[----:B------:R-:W-:Y:S01]  /*10980*/  MOV R3, UR12 ;  /* 0x0000000c00037c02 */ /* 0x000fe20008000f00 */
[----:B------:R-:W-:Y:S02]  /*10990*/  FMUL.FTZ R5, R107, c[0x0][0x320] ;  /* 0x0000c8006b057a20 */ /* 0x000fe40000410000 */
[----:B------:R-:W-:Y:S02]  /*109a0*/  IMAD.SHL.U32 R74, R6, 0x2, RZ ;  /* 0x00000002064a7824 */ /* 0x000fe400078e00ff */
[----:B------:R1:W-:Y:S03]  /*109b0*/  MUFU.TANH R54, R5 ;  /* 0x0000000500367308 */ /* 0x0003e60000002400 */
[C---:B------:R-:W-:Y:S01]  /*109c0*/  IADD3 R3, -R74.reuse, 0x1, R3 ;  /* 0x000000014a037810 */ /* 0x040fe20007ffe103 */
[----:B------:R4:W-:Y:S01]  /*109d0*/  STL [R1+0x28], R74 ;  /* 0x0000284a01007387 */ /* 0x0009e20000100800 */
[----:B------:R-:W-:-:S02]  /*109e0*/  IADD3 R8, -R74, UR12, RZ ;  /* 0x0000000c4a087c10 */ /* 0x000fc4000fffe1ff */
[----:B------:R-:W-:-:S05]  /*109f0*/  IADD3 R3, R3, -UR20, RZ ;  /* 0x8000001403037c10 */ /* 0x000fca000fffe0ff */
[C---:B------:R-:W-:Y:S02]  /*10a00*/  IMAD.IADD R6, R3.reuse, 0x1, R12 ;  /* 0x0000000103067824 */ /* 0x040fe400078e020c */
[----:B--2---:R-:W-:Y:S01]  /*10a10*/  IMAD.IADD R7, R3, 0x1, R13 ;  /* 0x0000000103077824 */ /* 0x004fe200078e020d */
[----:B------:R-:W-:Y:S01]  /*10a20*/  MUFU.TANH R12, R39 ;  /* 0x00000027000c7308 */ /* 0x000fe20000002400 */
[----:B-1----:R-:W-:Y:S01]  /*10a30*/  FMUL.FTZ R5, R91, c[0x0][0x320] ;  /* 0x0000c8005b057a20 */ /* 0x002fe20000410000 */
[C---:B------:R-:W-:Y:S02]  /*10a40*/  IMNMX R6, R8.reuse, R6, PT ;  /* 0x0000000608067217 */ /* 0x040fe40003800200 */
[----:B------:R-:W-:Y:S02]  /*10a50*/  IMNMX R7, R8, R7, PT ;  /* 0x0000000708077217 */ /* 0x000fe40003800200 */
[C---:B------:R-:W-:Y:S02]  /*10a60*/  ISETP.GT.AND P0, PT, R6.reuse, RZ, PT ;  /* 0x000000ff0600720c */ /* 0x040fe40003f04270 */
[----:B------:R-:W-:Y:S01]  /*10a70*/  ISETP.GT.AND P1, PT, R6, 0x1, PT ;  /* 0x000000010600780c */ /* 0x000fe20003f24270 */
[----:B------:R1:W2:Y:S01]  /*10a80*/  MUFU.TANH R16, R5 ;  /* 0x0000000500107308 */ /* 0x0002a20000002400 */
[----:B------:R-:W-:-:S02]  /*10a90*/  FSEL R20, R20, -INF , P0 ;  /* 0xff80000014147808 */ /* 0x000fc40000000000 */
[----:B---3--:R-:W-:Y:S02]  /*10aa0*/  FSEL R29, R29, -INF , P1 ;  /* 0xff8000001d1d7808 */ /* 0x008fe40000800000 */
[C---:B------:R-:W-:Y:S02]  /*10ab0*/  ISETP.GT.AND P2, PT, R6.reuse, 0x8, PT ;  /* 0x000000080600780c */ /* 0x040fe40003f44270 */
[C---:B------:R-:W-:Y:S01]  /*10ac0*/  ISETP.GT.AND P3, PT, R6.reuse, 0x9, PT ;  /* 0x000000090600780c */ /* 0x040fe20003f64270 */
[----:B------:R-:W-:Y:S01]  /*10ad0*/  MUFU.TANH R13, R37 ;  /* 0x00000025000d7308 */ /* 0x000fe20000002400 */
[C---:B------:R-:W-:Y:S02]  /*10ae0*/  ISETP.GT.AND P0, PT, R6.reuse, 0x10, PT ;  /* 0x000000100600780c */ /* 0x040fe40003f04270 */
[----:B------:R-:W-:Y:S02]  /*10af0*/  ISETP.GT.AND P1, PT, R6, 0x11, PT ;  /* 0x000000110600780c */ /* 0x000fe40003f24270 */
[----:B----4-:R-:W-:-:S02]  /*10b00*/  FSEL R30, R30, -INF , P2 ;  /* 0xff8000001e1e7808 */ /* 0x010fc40001000000 */
[----:B------:R-:W-:Y:S01]  /*10b10*/  FSEL R31, R31, -INF , P3 ;  /* 0xff8000001f1f7808 */ /* 0x000fe20001800000 */
[----:B-1----:R-:W-:Y:S01]  /*10b20*/  IMAD.IADD R5, R3, 0x1, R15 ;  /* 0x0000000103057824 */ /* 0x002fe200078e020f */
[----:B------:R-:W-:Y:S02]  /*10b30*/  FSEL R93, R182, -INF , P0 ;  /* 0xff800000b65d7808 */ /* 0x000fe40000000000 */
[----:B------:R-:W-:Y:S02]  /*10b40*/  FSEL R94, R181, -INF , P1 ;  /* 0xff800000b55e7808 */ /* 0x000fe40000800000 */
[C---:B------:R-:W-:Y:S02]  /*10b50*/  ISETP.GT.AND P2, PT, R6.reuse, 0x18, PT ;  /* 0x000000180600780c */ /* 0x040fe40003f44270 */
[C---:B------:R-:W-:Y:S02]  /*10b60*/  ISETP.GT.AND P3, PT, R6.reuse, 0x19, PT ;  /* 0x000000190600780c */ /* 0x040fe40003f64270 */
[----:B------:R-:W-:-:S02]  /*10b70*/  ISETP.GT.AND P0, PT, R6, 0x20, PT ;  /* 0x000000200600780c */ /* 0x000fc40003f04270 */
[----:B------:R-:W-:Y:S02]  /*10b80*/  ISETP.GT.AND P1, PT, R6, 0x21, PT ;  /* 0x000000210600780c */ /* 0x000fe40003f24270 */
[----:B------:R-:W-:Y:S02]  /*10b90*/  FSEL R95, R180, -INF , P2 ;  /* 0xff800000b45f7808 */ /* 0x000fe40001000000 */
[----:B------:R-:W-:Y:S02]  /*10ba0*/  FSEL R96, R171, -INF , P3 ;  /* 0xff800000ab607808 */ /* 0x000fe40001800000 */
[----:B------:R-:W-:Y:S02]  /*10bb0*/  FSEL R131, R158, -INF , P0 ;  /* 0xff8000009e837808 */ /* 0x000fe40000000000 */
[----:B------:R-:W-:Y:S02]  /*10bc0*/  FSEL R139, R157, -INF , P1 ;  /* 0xff8000009d8b7808 */ /* 0x000fe40000800000 */
[----:B------:R-:W-:-:S02]  /*10bd0*/  ISETP.GT.AND P2, PT, R6, 0x28, PT ;  /* 0x000000280600780c */ /* 0x000fc40003f44270 */
[C---:B------:R-:W-:Y:S02]  /*10be0*/  ISETP.GT.AND P3, PT, R6.reuse, 0x29, PT ;  /* 0x000000290600780c */ /* 0x040fe40003f64270 */
[C---:B------:R-:W-:Y:S02]  /*10bf0*/  ISETP.GT.AND P0, PT, R6.reuse, 0x30, PT ;  /* 0x000000300600780c */ /* 0x040fe40003f04270 */
[----:B------:R-:W-:Y:S02]  /*10c00*/  ISETP.GT.AND P1, PT, R6, 0x31, PT ;  /* 0x000000310600780c */ /* 0x000fe40003f24270 */
[----:B------:R-:W-:Y:S02]  /*10c10*/  FSEL R140, R149, -INF , P2 ;  /* 0xff800000958c7808 */ /* 0x000fe40001000000 */
[----:B------:R-:W-:Y:S02]  /*10c20*/  FSEL R146, R148, -INF , P3 ;  /* 0xff80000094927808 */ /* 0x000fe40001800000 */
[----:B------:R-:W-:-:S02]  /*10c30*/  FSEL R151, R151, -INF , P0 ;  /* 0xff80000097977808 */ /* 0x000fc40000000000 */
[----:B------:R-:W-:Y:S02]  /*10c40*/  FSEL R153, R118, -INF , P1 ;  /* 0xff80000076997808 */ /* 0x000fe40000800000 */
[C---:B------:R-:W-:Y:S02]  /*10c50*/  ISETP.GT.AND P2, PT, R6.reuse, 0x38, PT ;  /* 0x000000380600780c */ /* 0x040fe40003f44270 */
[C---:B------:R-:W-:Y:S02]  /*10c60*/  ISETP.GT.AND P3, PT, R6.reuse, 0x39, PT ;  /* 0x000000390600780c */ /* 0x040fe40003f64270 */
[C---:B------:R-:W-:Y:S02]  /*10c70*/  ISETP.GT.AND P0, PT, R6.reuse, 0x40, PT ;  /* 0x000000400600780c */ /* 0x040fe40003f04270 */
[----:B------:R-:W-:Y:S02]  /*10c80*/  ISETP.GT.AND P1, PT, R6, 0x41, PT ;  /* 0x000000410600780c */ /* 0x000fe40003f24270 */
[----:B------:R-:W-:-:S02]  /*10c90*/  FSEL R155, R32, -INF , P2 ;  /* 0xff800000209b7808 */ /* 0x000fc40001000000 */
[----:B------:R-:W-:Y:S02]  /*10ca0*/  FSEL R159, R159, -INF , P3 ;  /* 0xff8000009f9f7808 */ /* 0x000fe40001800000 */
        /* <DEDUP_REMOVED lines=19> */
[----:B------:R-:W-:Y:S02]  /*10de0*/  ISETP.GT.AND P3, PT, R6, 0x69, PT ;  /* 0x000000690600780c */ /* 0x000fe40003f64270 */
[C---:B------:R-:W-:Y:S02]  /*10df0*/  ISETP.GT.AND P0, PT, R7.reuse, RZ, PT ;  /* 0x000000ff0700720c */ /* 0x040fe40003f04270 */
        /* <DEDUP_REMOVED lines=17> */
[----:B------:R-:W-:Y:S02]  /*10f10*/  IMNMX R5, R8, R5, PT ;  /* 0x0000000508057217 */ /* 0x000fe40003800200 */
[----:B------:R-:W-:Y:S02]  /*10f20*/  FSEL R118, R19, -INF , P2 ;  /* 0xff80000013767808 */ /* 0x000fe40001000000 */
[----:B--2---:R-:W-:-:S02]  /*10f30*/  FSEL R129, R16, -INF , P3 ;  /* 0xff80000010817808 */ /* 0x004fc40001800000 */
[----:B------:R-:W-:Y:S02]  /*10f40*/  FSEL R150, R150, -INF , P0 ;  /* 0xff80000096967808 */ /* 0x000fe40000000000 */
[----:B------:R-:W-:Y:S02]  /*10f50*/  FSEL R152, R80, -INF , P1 ;  /* 0xff80000050987808 */ /* 0x000fe40000800000 */
[C---:B------:R-:W-:Y:S02]  /*10f60*/  ISETP.GT.AND P2, PT, R5.reuse, RZ, PT ;  /* 0x000000ff0500720c */ /* 0x040fe40003f44270 */
[C---:B------:R-:W-:Y:S02]  /*10f70*/  ISETP.GT.AND P3, PT, R5.reuse, 0x1, PT ;  /* 0x000000010500780c */ /* 0x040fe40003f64270 */
[C---:B------:R-:W-:Y:S02]  /*10f80*/  ISETP.GT.AND P0, PT, R5.reuse, 0x8, PT ;  /* 0x000000080500780c */ /* 0x040fe40003f04270 */
[----:B------:R-:W-:-:S02]  /*10f90*/  ISETP.GT.AND P1, PT, R5, 0x9, PT ;  /* 0x000000090500780c */ /* 0x000fc40003f24270 */
[----:B------:R-:W-:Y:S02]  /*10fa0*/  FSEL R16, R53, -INF , P2 ;  /* 0xff80000035107808 */ /* 0x000fe40001000000 */
        /* <DEDUP_REMOVED lines=10> */
[----:B------:R-:W-:Y:S01]  /*11050*/  FSEL R80, R10, -INF , P1 ;  /* 0xff8000000a507808 */ /* 0x000fe20000800000 */
[----:B------:R-:W-:Y:S01]  /*11060*/  MUFU.TANH R11, R38 ;  /* 0x00000026000b7308 */ /* 0x000fe20000002400 */
        /* <DEDUP_REMOVED lines=36> */
[----:B------:R-:W-:-:S02]  /*112b0*/  FMNMX.FTZ R5, R20, R29, !PT ;  /* 0x0000001d14057209 */ /* 0x000fc40007810000 */
[----:B------:R-:W-:Y:S02]  /*112c0*/  FMNMX.FTZ R6, R16, R19, !PT ;  /* 0x0000001310067209 */ /* 0x000fe40007810000 */
[----:B------:R-:W-:Y:S02]  /*112d0*/  FMNMX.FTZ R5, R30, R5, !PT ;  /* 0x000000051e057209 */ /* 0x000fe40007810000 */
[----:B------:R-:W-:Y:S02]  /*112e0*/  IADD3 R3, R3, R14, RZ ;  /* 0x0000000e03037210 */ /* 0x000fe40007ffe0ff */
[----:B------:R-:W-:Y:S02]  /*112f0*/  FMNMX.FTZ R5, R31, R5, !PT ;  /* 0x000000051f057209 */ /* 0x000fe40007810000 */
[----:B------:R-:W-:Y:S02]  /*11300*/  FMNMX.FTZ R6, R21, R6, !PT ;  /* 0x0000000615067209 */ /* 0x000fe40007810000 */
[----:B------:R-:W-:-:S02]  /*11310*/  FMNMX.FTZ R5, R93, R5, !PT ;  /* 0x000000055d057209 */ /* 0x000fc40007810000 */
[----:B------:R-:W-:Y:S02]  /*11320*/  IMNMX R3, R8, R3, PT ;  /* 0x0000000308037217 */ /* 0x000fe40003800200 */
[----:B------:R-:W-:Y:S02]  /*11330*/  FMNMX.FTZ R5, R94, R5, !PT ;  /* 0x000000055e057209 */ /* 0x000fe40007810000 */
[----:B------:R-:W-:Y:S02]  /*11340*/  FMNMX.FTZ R6, R22, R6, !PT ;  /* 0x0000000616067209 */ /* 0x000fe40007810000 */
[----:B------:R-:W-:Y:S02]  /*11350*/  FMNMX.FTZ R5, R95, R5, !PT ;  /* 0x000000055f057209 */ /* 0x000fe40007810000 */
[----:B------:R-:W-:Y:S02]  /*11360*/  FSEL R187, R28, -INF , P2 ;  /* 0xff8000001cbb7808 */ /* 0x000fe40001000000 */
[----:B------:R-:W-:-:S02]  /*11370*/  FMNMX.FTZ R5, R96, R5, !PT ;  /* 0x0000000560057209 */ /* 0x000fc40007810000 */
[----:B------:R-:W-:Y:S02]  /*11380*/  FSEL R104, R25, -INF , P3 ;  /* 0xff80000019687808 */ /* 0x000fe40001800000 */
[----:B------:R-:W-:Y:S02]  /*11390*/  FMNMX.FTZ R5, R131, R5, !PT ;  /* 0x0000000583057209 */ /* 0x000fe40007810000 */
[----:B------:R-:W-:Y:S02]  /*113a0*/  ISETP.GT.AND P2, PT, R3, RZ, PT ;  /* 0x000000ff0300720c */ /* 0x000fe40003f44270 */
[----:B------:R-:W-:Y:S02]  /*113b0*/  FMNMX.FTZ R5, R139, R5, !PT ;  /* 0x000000058b057209 */ /* 0x000fe40007810000 */
[----:B------:R-:W-:Y:S02]  /*113c0*/  ISETP.GT.AND P3, PT, R3, 0x1, PT ;  /* 0x000000010300780c */ /* 0x000fe40003f64270 */
[----:B------:R-:W-:-:S02]  /*113d0*/  FMNMX.FTZ R5, R140, R5, !PT ;  /* 0x000000058c057209 */ /* 0x000fc40007810000 */
[----:B------:R-:W-:Y:S02]  /*113e0*/  FMNMX.FTZ R6, R40, R6, !PT ;  /* 0x0000000628067209 */ /* 0x000fe40007810000 */
[----:B------:R-:W-:Y:S02]  /*113f0*/  FMNMX.FTZ R5, R146, R5, !PT ;  /* 0x0000000592057209 */ /* 0x000fe40007810000 */
[----:B------:R-:W-:Y:S02]  /*11400*/  FSEL R186, R18, -INF , P0 ;  /* 0xff80000012ba7808 */ /* 0x000fe40000000000 */
[----:B------:R-:W-:Y:S02]  /*11410*/  FMNMX.FTZ R5, R151, R5, !PT ;  /* 0x0000000597057209 */ /* 0x000fe40007810000 */
[----:B------:R-:W-:Y:S02]  /*11420*/  ISETP.GT.AND P0, PT, R3, 0x8, PT ;  /* 0x000000080300780c */ /* 0x000fe40003f04270 */
[----:B------:R-:W-:-:S02]  /*11430*/  FSEL R14, R45, -INF , P2 ;  /* 0xff8000002d0e7808 */ /* 0x000fc40001000000 */
[----:B------:R-:W-:Y:S02]  /*11440*/  FSEL R15, R24, -INF , P3 ;  /* 0xff800000180f7808 */ /* 0x000fe40001800000 */
[----:B------:R-:W-:Y:S02]  /*11450*/  FMNMX.FTZ R5, R153, R5, !PT ;  /* 0x0000000599057209 */ /* 0x000fe40007810000 */
[----:B------:R-:W-:Y:S02]  /*11460*/  FMNMX.FTZ R6, R41, R6, !PT ;  /* 0x0000000629067209 */ /* 0x000fe40007810000 */
[----:B------:R-:W-:Y:S02]  /*11470*/  FSEL R119, R17, -INF , P1 ;  /* 0xff80000011777808 */ /* 0x000fe40000800000 */
        /* <DEDUP_REMOVED lines=70> */
[----:B------:R-:W-:Y:S01]  /*118e0*/  ISETP.GT.AND P4, PT, R3, 0x41, PT ;  /* 0x000000410300780c */ /* 0x000fe20003f84270 */
[----:B------:R-:W1:Y:S01]  /*118f0*/  SHFL.BFLY PT, R10, R5, 0x2, 0x1f ;  /* 0x0c401f00050a7f89 */ /* 0x000e6200000e0000 */
[----:B------:R-:W-:Y:S02]  /*11900*/  FSEL R162, R162, -INF , P3 ;  /* 0xff800000a2a27808 */ /* 0x000fe40001800000 */
[----:B------:R-:W-:Y:S02]  /*11910*/  FMNMX.FTZ R8, R145, R8, !PT ;  /* 0x0000000891087209 */ /* 0x000fe40007810000 */
[----:B------:R-:W-:-:S02]  /*11920*/  FMNMX.FTZ R6, R207, R6, !PT ;  /* 0x00000006cf067209 */ /* 0x000fc40007810000 */
[----:B------:R-:W-:Y:S02]  /*11930*/  ISETP.GT.AND P1, PT, R3, 0x48, PT ;  /* 0x000000480300780c */ /* 0x000fe40003f24270 */
[----:B------:R-:W-:Y:S02]  /*11940*/  FSEL R163, R163, -INF , P4 ;  /* 0xff800000a3a37808 */ /* 0x000fe40002000000 */
        /* <DEDUP_REMOVED lines=16> */
[----:B------:R-:W-:Y:S02]  /*11a50*/  ISETP.GT.AND P0, PT, R3, 0x59, PT ;  /* 0x000000590300780c */ /* 0x000fe40003f04270 */
[----:B------:R-:W-:Y:S02]  /*11a60*/  FMNMX.FTZ R9, R35, R9, !PT ;  /* 0x0000000923097209 */ /* 0x000fe40007810000 */
[----:B------:R-:W-:Y:S02]  /*11a70*/  FSEL R178, R178, -INF , P4 ;  /* 0xff800000b2b27808 */ /* 0x000fe40002000000 */
[----:B------:R-:W-:Y:S02]  /*11a80*/  FMNMX.FTZ R8, R176, R8, !PT ;  /* 0x00000008b0087209 */ /* 0x000fe40007810000 */
[----:B------:R-:W-:Y:S02]  /*11a90*/  FMNMX.FTZ R6, R104, R6, !PT ;  /* 0x0000000668067209 */ /* 0x000fe40007810000 */
[----:B------:R-:W-:-:S02]  /*11aa0*/  FSEL R179, R179, -INF , P0 ;  /* 0xff800000b3b37808 */ /* 0x000fc40000000000 */
[----:B------:R-:W-:Y:S02]  /*11ab0*/  FMNMX.FTZ R9, R97, R9, !PT ;  /* 0x0000000961097209 */ /* 0x000fe40007810000 */
[C---:B------:R-:W-:Y:S02]  /*11ac0*/  ISETP.GT.AND P2, PT, R3.reuse, 0x58, PT ;  /* 0x000000580300780c */ /* 0x040fe40003f44270 */
[C---:B------:R-:W-:Y:S02]  /*11ad0*/  ISETP.GT.AND P1, PT, R3.reuse, 0x60, PT ;  /* 0x000000600300780c */ /* 0x040fe40003f24270 */
[C---:B------:R-:W-:Y:S02]  /*11ae0*/  ISETP.GT.AND P4, PT, R3.reuse, 0x61, PT ;  /* 0x000000610300780c */ /* 0x040fe40003f84270 */
[C---:B------:R-:W-:Y:S02]  /*11af0*/  ISETP.GT.AND P3, PT, R3.reuse, 0x68, PT ;  /* 0x000000680300780c */ /* 0x040fe40003f64270 */
[----:B------:R-:W-:-:S02]  /*11b00*/  ISETP.GT.AND P0, PT, R3, 0x69, PT ;  /* 0x000000690300780c */ /* 0x000fc40003f04270 */
[----:B------:R-:W-:Y:S02]  /*11b10*/  FMNMX.FTZ R3, R178, R8, !PT ;  /* 0x00000008b2037209 */ /* 0x000fe40007810000 */
[----:B------:R-:W-:Y:S02]  /*11b20*/  FMNMX.FTZ R6, R186, R6, !PT ;  /* 0x00000006ba067209 */ /* 0x000fe40007810000 */
[----:B-1----:R-:W-:Y:S02]  /*11b30*/  FMNMX.FTZ R8, R10, R5, !PT ;  /* 0x000000050a087209 */ /* 0x002fe40007810000 */
[----:B------:R-:W-:Y:S01]  /*11b40*/  FMNMX.FTZ R5, R116, R9, !PT ;  /* 0x0000000974057209 */ /* 0x000fe20007810000 */
[----:B------:R1:W-:Y:S01]  /*11b50*/  MUFU.TANH R10, R36 ;  /* 0x00000024000a7308 */ /* 0x0003e20000002400 */
[----:B------:R-:W-:Y:S01]  /*11b60*/  FMNMX.FTZ R6, R119, R6, !PT ;  /* 0x0000000677067209 */ /* 0x000fe20007810000 */
[----:B------:R-:W-:Y:S01]  /*11b70*/  SHFL.BFLY PT, R73, R8, 0x1, 0x1f ;  /* 0x0c201f0008497f89 */ /* 0x000fe200000e0000 */
[----:B------:R-:W-:-:S02]  /*11b80*/  FSEL R177, R177, -INF , P2 ;  /* 0xff800000b1b17808 */ /* 0x000fc40001000000 */
[----:B------:R-:W-:Y:S01]  /*11b90*/  FMNMX.FTZ R5, R118, R5, !PT ;  /* 0x0000000576057209 */ /* 0x000fe20007810000 */
[----:B------:R-:W2:Y:S01]  /*11ba0*/  SHFL.BFLY PT, R71, R6, 0x2, 0x1f ;  /* 0x0c401f0006477f89 */ /* 0x000ea200000e0000 */
[----:B------:R-:W-:Y:S01]  /*11bb0*/  FMNMX.FTZ R3, R177, R3, !PT ;  /* 0x00000003b1037209 */ /* 0x000fe20007810000 */
[----:B------:R-:W3:Y:S01]  /*11bc0*/  MUFU.TANH R9, R23 ;  /* 0x0000001700097308 */ /* 0x000ee20000002400 */
[----:B------:R-:W-:Y:S02]  /*11bd0*/  FMNMX.FTZ R5, R129, R5, !PT ;  /* 0x0000000581057209 */ /* 0x000fe40007810000 */
[----:B------:R-:W-:Y:S02]  /*11be0*/  FSEL R250, R62, -INF , P1 ;  /* 0xff8000003efa7808 */ /* 0x000fe40000800000 */
[----:B------:R-:W-:Y:S02]  /*11bf0*/  FMNMX.FTZ R3, R179, R3, !PT ;  /* 0x00000003b3037209 */ /* 0x000fe40007810000 */
[----:B------:R-:W-:Y:S01]  /*11c00*/  ISETP.GT.AND P1, PT, R7, 0x28, PT ;  /* 0x000000280700780c */ /* 0x000fe20003f24270 */
[----:B-1----:R-:W-:Y:S01]  /*11c10*/  LDSM.16.MT88.4 R36, [R226+0x100] ;  /* 0x00010000e224783b */ /* 0x002fe20000004200 */
[----:B------:R-:W-:-:S02]  /*11c20*/  FMNMX.FTZ R5, R150, R5, !PT ;  /* 0x0000000596057209 */ /* 0x000fc40007810000 */
[----:B------:R-:W-:Y:S02]  /*11c30*/  FSEL R248, R58, -INF , P4 ;  /* 0xff8000003af87808 */ /* 0x000fe40002000000 */
[----:B------:R-:W-:Y:S02]  /*11c40*/  FMNMX.FTZ R3, R250, R3, !PT ;  /* 0x00000003fa037209 */ /* 0x000fe40007810000 */
[----:B------:R-:W-:Y:S02]  /*11c50*/  ISETP.GT.AND P2, PT, R7, 0x29, PT ;  /* 0x000000290700780c */ /* 0x000fe40003f44270 */
[----:B------:R-:W-:Y:S02]  /*11c60*/  FSEL R117, R184, -INF , P1 ;  /* 0xff800000b8757808 */ /* 0x000fe40000800000 */
[----:B------:R-:W-:Y:S02]  /*11c70*/  FMNMX.FTZ R5, R152, R5, !PT ;  /* 0x0000000598057209 */ /* 0x000fe40007810000 */
[----:B------:R-:W-:-:S02]  /*11c80*/  FSEL R197, R54, -INF , P0 ;  /* 0xff80000036c57808 */ /* 0x000fc40000000000 */
[----:B------:R-:W-:Y:S02]  /*11c90*/  FSEL R189, R55, -INF , P3 ;  /* 0xff80000037bd7808 */ /* 0x000fe40001800000 */
[----:B------:R-:W-:Y:S02]  /*11ca0*/  FMNMX.FTZ R3, R248, R3, !PT ;  /* 0x00000003f8037209 */ /* 0x000fe40007810000 */
[----:B------:R-:W-:Y:S02]  /*11cb0*/  ISETP.GT.AND P0, PT, R7, 0x30, PT ;  /* 0x000000300700780c */ /* 0x000fe40003f04270 */
        /* <DEDUP_REMOVED lines=10> */
[----:B--2---:R-:W-:Y:S02]  /*11d60*/  FMNMX.FTZ R71, R6, R71, !PT ;  /* 0x0000004706477209 */ /* 0x004fe40007810000 */
[C---:B------:R-:W-:Y:S01]  /*11d70*/  ISETP.GT.AND P1, PT, R7.reuse, 0x39, PT ;  /* 0x000000390700780c */ /* 0x040fe20003f24270 */
[----:B------:R-:W1:Y:S01]  /*11d80*/  SHFL.BFLY PT, R6, R3, 0x2, 0x1f ;  /* 0x0c401f0003067f89 */ /* 0x000e6200000e0000 */
[----:B------:R-:W-:Y:S02]  /*11d90*/  FSEL R148, R124, -INF , P0 ;  /* 0xff8000007c947808 */ /* 0x000fe40000000000 */
[----:B------:R-:W-:Y:S02]  /*11da0*/  FMNMX.FTZ R5, R144, R5, !PT ;  /* 0x0000000590057209 */ /* 0x000fe40007810000 */
[----:B------:R-:W-:-:S02]  /*11db0*/  ISETP.GT.AND P0, PT, R7, 0x40, PT ;  /* 0x000000400700780c */ /* 0x000fc40003f04270 */
[----:B---3--:R-:W-:Y:S02]  /*11dc0*/  FSEL R149, R9, -INF , P1 ;  /* 0xff80000009957808 */ /* 0x008fe40000800000 */
[----:B------:R-:W-:Y:S01]  /*11dd0*/  FMNMX.FTZ R5, R148, R5, !PT ;  /* 0x0000000594057209 */ /* 0x000fe20007810000 */
[----:B------:R-:W2:Y:S01]  /*11de0*/  SHFL.BFLY PT, R9, R71, 0x1, 0x1f ;  /* 0x0c201f0047097f89 */ /* 0x000ea200000e0000 */
[----:B------:R-:W-:Y:S02]  /*11df0*/  ISETP.GT.AND P1, PT, R7, 0x41, PT ;  /* 0x000000410700780c */ /* 0x000fe40003f24270 */
[----:B------:R-:W-:Y:S02]  /*11e00*/  FSEL R160, R160, -INF , P0 ;  /* 0xff800000a0a07808 */ /* 0x000fe40000000000 */
[----:B------:R-:W-:Y:S02]  /*11e10*/  FMNMX.FTZ R5, R149, R5, !PT ;  /* 0x0000000595057209 */ /* 0x000fe40007810000 */
[----:B------:R-:W-:-:S02]  /*11e20*/  ISETP.GT.AND P0, PT, R7, 0x48, PT ;  /* 0x000000480700780c */ /* 0x000fc40003f04270 */
[----:B------:R-:W-:Y:S02]  /*11e30*/  FSEL R161, R161, -INF , P1 ;  /* 0xff800000a1a17808 */ /* 0x000fe40000800000 */
[----:B------:R-:W-:Y:S02]  /*11e40*/  FMNMX.FTZ R5, R160, R5, !PT ;  /* 0x00000005a0057209 */ /* 0x000fe40007810000 */
        /* <DEDUP_REMOVED lines=9> */
[----:B-1----:R-:W-:-:S02]  /*11ee0*/  FMNMX.FTZ R3, R3, R6, !PT ;  /* 0x0000000603037209 */ /* 0x002fc40007810000 */
[----:B------:R-:W1:Y:S01]  /*11ef0*/  MUFU.TANH R6, R42 ;  /* 0x0000002a00067308 */ /* 0x000e620000002400 */
[C---:B------:R-:W-:Y:S02]  /*11f00*/  ISETP.GT.AND P0, PT, R7.reuse, 0x58, PT ;  /* 0x000000580700780c */ /* 0x040fe40003f04270 */
[----:B------:R-:W-:Y:S01]  /*11f10*/  FSEL R181, R10, -INF , P1 ;  /* 0xff8000000ab57808 */ /* 0x000fe20000800000 */
[----:B------:R-:W3:Y:S01]  /*11f20*/  SHFL.BFLY PT, R70, R3, 0x1, 0x1f ;  /* 0x0c201f0003467f89 */ /* 0x000ee200000e0000 */
[----:B------:R-:W-:Y:S02]  /*11f30*/  FMNMX.FTZ R5, R180, R5, !PT ;  /* 0x00000005b4057209 */ /* 0x000fe40007810000 */
[----:B------:R-:W-:Y:S01]  /*11f40*/  ISETP.GT.AND P2, PT, R7, 0x59, PT ;  /* 0x000000590700780c */ /* 0x000fe20003f44270 */
[----:B------:R-:W4:Y:S01]  /*11f50*/  MUFU.TANH R10, R26 ;  /* 0x0000001a000a7308 */ /* 0x000f220000002400 */
[----:B------:R-:W-:Y:S02]  /*11f60*/  FSEL R182, R13, -INF , P0 ;  /* 0xff8000000db67808 */ /* 0x000fe40000000000 */
[----:B------:R-:W-:-:S02]  /*11f70*/  FMNMX.FTZ R5, R181, R5, !PT ;  /* 0x00000005b5057209 */ /* 0x000fc40007810000 */
[----:B------:R-:W-:Y:S02]  /*11f80*/  FMNMX.FTZ R73, R8, R73, !PT ;  /* 0x0000004908497209 */ /* 0x000fe40007810000 */
[C---:B------:R-:W-:Y:S01]  /*11f90*/  ISETP.GT.AND P1, PT, R7.reuse, 0x60, PT ;  /* 0x000000600700780c */ /* 0x040fe20003f24270 */
[----:B------:R2:W2:Y:S01]  /*11fa0*/  MUFU.TANH R8, R27 ;  /* 0x0000001b00087308 */ /* 0x0004a20000002400 */
[----:B------:R-:W-:Y:S02]  /*11fb0*/  FSEL R183, R12, -INF , P2 ;  /* 0xff8000000cb77808 */ /* 0x000fe40001000000 */
[----:B------:R-:W-:Y:S02]  /*11fc0*/  FMNMX.FTZ R5, R182, R5, !PT ;  /* 0x00000005b6057209 */ /* 0x000fe40007810000 */
[----:B------:R-:W-:Y:S02]  /*11fd0*/  ISETP.GT.AND P0, PT, R7, 0x61, PT ;  /* 0x000000610700780c */ /* 0x000fe40003f04270 */
[----:B------:R-:W-:-:S02]  /*11fe0*/  FSEL R210, R11, -INF , P1 ;  /* 0xff8000000bd27808 */ /* 0x000fc40000800000 */
[----:B------:R-:W-:Y:S02]  /*11ff0*/  FMNMX.FTZ R5, R183, R5, !PT ;  /* 0x00000005b7057209 */ /* 0x000fe40007810000 */
[----:B-1----:R-:W-:Y:S01]  /*12000*/  FSEL R251, R6, -INF , P0 ;  /* 0xff80000006fb7808 */ /* 0x002fe20000000000 */
[----:B------:R-:W-:Y:S01]  /*12010*/  FMUL.FTZ R6, R73, c[0x0][0x2d0] ;  /* 0x0000b40049067a20 */ /* 0x000fe20000410000 */
[----:B------:R-:W-:Y:S02]  /*12020*/  ISETP.GT.AND P2, PT, R7, 0x68, PT ;  /* 0x000000680700780c */ /* 0x000fe40003f44270 */
[----:B------:R-:W-:Y:S01]  /*12030*/  FMNMX.FTZ R5, R210, R5, !PT ;  /* 0x00000005d2057209 */ /* 0x000fe20007810000 */
[----:B--2---:R-:W-:Y:S01]  /*12040*/  LDSM.16.MT88.4 R24, [R225+0x100] ;  /* 0x00010000e118783b */ /* 0x004fe20000004200 */
[----:B------:R-:W-:Y:S02]  /*12050*/  FSETP.NEU.FTZ.AND P0, PT, R73, -INF , PT ;  /* 0xff8000004900780b */ /* 0x000fe40003f1d000 */
[----:B------:R-:W-:-:S02]  /*12060*/  ISETP.GT.AND P1, PT, R7, 0x69, PT ;  /* 0x000000690700780c */ /* 0x000fc40003f24270 */
[----:B----4-:R-:W-:Y:S02]  /*12070*/  FSEL R249, R10, -INF , P2 ;  /* 0xff8000000af97808 */ /* 0x010fe40001000000 */
[----:B------:R-:W-:Y:S02]  /*12080*/  FMNMX.FTZ R7, R251, R5, !PT ;  /* 0x00000005fb077209 */ /* 0x000fe40007810000 */
[----:B------:R-:W-:Y:S02]  /*12090*/  FSEL R6, R6, RZ, P0 ;  /* 0x000000ff06067208 */ /* 0x000fe40000000000 */
[----:B------:R-:W-:Y:S02]  /*120a0*/  FSEL R243, R8, -INF , P1 ;  /* 0xff80000008f37808 */ /* 0x000fe40000800000 */
[----:B------:R-:W-:Y:S01]  /*120b0*/  FMNMX.FTZ R8, R249, R7, !PT ;  /* 0x00000007f9087209 */ /* 0x000fe20007810000 */
[----:B------:R-:W-:Y:S01]  /*120c0*/  FFMA.FTZ R7, R20, c[0x0][0x2d0], -R6 ;  /* 0x0000b40014077a23 */ /* 0x000fe20000010806 */
[----:B------:R-:W-:-:S02]  /*120d0*/  FMNMX.FTZ R71, R71, R9, !PT ;  /* 0x0000000947477209 */ /* 0x000fc40007810000 */
[----:B---3--:R-:W-:Y:S01]  /*120e0*/  FMNMX.FTZ R70, R70, R3, !PT ;  /* 0x0000000346467209 */ /* 0x008fe20007810000 */
[----:B------:R1:W-:Y:S01]  /*120f0*/  MUFU.EX2 R221, R7 ;  /* 0x0000000700dd7308 */ /* 0x0003e20000000800 */
[C---:B------:R-:W-:Y:S01]  /*12100*/  FSETP.NEU.FTZ.AND P0, PT, R71.reuse, -INF , PT ;  /* 0xff8000004700780b */ /* 0x040fe20003f1d000 */
[----:B------:R-:W-:-:S05]  /*12110*/  FMUL.FTZ R5, R71, c[0x0][0x2d0] ;  /* 0x0000b40047057a20 */ /* 0x000fca0000410000 */
[----:B------:R-:W-:Y:S02]  /*12120*/  FSEL R5, R5, RZ, P0 ;  /* 0x000000ff05057208 */ /* 0x000fe40000000000 */
[----:B------:R-:W-:-:S03]  /*12130*/  FSETP.NEU.FTZ.AND P0, PT, R70, -INF , PT ;  /* 0xff8000004600780b */ /* 0x000fc60003f1d000 */
[--C-:B------:R-:W-:Y:S01]  /*12140*/  FFMA.FTZ R3, R19, c[0x0][0x2d0], -R5.reuse ;  /* 0x0000b40013037a23 */ /* 0x100fe20000010805 */
[----:B-1----:R-:W-:Y:S01]  /*12150*/  FMNMX.FTZ R7, R243, R8, !PT ;  /* 0x00000008f3077209 */ /* 0x002fe20007810000 */
[----:B------:R-:W-:Y:S02]  /*12160*/  FFMA.FTZ R8, R16, c[0x0][0x2d0], -R5 ;  /* 0x0000b40010087a23 */ /* 0x000fe40000010805 */
[----:B------:R1:W-:Y:S02]  /*12170*/  MUFU.EX2 R202, R3 ;  /* 0x0000000300ca7308 */ /* 0x0003e40000000800 */
[----:B------:R-:W2:Y:S06]  /*12180*/  SHFL.BFLY PT, R9, R7, 0x2, 0x1f ;  /* 0x0c401f0007097f89 */ /* 0x000eac00000e0000 */
[----:B------:R3:W-:Y:S01]  /*12190*/  MUFU.EX2 R201, R8 ;  /* 0x0000000800c97308 */ /* 0x0007e20000000800 */
[----:B-1----:R-:W-:-:S05]  /*121a0*/  FMUL.FTZ R3, R70, c[0x0][0x2d0] ;  /* 0x0000b40046037a20 */ /* 0x002fca0000410000 */
[----:B------:R-:W-:Y:S01]  /*121b0*/  FSEL R3, R3, RZ, P0 ;  /* 0x000000ff03037208 */ /* 0x000fe20000000000 */
[----:B---3--:R-:W-:-:S04]  /*121c0*/  FFMA.FTZ R8, R21, c[0x0][0x2d0], -R5 ;  /* 0x0000b40015087a23 */ /* 0x008fc80000010805 */
[----:B------:R-:W-:Y:S01]  /*121d0*/  FFMA.FTZ R0, R15, c[0x0][0x2d0], -R3 ;  /* 0x0000b4000f007a23 */ /* 0x000fe20000010803 */
[----:B--2---:R-:W-:Y:S01]  /*121e0*/  FMNMX.FTZ R7, R7, R9, !PT ;  /* 0x0000000907077209 */ /* 0x004fe20007810000 */
[----:B------:R1:W-:Y:S08]  /*121f0*/  MUFU.EX2 R59, R8 ;  /* 0x00000008003b7308 */ /* 0x0003f00000000800 */
[----:B------:R2:W-:Y:S01]  /*12200*/  MUFU.EX2 R208, R0 ;  /* 0x0000000000d07308 */ /* 0x0005e20000000800 */
[----:B-1----:R-:W-:-:S02]  /*12210*/  FFMA.FTZ R8, R22, c[0x0][0x2d0], -R5 ;  /* 0x0000b40016087a23 */ /* 0x002fc40000010805 */
[----:B------:R-:W-:Y:S05]  /*12220*/  LDSM.16.MT88.4 R20, [R224+0x100] ;  /* 0x00010000e014783b */ /* 0x000fea0000004200 */
[----:B------:R1:W-:Y:S01]  /*12230*/  MUFU.EX2 R198, R8 ;  /* 0x0000000800c67308 */ /* 0x0003e20000000800 */
[--C-:B--2---:R-:W-:Y:S02]  /*12240*/  FFMA.FTZ R0, R17, c[0x0][0x2d0], -R3.reuse ;  /* 0x0000b40011007a23 */ /* 0x104fe40000010803 */
[----:B------:R-:W-:Y:S05]  /*12250*/  LDSM.16.MT88.4 R16, [R227+0x100] ;  /* 0x00010000e310783b */ /* 0x000fea0000004200 */
[----:B------:R2:W-:Y:S01]  /*12260*/  MUFU.EX2 R212, R0 ;  /* 0x0000000000d47308 */ /* 0x0005e20000000800 */
[----:B-1----:R-:W-:-:S07]  /*12270*/  FFMA.FTZ R8, R14, c[0x0][0x2d0], -R3 ;  /* 0x0000b4000e087a23 */ /* 0x002fce0000010803 */
[----:B------:R1:W3:Y:S01]  /*12280*/  MUFU.EX2 R205, R8 ;  /* 0x0000000800cd7308 */ /* 0x0002e20000000800 */
[----:B--2---:R-:W-:-:S07]  /*12290*/  FFMA.FTZ R0, R28, c[0x0][0x2d0], -R3 ;  /* 0x0000b4001c007a23 */ /* 0x004fce0000010803 */
[----:B------:R2:W4:Y:S01]  /*122a0*/  MUFU.EX2 R195, R0 ;  /* 0x0000000000c37308 */ /* 0x0005220000000800 */
[----:B-1----:R-:W1:Y:S01]  /*122b0*/  SHFL.BFLY PT, R8, R7, 0x1, 0x1f ;  /* 0x0c201f0007087f89 */ /* 0x002e6200000e0000 */
[----:B---3--:R-:W-:Y:S01]  /*122c0*/  F2FP.PACK_AB R9, R208, R205 ;  /* 0x000000cdd009723e */ /* 0x008fe200000000ff */
[----:B--2---:R-:W-:Y:S01]  /*122d0*/  FFMA.FTZ R0, R29, c[0x0][0x2d0], -R6 ;  /* 0x0000b4001d007a23 */ /* 0x004fe20000010806 */
[----:B----4-:R-:W-:-:S04]  /*122e0*/  F2FP.PACK_AB R11, R195, R212 ;  /* 0x000000d4c30b723e */ /* 0x010fc800000000ff */
[----:B------:R2:W3:Y:S01]  /*122f0*/  MUFU.EX2 R211, R0 ;  /* 0x0000000000d37308 */ /* 0x0004e20000000800 */
[----:B-1----:R-:W-:Y:S02]  /*12300*/  FMNMX.FTZ R72, R7, R8, !PT ;  /* 0x0000000807487209 */ /* 0x002fe40007810000 */
[----:B------:R-:W-:Y:S01]  /*12310*/  MOV R7, R59 ;  /* 0x0000003b00077202 */ /* 0x000fe20000000f00 */
[----:B--2---:R-:W-:Y:S01]  /*12320*/  FFMA.FTZ R0, R30, c[0x0][0x2d0], -R6 ;  /* 0x0000b4001e007a23 */ /* 0x004fe20000010806 */
[C---:B------:R-:W-:Y:S01]  /*12330*/  FSETP.NEU.FTZ.AND P0, PT, R72.reuse, -INF , PT ;  /* 0xff8000004800780b */ /* 0x040fe20003f1d000 */
[----:B------:R-:W-:Y:S01]  /*12340*/  FMUL.FTZ R2, R72, c[0x0][0x2d0] ;  /* 0x0000b40048027a20 */ /* 0x000fe20000410000 */
[----:B------:R-:W-:Y:S01]  /*12350*/  F2FP.PACK_AB R8, R202, R201 ;  /* 0x000000c9ca08723e */ /* 0x000fe200000000ff */
[----:B------:R1:W-:Y:S01]  /*12360*/  MUFU.EX2 R4, R0 ;  /* 0x0000000000047308 */ /* 0x0003e20000000800 */
[----:B------:R-:W-:Y:S02]  /*12370*/  F2FP.PACK_AB R10, R198, R7 ;  /* 0x00000007c60a723e */ /* 0x000fe400000000ff */
[----:B---3--:R-:W-:-:S05]  /*12380*/  F2FP.PACK_AB R12, R211, R221 ;  /* 0x000000ddd30c723e */ /* 0x008fca00000000ff */
        /* <DEDUP_REMOVED lines=13> */
[----:B-1----:R-:W-:-:S07]  /*12460*/  FFMA.FTZ R2, R33, c[0x0][0x2d0], -R0 ;  /* 0x0000b40021027a23 */ /* 0x002fce0000010800 */
[----:B------:R-:W-:Y:S01]  /*12470*/  HMMA.16816.F32 R48, R8, R26, RZ ;  /* 0x0000001a0830723c */ /* 0x000fe200000018ff */
        /* <DEDUP_REMOVED lines=14> */
[----:B------:R1:W3:Y:S02]  /*12560*/  MUFU.EX2 R204, R2 ;  /* 0x0000000200cc7308 */ /* 0x0002e40000000800 */
[C---:B------:R-:W-:Y:S08]  /*12570*/  HMMA.16816.F32 R84, R12.reuse, R16, RZ ;  /* 0x000000100c54723c */ /* 0x040ff000000018ff */
[----:B------:R-:W-:Y:S01]  /*12580*/  HMMA.16816.F32 R108, R12, R18, RZ ;  /* 0x000000120c6c723c */ /* 0x000fe200000018ff */
[----:B------:R-:W4:Y:S01]  /*12590*/  LDSM.16.MT88.4 R16, [R225+0x900] ;  /* 0x00090000e110783b */ /* 0x000f220000004200 */
[----:B-1----:R-:W-:-:S06]  /*125a0*/  FFMA.FTZ R2, R75, c[0x0][0x2d0], -R5 ;  /* 0x0000b4004b027a23 */ /* 0x002fcc0000010805 */
[----:B------:R-:W-:Y:S01]  /*125b0*/  HMMA.16816.F32 R40, R8, R38, RZ ;  /* 0x000000260828723c */ /* 0x000fe200000018ff */
[----:B------:R1:W-:Y:S06]  /*125c0*/  MUFU.EX2 R184, R2 ;  /* 0x0000000200b87308 */ /* 0x0003ec0000000800 */
[----:B---3--:R-:W-:Y:S01]  /*125d0*/  F2FP.PACK_AB R8, R204, R194 ;  /* 0x000000c2cc08723e */ /* 0x008fe200000000ff */
[----:B------:R-:W-:Y:S01]  /*125e0*/  HMMA.16816.F32 R120, R12, R26, RZ ;  /* 0x0000001a0c78723c */ /* 0x000fe200000018ff */
[----:B-1----:R-:W-:-:S07]  /*125f0*/  FFMA.FTZ R2, R80, c[0x0][0x2d0], -R5 ;  /* 0x0000b40050027a23 */ /* 0x002fce0000010805 */
[C---:B------:R-:W-:Y:S01]  /*12600*/  HMMA.16816.F32 R80, R12.reuse, R24, RZ ;  /* 0x000000180c50723c */ /* 0x040fe200000018ff */
[----:B------:R1:W3:Y:S07]  /*12610*/  MUFU.EX2 R75, R2 ;  /* 0x00000002004b7308 */ /* 0x0002ee0000000800 */
[----:B------:R-:W-:Y:S07]  /*12620*/  HMMA.16816.F32 R24, R12, R36, RZ ;  /* 0x000000240c18723c */ /* 0x000fee00000018ff */
[----:B------:R-:W-:Y:S01]  /*12630*/  MOV R37, R208 ;  /* 0x000000d000257202 */ /* 0x000fe20000000f00 */
[----:B-1----:R-:W-:Y:S01]  /*12640*/  FFMA.FTZ R2, R68, c[0x0][0x2d0], -R3 ;  /* 0x0000b40044027a23 */ /* 0x002fe20000010803 */
[----:B---3--:R-:W-:-:S03]  /*12650*/  F2FP.PACK_AB R10, R75, R184 ;  /* 0x000000b84b0a723e */ /* 0x008fc600000000ff */
[----:B------:R1:W-:Y:S02]  /*12660*/  MUFU.EX2 R185, R2 ;  /* 0x0000000200b97308 */ /* 0x0003e40000000800 */
[----:B-1----:R-:W-:-:S06]  /*12670*/  FFMA.FTZ R2, R69, c[0x0][0x2d0], -R3 ;  /* 0x0000b40045027a23 */ /* 0x002fcc0000010803 */
[----:B------:R1:W3:Y:S02]  /*12680*/  MUFU.EX2 R69, R2 ;  /* 0x0000000200457308 */ /* 0x0002e40000000800 */
[----:B-1----:R-:W-:Y:S01]  /*12690*/  FFMA.FTZ R2, R74, c[0x0][0x2d0], -R3 ;  /* 0x0000b4004a027a23 */ /* 0x002fe20000010803 */
[----:B---3--:R-:W-:Y:S01]  /*126a0*/  F2FP.PACK_AB R9, R69, R185 ;  /* 0x000000b94509723e */ /* 0x008fe200000000ff */
[----:B------:R-:W-:-:S04]  /*126b0*/  IMAD.MOV.U32 R74, RZ, RZ, R104 ;  /* 0x000000ffff4a7224 */ /* 0x000fc800078e0068 */
[----:B------:R1:W-:Y:S01]  /*126c0*/  MUFU.EX2 R206, R2 ;  /* 0x0000000200ce7308 */ /* 0x0003e20000000800 */
[----:B------:R-:W-:Y:S01]  /*126d0*/  HMMA.16816.F32 R104, R12, R38, RZ ;  /* 0x000000260c68723c */ /* 0x000fe200000018ff */
[----:B------:R-:W3:Y:S01]  /*126e0*/  LDSM.16.MT88.4 R12, [R224+0x1100] ;  /* 0x00110000e00c783b */ /* 0x000ee20000004200 */
[----:B-1----:R-:W-:-:S05]  /*126f0*/  FFMA.FTZ R2, R92, c[0x0][0x2d0], -R3 ;  /* 0x0000b4005c027a23 */ /* 0x002fca0000010803 */
[----:B------:R1:W1:Y:S02]  /*12700*/  MUFU.EX2 R68, R2 ;  /* 0x0000000200447308 */ /* 0x0002640000000800 */
[----:B-1----:R-:W-:Y:S01]  /*12710*/  FFMA.FTZ R2, R93, c[0x0][0x2d0], -R6 ;  /* 0x0000b4005d027a23 */ /* 0x002fe20000010806 */
[----:B------:R-:W-:-:S05]  /*12720*/  F2FP.PACK_AB R11, R68, R206 ;  /* 0x000000ce440b723e */ /* 0x000fca00000000ff */
[----:B------:R1:W-:Y:S02]  /*12730*/  MUFU.EX2 R247, R2 ;  /* 0x0000000200f77308 */ /* 0x0003e40000000800 */
[C---:B--2---:R-:W-:Y:S08]  /*12740*/  HMMA.16816.F32 R124, R8.reuse, R20, R76 ;  /* 0x00000014087c723c */ /* 0x044ff0000000184c */
[----:B------:R-:W-:Y:S01]  /*12750*/  HMMA.16816.F32 R76, R8, R22, R64 ;  /* 0x00000016084c723c */ /* 0x000fe20000001840 */
[----:B-1----:R-:W-:-:S04]  /*12760*/  FFMA.FTZ R2, R94, c[0x0][0x2d0], -R6 ;  /* 0x0000b4005e027a23 */ /* 0x002fc80000010806 */
[----:B------:R1:W2:Y:S03]  /*12770*/  MUFU.EX2 R246, R2 ;  /* 0x0000000200f67308 */ /* 0x0002a60000000800 */
[C---:B------:R-:W-:Y:S07]  /*12780*/  HMMA.16816.F32 R64, R8.reuse, R34, R56 ;  /* 0x000000220840723c */ /* 0x040fee0000001838 */
[----:B------:R-:W-:Y:S01]  /*12790*/  IMAD.MOV.U32 R59, RZ, RZ, R210 ;  /* 0x000000ffff3b7224 */ /* 0x000fe200078e00d2 */
        /* <DEDUP_REMOVED lines=11> */
[----:B--2---:R-:W-:-:S02]  /*12850*/  F2FP.PACK_AB R8, R246, R247 ;  /* 0x000000f7f608723e */ /* 0x004fc400000000ff */
[----:B----4-:R-:W-:Y:S01]  /*12860*/  F2FP.PACK_AB R10, R245, R223 ;  /* 0x000000dff50a723e */ /* 0x010fe200000000ff */
[----:B-1----:R-:W-:Y:S02]  /*12870*/  FFMA.FTZ R2, R116, c[0x0][0x2d0], -R0 ;  /* 0x0000b40074027a23 */ /* 0x002fe40000010800 */
[----:B------:R-:W-:Y:S02]  /*12880*/  IMAD.MOV.U32 R116, RZ, RZ, R214 ;  /* 0x000000ffff747224 */ /* 0x000fe400078e00d6 */
[----:B------:R1:W2:Y:S02]  /*12890*/  MUFU.EX2 R218, R2 ;  /* 0x0000000200da7308 */ /* 0x0002a40000000800 */
[----:B-1----:R-:W-:Y:S01]  /*128a0*/  FFMA.FTZ R2, R118, c[0x0][0x2d0], -R0 ;  /* 0x0000b40076027a23 */ /* 0x002fe20000010800 */
[----:B--2---:R-:W-:Y:S01]  /*128b0*/  F2FP.PACK_AB R9, R218, R215 ;  /* 0x000000d7da09723e */ /* 0x004fe200000000ff */
[----:B------:R-:W-:-:S04]  /*128c0*/  IMAD.MOV.U32 R118, RZ, RZ, R212 ;  /* 0x000000ffff767224 */ /* 0x000fc800078e00d4 */
        /* <DEDUP_REMOVED lines=8> */
[----:B-1----:R-:W-:-:S06]  /*12950*/  FFMA.FTZ R2, R130, c[0x0][0x2d0], -R5 ;  /* 0x0000b40082027a23 */ /* 0x002fcc0000010805 */
[----:B------:R-:W-:Y:S01]  /*12960*/  IMAD.MOV.U32 R104, RZ, RZ, R201 ;  /* 0x000000ffff687224 */ /* 0x000fe200078e00c9 */
[----:B------:R1:W-:Y:S01]  /*12970*/  MUFU.EX2 R212, R2 ;  /* 0x0000000200d47308 */ /* 0x0003e20000000800 */
[----:B------:R-:W-:Y:S01]  /*12980*/  HMMA.16816.F32 R40, R8, R22, R100 ;  /* 0x000000160828723c */ /* 0x000fe20000001864 */
[----:B------:R-:W2:Y:S01]  /*12990*/  LDSM.16.MT88.4 R20, [R227+0x1100] ;  /* 0x00110000e314783b */ /* 0x000ea20000004200 */
[----:B------:R-:W-:Y:S01]  /*129a0*/  IMAD.MOV.U32 R107, RZ, RZ, R190 ;  /* 0x000000ffff6b7224 */ /* 0x000fe200078e00be */
[----:B------:R-:W-:Y:S01]  /*129b0*/  MOV R105, R188 ;  /* 0x000000bc00697202 */ /* 0x000fe20000000f00 */
[----:B------:R-:W-:-:S04]  /*129c0*/  IMAD.MOV.U32 R106, RZ, RZ, R189 ;  /* 0x000000ffff6a7224 */ /* 0x000fc800078e00bd */
[----:B------:R-:W-:Y:S01]  /*129d0*/  HMMA.16816.F32 R52, R8, R32, R84 ;  /* 0x000000200834723c */ /* 0x000fe20000001854 */
[----:B-1----:R-:W-:-:S07]  /*129e0*/  FFMA.FTZ R2, R136, c[0x0][0x2d0], -R5 ;  /* 0x0000b40088027a23 */ /* 0x002fce0000010805 */
[----:B------:R-:W-:Y:S01]  /*129f0*/  HMMA.16816.F32 R80, R8, R16, R80 ;  /* 0x000000100850723c */ /* 0x000fe20000001850 */
[----:B------:R-:W-:Y:S01]  /*12a00*/  IMAD.MOV.U32 R136, RZ, RZ, R206 ;  /* 0x000000ffff887224 */ /* 0x000fe200078e00ce */
[----:B------:R1:W4:Y:S02]  /*12a10*/  MUFU.EX2 R214, R2 ;  /* 0x0000000200d67308 */ /* 0x0003240000000800 */
[----:B-1----:R-:W-:Y:S02]  /*12a20*/  FFMA.FTZ R2, R137, c[0x0][0x2d0], -R5 ;  /* 0x0000b40089027a23 */ /* 0x002fe40000010805 */
[----:B------:R-:W-:-:S04]  /*12a30*/  IMAD.MOV.U32 R137, RZ, RZ, R205 ;  /* 0x000000ffff897224 */ /* 0x000fc800078e00cd */
[----:B------:R1:W-:Y:S02]  /*12a40*/  MUFU.EX2 R210, R2 ;  /* 0x0000000200d27308 */ /* 0x0003e40000000800 */
[----:B-1----:R-:W-:Y:S02]  /*12a50*/  FFMA.FTZ R2, R138, c[0x0][0x2d0], -R5 ;  /* 0x0000b4008a027a23 */ /* 0x002fe40000010805 */
[----:B------:R-:W-:-:S04]  /*12a60*/  IMAD.MOV.U32 R138, RZ, RZ, R116 ;  /* 0x000000ffff8a7224 */ /* 0x000fc800078e0074 */
[----:B------:R1:W-:Y:S02]  /*12a70*/  MUFU.EX2 R208, R2 ;  /* 0x0000000200d07308 */ /* 0x0003e40000000800 */
[--C-:B-1----:R-:W-:Y:S02]  /*12a80*/  FFMA.FTZ R2, R128, c[0x0][0x2d0], -R3.reuse ;  /* 0x0000b40080027a23 */ /* 0x102fe40000010803 */
[----:B------:R-:W-:Y:S01]  /*12a90*/  HMMA.16816.F32 R128, R8, R28, R24 ;  /* 0x0000001c0880723c */ /* 0x000fe20000001818 */
[----:B------:R-:W1:Y:S03]  /*12aa0*/  LDSM.16.MT88.4 R24, [R225+0x1100] ;  /* 0x00110000e118783b */ /* 0x000e660000004200 */
[----:B------:R2:W-:Y:S02]  /*12ab0*/  MUFU.EX2 R206, R2 ;  /* 0x0000000200ce7308 */ /* 0x0005e40000000800 */
[----:B--2---:R-:W-:-:S02]  /*12ac0*/  FFMA.FTZ R2, R133, c[0x0][0x2d0], -R3 ;  /* 0x0000b40085027a23 */ /* 0x004fc40000010803 */
[----:B------:R-:W-:-:S04]  /*12ad0*/  IMAD.MOV.U32 R133, RZ, RZ, R204 ;  /* 0x000000ffff857224 */ /* 0x000fc800078e00cc */
[----:B------:R2:W1:Y:S02]  /*12ae0*/  MUFU.EX2 R205, R2 ;  /* 0x0000000200cd7308 */ /* 0x0004640000000800 */
[----:B--2---:R-:W-:Y:S02]  /*12af0*/  FFMA.FTZ R2, R134, c[0x0][0x2d0], -R3 ;  /* 0x0000b40086027a23 */ /* 0x004fe40000010803 */
[----:B------:R-:W-:-:S04]  /*12b00*/  IMAD.MOV.U32 R134, RZ, RZ, R37 ;  /* 0x000000ffff867224 */ /* 0x000fc800078e0025 */
[----:B------:R2:W-:Y:S01]  /*12b10*/  MUFU.EX2 R204, R2 ;  /* 0x0000000200cc7308 */ /* 0x0005e20000000800 */
[C---:B------:R-:W-:Y:S01]  /*12b20*/  HMMA.16816.F32 R36, R8.reuse, R34, R108 ;  /* 0x000000220824723c */ /* 0x040fe2000000186c */
[----:B------:R-:W3:Y:S06]  /*12b30*/  LDSM.16.MT88.4 R32, [R226+0x1100] ;  /* 0x00110000e220783b */ /* 0x000eec0000004200 */
[----:B------:R-:W-:Y:S01]  /*12b40*/  IMAD.MOV.U32 R109, RZ, RZ, R203 ;  /* 0x000000ffff6d7224 */ /* 0x000fe200078e00cb */
[----:B------:R-:W-:Y:S01]  /*12b50*/  MOV R110, R59 ;  /* 0x0000003b006e7202 */ /* 0x000fe20000000f00 */
[----:B------:R-:W-:Y:S01]  /*12b60*/  IMAD.MOV.U32 R111, RZ, RZ, R197 ;  /* 0x000000ffff6f7224 */ /* 0x000fe200078e00c5 */
[----:B------:R-:W-:Y:S01]  /*12b70*/  HMMA.16816.F32 R56, R8, R18, R120 ;  /* 0x000000120838723c */ /* 0x000fe20000001878 */
[----:B------:R-:W-:Y:S01]  /*12b80*/  IMAD.MOV.U32 R108, RZ, RZ, R4 ;  /* 0x000000ffff6c7224 */ /* 0x000fe200078e0004 */
[----:B------:R-:W-:Y:S01]  /*12b90*/  MOV R4, R192 ;  /* 0x000000c000047202 */ /* 0x000fe20000000f00 */
[----:B------:R-:W-:Y:S01]  /*12ba0*/  LDSM.16.MT88.4 R16, [R224+0x1900] ;  /* 0x00190000e010783b */ /* 0x000fe20000004200 */
[----:B--2---:R-:W-:-:S02]  /*12bb0*/  FFMA.FTZ R2, R135, c[0x0][0x2d0], -R3 ;  /* 0x0000b40087027a23 */ /* 0x004fc40000010803 */
[----:B------:R-:W-:Y:S01]  /*12bc0*/  IMAD.MOV.U32 R135, RZ, RZ, R202 ;  /* 0x000000ffff877224 */ /* 0x000fe200078e00ca */
[----:B------:R-:W-:Y:S01]  /*12bd0*/  MOV R122, R136 ;  /* 0x00000088007a7202 */ /* 0x000fe20000000f00 */
[----:B------:R2:W2:Y:S01]  /*12be0*/  MUFU.EX2 R203, R2 ;  /* 0x0000000200cb7308 */ /* 0x0004a20000000800 */
[----:B------:R-:W-:Y:S01]  /*12bf0*/  MOV R136, R68 ;  /* 0x0000004400887202 */ /* 0x000fe20000000f00 */
[----:B------:R-:W-:Y:S01]  /*12c00*/  IMAD.MOV.U32 R68, RZ, RZ, R193 ;  /* 0x000000ffff447224 */ /* 0x000fe200078e00c1 */
[----:B----4-:R-:W-:Y:S01]  /*12c10*/  F2FP.PACK_AB R8, R214, R212 ;  /* 0x000000d4d608723e */ /* 0x010fe200000000ff */
[----:B------:R-:W-:Y:S01]  /*12c20*/  IMAD.MOV.U32 R120, RZ, RZ, R191 ;  /* 0x000000ffff787224 */ /* 0x000fe200078e00bf */
[----:B-1----:R-:W-:Y:S01]  /*12c30*/  F2FP.PACK_AB R9, R205, R206 ;  /* 0x000000cecd09723e */ /* 0x002fe200000000ff */
[----:B------:R-:W-:Y:S01]  /*12c40*/  IMAD.MOV.U32 R121, RZ, RZ, R184 ;  /* 0x000000ffff797224 */ /* 0x000fe200078e00b8 */
[----:B------:R-:W-:Y:S01]  /*12c50*/  F2FP.PACK_AB R10, R208, R210 ;  /* 0x000000d2d00a723e */ /* 0x000fe200000000ff */
[----:B------:R-:W-:-:S02]  /*12c60*/  IMAD.MOV.U32 R123, RZ, RZ, R118 ;  /* 0x000000ffff7b7224 */ /* 0x000fc400078e0076 */
[----:B--2---:R-:W-:Y:S01]  /*12c70*/  FFMA.FTZ R2, R139, c[0x0][0x2d0], -R6 ;  /* 0x0000b4008b027a23 */ /* 0x004fe20000010806 */
[----:B------:R-:W-:Y:S01]  /*12c80*/  F2FP.PACK_AB R11, R203, R204 ;  /* 0x000000cccb0b723e */ /* 0x000fe200000000ff */
[----:B------:R-:W-:Y:S02]  /*12c90*/  IMAD.MOV.U32 R139, RZ, RZ, R196 ;  /* 0x000000ffff8b7224 */ /* 0x000fe400078e00c4 */
[----:B------:R1:W2:Y:S04]  /*12ca0*/  MUFU.EX2 R202, R2 ;  /* 0x0000000200ca7308 */ /* 0x0002a80000000800 */
[C---:B---3--:R-:W-:Y:S08]  /*12cb0*/  HMMA.16816.F32 R84, R8.reuse, R14, R76 ;  /* 0x0000000e0854723c */ /* 0x048ff0000000184c */
[----:B------:R-:W-:Y:S01]  /*12cc0*/  HMMA.16816.F32 R76, R8, R22, R64 ;  /* 0x00000016084c723c */ /* 0x000fe20000001840 */
[----:B-1----:R-:W-:-:S04]  /*12cd0*/  FFMA.FTZ R2, R140, c[0x0][0x2d0], -R6 ;  /* 0x0000b4008c027a23 */ /* 0x002fc80000010806 */
[----:B------:R1:W-:Y:S03]  /*12ce0*/  MUFU.EX2 R201, R2 ;  /* 0x0000000200c97308 */ /* 0x0003e60000000800 */
[C---:B------:R-:W-:Y:S08]  /*12cf0*/  HMMA.16816.F32 R64, R8.reuse, R26, R60 ;  /* 0x0000001a0840723c */ /* 0x040ff0000000183c */
[----:B------:R-:W-:Y:S01]  /*12d00*/  HMMA.16816.F32 R124, R8, R12, R124 ;  /* 0x0000000c087c723c */ /* 0x000fe2000000187c */
[----:B-1----:R-:W-:-:S07]  /*12d10*/  FFMA.FTZ R2, R146, c[0x0][0x2d0], -R6 ;  /* 0x0000b40092027a23 */ /* 0x002fce0000010806 */
[C---:B------:R-:W-:Y:S01]  /*12d20*/  HMMA.16816.F32 R112, R8.reuse, R20, R112 ;  /* 0x000000140870723c */ /* 0x040fe20000001870 */
[----:B------:R-:W-:Y:S02]  /*12d30*/  IMAD.MOV.U32 R146, RZ, RZ, R137 ;  /* 0x000000ffff927224 */ /* 0x000fe400078e0089 */
[----:B------:R-:W-:Y:S02]  /*12d40*/  IMAD.MOV.U32 R137, RZ, RZ, R75 ;  /* 0x000000ffff897224 */ /* 0x000fe400078e004b */
[----:B------:R-:W-:Y:S02]  /*12d50*/  IMAD.MOV.U32 R75, RZ, RZ, R200 ;  /* 0x000000ffff4b7224 */ /* 0x000fe400078e00c8 */
[----:B------:R1:W3:Y:S01]  /*12d60*/  MUFU.EX2 R200, R2 ;  /* 0x0000000200c87308 */ /* 0x0002e20000000800 */
[C---:B------:R-:W-:Y:S08]  /*12d70*/  HMMA.16816.F32 R96, R8.reuse, R24, R96 ;  /* 0x000000180860723c */ /* 0x040ff00000001860 */
[----:B------:R-:W-:Y:S01]  /*12d80*/  HMMA.16816.F32 R100, R8, R32, R92 ;  /* 0x000000200864723c */ /* 0x000fe2000000185c */
[----:B-1----:R-:W-:-:S07]  /*12d90*/  FFMA.FTZ R2, R151, c[0x0][0x2d0], -R6 ;  /* 0x0000b40097027a23 */ /* 0x002fce0000010806 */
[----:B------:R-:W-:Y:S01]  /*12da0*/  HMMA.16816.F32 R60, R8, R34, R44 ;  /* 0x00000022083c723c */ /* 0x000fe2000000182c */
[----:B------:R-:W-:Y:S02]  /*12db0*/  IMAD.MOV.U32 R151, RZ, RZ, R199 ;  /* 0x000000ffff977224 */ /* 0x000fe400078e00c7 */
[----:B------:R1:W-:Y:S04]  /*12dc0*/  MUFU.EX2 R199, R2 ;  /* 0x0000000200c77308 */ /* 0x0003e80000000800 */
[----:B--2---:R-:W-:Y:S02]  /*12dd0*/  F2FP.PACK_AB R8, R202, R219 ;  /* 0x000000dbca08723e */ /* 0x004fe400000000ff */
[----:B---3--:R-:W-:Y:S01]  /*12de0*/  F2FP.PACK_AB R10, R200, R201 ;  /* 0x000000c9c80a723e */ /* 0x008fe200000000ff */
[----:B-1----:R-:W-:-:S02]  /*12df0*/  FFMA.FTZ R2, R150, c[0x0][0x2d0], -R0 ;  /* 0x0000b40096027a23 */ /* 0x002fc40000010800 */
[----:B------:R-:W-:Y:S02]  /*12e00*/  IMAD.MOV.U32 R150, RZ, RZ, R198 ;  /* 0x000000ffff967224 */ /* 0x000fe400078e00c6 */
[----:B------:R1:W-:Y:S02]  /*12e10*/  MUFU.EX2 R198, R2 ;  /* 0x0000000200c67308 */ /* 0x0003e40000000800 */
[----:B-1----:R-:W-:Y:S01]  /*12e20*/  FFMA.FTZ R2, R152, c[0x0][0x2d0], -R0 ;  /* 0x0000b40098027a23 */ /* 0x002fe20000010800 */
[----:B------:R-:W-:-:S05]  /*12e30*/  MOV R152, R195 ;  /* 0x000000c300987202 */ /* 0x000fca0000000f00 */
[----:B------:R1:W2:Y:S02]  /*12e40*/  MUFU.EX2 R197, R2 ;  /* 0x0000000200c57308 */ /* 0x0002a40000000800 */
[----:B-1----:R-:W-:Y:S01]  /*12e50*/  FFMA.FTZ R2, R117, c[0x0][0x2d0], -R0 ;  /* 0x0000b40075027a23 */ /* 0x002fe20000010800 */
[----:B--2---:R-:W-:-:S05]  /*12e60*/  F2FP.PACK_AB R9, R197, R198 ;  /* 0x000000c6c509723e */ /* 0x004fca00000000ff */
        /* <DEDUP_REMOVED lines=8> */
[C---:B------:R-:W-:Y:S08]  /*12ef0*/  HMMA.16816.F32 R48, R8.reuse, R12, R48 ;  /* 0x0000000c0830723c */ /* 0x040ff00000001830 */
[----:B------:R-:W-:Y:S01]  /*12f00*/  HMMA.16816.F32 R44, R8, R14, R40 ;  /* 0x0000000e082c723c */ /* 0x000fe20000001828 */
[----:B------:R-:W-:Y:S01]  /*12f10*/  LDSM.16.MT88.4 R12, [R227+0x1900] ;  /* 0x00190000e30c783b */ /* 0x000fe20000004200 */
[----:B-1----:R-:W-:-:S02]  /*12f20*/  FFMA.FTZ R2, R155, c[0x0][0x2d0], -R6 ;  /* 0x0000b4009b027a23 */ /* 0x002fc40000010806 */
[----:B------:R-:W-:Y:S02]  /*12f30*/  IMAD.MOV.U32 R155, RZ, RZ, R187 ;  /* 0x000000ffff9b7224 */ /* 0x000fe400078e00bb */
[----:B------:R1:W-:Y:S02]  /*12f40*/  MUFU.EX2 R193, R2 ;  /* 0x0000000200c17308 */ /* 0x0003e40000000800 */
[C---:B------:R-:W-:Y:S08]  /*12f50*/  HMMA.16816.F32 R40, R8.reuse, R20, R52 ;  /* 0x000000140828723c */ /* 0x040ff00000001834 */
[----:B------:R-:W-:Y:S01]  /*12f60*/  HMMA.16816.F32 R36, R8, R22, R36 ;  /* 0x000000160824723c */ /* 0x000fe20000001824 */
[----:B------:R-:W-:Y:S01]  /*12f70*/  LDSM.16.MT88.4 R20, [R224+0x2100] ;  /* 0x00210000e014783b */ /* 0x000fe20000004200 */
[----:B-1----:R-:W-:-:S06]  /*12f80*/  FFMA.FTZ R2, R154, c[0x0][0x2d0], -R5 ;  /* 0x0000b4009a027a23 */ /* 0x002fcc0000010805 */
[C---:B------:R-:W-:Y:S01]  /*12f90*/  HMMA.16816.F32 R28, R8.reuse, R24, R80 ;  /* 0x00000018081c723c */ /* 0x040fe20000001850 */
[----:B------:R-:W-:Y:S01]  /*12fa0*/  IMAD.MOV.U32 R154, RZ, RZ, R186 ;  /* 0x000000ffff9a7224 */ /* 0x000fe200078e00ba */
[----:B------:R1:W-:Y:S06]  /*12fb0*/  MUFU.EX2 R192, R2 ;  /* 0x0000000200c07308 */ /* 0x0003ec0000000800 */
[C---:B------:R-:W-:Y:S01]  /*12fc0*/  HMMA.16816.F32 R56, R8.reuse, R26, R56 ;  /* 0x0000001a0838723c */ /* 0x040fe20000001838 */
[----:B------:R-:W-:Y:S07]  /*12fd0*/  LDSM.16.MT88.4 R24, [R225+0x1900] ;  /* 0x00190000e118783b */ /* 0x000fee0000004200 */
[----:B------:R-:W-:Y:S01]  /*12fe0*/  HMMA.16816.F32 R92, R8, R32, R128 ;  /* 0x00000020085c723c */ /* 0x000fe20000001880 */
[----:B-1----:R-:W-:-:S04]  /*12ff0*/  FFMA.FTZ R2, R156, c[0x0][0x2d0], -R5 ;  /* 0x0000b4009c027a23 */ /* 0x002fc80000010805 */
[----:B------:R1:W2:Y:S03]  /*13000*/  MUFU.EX2 R191, R2 ;  /* 0x0000000200bf7308 */ /* 0x0002a60000000800 */
[----:B------:R-:W-:Y:S01]  /*13010*/  HMMA.16816.F32 R88, R8, R34, R88 ;  /* 0x000000220858723c */ /* 0x000fe20000001858 */
[----:B------:R-:W3:Y:S01]  /*13020*/  LDSM.16.MT88.4 R32, [R226+0x1900] ;  /* 0x00190000e220783b */ /* 0x000ee20000004200 */
[----:B-1----:R-:W-:-:S05]  /*13030*/  FFMA.FTZ R2, R157, c[0x0][0x2d0], -R5 ;  /* 0x0000b4009d027a23 */ /* 0x002fca0000010805 */
[----:B--2---:R-:W-:Y:S01]  /*13040*/  F2FP.PACK_AB R8, R191, R192 ;  /* 0x000000c0bf08723e */ /* 0x004fe200000000ff */
        /* <DEDUP_REMOVED lines=16> */
[C---:B---3--:R-:W-:Y:S08]  /*13150*/  HMMA.16816.F32 R80, R8.reuse, R32, R100 ;  /* 0x000000200850723c */ /* 0x048ff00000001864 */
[----:B------:R-:W-:Y:S01]  /*13160*/  HMMA.16816.F32 R156, R8, R24, R96 ;  /* 0x00000018089c723c */ /* 0x000fe20000001860 */
[----:B-1----:R-:W-:-:S02]  /*13170*/  FFMA.FTZ R2, R165, c[0x0][0x2d0], -R6 ;  /* 0x0000b400a5027a23 */ /* 0x002fc40000010806 */
[----:B------:R-:W-:Y:S02]  /*13180*/  IMAD.MOV.U32 R165, RZ, RZ, R110 ;  /* 0x000000ffffa57224 */ /* 0x000fe400078e006e */
[----:B------:R1:W-:Y:S03]  /*13190*/  MUFU.EX2 R118, R2 ;  /* 0x0000000200767308 */ /* 0x0003e60000000800 */
[C---:B------:R-:W-:Y:S08]  /*131a0*/  HMMA.16816.F32 R128, R8.reuse, R18, R84 ;  /* 0x000000120880723c */ /* 0x040ff00000001854 */
[----:B------:R-:W-:Y:S01]  /*131b0*/  HMMA.16816.F32 R124, R8, R16, R124 ;  /* 0x00000010087c723c */ /* 0x000fe2000000187c */
[----:B-1----:R-:W-:-:S07]  /*131c0*/  FFMA.FTZ R2, R169, c[0x0][0x2d0], -R6 ;  /* 0x0000b400a9027a23 */ /* 0x002fce0000010806 */
[----:B------:R-:W-:Y:S01]  /*131d0*/  HMMA.16816.F32 R84, R8, R26, R64 ;  /* 0x0000001a0854723c */ /* 0x000fe20000001840 */
[----:B------:R-:W-:Y:S01]  /*131e0*/  IMAD.MOV.U32 R169, RZ, RZ, R120 ;  /* 0x000000ffffa97224 */ /* 0x000fe200078e0078 */
[----:B------:R1:W-:Y:S01]  /*131f0*/  MUFU.EX2 R117, R2 ;  /* 0x0000000200757308 */ /* 0x0003e20000000800 */
[----:B------:R-:W-:Y:S02]  /*13200*/  IMAD.MOV.U32 R120, RZ, RZ, R108 ;  /* 0x000000ffff787224 */ /* 0x000fe400078e006c */
[----:B-1----:R-:W-:Y:S02]  /*13210*/  FFMA.FTZ R2, R170, c[0x0][0x2d0], -R6 ;  /* 0x0000b400aa027a23 */ /* 0x002fe40000010806 */
[----:B------:R-:W-:-:S03]  /*13220*/  IMAD.MOV.U32 R170, RZ, RZ, R107 ;  /* 0x000000ffffaa7224 */ /* 0x000fc600078e006b */
[----:B------:R1:W-:Y:S02]  /*13230*/  MUFU.EX2 R116, R2 ;  /* 0x0000000200747308 */ /* 0x0003e40000000800 */
[----:B-1----:R-:W-:Y:S02]  /*13240*/  FFMA.FTZ R2, R141, c[0x0][0x2d0], -R0 ;  /* 0x0000b4008d027a23 */ /* 0x002fe40000010800 */
[----:B------:R-:W-:Y:S04]  /*13250*/  HMMA.16816.F32 R140, R8, R12, R112 ;  /* 0x0000000c088c723c */ /* 0x000fe80000001870 */
[----:B------:R1:W-:Y:S03]  /*13260*/  MUFU.EX2 R110, R2 ;  /* 0x00000002006e7308 */ /* 0x0003e60000000800 */
[----:B------:R-:W-:Y:S01]  /*13270*/  IMAD.MOV.U32 R112, RZ, RZ, R109 ;  /* 0x000000ffff707224 */ /* 0x000fe200078e006d */
[----:B------:R-:W-:Y:S01]  /*13280*/  MOV R115, R106 ;  /* 0x0000006a00737202 */ /* 0x000fe20000000f00 */
[----:B------:R-:W-:Y:S01]  /*13290*/  IMAD.MOV.U32 R114, RZ, RZ, R154 ;  /* 0x000000ffff727224 */ /* 0x000fe200078e009a */
[----:B------:R-:W-:Y:S01]  /*132a0*/  MOV R154, R153 ;  /* 0x00000099009a7202 */ /* 0x000fe20000000f00 */
[----:B------:R-:W-:-:S02]  /*132b0*/  IMAD.MOV.U32 R153, RZ, RZ, R152 ;  /* 0x000000ffff997224 */ /* 0x000fc400078e0098 */
[----:B------:R-:W-:Y:S02]  /*132c0*/  IMAD.MOV.U32 R152, RZ, RZ, R151 ;  /* 0x000000ffff987224 */ /* 0x000fe400078e0097 */
[----:B------:R-:W-:Y:S02]  /*132d0*/  IMAD.MOV.U32 R151, RZ, RZ, R104 ;  /* 0x000000ffff977224 */ /* 0x000fe400078e0068 */
[----:B------:R-:W-:Y:S02]  /*132e0*/  IMAD.MOV.U32 R113, RZ, RZ, R155 ;  /* 0x000000ffff717224 */ /* 0x000fe400078e009b */
[----:B-1----:R-:W-:Y:S02]  /*132f0*/  FFMA.FTZ R2, R144, c[0x0][0x2d0], -R0 ;  /* 0x0000b40090027a23 */ /* 0x002fe40000010800 */
[----:B------:R-:W-:Y:S02]  /*13300*/  IMAD.MOV.U32 R155, RZ, RZ, R132 ;  /* 0x000000ffff9b7224 */ /* 0x000fe400078e0084 */
[----:B------:R1:W2:Y:S01]  /*13310*/  MUFU.EX2 R109, R2 ;  /* 0x00000002006d7308 */ /* 0x0002a20000000800 */
[----:B------:R-:W-:Y:S01]  /*13320*/  IMAD.MOV.U32 R132, RZ, RZ, R150 ;  /* 0x000000ffff847224 */ /* 0x000fe200078e0096 */
[----:B------:R-:W-:-:S02]  /*13330*/  MOV R150, R146 ;  /* 0x0000009200967202 */ /* 0x000fc40000000f00 */
[C---:B------:R-:W-:Y:S08]  /*13340*/  HMMA.16816.F32 R144, R8.reuse, R14, R76 ;  /* 0x0000000e0890723c */ /* 0x040ff0000000184c */
[----:B------:R-:W-:Y:S01]  /*13350*/  HMMA.16816.F32 R76, R8, R34, R60 ;  /* 0x00000022084c723c */ /* 0x000fe2000000183c */
[----:B-1----:R-:W-:Y:S02]  /*13360*/  FFMA.FTZ R2, R148, c[0x0][0x2d0], -R0 ;  /* 0x0000b40094027a23 */ /* 0x002fe40000010800 */
[----:B------:R-:W-:-:S04]  /*13370*/  IMAD.MOV.U32 R148, RZ, RZ, R105 ;  /* 0x000000ffff947224 */ /* 0x000fc800078e0069 */
[----:B------:R-:W-:Y:S01]  /*13380*/  F2FP.PACK_AB R8, R195, R199 ;  /* 0x000000c7c308723e */ /* 0x000fe200000000ff */
[----:B------:R1:W-:Y:S01]  /*13390*/  MUFU.EX2 R108, R2 ;  /* 0x00000002006c7308 */ /* 0x0003e20000000800 */
[----:B--2---:R-:W-:Y:S02]  /*133a0*/  F2FP.PACK_AB R9, R109, R110 ;  /* 0x0000006e6d09723e */ /* 0x004fe400000000ff */
[----:B------:R-:W-:Y:S01]  /*133b0*/  F2FP.PACK_AB R10, R184, R193 ;  /* 0x000000c1b80a723e */ /* 0x000fe200000000ff */
[----:B-1----:R-:W-:Y:S02]  /*133c0*/  FFMA.FTZ R2, R149, c[0x0][0x2d0], -R0 ;  /* 0x0000b40095027a23 */ /* 0x002fe40000010800 */
[----:B------:R-:W-:Y:S01]  /*133d0*/  IMAD.MOV.U32 R149, RZ, RZ, R139 ;  /* 0x000000ffff957224 */ /* 0x000fe200078e008b */
[----:B------:R-:W-:Y:S01]  /*133e0*/  MOV R139, R111 ;  /* 0x0000006f008b7202 */ /* 0x000fe20000000f00 */
        /* <DEDUP_REMOVED lines=10> */
[----:B------:R-:W-:Y:S01]  /*13490*/  HMMA.16816.F32 R64, R8, R16, R48 ;  /* 0x000000100840723c */ /* 0x000fe20000001830 */
[----:B------:R-:W2:Y:S01]  /*134a0*/  LDSM.16.MT88.4 R16, [R227+0x2100] ;  /* 0x00210000e310783b */ /* 0x000ea20000004200 */
[----:B------:R-:W-:Y:S02]  /*134b0*/  IMAD.MOV.U32 R149, RZ, RZ, R112 ;  /* 0x000000ffff957224 */ /* 0x000fe400078e0070 */
[----:B------:R-:W-:Y:S02]  /*134c0*/  IMAD.MOV.U32 R112, RZ, RZ, R114 ;  /* 0x000000ffff707224 */ /* 0x000fe400078e0072 */
[----:B------:R-:W-:-:S02]  /*134d0*/  IMAD.MOV.U32 R114, RZ, RZ, R119 ;  /* 0x000000ffff727224 */ /* 0x000fc400078e0077 */
[----:B------:R-:W-:Y:S01]  /*134e0*/  HMMA.16816.F32 R48, R8, R14, R36 ;  /* 0x0000000e0830723c */ /* 0x000fe20000001824 */
[----:B------:R-:W-:Y:S01]  /*134f0*/  FFMA.FTZ R4, R4, c[0x0][0x2d0], -R6 ;  /* 0x0000b40004047a23 */ /* 0x000fe20000010806 */
[----:B------:R-:W-:Y:S01]  /*13500*/  UIMAD.WIDE.U32 UR24, UR17, UR4, URZ ;  /* 0x00000004111872a5 */ /* 0x000fe2000f8e003f */
[----:B------:R3:W5:Y:S01]  /*13510*/  LDL.LU R119, [R1+0x40] ;  /* 0x0000400001777983 */ /* 0x0007620000300800 */
[----:B-1----:R-:W-:-:S04]  /*13520*/  FFMA.FTZ R2, R172, c[0x0][0x2d0], -R5 ;  /* 0x0000b400ac027a23 */ /* 0x002fc80000010805 */
[C---:B------:R-:W-:Y:S01]  /*13530*/  HMMA.16816.F32 R52, R8.reuse, R12, R40 ;  /* 0x0000000c0834723c */ /* 0x040fe20000001828 */
[----:B------:R-:W1:Y:S01]  /*13540*/  LDSM.16.MT88.4 R12, [R225+0x2100] ;  /* 0x00210000e10c783b */ /* 0x000e620000004200 */
[----:B------:R4:W2:Y:S06]  /*13550*/  MUFU.EX2 R106, R2 ;  /* 0x00000002006a7308 */ /* 0x0008ac0000000800 */
[C---:B------:R-:W-:Y:S01]  /*13560*/  HMMA.16816.F32 R36, R8.reuse, R24, R28 ;  /* 0x000000180824723c */ /* 0x040fe2000000181c */
[----:B------:R-:W1:Y:S07]  /*13570*/  LDSM.16.MT88.4 R28, [R226+0x2100] ;  /* 0x00210000e21c783b */ /* 0x000e6e0000004200 */
[----:B------:R-:W-:Y:S01]  /*13580*/  HMMA.16816.F32 R32, R8, R34, R88 ;  /* 0x000000220820723c */ /* 0x000fe20000001858 */
[----:B----4-:R-:W-:-:S04]  /*13590*/  FFMA.FTZ R2, R174, c[0x0][0x2d0], -R5 ;  /* 0x0000b400ae027a23 */ /* 0x010fc80000010805 */
[----:B------:R4:W-:Y:S03]  /*135a0*/  MUFU.EX2 R104, R2 ;  /* 0x0000000200687308 */ /* 0x0009e60000000800 */
[----:B------:R-:W-:Y:S01]  /*135b0*/  HMMA.16816.F32 R40, R8, R26, R56 ;  /* 0x0000001a0828723c */ /* 0x000fe20000001838 */
[----:B------:R-:W1:Y:S06]  /*135c0*/  LDSM.16.MT88.4 R24, [R224+0x2900] ;  /* 0x00290000e018783b */ /* 0x000e6c0000004200 */
[----:B--2---:R-:W-:Y:S01]  /*135d0*/  F2FP.PACK_AB R8, R106, R105 ;  /* 0x000000696a08723e */ /* 0x004fe200000000ff */
[----:B----4-:R-:W-:-:S04]  /*135e0*/  FFMA.FTZ R2, R175, c[0x0][0x2d0], -R5 ;  /* 0x0000b400af027a23 */ /* 0x010fc80000010805 */
[----:B------:R2:W4:Y:S02]  /*135f0*/  MUFU.EX2 R103, R2 ;  /* 0x0000000200677308 */ /* 0x0005240000000800 */
[----:B--2---:R-:W-:Y:S01]  /*13600*/  FFMA.FTZ R2, R162, c[0x0][0x2d0], -R3 ;  /* 0x0000b400a2027a23 */ /* 0x004fe20000010803 */
[----:B----4-:R-:W-:-:S05]  /*13610*/  F2FP.PACK_AB R10, R103, R104 ;  /* 0x00000068670a723e */ /* 0x010fca00000000ff */
[----:B------:R2:W-:Y:S02]  /*13620*/  MUFU.EX2 R102, R2 ;  /* 0x0000000200667308 */ /* 0x0005e40000000800 */
[----:B--2---:R-:W-:-:S06]  /*13630*/  FFMA.FTZ R2, R163, c[0x0][0x2d0], -R3 ;  /* 0x0000b400a3027a23 */ /* 0x004fcc0000010803 */
        /* <DEDUP_REMOVED lines=9> */
[C---:B------:R-:W-:Y:S08]  /*136d0*/  HMMA.16816.F32 R124, R8.reuse, R20, R124 ;  /* 0x00000014087c723c */ /* 0x040ff0000000187c */
[----:B------:R-:W-:Y:S01]  /*136e0*/  HMMA.16816.F32 R128, R8, R22, R128 ;  /* 0x000000160880723c */ /* 0x000fe20000001880 */
[----:B--2---:R-:W-:-:S04]  /*136f0*/  FFMA.FTZ R2, R161, c[0x0][0x2d0], -R0 ;  /* 0x0000b400a1027a23 */ /* 0x004fc80000010800 */
[----:B------:R2:W4:Y:S03]  /*13700*/  MUFU.EX2 R97, R2 ;  /* 0x0000000200617308 */ /* 0x0005260000000800 */
[C---:B------:R-:W-:Y:S08]  /*13710*/  HMMA.16816.F32 R140, R8.reuse, R16, R140 ;  /* 0x00000010088c723c */ /* 0x040ff0000000188c */
[----:B------:R-:W-:Y:S01]  /*13720*/  HMMA.16816.F32 R144, R8, R18, R144 ;  /* 0x000000120890723c */ /* 0x000fe20000001890 */
[----:B--2---:R-:W-:-:S07]  /*13730*/  FFMA.FTZ R2, R164, c[0x0][0x2d0], -R0 ;  /* 0x0000b400a4027a23 */ /* 0x004fce0000010800 */
[C---:B-1----:R-:W-:Y:S01]  /*13740*/  HMMA.16816.F32 R156, R8.reuse, R12, R156 ;  /* 0x0000000c089c723c */ /* 0x042fe2000000189c */
[----:B------:R1:W-:Y:S07]  /*13750*/  MUFU.EX2 R96, R2 ;  /* 0x0000000200607308 */ /* 0x0003ee0000000800 */
[C---:B------:R-:W-:Y:S08]  /*13760*/  HMMA.16816.F32 R84, R8.reuse, R14, R84 ;  /* 0x0000000e0854723c */ /* 0x040ff00000001854 */
[----:B------:R-:W-:Y:S01]  /*13770*/  HMMA.16816.F32 R80, R8, R28, R80 ;  /* 0x0000001c0850723c */ /* 0x000fe20000001850 */
[----:B-1----:R-:W-:-:S04]  /*13780*/  FFMA.FTZ R2, R167, c[0x0][0x2d0], -R0 ;  /* 0x0000b400a7027a23 */ /* 0x002fc80000010800 */
        /* <DEDUP_REMOVED lines=12> */
[----:B------:R1:W4:Y:S02]  /*13850*/  MUFU.EX2 R93, R2 ;  /* 0x00000002005d7308 */ /* 0x0003240000000800 */
[C---:B------:R-:W-:Y:S08]  /*13860*/  HMMA.16816.F32 R52, R8.reuse, R16, R52 ;  /* 0x000000100834723c */ /* 0x040ff00000001834 */
[----:B------:R-:W-:Y:S01]  /*13870*/  HMMA.16816.F32 R48, R8, R18, R48 ;  /* 0x000000120830723c */ /* 0x000fe20000001830 */
[----:B------:R-:W2:Y:S01]  /*13880*/  LDSM.16.MT88.4 R16, [R225+0x2900] ;  /* 0x00290000e110783b */ /* 0x000ea20000004200 */
[----:B-1----:R-:W-:-:S06]  /*13890*/  FFMA.FTZ R2, R213, c[0x0][0x2d0], -R5 ;  /* 0x0000b400d5027a23 */ /* 0x002fcc0000010805 */
[C---:B------:R-:W-:Y:S01]  /*138a0*/  HMMA.16816.F32 R36, R8.reuse, R12, R36 ;  /* 0x0000000c0824723c */ /* 0x040fe20000001824 */
[----:B------:R1:W-:Y:S07]  /*138b0*/  MUFU.EX2 R92, R2 ;  /* 0x00000002005c7308 */ /* 0x0003ee0000000800 */
[C---:B------:R-:W-:Y:S01]  /*138c0*/  HMMA.16816.F32 R40, R8.reuse, R14, R40 ;  /* 0x0000000e0828723c */ /* 0x040fe20000001828 */
[----:B------:R-:W2:Y:S07]  /*138d0*/  LDSM.16.MT88.4 R12, [R226+0x2900] ;  /* 0x00290000e20c783b */ /* 0x000eae0000004200 */
        /* <DEDUP_REMOVED lines=12> */
[----:B-1----:R-:W-:Y:S02]  /*139a0*/  FFMA.FTZ R2, R173, c[0x0][0x2d0], -R6 ;  /* 0x0000b400ad027a23 */ /* 0x002fe40000010806 */
[----:B------:R-:W-:Y:S01]  /*139b0*/  IMAD.MOV.U32 R173, RZ, RZ, R148 ;  /* 0x000000ffffad7224 */ /* 0x000fe200078e0094 */
[----:B------:R-:W-:Y:S01]  /*139c0*/  MOV R148, R113 ;  /* 0x0000007100947202 */ /* 0x000fe20000000f00 */
[----:B------:R-:W-:Y:S02]  /*139d0*/  IMAD.MOV.U32 R113, RZ, RZ, R74 ;  /* 0x000000ffff717224 */ /* 0x000fe400078e004a */
[----:B------:R1:W-:Y:S02]  /*139e0*/  MUFU.EX2 R74, R2 ;  /* 0x00000002004a7308 */ /* 0x0003e40000000800 */
[----:B-1----:R-:W-:-:S02]  /*139f0*/  FFMA.FTZ R2, R171, c[0x0][0x2d0], -R6 ;  /* 0x0000b400ab027a23 */ /* 0x002fc40000010806 */
[----:B------:R-:W-:Y:S01]  /*13a00*/  IMAD.MOV.U32 R171, RZ, RZ, R173 ;  /* 0x000000ffffab7224 */ /* 0x000fe200078e00ad */
[----:B------:R-:W-:Y:S01]  /*13a10*/  MOV R173, R149 ;  /* 0x0000009500ad7202 */ /* 0x000fe20000000f00 */
[----:B------:R-:W-:Y:S02]  /*13a20*/  IMAD.MOV.U32 R149, RZ, RZ, R148 ;  /* 0x000000ffff957224 */ /* 0x000fe400078e0094 */
[----:B------:R-:W-:Y:S02]  /*13a30*/  IMAD.MOV.U32 R148, RZ, RZ, R112 ;  /* 0x000000ffff947224 */ /* 0x000fe400078e0070 */
[----:B------:R-:W-:Y:S02]  /*13a40*/  IMAD.MOV.U32 R112, RZ, RZ, R113 ;  /* 0x000000ffff707224 */ /* 0x000fe400078e0071 */
[----:B------:R-:W-:Y:S01]  /*13a50*/  IMAD.MOV.U32 R113, RZ, RZ, R114 ;  /* 0x000000ffff717224 */ /* 0x000fe200078e0072 */
[----:B------:R-:W-:Y:S01]  /*13a60*/  MOV R114, R139 ;  /* 0x0000008b00727202 */ /* 0x000fe20000000f00 */
[----:B------:R-:W-:-:S02]  /*13a70*/  IMAD.MOV.U32 R139, RZ, RZ, R69 ;  /* 0x000000ffff8b7224 */ /* 0x000fc400078e0045 */
[----:B------:R1:W1:Y:S02]  /*13a80*/  MUFU.EX2 R69, R2 ;  /* 0x0000000200457308 */ /* 0x0002640000000800 */
[----:B-1----:R-:W-:Y:S02]  /*13a90*/  FFMA.FTZ R2, R171, c[0x0][0x2d0], -R6 ;  /* 0x0000b400ab027a23 */ /* 0x002fe40000010806 */
[----:B------:R-:W-:Y:S02]  /*13aa0*/  IMAD.MOV.U32 R171, RZ, RZ, R173 ;  /* 0x000000ffffab7224 */ /* 0x000fe400078e00ad */
[----:B------:R-:W-:Y:S02]  /*13ab0*/  IMAD.MOV.U32 R173, RZ, RZ, R149 ;  /* 0x000000ffffad7224 */ /* 0x000fe400078e0095 */
[----:B------:R-:W-:Y:S01]  /*13ac0*/  IMAD.MOV.U32 R149, RZ, RZ, R112 ;  /* 0x000000ffff957224 */ /* 0x000fe200078e0070 */
[----:B------:R-:W-:Y:S01]  /*13ad0*/  MOV R112, R113 ;  /* 0x0000007100707202 */ /* 0x000fe20000000f00 */
[----:B------:R-:W-:-:S02]  /*13ae0*/  IMAD.MOV.U32 R113, RZ, RZ, R114 ;  /* 0x000000ffff717224 */ /* 0x000fc400078e0072 */
[----:B------:R-:W-:Y:S02]  /*13af0*/  IMAD.MOV.U32 R114, RZ, RZ, R115 ;  /* 0x000000ffff727224 */ /* 0x000fe400078e0073 */
[----:B------:R-:W-:Y:S02]  /*13b00*/  IMAD.MOV.U32 R115, RZ, RZ, R170 ;  /* 0x000000ffff737224 */ /* 0x000fe400078e00aa */
[----:B------:R-:W-:Y:S01]  /*13b10*/  IMAD.MOV.U32 R170, RZ, RZ, R169 ;  /* 0x000000ffffaa7224 */ /* 0x000fe200078e00a9 */
[----:B------:R-:W-:Y:S02]  /*13b20*/  MOV R169, R68 ;  /* 0x0000004400a97202 */ /* 0x000fe40000000f00 */
[----:B------:R1:W-:Y:S02]  /*13b30*/  MUFU.EX2 R68, R2 ;  /* 0x0000000200447308 */ /* 0x0003e40000000800 */
[----:B-1----:R-:W-:-:S06]  /*13b40*/  FFMA.FTZ R2, R171, c[0x0][0x2d0], -R6 ;  /* 0x0000b400ab027a23 */ /* 0x002fcc0000010806 */
[----:B------:R1:W-:Y:S02]  /*13b50*/  MUFU.EX2 R59, R2 ;  /* 0x00000002003b7308 */ /* 0x0003e40000000800 */
[----:B-1----:R-:W-:-:S06]  /*13b60*/  FFMA.FTZ R2, R180, c[0x0][0x2d0], -R0 ;  /* 0x0000b400b4027a23 */ /* 0x002fcc0000010800 */
[----:B------:R1:W-:Y:S02]  /*13b70*/  MUFU.EX2 R58, R2 ;  /* 0x00000002003a7308 */ /* 0x0003e40000000800 */
[----:B-1----:R-:W-:-:S06]  /*13b80*/  FFMA.FTZ R2, R181, c[0x0][0x2d0], -R0 ;  /* 0x0000b400b5027a23 */ /* 0x002fcc0000010800 */
[----:B------:R1:W1:Y:S02]  /*13b90*/  MUFU.EX2 R57, R2 ;  /* 0x0000000200397308 */ /* 0x0002640000000800 */
[----:B-1----:R-:W-:-:S06]  /*13ba0*/  FFMA.FTZ R2, R182, c[0x0][0x2d0], -R0 ;  /* 0x0000b400b6027a23 */ /* 0x002fcc0000010800 */
[----:B------:R1:W-:Y:S01]  /*13bb0*/  MUFU.EX2 R56, R2 ;  /* 0x0000000200387308 */ /* 0x0003e20000000800 */
[----:B----4-:R-:W-:Y:S02]  /*13bc0*/  F2FP.PACK_AB R8, R93, R94 ;  /* 0x0000005e5d08723e */ /* 0x010fe400000000ff */
[----:B------:R-:W-:Y:S01]  /*13bd0*/  F2FP.PACK_AB R9, R89, R90 ;  /* 0x0000005a5909723e */ /* 0x000fe200000000ff */
[----:B-1----:R-:W-:-:S04]  /*13be0*/  FFMA.FTZ R2, R183, c[0x0][0x2d0], -R0 ;  /* 0x0000b400b7027a23 */ /* 0x002fc80000010800 */
[----:B------:R1:W4:Y:S01]  /*13bf0*/  MUFU.EX2 R31, R2 ;  /* 0x00000002001f7308 */ /* 0x0003220000000800 */
[----:B------:R-:W-:Y:S02]  /*13c00*/  F2FP.PACK_AB R10, R91, R92 ;  /* 0x0000005c5b0a723e */ /* 0x000fe400000000ff */
[----:B------:R-:W-:Y:S01]  /*13c10*/  F2FP.PACK_AB R11, R88, R75 ;  /* 0x0000004b580b723e */ /* 0x000fe200000000ff */
[----:B-1----:R-:W-:-:S04]  /*13c20*/  FFMA.FTZ R2, R173, c[0x0][0x2d0], -R5 ;  /* 0x0000b400ad027a23 */ /* 0x002fc80000010805 */
[----:B------:R1:W-:Y:S02]  /*13c30*/  MUFU.EX2 R29, R2 ;  /* 0x00000002001d7308 */ /* 0x0003e40000000800 */
[C---:B------:R-:W-:Y:S08]  /*13c40*/  HMMA.16816.F32 R124, R8.reuse, R24, R124 ;  /* 0x00000018087c723c */ /* 0x040ff0000000187c */
[----:B------:R-:W-:Y:S01]  /*13c50*/  HMMA.16816.F32 R128, R8, R26, R128 ;  /* 0x0000001a0880723c */ /* 0x000fe20000001880 */
[----:B-1----:R-:W-:-:S07]  /*13c60*/  FFMA.FTZ R2, R149, c[0x0][0x2d0], -R5 ;  /* 0x0000b40095027a23 */ /* 0x002fce0000010805 */
[C---:B--2---:R-:W-:Y:S01]  /*13c70*/  HMMA.16816.F32 R140, R8.reuse, R20, R140 ;  /* 0x00000014088c723c */ /* 0x044fe2000000188c */
[----:B------:R1:W-:Y:S07]  /*13c80*/  MUFU.EX2 R30, R2 ;  /* 0x00000002001e7308 */ /* 0x0003ee0000000800 */
[C---:B------:R-:W-:Y:S08]  /*13c90*/  HMMA.16816.F32 R144, R8.reuse, R22, R144 ;  /* 0x000000160890723c */ /* 0x040ff00000001890 */
[----:B------:R-:W-:Y:S01]  /*13ca0*/  HMMA.16816.F32 R156, R8, R16, R156 ;  /* 0x00000010089c723c */ /* 0x000fe2000000189c */
[----:B-1----:R-:W-:-:S07]  /*13cb0*/  FFMA.FTZ R2, R148, c[0x0][0x2d0], -R5 ;  /* 0x0000b40094027a23 */ /* 0x002fce0000010805 */
[C---:B------:R-:W-:Y:S01]  /*13cc0*/  HMMA.16816.F32 R160, R8.reuse, R18, R84 ;  /* 0x0000001208a0723c */ /* 0x040fe20000001854 */
[----:B------:R1:W-:Y:S07]  /*13cd0*/  MUFU.EX2 R28, R2 ;  /* 0x00000002001c7308 */ /* 0x0003ee0000000800 */
[C---:B------:R-:W-:Y:S08]  /*13ce0*/  HMMA.16816.F32 R80, R8.reuse, R12, R80 ;  /* 0x0000000c0850723c */ /* 0x040ff00000001850 */
[----:B------:R-:W-:Y:S01]  /*13cf0*/  HMMA.16816.F32 R76, R8, R14, R76 ;  /* 0x0000000e084c723c */ /* 0x000fe2000000184c */
[----:B-1----:R-:W-:-:S06]  /*13d00*/  FFMA.FTZ R2, R112, c[0x0][0x2d0], -R5 ;  /* 0x0000b40070027a23 */ /* 0x002fcc0000010805 */
[----:B------:R-:W-:Y:S02]  /*13d10*/  F2FP.PACK_AB R8, R69, R74 ;  /* 0x0000004a4508723e */ /* 0x000fe400000000ff */
[----:B------:R-:W-:Y:S02]  /*13d20*/  F2FP.PACK_AB R9, R57, R58 ;  /* 0x0000003a3909723e */ /* 0x000fe400000000ff */
[----:B------:R-:W-:Y:S02]  /*13d30*/  F2FP.PACK_AB R10, R59, R68 ;  /* 0x000000443b0a723e */ /* 0x000fe400000000ff */
[----:B----4-:R-:W-:Y:S01]  /*13d40*/  F2FP.PACK_AB R11, R31, R56 ;  /* 0x000000381f0b723e */ /* 0x010fe200000000ff */
[----:B------:R-:W-:Y:S01]  /*13d50*/  IMAD.MOV.U32 R175, RZ, RZ, R113 ;  /* 0x000000ffffaf7224 */ /* 0x000fe200078e0071 */
[----:B------:R-:W-:-:S05]  /*13d60*/  MOV R113, R169 ;  /* 0x000000a900717202 */ /* 0x000fca0000000f00 */
[----:B------:R-:W-:Y:S01]  /*13d70*/  HMMA.16816.F32 R64, R8, R24, R64 ;  /* 0x000000180840723c */ /* 0x000fe20000001840 */
[----:B------:R1:W-:Y:S01]  /*13d80*/  MUFU.EX2 R25, R2 ;  /* 0x0000000200197308 */ /* 0x0003e20000000800 */
[----:B------:R-:W-:Y:S02]  /*13d90*/  IMAD.MOV.U32 R148, RZ, RZ, R115 ;  /* 0x000000ffff947224 */ /* 0x000fe400078e0073 */
[----:B------:R-:W-:Y:S02]  /*13da0*/  IMAD.MOV.U32 R149, RZ, RZ, R114 ;  /* 0x000000ffff957224 */ /* 0x000fe400078e0072 */
[----:B------:R-:W-:Y:S02]  /*13db0*/  IMAD.MOV.U32 R112, RZ, RZ, R170 ;  /* 0x000000ffff707224 */ /* 0x000fe400078e00aa */
[----:B------:R-:W-:Y:S02]  /*13dc0*/  IMAD.MOV.U32 R115, RZ, RZ, R154 ;  /* 0x000000ffff737224 */ /* 0x000fe400078e009a */
[----:B------:R-:W-:-:S02]  /*13dd0*/  IMAD.MOV.U32 R114, RZ, RZ, R165 ;  /* 0x000000ffff727224 */ /* 0x000fc400078e00a5 */
[----:B------:R-:W-:Y:S02]  /*13de0*/  IMAD.MOV.U32 R170, RZ, RZ, R155 ;  /* 0x000000ffffaa7224 */ /* 0x000fe400078e009b */
[----:B-1----:R-:W-:Y:S02]  /*13df0*/  FFMA.FTZ R2, R250, c[0x0][0x2d0], -R3 ;  /* 0x0000b400fa027a23 */ /* 0x002fe40000010803 */
[----:B------:R-:W-:Y:S02]  /*13e00*/  IMAD.MOV.U32 R154, RZ, RZ, R152 ;  /* 0x000000ffff9a7224 */ /* 0x000fe400078e0098 */
[----:B------:R1:W-:Y:S01]  /*13e10*/  MUFU.EX2 R24, R2 ;  /* 0x0000000200187308 */ /* 0x0003e20000000800 */
[----:B------:R-:W-:Y:S01]  /*13e20*/  IMAD.MOV.U32 R169, RZ, RZ, R153 ;  /* 0x000000ffffa97224 */ /* 0x000fe200078e0099 */
[----:B------:R-:W-:Y:S01]  /*13e30*/  HMMA.16816.F32 R48, R8, R22, R48 ;  /* 0x000000160830723c */ /* 0x000fe20000001830 */
[----:B------:R-:W-:Y:S01]  /*13e40*/  IMAD.MOV.U32 R155, RZ, RZ, R150 ;  /* 0x000000ffff9b7224 */ /* 0x000fe200078e0096 */
[----:B------:R-:W-:Y:S01]  /*13e50*/  MOV R150, R134 ;  /* 0x0000008600967202 */ /* 0x000fe20000000f00 */
[----:B------:R-:W-:-:S02]  /*13e60*/  IMAD.MOV.U32 R152, RZ, RZ, R135 ;  /* 0x000000ffff987224 */ /* 0x000fc400078e0087 */
[----:B------:R-:W-:Y:S02]  /*13e70*/  IMAD.MOV.U32 R153, RZ, RZ, R151 ;  /* 0x000000ffff997224 */ /* 0x000fe400078e0097 */
[----:B------:R-:W-:Y:S01]  /*13e80*/  IMAD.MOV.U32 R171, RZ, RZ, R113 ;  /* 0x000000ffffab7224 */ /* 0x000fe200078e0071 */
[----:B------:R-:W-:Y:S01]  /*13e90*/  MOV R173, R114 ;  /* 0x0000007200ad7202 */ /* 0x000fe20000000f00 */
[----:B------:R-:W-:Y:S02]  /*13ea0*/  IMAD.MOV.U32 R113, RZ, RZ, R170 ;  /* 0x000000ffff717224 */ /* 0x000fe400078e00aa */
[----:B-1----:R-:W-:Y:S01]  /*13eb0*/  FFMA.FTZ R2, R248, c[0x0][0x2d0], -R3 ;  /* 0x0000b400f8027a23 */ /* 0x002fe20000010803 */
[----:B------:R-:W-:Y:S01]  /*13ec0*/  MOV R170, R154 ;  /* 0x0000009a00aa7202 */ /* 0x000fe20000000f00 */
[----:B------:R-:W-:Y:S02]  /*13ed0*/  IMAD.MOV.U32 R151, RZ, RZ, R133 ;  /* 0x000000ffff977224 */ /* 0x000fe400078e0085 */
[----:B------:R1:W-:Y:S01]  /*13ee0*/  MUFU.EX2 R23, R2 ;  /* 0x0000000200177308 */ /* 0x0003e20000000800 */
[----:B------:R-:W-:-:S02]  /*13ef0*/  IMAD.MOV.U32 R114, RZ, RZ, R169 ;  /* 0x000000ffff727224 */ /* 0x000fc400078e00a9 */
[----:B------:R-:W-:Y:S02]  /*13f00*/  IMAD.MOV.U32 R154, RZ, RZ, R152 ;  /* 0x000000ffff9a7224 */ /* 0x000fe400078e0098 */
[----:B------:R-:W-:Y:S02]  /*13f10*/  IMAD.MOV.U32 R174, RZ, RZ, R148 ;  /* 0x000000ffffae7224 */ /* 0x000fe400078e0094 */
[----:B------:R-:W-:Y:S01]  /*13f20*/  IMAD.MOV.U32 R169, RZ, RZ, R153 ;  /* 0x000000ffffa97224 */ /* 0x000fe200078e0099 */
[----:B------:R-:W-:Y:S01]  /*13f30*/  HMMA.16816.F32 R52, R8, R20, R52 ;  /* 0x000000140834723c */ /* 0x000fe20000001834 */
[----:B------:R-:W-:Y:S02]  /*13f40*/  IMAD.MOV.U32 R153, RZ, RZ, R150 ;  /* 0x000000ffff997224 */ /* 0x000fe400078e0096 */
[----:B------:R-:W-:Y:S02]  /*13f50*/  IMAD.MOV.U32 R152, RZ, RZ, R151 ;  /* 0x000000ffff987224 */ /* 0x000fe400078e0097 */
[----:B-1----:R-:W-:-:S02]  /*13f60*/  FFMA.FTZ R2, R149, c[0x0][0x2d0], -R3 ;  /* 0x0000b40095027a23 */ /* 0x002fc40000010803 */
[----:B------:R-:W-:Y:S02]  /*13f70*/  FFMA.FTZ R3, R175, c[0x0][0x2d0], -R3 ;  /* 0x0000b400af037a23 */ /* 0x000fe40000010803 */
[----:B------:R-:W-:Y:S01]  /*13f80*/  IMAD.MOV.U32 R172, RZ, RZ, R112 ;  /* 0x000000ffffac7224 */ /* 0x000fe200078e0070 */
[----:B------:R-:W-:Y:S01]  /*13f90*/  MOV R165, R132 ;  /* 0x0000008400a57202 */ /* 0x000fe20000000f00 */
[----:B------:R1:W-:Y:S01]  /*13fa0*/  MUFU.EX2 R21, R3 ;  /* 0x0000000300157308 */ /* 0x0003e20000000800 */
[----:B------:R-:W-:Y:S01]  /*13fb0*/  IMAD.MOV.U32 R213, RZ, RZ, R170 ;  /* 0x000000ffffd57224 */ /* 0x000fe200078e00aa */
[----:B------:R-:W-:Y:S01]  /*13fc0*/  MOV R170, R154 ;  /* 0x0000009a00aa7202 */ /* 0x000fe20000000f00 */
[----:B------:R-:W-:Y:S01]  /*13fd0*/  IMAD.MOV.U32 R154, RZ, RZ, R153 ;  /* 0x000000ffff9a7224 */ /* 0x000fe200078e0099 */
[C---:B------:R-:W-:Y:S01]  /*13fe0*/  HMMA.16816.F32 R44, R8.reuse, R12, R44 ;  /* 0x0000000c082c723c */ /* 0x040fe2000000182c */
[----:B------:R-:W-:Y:S01]  /*13ff0*/  IMAD.MOV.U32 R153, RZ, RZ, R152 ;  /* 0x000000ffff997224 */ /* 0x000fe200078e0098 */
[----:B------:R-:W-:Y:S01]  /*14000*/  @UP2 UMOV UR19, UR25 ;  /* 0x0000001900132c82 */ /* 0x000fe20008000000 */
[----:B------:R-:W-:Y:S01]  /*14010*/  IMAD.MOV.U32 R152, RZ, RZ, R139 ;  /* 0x000000ffff987224 */ /* 0x000fe200078e008b */
[----:B------:R2:W-:Y:S01]  /*14020*/  MUFU.EX2 R22, R2 ;  /* 0x0000000200167308 */ /* 0x0005e20000000800 */
[----:B------:R-:W-:Y:S01]  /*14030*/  IMAD.MOV.U32 R139, RZ, RZ, R120 ;  /* 0x000000ffff8b7224 */ /* 0x000fe200078e0078 */
[----:B------:R-:W-:Y:S01]  /*14040*/  MOV R120, R7 ;  /* 0x0000000700787202 */ /* 0x000fe20000000f00 */
[----:B------:R-:W-:Y:S01]  /*14050*/  FFMA.FTZ R5, R173, c[0x0][0x2d0], -R0 ;  /* 0x0000b400ad057a23 */ /* 0x000fe20000010800 */
[----:B------:R-:W-:Y:S01]  /*14060*/  HMMA.16816.F32 R32, R8, R14, R32 ;  /* 0x0000000e0820723c */ /* 0x000fe20000001820 */
[----:B------:R-:W-:Y:S01]  /*14070*/  IMAD.MOV.U32 R112, RZ, RZ, R115 ;  /* 0x000000ffff707224 */ /* 0x000fe200078e0073 */
[----:B------:R-:W4:Y:S01]  /*14080*/  LDSM.16.MT88.4 R132, [R224+0x3100] ;  /* 0x00310000e084783b */ /* 0x000f220000004200 */
[----:B-1----:R-:W-:-:S02]  /*14090*/  FFMA.FTZ R3, R174, c[0x0][0x2d0], -R6 ;  /* 0x0000b400ae037a23 */ /* 0x002fc40000010806 */
[----:B------:R-:W-:Y:S01]  /*140a0*/  FFMA.FTZ R7, R249, c[0x0][0x2d0], -R0 ;  /* 0x0000b400f9077a23 */ /* 0x000fe20000010800 */
[----:B------:R-:W1:Y:S01]  /*140b0*/  LDSM.16.MT88.4 R148, [R227+0x3100] ;  /* 0x00310000e394783b */ /* 0x000e620000004200 */
[----:B------:R3:W1:Y:S01]  /*140c0*/  MUFU.EX2 R20, R3 ;  /* 0x0000000300147308 */ /* 0x0006620000000800 */
[----:B------:R-:W-:Y:S02]  /*140d0*/  FADD.FTZ R12, R221, R211 ;  /* 0x000000d3dd0c7221 */ /* 0x000fe40000010000 */
[----:B--2---:R-:W-:Y:S01]  /*140e0*/  FFMA.FTZ R2, R172, c[0x0][0x2d0], -R6 ;  /* 0x0000b400ac027a23 */ /* 0x004fe20000010806 */
[----:B------:R-:W-:Y:S01]  /*140f0*/  HMMA.16816.F32 R60, R8, R26, R60 ;  /* 0x0000001a083c723c */ /* 0x000fe2000000183c */
[----:B------:R-:W-:-:S03]  /*14100*/  IMAD.MOV.U32 R115, RZ, RZ, R165 ;  /* 0x000000ffff737224 */ /* 0x000fc600078e00a5 */
[----:B------:R2:W-:Y:S04]  /*14110*/  MUFU.EX2 R14, R4 ;  /* 0x00000004000e7308 */ /* 0x0005e80000000800 */
[----:B------:R-:W-:Y:S01]  /*14120*/  HMMA.16816.F32 R36, R8, R16, R36 ;  /* 0x000000100824723c */ /* 0x000fe20000001824 */
[----:B---3--:R-:W-:-:S03]  /*14130*/  FFMA.FTZ R3, R171, c[0x0][0x2d0], -R6 ;  /* 0x0000b400ab037a23 */ /* 0x008fc60000010806 */
[----:B------:R3:W-:Y:S01]  /*14140*/  MUFU.EX2 R15, R2 ;  /* 0x00000002000f7308 */ /* 0x0007e20000000800 */
[----:B------:R-:W-:-:S03]  /*14150*/  FFMA.FTZ R6, R251, c[0x0][0x2d0], -R0 ;  /* 0x0000b400fb067a23 */ /* 0x000fc60000010800 */
[----:B------:R-:W-:Y:S01]  /*14160*/  HMMA.16816.F32 R40, R8, R18, R40 ;  /* 0x000000120828723c */ /* 0x000fe20000001828 */
[----:B------:R-:W-:Y:S02]  /*14170*/  FFMA.FTZ R0, R243, c[0x0][0x2d0], -R0 ;  /* 0x0000b400f3007a23 */ /* 0x000fe40000010800 */
[----:B------:R-:W-:Y:S01]  /*14180*/  IMAD.MOV.U32 R207, RZ, RZ, R114 ;  /* 0x000000ffffcf7224 */ /* 0x000fe200078e0072 */
[----:B------:R1:W-:Y:S01]  /*14190*/  MUFU.EX2 R13, R3 ;  /* 0x00000003000d7308 */ /* 0x0003e20000000800 */
[----:B--2---:R-:W-:Y:S02]  /*141a0*/  FADD.FTZ R4, R244, R222 ;  /* 0x000000def4047221 */ /* 0x004fe40000010000 */
[----:B------:R-:W-:Y:S01]  /*141b0*/  IMAD.MOV.U32 R168, RZ, RZ, R113 ;  /* 0x000000ffffa87224 */ /* 0x000fe200078e0071 */
[----:B------:R-:W-:Y:S01]  /*141c0*/  @UP2 USHF.R.U32.HI UR17, URZ, UR5, UR19 ;  /* 0x000000053f112299 */ /* 0x000fe20008011613 */
[----:B------:R-:W-:Y:S01]  /*141d0*/  FADD.FTZ R4, R252, R4 ;  /* 0x00000004fc047221 */ /* 0x000fe20000010000 */
[----:B------:R-:W2:Y:S02]  /*141e0*/  LDSM.16.MT88.4 R164, [R225+0x3100] ;  /* 0x00310000e1a4783b */ /* 0x000ea40000004200 */
[----:B------:R4:W-:Y:S01]  /*141f0*/  MUFU.EX2 R11, R0 ;  /* 0x00000000000b7308 */ /* 0x0009e20000000800 */
[----:B---3--:R-:W-:-:S02]  /*14200*/  FADD.FTZ R2, R155, R154 ;  /* 0x0000009a9b027221 */ /* 0x008fc40000010000 */
[----:B------:R-:W-:Y:S01]  /*14210*/  IMAD.MOV.U32 R209, RZ, RZ, R115 ;  /* 0x000000ffffd17224 */ /* 0x000fe200078e0073 */
[----:B------:R-:W-:Y:S01]  /*14220*/  MOV R171, R112 ;  /* 0x0000007000ab7202 */ /* 0x000fe20000000f00 */
[----:B------:R-:W3:Y:S01]  /*14230*/  LDSM.16.MT88.4 R16, [R226+0x3100] ;  /* 0x00310000e210783b */ /* 0x000ee20000004200 */
[----:B-1----:R-:W-:Y:S02]  /*14240*/  FADD.FTZ R3, R169, R170 ;  /* 0x000000aaa9037221 */ /* 0x002fe40000010000 */
[----:B------:R1:W1:Y:S01]  /*14250*/  MUFU.EX2 R8, R5 ;  /* 0x0000000500087308 */ /* 0x0002620000000800 */
[----:B------:R-:W-:Y:S02]  /*14260*/  FADD.FTZ R2, R123, R2 ;  /* 0x000000027b027221 */ /* 0x000fe40000010000 */
[----:B------:R-:W-:Y:S02]  /*14270*/  FADD.FTZ R3, R120, R3 ;  /* 0x0000000378037221 */ /* 0x000fe40000010000 */
[----:B----4-:R-:W-:-:S02]  /*14280*/  FADD.FTZ R0, R139, R12 ;  /* 0x0000000c8b007221 */ /* 0x010fc40000010000 */
[----:B------:R-:W-:Y:S02]  /*14290*/  FADD.FTZ R3, R209, R3 ;  /* 0x00000003d1037221 */ /* 0x000fe40000010000 */
[----:B------:R-:W-:Y:S02]  /*142a0*/  FADD.FTZ R2, R207, R2 ;  /* 0x00000002cf027221 */ /* 0x000fe40000010000 */
[----:B-1----:R-:W-:Y:S02]  /*142b0*/  FADD.FTZ R5, R138, R0 ;  /* 0x000000008a057221 */ /* 0x002fe40000010000 */
[----:B------:R-:W-:Y:S02]  /*142c0*/  FADD.FTZ R0, R213, R4 ;  /* 0x00000004d5007221 */ /* 0x000fe40000010000 */
[----:B------:R-:W-:Y:S02]  /*142d0*/  FADD.FTZ R5, R247, R5 ;  /* 0x00000005f7057221 */ /* 0x000fe40000010000 */
[----:B------:R-:W-:-:S02]  /*142e0*/  FADD.FTZ R4, R215, R0 ;  /* 0x00000000d7047221 */ /* 0x000fc40000010000 */
[----:B------:R-:W-:Y:S02]  /*142f0*/  IMAD.MOV.U32 R170, RZ, RZ, R153 ;  /* 0x000000ffffaa7224 */ /* 0x000fe400078e0099 */
[----:B------:R-:W-:Y:S01]  /*14300*/  FADD.FTZ R3, R168, R3 ;  /* 0x00000003a8037221 */ /* 0x000fe20000010000 */
[----:B------:R1:W-:Y:S01]  /*14310*/  MUFU.EX2 R10, R7 ;  /* 0x00000007000a7308 */ /* 0x0003e20000000800 */
[----:B------:R-:W-:Y:S02]  /*14320*/  IMAD.MOV.U32 R169, RZ, RZ, R152 ;  /* 0x000000ffffa97224 */ /* 0x000fe400078e0098 */
[----:B------:R-:W-:Y:S02]  /*14330*/  FADD.FTZ R2, R171, R2 ;  /* 0x00000002ab027221 */ /* 0x000fe40000010000 */
[----:B------:R-:W-:Y:S01]  /*14340*/  FADD.FTZ R0, R246, R5 ;  /* 0x00000005f6007221 */ /* 0x000fe20000010000 */
[----:B------:R-:W-:Y:S01]  /*14350*/  MOV R113, R122 ;  /* 0x0000007a00717202 */ /* 0x000fe20000000f00 */
[----:B------:R-:W-:Y:S01]  /*14360*/  IMAD.MOV.U32 R112, RZ, RZ, R121 ;  /* 0x000000ffff707224 */ /* 0x000fe200078e0079 */
[----:B------:R4:W2:Y:S01]  /*14370*/  MUFU.EX2 R9, R6 ;  /* 0x0000000600097308 */ /* 0x0008a20000000800 */
[----:B------:R-:W-:-:S02]  /*14380*/  FADD.FTZ R5, R169, R2 ;  /* 0x00000002a9057221 */ /* 0x000fc40000010000 */
[----:B------:R-:W-:Y:S02]  /*14390*/  IMAD.MOV.U32 R114, RZ, RZ, R137 ;  /* 0x000000ffff727224 */ /* 0x000fe400078e0089 */
[----:B-1----:R-:W-:Y:S02]  /*143a0*/  FADD.FTZ R7, R218, R4 ;  /* 0x00000004da077221 */ /* 0x002fe40000010000 */
[----:B------:R-:W-:Y:S02]  /*143b0*/  FADD.FTZ R4, R223, R0 ;  /* 0x00000000df047221 */ /* 0x000fe40000010000 */
[----:B----4-:R-:W-:Y:S02]  /*143c0*/  FADD.FTZ R6, R170, R3 ;  /* 0x00000003aa067221 */ /* 0x010fe40000010000 */
        /* <DEDUP_REMOVED lines=67> */
[----:B------:R-:W-:Y:S01]  /*14800*/  UIADD3 UR5, UR17, UR14, -UR20 ;  /* 0x0000000e11057290 */ /* 0x000fe2000fffe814 */
[----:B------:R-:W-:-:S02]  /*14810*/  FADD.FTZ R5, R75, R5 ;  /* 0x000000054b057221 */ /* 0x000fc40000010000 */
[----:B------:R-:W-:Y:S01]  /*14820*/  FADD.FTZ R0, R59, R0 ;  /* 0x000000003b007221 */ /* 0x000fe20000010000 */
[----:B------:R-:W-:Y:S01]  /*14830*/  UMOV UR4, URZ ;  /* 0x0000003f00047c82 */ /* 0x000fe20008000000 */
[----:B------:R-:W-:Y:S02]  /*14840*/  FADD.FTZ R3, R31, R3 ;  /* 0x000000031f037221 */ /* 0x000fe40000010000 */
[----:B------:R-:W-:Y:S01]  /*14850*/  FADD.FTZ R4, R91, R4 ;  /* 0x000000045b047221 */ /* 0x000fe20000010000 */
[----:B------:R-:W-:Y:S01]  /*14860*/  UIMAD.WIDE UR4, UR5, -0x6db6db6d, UR4 ;  /* 0x92492493050478a5 */ /* 0x000fe2000f8e0204 */
[----:B------:R-:W-:Y:S02]  /*14870*/  FADD.FTZ R5, R88, R5 ;  /* 0x0000000558057221 */ /* 0x000fe40000010000 */
[----:B------:R-:W-:Y:S02]  /*14880*/  FADD.FTZ R2, R20, R0 ;  /* 0x0000000014027221 */ /* 0x000fe40000010000 */
[----:B------:R-:W-:-:S02]  /*14890*/  FADD.FTZ R0, R8, R3 ;  /* 0x0000000308007221 */ /* 0x000fc40000010000 */
[----:B------:R-:W-:Y:S01]  /*148a0*/  FADD.FTZ R4, R29, R4 ;  /* 0x000000041d047221 */ /* 0x000fe20000010000 */
[----:B------:R-:W-:Y:S01]  /*148b0*/  USHF.R.U32.HI UR6, URZ, 0x1f, UR5 ;  /* 0x0000001f3f067899 */ /* 0x000fe20008011605 */
[----:B------:R-:W-:Y:S02]  /*148c0*/  FADD.FTZ R5, R24, R5 ;  /* 0x0000000518057221 */ /* 0x000fe40000010000 */
[----:B------:R-:W-:Y:S02]  /*148d0*/  FADD.FTZ R3, R15, R2 ;  /* 0x000000020f037221 */ /* 0x000fe40000010000 */
[----:B--2---:R-:W-:Y:S02]  /*148e0*/  FADD.FTZ R2, R9, R0 ;  /* 0x0000000009027221 */ /* 0x004fe40000010000 */
[----:B------:R-:W-:Y:S01]  /*148f0*/  FADD.FTZ R0, R30, R4 ;  /* 0x000000041e007221 */ /* 0x000fe20000010000 */
[----:B------:R-:W-:Y:S01]  /*14900*/  ULEA.HI.SX32 UR6, UR5, UR6, 0x1a ;  /* 0x0000000605067291 */ /* 0x000fe2000f8fd23f */
[----:B------:R-:W-:-:S02]  /*14910*/  FADD.FTZ R5, R23, R5 ;  /* 0x0000000517057221 */ /* 0x000fc40000010000 */
[----:B------:R-:W-:Y:S02]  /*14920*/  FADD.FTZ R4, R14, R3 ;  /* 0x000000030e047221 */ /* 0x000fe40000010000 */
[----:B------:R-:W-:Y:S02]  /*14930*/  FADD.FTZ R3, R10, R2 ;  /* 0x000000020a037221 */ /* 0x000fe40000010000 */
[----:B------:R-:W-:Y:S01]  /*14940*/  FADD.FTZ R2, R28, R0 ;  /* 0x000000001c027221 */ /* 0x000fe20000010000 */
[----:B------:R-:W-:Y:S01]  /*14950*/  UISETP.LT.AND UP0, UPT, URZ, UR6, UPT ;  /* 0x000000063f00728c */ /* 0x000fe2000bf01270 */
[----:B------:R-:W-:Y:S02]  /*14960*/  FADD.FTZ R0, R22, R5 ;  /* 0x0000000516007221 */ /* 0x000fe40000010000 */
[----:B------:R-:W-:Y:S02]  /*14970*/  FADD.FTZ R4, R13, R4 ;  /* 0x000000040d047221 */ /* 0x000fe40000010000 */
[----:B------:R-:W-:Y:S01]  /*14980*/  FADD.FTZ R3, R11, R3 ;  /* 0x000000030b037221 */ /* 0x000fe20000010000 */
[----:B------:R-:W-:Y:S01]  /*14990*/  UIADD3 UR12, UR13, -0x2, URZ ;  /* 0xfffffffe0d0c7890 */ /* 0x000fe2000fffe03f */
[----:B------:R-:W-:Y:S01]  /*149a0*/  FADD.FTZ R0, R21, R0 ;  /* 0x0000000015007221 */ /* 0x000fe20000010000 */
[----:B------:R-:W-:Y:S01]  /*149b0*/  USEL UR6, URZ, UR6, !UP0 ;  /* 0x000000063f067287 */ /* 0x000fe2000c000000 */
[----:B------:R-:W-:Y:S01]  /*149c0*/  FADD.FTZ R2, R25, R2 ;  /* 0x0000000219027221 */ /* 0x000fe20000010000 */
[----:B------:R1:W-:Y:S02]  /*149d0*/  STL [R1+0x2c], R4 ;  /* 0x00002c0401007387 */ /* 0x0003e40000100800 */
[----:B------:R-:W-:-:S02]  /*149e0*/  UISETP.GE.AND UP0, UPT, UR12, UR6, UPT ;  /* 0x000000060c00728c */ /* 0x000fc4000bf06270 */
[----:B------:R1:W-:Y:S04]  /*149f0*/  STL [R1+0x30], R3 ;  /* 0x0000300301007387 */ /* 0x0003e80000100800 */
[----:B------:R1:W-:Y:S04]  /*14a00*/  STL [R1+0x34], R0 ;  /* 0x0000340001007387 */ /* 0x0003e80000100800 */
[----:B------:R1:W-:Y:S01]  /*14a10*/  STL [R1+0x38], R2 ;  /* 0x0000380201007387 */ /* 0x0003e20000100800 */
[----:B------:R-:W-:Y:S02]  /*14a20*/  PLOP3.LUT P0, PT, PT, PT, UP0, 0x80, 0x0 ;  /* 0x000000000000781c */ /* 0x000fe40003f0f008 */
        /* <DEDUP_REMOVED lines=17> */
[----:B---3--:R-:W-:Y:S08]  /*14b40*/  HMMA.16816.F32 R172, R176, R16, R80 ;  /* 0x00000010b0ac723c */ /* 0x008ff00000001850 */
[C---:B------:R-:W-:Y:S08]  /*14b50*/  HMMA.16816.F32 R132, R180.reuse, R134, R60 ;  /* 0x00000086b484723c */ /* 0x040ff0000000183c */
[C---:B------:R-:W-:Y:S08]  /*14b60*/  HMMA.16816.F32 R148, R180.reuse, R150, R48 ;  /* 0x00000096b494723c */ /* 0x040ff00000001830 */
[C---:B------:R-:W-:Y:S08]  /*14b70*/  HMMA.16816.F32 R164, R180.reuse, R166, R40 ;  /* 0x000000a6b4a4723c */ /* 0x040ff00000001828 */
[----:B------:R-:W-:Y:S08]  /*14b80*/  HMMA.16816.F32 R168, R180, R16, R44 ;  /* 0x00000010b4a8723c */ /* 0x000ff0000000182c */
[-C--:B------:R-:W-:Y:S08]  /*14b90*/  HMMA.16816.F32 R176, R176, R18.reuse, R76 ;  /* 0x00000012b0b0723c */ /* 0x080ff0000000184c */
[----:B------:R-:W-:Y:S01]  /*14ba0*/  HMMA.16816.F32 R180, R180, R18, R32 ;  /* 0x00000012b4b4723c */ /* 0x000fe20000001820 */
[----:B------:R-:W-:Y:S07]  /*14bb0*/  @!P0 BRA `(.L_x_784) ;  /* 0x0000659000008947 */ /* 0x000fee0003800000 */
[----:B-1----:R-:W2:Y:S01]  /*14bc0*/  LDL R115, [R1+0x24] ;  /* 0x0000240001737983 */ /* 0x002ea20000100800 */
[----:B------:R-:W-:Y:S01]  /*14bd0*/  PLOP3.LUT P1, PT, PT, PT, UP2, 0x80, 0x0 ;  /* 0x000000000000781c */ /* 0x000fe20003f2f028 */
[----:B------:R-:W-:Y:S01]  /*14be0*/  IMAD.MOV.U32 R116, RZ, RZ, R72 ;  /* 0x000000ffff747224 */ /* 0x000fe200078e0048 */
[----:B------:R-:W-:Y:S01]  /*14bf0*/  PLOP3.LUT P0, PT, PT, PT, UP2, 0x80, 0x0 ;  /* 0x000000000000781c */ /* 0x000fe20003f0f028 */
[----:B------:R-:W-:Y:S01]  /*14c00*/  IMAD.MOV.U32 R3, RZ, RZ, R73 ;  /* 0x000000ffff037224 */ /* 0x000fe200078e0049 */
[----:B------:R-:W-:Y:S01]  /*14c10*/  MOV R118, R70 ;  /* 0x0000004600767202 */ /* 0x000fe20000000f00 */
[----:B------:R-:W-:Y:S01]  /*14c20*/  IMAD.MOV.U32 R117, RZ, RZ, R71 ;  /* 0x000000ffff757224 */ /* 0x000fe200078e0047 */
[----:B------:R-:W-:-:S02]  /*14c30*/  ULDC UR5, c[0x0][0x210] ;  /* 0x0000840000057ab9 */ /* 0x000fc40000000800 */
[----:B------:R-:W-:Y:S02]  /*14c40*/  ULDC UR4, c[0x0][0x1e8] ;  /* 0x00007a0000047ab9 */ /* 0x000fe40000000800 */
[----:B------:R-:W-:Y:S02]  /*14c50*/  UIMAD UR5, UR16, UR5, URZ ;  /* 0x00000005100572a4 */ /* 0x000fe4000f8e023f */
[----:B------:R-:W-:Y:S01]  /*14c60*/  UIMAD UR4, UR16, UR4, URZ ;  /* 0x00000004100472a4 */ /* 0x000fe2000f8e023f */
[----:B--2---:R-:W-:-:S05]  /*14c70*/  @P1 IMAD.HI.U32 R0, R115, c[0x0][0x2c8], RZ ;  /* 0x0000b20073001a27 */ /* 0x004fca00078e00ff */
[----:B------:R-:W-:-:S05]  /*14c80*/  @P0 SHF.R.U32.HI R0, RZ, c[0x0][0x2cc], R0 ;  /* 0x0000b300ff000a19 */ /* 0x000fca0000011600 */
[----:B------:R1:W-:Y:S02]  /*14c90*/  @P0 STL [R1+0x20], R0 ;  /* 0x0000200001000387 */ /* 0x0003e40000100800 */
.L_x_787:
[----:B------:R-:W-:Y:S04]  /*14ca0*/  DEPBAR.LE SB0, 0x0 ;  /* 0x000080000000791a */ /* 0x000fe80000000000 */
[----:B------:R-:W-:Y:S01]  /*14cb0*/  BAR.SYNC.DEFER_BLOCKING 0x0 ;  /* 0x0000000000007b1d */ /* 0x000fe20000010000 */
[----:B------:R-:W-:Y:S05]  /*14cc0*/  ISETP.LE.AND P0, PT, RZ, UR12, PT ;  /* 0x0000000cff007c0c */ /* 0x000fea000bf03270 */
[----:B--2--5:R2:W3:Y:S04]  /*14cd0*/  LDSM.16.M88.4 R112, [R230+0x7100] ;  /* 0x00710000e670783b */ /* 0x0244e80000000200 */
[----:B------:R2:W4:Y:S04]  /*14ce0*/  LDSM.16.M88.4 R108, [R230+0x9100] ;  /* 0x00910000e66c783b */ /* 0x0005280000000200 */
[----:B-----5:R2:W1:Y:S04]  /*14cf0*/  LDSM.16.M88.4 R16, [R119+0x3900] ;  /* 0x003900007710783b */ /* 0x0204680000000200 */
        /* <DEDUP_REMOVED lines=17> */
[----:B------:R-:W4:Y:S04]  /*14e10*/  LDL R6, [R1+0x18] ;  /* 0x0000180001067983 */ /* 0x000f280000100800 */
[----:B------:R-:W5:Y:S01]  /*14e20*/  LDL R13, [R1+0x8] ;  /* 0x00000800010d7983 */ /* 0x000f620000100800 */
[----:B-1-3--:R-:W-:Y:S01]  /*14e30*/  SHF.R.S32.HI R0, RZ, 0x1f, R2 ;  /* 0x0000001fff007819 */ /* 0x00afe20000011402 */
[----:B------:R-:W-:Y:S04]  /*14e40*/  IMAD.WIDE.U32 R4, R2, c[0x0][0x208], RZ ;  /* 0x0000820002047a25 */ /* 0x000fe800078e00ff */
[----:B------:R-:W-:Y:S04]  /*14e50*/  IMAD R0, R0, c[0x0][0x208], RZ ;  /* 0x0000820000007a24 */ /* 0x000fe800078e02ff */
[----:B------:R-:W-:Y:S01]  /*14e60*/  IMAD R0, R2, c[0x0][0x20c], R0 ;  /* 0x0000830002007a24 */ /* 0x000fe200078e0200 */
[----:B----4-:R-:W-:Y:S03]  /*14e70*/  SHF.R.S32.HI R2, RZ, 0x1f, R6 ;  /* 0x0000001fff027819 */ /* 0x010fe60000011406 */
[----:B------:R-:W-:Y:S02]  /*14e80*/  IMAD.IADD R5, R5, 0x1, R0 ;  /* 0x0000000105057824 */ /* 0x000fe400078e0200 */
[----:B------:R-:W-:Y:S02]  /*14e90*/  IMAD R2, R2, c[0x0][0x218], RZ ;  /* 0x0000860002027a24 */ /* 0x000fe400078e02ff */
[----:B------:R-:W-:Y:S05]  /*14ea0*/  IMAD.WIDE.U32 R4, R6, c[0x0][0x218], R4 ;  /* 0x0000860006047a25 */ /* 0x000fea00078e0004 */
[----:B------:R-:W-:Y:S01]  /*14eb0*/  IADD3 R0, P1, R4, UR5, RZ ;  /* 0x0000000504007c10 */ /* 0x000fe2000ff3e0ff */
[----:B------:R-:W-:Y:S03]  /*14ec0*/  IMAD R4, R6, c[0x0][0x21c], R2 ;  /* 0x0000870006047a24 */ /* 0x000fe600078e0202 */
[C---:B------:R-:W-:Y:S02]  /*14ed0*/  LEA R2, P0, R0.reuse, c[0x0][0x1f8], 0x1 ;  /* 0x00007e0000027a11 */ /* 0x040fe400078008ff */
[----:B------:R-:W-:Y:S03]  /*14ee0*/  IADD3.X R4, R5, UR15, R4, P1, !PT ;  /* 0x0000000f05047c10 */ /* 0x000fe60008ffe404 */
[----:B------:R-:W1:Y:S01]  /*14ef0*/  SHFL.IDX PT, R6, R2, RZ, 0x181f ;  /* 0x00181fff02067589 */ /* 0x000e6200000e0000 */
[----:B------:R-:W-:Y:S03]  /*14f00*/  LEA.HI.X R0, R0, c[0x0][0x1fc], R4, 0x1, P0 ;  /* 0x00007f0000007a11 */ /* 0x000fe600000f0c04 */
[----:B------:R-:W3:Y:S04]  /*14f10*/  SHFL.IDX PT, R4, R2, 0x1, 0x181f ;  /* 0x00381f0002047f89 */ /* 0x000ee800000e0000 */
[----:B------:R-:W4:Y:S04]  /*14f20*/  SHFL.IDX PT, R5, R0, RZ, 0x181f ;  /* 0x00181fff00057589 */ /* 0x000f2800000e0000 */
[----:B------:R-:W2:Y:S04]  /*14f30*/  SHFL.IDX PT, R8, R0, 0x1, 0x181f ;  /* 0x00381f0000087f89 */ /* 0x000ea800000e0000 */
[----:B------:R-:W-:Y:S04]  /*14f40*/  SHFL.IDX PT, R11, R0, 0x2, 0x181f ;  /* 0x00581f00000b7f89 */ /* 0x000fe800000e0000 */
[----:B------:R-:W-:Y:S04]  /*14f50*/  SHFL.IDX PT, R22, R0, 0x3, 0x181f ;  /* 0x00781f0000167f89 */ /* 0x000fe800000e0000 */
[----:B------:R-:W-:Y:S01]  /*14f60*/  SHFL.IDX PT, R21, R0, 0x4, 0x181f ;  /* 0x00981f0000157f89 */ /* 0x000fe200000e0000 */
[-C--:B-1----:R-:W-:Y:S03]  /*14f70*/  IADD3 R6, P1, R6, R242.reuse, RZ ;  /* 0x000000f206067210 */ /* 0x082fe60007f3e0ff */
[----:B------:R-:W-:Y:S01]  /*14f80*/  SHFL.IDX PT, R20, R0, 0x5, 0x181f ;  /* 0x00b81f0000147f89 */ /* 0x000fe200000e0000 */
[-C--:B---3--:R-:W-:Y:S03]  /*14f90*/  IADD3 R4, P0, R4, R242.reuse, RZ ;  /* 0x000000f204047210 */ /* 0x088fe60007f1e0ff */
[----:B------:R5:W-:Y:S01]  /*14fa0*/  SHFL.IDX PT, R15, R0, 0x6, 0x181f ;  /* 0x00d81f00000f7f89 */ /* 0x000be200000e0000 */
[--C-:B----4-:R-:W-:Y:S03]  /*14fb0*/  IMAD.X R7, R5, 0x1, R241.reuse, P1 ;  /* 0x0000000105077824 */ /* 0x110fe600008e06f1 */
[----:B------:R-:W1:Y:S01]  /*14fc0*/  SHFL.IDX PT, R12, R2, 0x2, 0x181f ;  /* 0x00581f00020c7f89 */ /* 0x000e6200000e0000 */
[--C-:B--2---:R-:W-:Y:S03]  /*14fd0*/  IMAD.X R5, R8, 0x1, R241.reuse, P0 ;  /* 0x0000000108057824 */ /* 0x104fe600000e06f1 */
[----:B------:R-:W2:Y:S04]  /*14fe0*/  SHFL.IDX PT, R10, R2, 0x3, 0x181f ;  /* 0x00781f00020a7f89 */ /* 0x000ea800000e0000 */
[----:B------:R-:W3:Y:S04]  /*14ff0*/  SHFL.IDX PT, R9, R2, 0x4, 0x181f ;  /* 0x00981f0002097f89 */ /* 0x000ee800000e0000 */
[----:B------:R-:W4:Y:S04]  /*15000*/  SHFL.IDX PT, R14, R2, 0x5, 0x181f ;  /* 0x00b81f00020e7f89 */ /* 0x000f2800000e0000 */
[----:B------:R-:W4:Y:S01]  /*15010*/  SHFL.IDX PT, R2, R2, 0x6, 0x181f ;  /* 0x00d81f0002027f89 */ /* 0x000f2200000e0000 */
[----:B-----5:R-:W-:Y:S05]  /*15020*/  IADD3 R0, R13, 0x100, RZ ;  /* 0x000001000d007810 */ /* 0x020fea0007ffe0ff */
[----:B------:R4:W-:Y:S01]  /*15030*/  LDGSTS.E.BYPASS.LTC128B.128 [R0], [R6.64], !P5 ;  /* 0x0000000006007fae */ /* 0x0009e2000e901d56 */
[-C--:B-1----:R-:W-:Y:S03]  /*15040*/  IADD3 R12, P0, R12, R242.reuse, RZ ;  /* 0x000000f20c0c7210 */ /* 0x082fe60007f1e0ff */
[----:B------:R1:W-:Y:S01]  /*15050*/  LDGSTS.E.BYPASS.LTC128B.128 [R0+0x800], [R4.64], !P5 ;  /* 0x0080000004007fae */ /* 0x0003e2000e901d56 */
[-C--:B--2---:R-:W-:Y:S01]  /*15060*/  IADD3 R10, P3, R10, R242.reuse, RZ ;  /* 0x000000f20a0a7210 */ /* 0x084fe20007f7e0ff */
[--C-:B------:R-:W-:Y:S01]  /*15070*/  IMAD.X R13, R11, 0x1, R241.reuse, P0 ;  /* 0x000000010b0d7824 */ /* 0x100fe200000e06f1 */
[-C--:B---3--:R-:W-:Y:S03]  /*15080*/  IADD3 R8, P2, R9, R242.reuse, RZ ;  /* 0x000000f209087210 */ /* 0x088fe60007f5e0ff */
[--C-:B------:R-:W-:Y:S01]  /*15090*/  IMAD.X R11, R22, 0x1, R241.reuse, P3 ;  /* 0x00000001160b7824 */ /* 0x100fe200018e06f1 */
[----:B------:R2:W-:Y:S01]  /*150a0*/  LDGSTS.E.BYPASS.LTC128B.128 [R0+0x1000], [R12.64], !P5 ;  /* 0x010000000c007fae */ /* 0x0005e2000e901d56 */
[--C-:B------:R-:W-:Y:S03]  /*150b0*/  IMAD.X R9, R21, 0x1, R241.reuse, P2 ;  /* 0x0000000115097824 */ /* 0x100fe600010e06f1 */
[----:B------:R2:W-:Y:S04]  /*150c0*/  LDGSTS.E.BYPASS.LTC128B.128 [R0+0x1800], [R10.64], !P5 ;  /* 0x018000000a007fae */ /* 0x0005e8000e901d56 */
[----:B------:R2:W-:Y:S01]  /*150d0*/  LDGSTS.E.BYPASS.LTC128B.128 [R0+0x2000], [R8.64], !P5 ;  /* 0x0200000008007fae */ /* 0x0005e2000e901d56 */
[-C--:B----4-:R-:W-:Y:S02]  /*150e0*/  IADD3 R6, P1, R14, R242.reuse, RZ ;  /* 0x000000f20e067210 */ /* 0x090fe40007f3e0ff */
[----:B-1----:R-:W-:Y:S03]  /*150f0*/  IADD3 R4, P0, R2, R242, RZ ;  /* 0x000000f202047210 */ /* 0x002fe60007f1e0ff */
[--C-:B------:R-:W-:Y:S02]  /*15100*/  IMAD.X R7, R20, 0x1, R241.reuse, P1 ;  /* 0x0000000114077824 */ /* 0x100fe400008e06f1 */
[----:B------:R-:W-:Y:S03]  /*15110*/  IMAD.X R5, R15, 0x1, R241, P0 ;  /* 0x000000010f057824 */ /* 0x000fe600000e06f1 */
[----:B------:R2:W-:Y:S04]  /*15120*/  LDGSTS.E.BYPASS.LTC128B.128 [R0+0x2800], [R6.64], !P5 ;  /* 0x0280000006007fae */ /* 0x0005e8000e901d56 */
[----:B------:R2:W-:Y:S02]  /*15130*/  LDGSTS.E.BYPASS.LTC128B.128 [R0+0x3000], [R4.64], !P5 ;  /* 0x0300000004007fae */ /* 0x0005e4000e901d56 */
.L_x_785:
        /* <DEDUP_REMOVED lines=65> */
[----:B------:R-:W4:Y:S07]  /*15550*/  LDSM.16.M88.4 R196, [R229+0x4900] ;  /* 0x00490000e5c4783b */ /* 0x000f2e0000000200 */
[----:B------:R-:W-:Y:S01]  /*15560*/  HMMA.16816.F32 R112, R188, R222, R112 ;  /* 0x000000debc70723c */ /* 0x000fe20000001870 */
[----:B------:R-:W5:Y:S08]  /*15570*/  LDSM.16.M88.4 R188, [R229+0x5100] ;  /* 0x00510000e5bc783b */ /* 0x000f700000000200 */
[----:B------:R-:W-:Y:S01]  /*15580*/  LDSM.16.M88.4 R220, [R228] ;  /* 0x00000000e4dc783b */ /* 0x000fe20000000200 */
        /* <DEDUP_REMOVED lines=17> */
[----:B------:R-:W2:Y:S07]  /*156a0*/  LDSM.16.M88.4 R188, [R232+0x9100] ;  /* 0x00910000e8bc783b */ /* 0x000eae0000000200 */
        /* <DEDUP_REMOVED lines=41> */
[----:B------:R-:W-:Y:S01]  /*15940*/  MUFU.TANH R249, R12 ;  /* 0x0000000c00f97308 */ /* 0x000fe20000002400 */
[----:B--2---:R2:W-:Y:S09]  /*15950*/  STL [R1+0xc], R2 ;  /* 0x00000c0201007387 */ /* 0x0045f20000100800 */
[----:B------:R-:W-:Y:S01]  /*15960*/  MUFU.TANH R250, R13 ;  /* 0x0000000d00fa7308 */ /* 0x000fe20000002400 */
[----:B---3--:R-:W3:Y:S01]  /*15970*/  LDSM.16.M88.4 R8, [R228+0x1000] ;  /* 0x00100000e408783b */ /* 0x008ee20000000200 */
[-C--:B-1----:R-:W-:Y:S08]  /*15980*/  HMMA.16816.F32 R20, R216, R4.reuse, R20 ;  /* 0x00000004d814723c */ /* 0x082ff00000001814 */
[----:B------:R-:W-:Y:S01]  /*15990*/  MUFU.TANH R192, R16 ;  /* 0x0000001000c07308 */ /* 0x000fe20000002400 */
[----:B----4-:R1:W-:Y:S01]  /*159a0*/  STL [R1+0x10], R0 ;  /* 0x0000100001007387 */ /* 0x0103e20000100800 */
[C---:B------:R-:W-:Y:S08]  /*159b0*/  HMMA.16816.F32 R24, R188.reuse, R4, R24 ;  /* 0x00000004bc18723c */ /* 0x040ff00000001818 */
[----:B--2---:R-:W2:Y:S01]  /*159c0*/  MUFU.TANH R2, R14 ;  /* 0x0000000e00027308 */ /* 0x004ea20000002400 */
[-C--:B------:R-:W-:Y:S08]  /*159d0*/  HMMA.16816.F32 R28, R188, R6.reuse, R28 ;  /* 0x00000006bc1c723c */ /* 0x080ff0000000181c */
[C---:B------:R-:W-:Y:S01]  /*159e0*/  HMMA.16816.F32 R32, R216.reuse, R6, R32 ;  /* 0x00000006d820723c */ /* 0x040fe20000001820 */
[----:B------:R-:W-:Y:S01]  /*159f0*/  MUFU.TANH R187, R17 ;  /* 0x0000001100bb7308 */ /* 0x000fe20000002400 */
[----:B------:R-:W4:Y:S02]  /*15a00*/  LDSM.16.M88.4 R4, [R228+0x1800] ;  /* 0x00180000e404783b */ /* 0x000f240000000200 */
[----:B------:R-:W-:Y:S02]  /*15a10*/  FMUL.FTZ R20, R20, c[0x0][0x320] ;  /* 0x0000c80014147a20 */ /* 0x000fe40000410000 */
[----:B------:R-:W-:Y:S02]  /*15a20*/  FMUL.FTZ R21, R21, c[0x0][0x320] ;  /* 0x0000c80015157a20 */ /* 0x000fe40000410000 */
[----:B------:R-:W-:Y:S03]  /*15a30*/  FMUL.FTZ R24, R24, c[0x0][0x320] ;  /* 0x0000c80018187a20 */ /* 0x000fe60000410000 */
[----:B-1----:R-:W1:Y:S01]  /*15a40*/  MUFU.TANH R0, R15 ;  /* 0x0000000f00007308 */ /* 0x002e620000002400 */
[----:B------:R-:W-:Y:S02]  /*15a50*/  FMUL.FTZ R25, R25, c[0x0][0x320] ;  /* 0x0000c80019197a20 */ /* 0x000fe40000410000 */
[----:B------:R-:W-:Y:S01]  /*15a60*/  FMUL.FTZ R27, R27, c[0x0][0x320] ;  /* 0x0000c8001b1b7a20 */ /* 0x000fe20000410000 */
[----:B--2---:R-:W-:Y:S01]  /*15a70*/  STL [R1], R2 ;  /* 0x0000000201007387 */ /* 0x004fe20000100800 */
[-C--:B---3--:R-:W-:Y:S03]  /*15a80*/  HMMA.16816.F32 R36, R216, R8.reuse, R36 ;  /* 0x00000008d824723c */ /* 0x088fe60000001824 */
[----:B------:R-:W-:Y:S02]  /*15a90*/  FMUL.FTZ R28, R28, c[0x0][0x320] ;  /* 0x0000c8001c1c7a20 */ /* 0x000fe40000410000 */
[----:B------:R2:W3:Y:S01]  /*15aa0*/  MUFU.TANH R212, R18 ;  /* 0x0000001200d47308 */ /* 0x0004e20000002400 */
[----:B------:R-:W-:Y:S02]  /*15ab0*/  FMUL.FTZ R30, R30, c[0x0][0x320] ;  /* 0x0000c8001e1e7a20 */ /* 0x000fe40000410000 */
[C---:B------:R-:W-:Y:S04]  /*15ac0*/  HMMA.16816.F32 R40, R188.reuse, R8, R40 ;  /* 0x00000008bc28723c */ /* 0x040fe80000001828 */
[----:B------:R-:W-:Y:S02]  /*15ad0*/  FMUL.FTZ R32, R32, c[0x0][0x320] ;  /* 0x0000c80020207a20 */ /* 0x000fe40000410000 */
[----:B------:R-:W-:Y:S01]  /*15ae0*/  FMUL.FTZ R33, R33, c[0x0][0x320] ;  /* 0x0000c80021217a20 */ /* 0x000fe20000410000 */
[----:B------:R2:W2:Y:S01]  /*15af0*/  MUFU.TANH R211, R19 ;  /* 0x0000001300d37308 */ /* 0x0004a20000002400 */
[-C--:B------:R-:W-:Y:S01]  /*15b00*/  HMMA.16816.F32 R44, R188, R10.reuse, R44 ;  /* 0x0000000abc2c723c */ /* 0x080fe2000000182c */
[----:B-1----:R-:W-:Y:S03]  /*15b10*/  STL [R1+0x4], R0 ;  /* 0x0000040001007387 */ /* 0x002fe60000100800 */
[----:B------:R-:W-:Y:S02]  /*15b20*/  FMUL.FTZ R22, R22, c[0x0][0x320] ;  /* 0x0000c80016167a20 */ /* 0x000fe40000410000 */
[----:B------:R-:W-:Y:S02]  /*15b30*/  FMUL.FTZ R23, R23, c[0x0][0x320] ;  /* 0x0000c80017177a20 */ /* 0x000fe40000410000 */
[C---:B------:R-:W-:Y:S01]  /*15b40*/  HMMA.16816.F32 R48, R216.reuse, R10, R48 ;  /* 0x0000000ad830723c */ /* 0x040fe20000001830 */
[----:B------:R1:W1:Y:S01]  /*15b50*/  MUFU.TANH R184, R20 ;  /* 0x0000001400b87308 */ /* 0x0002620000002400 */
[----:B------:R-:W5:Y:S02]  /*15b60*/  LDSM.16.M88.4 R8, [R228+0x2000] ;  /* 0x00200000e408783b */ /* 0x000f640000000200 */
[----:B------:R-:W-:Y:S02]  /*15b70*/  FMUL.FTZ R36, R36, c[0x0][0x320] ;  /* 0x0000c80024247a20 */ /* 0x000fe40000410000 */
[----:B------:R-:W-:Y:S02]  /*15b80*/  FMUL.FTZ R37, R37, c[0x0][0x320] ;  /* 0x0000c80025257a20 */ /* 0x000fe40000410000 */
[-C--:B----4-:R-:W-:Y:S03]  /*15b90*/  HMMA.16816.F32 R52, R216, R4.reuse, R52 ;  /* 0x00000004d834723c */ /* 0x090fe60000001834 */
[----:B------:R-:W4:Y:S01]  /*15ba0*/  MUFU.TANH R21, R21 ;  /* 0x0000001500157308 */ /* 0x000f220000002400 */
        /* <DEDUP_REMOVED lines=11> */
[----:B------:R-:W1:Y:S03]  /*15c60*/  LDSM.16.M88.4 R4, [R228+0x2800] ;  /* 0x00280000e404783b */ /* 0x000e660000000200 */
[----:B------:R-:W-:Y:S02]  /*15c70*/  FMUL.FTZ R52, R52, c[0x0][0x320] ;  /* 0x0000c80034347a20 */ /* 0x000fe40000410000 */
[----:B------:R-:W-:Y:S02]  /*15c80*/  FMUL.FTZ R53, R53, c[0x0][0x320] ;  /* 0x0000c80035357a20 */ /* 0x000fe40000410000 */
[----:B------:R-:W-:Y:S01]  /*15c90*/  FMUL.FTZ R54, R54, c[0x0][0x320] ;  /* 0x0000c80036367a20 */ /* 0x000fe20000410000 */
[----:B------:R1:W1:Y:S01]  /*15ca0*/  MUFU.TANH R223, R24 ;  /* 0x0000001800df7308 */ /* 0x0002620000002400 */
[-C--:B-----5:R-:W-:Y:S03]  /*15cb0*/  HMMA.16816.F32 R68, R216, R8.reuse, R68 ;  /* 0x00000008d844723c */ /* 0x0a0fe60000001844 */
[----:B------:R-:W-:Y:S02]  /*15cc0*/  FMUL.FTZ R55, R55, c[0x0][0x320] ;  /* 0x0000c80037377a20 */ /* 0x000fe40000410000 */
[----:B------:R-:W-:Y:S02]  /*15cd0*/  FMUL.FTZ R57, R57, c[0x0][0x320] ;  /* 0x0000c80039397a20 */ /* 0x000fe40000410000 */
[----:B------:R-:W-:Y:S01]  /*15ce0*/  FMUL.FTZ R59, R59, c[0x0][0x320] ;  /* 0x0000c8003b3b7a20 */ /* 0x000fe20000410000 */
[C---:B------:R-:W-:Y:S01]  /*15cf0*/  HMMA.16816.F32 R72, R188.reuse, R8, R72 ;  /* 0x00000008bc48723c */ /* 0x040fe20000001848 */
[----:B------:R2:W2:Y:S03]  /*15d00*/  MUFU.TANH R222, R25 ;  /* 0x0000001900de7308 */ /* 0x0004a60000002400 */
[----:B------:R-:W-:Y:S02]  /*15d10*/  FMUL.FTZ R61, R61, c[0x0][0x320] ;  /* 0x0000c8003d3d7a20 */ /* 0x000fe40000410000 */
[----:B------:R-:W-:Y:S02]  /*15d20*/  FMUL.FTZ R64, R64, c[0x0][0x320] ;  /* 0x0000c80040407a20 */ /* 0x000fe40000410000 */
[-C--:B------:R-:W-:Y:S03]  /*15d30*/  HMMA.16816.F32 R76, R188, R10.reuse, R76 ;  /* 0x0000000abc4c723c */ /* 0x080fe6000000184c */
[----:B------:R2:W2:Y:S01]  /*15d40*/  MUFU.TANH R247, R26 ;  /* 0x0000001a00f77308 */ /* 0x0004a20000002400 */
[----:B------:R-:W-:Y:S02]  /*15d50*/  FMUL.FTZ R65, R65, c[0x0][0x320] ;  /* 0x0000c80041417a20 */ /* 0x000fe40000410000 */
[----:B------:R-:W-:Y:S02]  /*15d60*/  FMUL.FTZ R66, R66, c[0x0][0x320] ;  /* 0x0000c80042427a20 */ /* 0x000fe40000410000 */
[C---:B------:R-:W-:Y:S01]  /*15d70*/  HMMA.16816.F32 R80, R216.reuse, R10, R80 ;  /* 0x0000000ad850723c */ /* 0x040fe20000001850 */
[----:B------:R-:W5:Y:S01]  /*15d80*/  LDSM.16.M88.4 R8, [R228+0x3000] ;  /* 0x00300000e408783b */ /* 0x000f620000000200 */
[----:B------:R-:W-:Y:S04]  /*15d90*/  DEPBAR.LE SB0, 0x0 ;  /* 0x000080000000791a */ /* 0x000fe80000000000 */
[----:B------:R2:W2:Y:S01]  /*15da0*/  MUFU.TANH R248, R27 ;  /* 0x0000001b00f87308 */ /* 0x0004a20000002400 */
[----:B------:R-:W-:Y:S01]  /*15db0*/  FMUL.FTZ R67, R67, c[0x0][0x320] ;  /* 0x0000c80043437a20 */ /* 0x000fe20000410000 */
[-C--:B-1----:R-:W-:Y:S01]  /*15dc0*/  HMMA.16816.F32 R84, R216, R4.reuse, R84 ;  /* 0x00000004d854723c */ /* 0x082fe20000001854 */
        /* <DEDUP_REMOVED lines=89> */
[----:B------:R-:W-:Y:S03]  /*16360*/  FMUL.FTZ R111, R111, c[0x0][0x320] ;  /* 0x0000c8006f6f7a20 */ /* 0x000fe60000410000 */
        /* <DEDUP_REMOVED lines=77> */
[----:B------:R-:W3:Y:S04]  /*16840*/  LDL R0, [R1+0x8] ;  /* 0x0000080001007983 */ /* 0x000ee80000100800 */
[----:B------:R-:W-:Y:S01]  /*16850*/  ISETP.NE.AND P1, PT, R2, 0x1, PT ;  /* 0x000000010200780c */ /* 0x000fe20003f25270 */
[----:B------:R-:W-:Y:S02]  /*16860*/  IMAD.U32 R2, RZ, RZ, UR10 ;  /* 0x0000000aff027e24 */ /* 0x000fe4000f8e00ff */
[----:B---3--:R-:W-:Y:S03]  /*16870*/  IMAD.MOV.U32 R22, RZ, RZ, R0 ;  /* 0x000000ffff167224 */ /* 0x008fe600078e0000 */
[----:B--2---:R-:W-:Y:S07]  /*16880*/  IADD3 R2, R2, -0x70, R12 ;  /* 0xffffff9002027810 */ /* 0x004fee0007ffe00c */
        /* <DEDUP_REMOVED lines=11> */
[----:B------:R2:W3:Y:S02]  /*16940*/  @!P6 LDG.E R7, [R4.64] ;  /* 0x000000160407e981 */ /* 0x0004e4000c1e1900 */
[----:B------:R-:W-:Y:S04]  /*16950*/  IMAD R0, R0, c[0x0][0x1e0], RZ ;  /* 0x0000780000007a24 */ /* 0x000fe800078e02ff */
[C---:B------:R-:W-:Y:S02]  /*16960*/  IMAD R0, R8.reuse, c[0x0][0x1e4], R0 ;  /* 0x0000790008007a24 */ /* 0x040fe400078e0200 */
[----:B--2---:R-:W-:Y:S04]  /*16970*/  IMAD.WIDE.U32 R4, R8, c[0x0][0x1e0], RZ ;  /* 0x0000780008047a25 */ /* 0x004fe800078e00ff */
[----:B------:R-:W-:Y:S01]  /*16980*/  IMAD.IADD R5, R5, 0x1, R0 ;  /* 0x0000000105057824 */ /* 0x000fe200078e0200 */
[----:B---3--:R-:W-:Y:S01]  /*16990*/  STL [R1+0x18], R7 ;  /* 0x0000180701007387 */ /* 0x008fe20000100800 */
[----:B------:R-:W-:Y:S02]  /*169a0*/  SHF.R.S32.HI R2, RZ, 0x1f, R7 ;  /* 0x0000001fff027819 */ /* 0x000fe40000011407 */
        /* <DEDUP_REMOVED lines=9> */
[----:B------:R-:W3:Y:S04]  /*16a40*/  SHFL.IDX PT, R7, R0, RZ, 0x181f ;  /* 0x00181fff00077589 */ /* 0x000ee800000e0000 */
[----:B------:R-:W4:Y:S04]  /*16a50*/  SHFL.IDX PT, R4, R2, 0x1, 0x181f ;  /* 0x00381f0002047f89 */ /* 0x000f2800000e0000 */
[----:B------:R-:W5:Y:S04]  /*16a60*/  SHFL.IDX PT, R5, R0, 0x1, 0x181f ;  /* 0x00381f0000057f89 */ /* 0x000f6800000e0000 */
[----:B------:R-:W1:Y:S04]  /*16a70*/  SHFL.IDX PT, R10, R2, 0x3, 0x181f ;  /* 0x00781f00020a7f89 */ /* 0x000e6800000e0000 */
[----:B------:R-:W1:Y:S01]  /*16a80*/  SHFL.IDX PT, R9, R0, 0x2, 0x181f ;  /* 0x00581f0000097f89 */ /* 0x000e6200000e0000 */
[-C--:B--2---:R-:W-:Y:S03]  /*16a90*/  IADD3 R6, P1, R6, R242.reuse, RZ ;  /* 0x000000f206067210 */ /* 0x084fe60007f3e0ff */
[----:B------:R-:W2:Y:S04]  /*16aa0*/  SHFL.IDX PT, R8, R2, 0x4, 0x181f ;  /* 0x00981f0002087f89 */ /* 0x000ea800000e0000 */
[----:B------:R-:W2:Y:S01]  /*16ab0*/  SHFL.IDX PT, R11, R2, 0x5, 0x181f ;  /* 0x00b81f00020b7f89 */ /* 0x000ea200000e0000 */
[-C--:B---3--:R-:W-:Y:S03]  /*16ac0*/  IADD3.X R7, R7, R241.reuse, RZ, P1, !PT ;  /* 0x000000f107077210 */ /* 0x088fe60000ffe4ff */
[----:B------:R-:W3:Y:S01]  /*16ad0*/  SHFL.IDX PT, R16, R0, 0x3, 0x181f ;  /* 0x00781f0000107f89 */ /* 0x000ee200000e0000 */
[-C--:B----4-:R-:W-:Y:S03]  /*16ae0*/  IADD3 R4, P0, R4, R242.reuse, RZ ;  /* 0x000000f204047210 */ /* 0x090fe60007f1e0ff */
[----:B------:R4:W-:Y:S02]  /*16af0*/  LDGSTS.E.BYPASS.LTC128B.128 [R22+0x3900], [R6.64], !P5 ;  /* 0x0390000006167fae */ /* 0x0009e4000e901d56 */
[--C-:B-----5:R-:W-:Y:S01]  /*16b00*/  IMAD.X R5, R5, 0x1, R241.reuse, P0 ;  /* 0x0000000105057824 */ /* 0x120fe200000e06f1 */
[-C--:B------:R-:W-:Y:S01]  /*16b10*/  IADD3 R12, P0, R12, R242.reuse, RZ ;  /* 0x000000f20c0c7210 */ /* 0x080fe20007f1e0ff */
[----:B------:R-:W5:Y:S01]  /*16b20*/  SHFL.IDX PT, R15, R0, 0x4, 0x181f ;  /* 0x00981f00000f7f89 */ /* 0x000f6200000e0000 */
[-C--:B-1----:R-:W-:Y:S03]  /*16b30*/  IADD3 R10, P3, R10, R242.reuse, RZ ;  /* 0x000000f20a0a7210 */ /* 0x082fe60007f7e0ff */
[----:B------:R1:W-:Y:S01]  /*16b40*/  LDGSTS.E.BYPASS.LTC128B.128 [R22+0x4100], [R4.64], !P5 ;  /* 0x0410000004167fae */ /* 0x0003e2000e901d56 */
[--C-:B------:R-:W-:Y:S03]  /*16b50*/  IMAD.X R13, R9, 0x1, R241.reuse, P0 ;  /* 0x00000001090d7824 */ /* 0x100fe600000e06f1 */
[----:B------:R-:W1:Y:S01]  /*16b60*/  SHFL.IDX PT, R2, R2, 0x6, 0x181f ;  /* 0x00d81f0002027f89 */ /* 0x000e6200000e0000 */
[-C--:B--2---:R-:W-:Y:S03]  /*16b70*/  IADD3 R8, P2, R8, R242.reuse, RZ ;  /* 0x000000f208087210 */ /* 0x084fe60007f5e0ff */
[----:B------:R-:W2:Y:S04]  /*16b80*/  SHFL.IDX PT, R14, R0, 0x5, 0x181f ;  /* 0x00b81f00000e7f89 */ /* 0x000ea800000e0000 */
[----:B------:R-:W2:Y:S04]  /*16b90*/  SHFL.IDX PT, R0, R0, 0x6, 0x181f ;  /* 0x00d81f0000007f89 */ /* 0x000ea800000e0000 */
[----:B------:R2:W-:Y:S01]  /*16ba0*/  LDGSTS.E.BYPASS.LTC128B.128 [R22+0x4900], [R12.64], !P5 ;  /* 0x049000000c167fae */ /* 0x0005e2000e901d56 */
[-C--:B----4-:R-:W-:Y:S01]  /*16bb0*/  IADD3 R6, P1, R11, R242.reuse, RZ ;  /* 0x000000f20b067210 */ /* 0x090fe20007f3e0ff */
[--C-:B---3--:R-:W-:Y:S01]  /*16bc0*/  IMAD.X R11, R16, 0x1, R241.reuse, P3 ;  /* 0x00000001100b7824 */ /* 0x108fe200018e06f1 */
[----:B-----5:R-:W-:Y:S04]  /*16bd0*/  IADD3.X R9, R15, R241, RZ, P2, !PT ;  /* 0x000000f10f097210 */ /* 0x020fe800017fe4ff */
[----:B------:R3:W-:Y:S01]  /*16be0*/  LDGSTS.E.BYPASS.LTC128B.128 [R22+0x5100], [R10.64], !P5 ;  /* 0x051000000a167fae */ /* 0x0007e2000e901d56 */
[----:B-1----:R-:W-:Y:S03]  /*16bf0*/  IADD3 R4, P0, R2, R242, RZ ;  /* 0x000000f202047210 */ /* 0x002fe60007f1e0ff */
[----:B------:R3:W-:Y:S01]  /*16c00*/  LDGSTS.E.BYPASS.LTC128B.128 [R22+0x5900], [R8.64], !P5 ;  /* 0x0590000008167fae */ /* 0x0007e2000e901d56 */
[--C-:B--2---:R-:W-:Y:S02]  /*16c10*/  IMAD.X R7, R14, 0x1, R241.reuse, P1 ;  /* 0x000000010e077824 */ /* 0x104fe400008e06f1 */
[----:B------:R-:W-:Y:S03]  /*16c20*/  IMAD.X R5, R0, 0x1, R241, P0 ;  /* 0x0000000100057824 */ /* 0x000fe600000e06f1 */
[----:B------:R3:W-:Y:S04]  /*16c30*/  LDGSTS.E.BYPASS.LTC128B.128 [R22+0x6100], [R6.64], !P5 ;  /* 0x0610000006167fae */ /* 0x0007e8000e901d56 */
[----:B------:R3:W-:Y:S02]  /*16c40*/  LDGSTS.E.BYPASS.LTC128B.128 [R22+0x6900], [R4.64], !P5 ;  /* 0x0690000004167fae */ /* 0x0007e4000e901d56 */
.L_x_786:
[----:B--234-:R-:W2:Y:S01]  /*16c50*/  LDL.LU R6, [R1] ;  /* 0x0000000001067983 */ /* 0x01cea20000300800 */
[----:B------:R-:W-:Y:S01]  /*16c60*/  PLOP3.LUT P0, PT, PT, PT, UP2, 0x80, 0x0 ;  /* 0x000000000000781c */ /* 0x000fe20003f0f028 */
[----:B------:R-:W-:Y:S02]  /*16c70*/  UIMAD UR10, UR12, -0x70, URZ ;  /* 0xffffff900c0a78a4 */ /* 0x000fe4000f8e023f */
[----:B------:R-:W3:Y:S01]  /*16c80*/  LDL.LU R5, [R1+0x4] ;  /* 0x0000040001057983 */ /* 0x000ee20000300800 */
[----:B------:R-:W-:Y:S02]  /*16c90*/  UISETP.GT.AND UP0, UPT, UR12, UR6, UPT ;  /* 0x000000060c00728c */ /* 0x000fe4000bf04270 */
[----:B------:R-:W-:Y:S01]  /*16ca0*/  UIADD3 UR12, UR12, -0x1, URZ ;  /* 0xffffffff0c0c7890 */ /* 0x000fe2000fffe03f */
[----:B------:R-:W4:Y:S04]  /*16cb0*/  LDL.LU R4, [R1+0xc] ;  /* 0x00000c0001047983 */ /* 0x000f280000300800 */
[----:B------:R-:W4:Y:S04]  /*16cc0*/  LDL.LU R0, [R1+0x10] ;  /* 0x0000100001007983 */ /* 0x000f280000300800 */
        /* <DEDUP_REMOVED lines=13> */
[----:B---3--:R-:W-:Y:S02]  /*16da0*/  IMAD.MOV.U32 R8, RZ, RZ, R5 ;  /* 0x000000ffff087224 */ /* 0x008fe400078e0005 */
[----:B------:R-:W-:Y:S02]  /*16db0*/  IMAD.U32 R5, RZ, RZ, UR20 ;  /* 0x00000014ff057e24 */ /* 0x000fe4000f8e00ff */
[----:B----4-:R-:W-:Y:S02]  /*16dc0*/  IMAD.MOV.U32 R11, RZ, RZ, R4 ;  /* 0x000000ffff0b7224 */ /* 0x010fe400078e0004 */
[----:B------:R-:W-:Y:S02]  /*16dd0*/  IMAD.MOV.U32 R10, RZ, RZ, R0 ;  /* 0x000000ffff0a7224 */ /* 0x000fe400078e0000 */
[----:B------:R2:W3:Y:S02]  /*16de0*/  LDL R0, [R1+0x24] ;  /* 0x0000240001007983 */ /* 0x0004e40000100800 */
[----:B---3--:R-:W-:Y:S05]  /*16df0*/  @P0 IMAD.MOV.U32 R0, RZ, RZ, R2 ;  /* 0x000000ffff000224 */ /* 0x008fea00078e0002 */
[----:B------:R-:W-:Y:S08]  /*16e00*/  SHFL.IDX PT, R7, R0, 0x2, 0x1c1f ;  /* 0x005c1f0000077f89 */ /* 0x000ff000000e0000 */
[----:B------:R-:W3:Y:S08]  /*16e10*/  SHFL.IDX PT, R4, R0, RZ, 0x1c1f ;  /* 0x001c1fff00047589 */ /* 0x000ef000000e0000 */
[----:B------:R-:W4:Y:S08]  /*16e20*/  SHFL.IDX PT, R2, R0, 0x1, 0x1c1f ;  /* 0x003c1f0000027f89 */ /* 0x000f3000000e0000 */
[----:B------:R1:W2:Y:S02]  /*16e30*/  SHFL.IDX PT, R6, R0, 0x3, 0x1c1f ;  /* 0x007c1f0000067f89 */ /* 0x0002a400000e0000 */
[----:B-1----:R-:W-:Y:S05]  /*16e40*/  IMAD.U32 R0, RZ, RZ, UR10 ;  /* 0x0000000aff007e24 */ /* 0x002fea000f8e00ff */
[----:B------:R-:W-:Y:S01]  /*16e50*/  IADD3 R0, -R12, 0x1, R0 ;  /* 0x000000010c007810 */ /* 0x000fe20007ffe100 */
[----:B------:R-:W-:Y:S03]  /*16e60*/  IMAD.MOV.U32 R12, RZ, RZ, R10 ;  /* 0x000000ffff0c7224 */ /* 0x000fe600078e000a */
[----:B------:R-:W-:Y:S01]  /*16e70*/  IADD3 R5, -R5, UR14, R0 ;  /* 0x0000000e05057c10 */ /* 0x000fe2000fffe100 */
[----:B------:R-:W-:Y:S04]  /*16e80*/  IMAD.MOV.U32 R48, RZ, RZ, R12 ;  /* 0x000000ffff307224 */ /* 0x000fe800078e000c */
[C---:B---3--:R-:W-:Y:S02]  /*16e90*/  IMAD.IADD R4, R5.reuse, 0x1, R4 ;  /* 0x0000000105047824 */ /* 0x048fe400078e0204 */
[C---:B----4-:R-:W-:Y:S02]  /*16ea0*/  IMAD.IADD R2, R5.reuse, 0x1, R2 ;  /* 0x0000000105027824 */ /* 0x050fe400078e0202 */
[C---:B------:R-:W-:Y:S01]  /*16eb0*/  IMAD.IADD R0, R5.reuse, 0x1, R7 ;  /* 0x0000000105007824 */ /* 0x040fe200078e0207 */
[C---:B------:R-:W-:Y:S01]  /*16ec0*/  ISETP.GT.AND P0, PT, R4.reuse, RZ, PT ;  /* 0x000000ff0400720c */ /* 0x040fe20003f04270 */
[----:B--2---:R-:W-:Y:S01]  /*16ed0*/  IMAD.IADD R5, R5, 0x1, R6 ;  /* 0x0000000105057824 */ /* 0x004fe200078e0206 */
[----:B------:R-:W-:Y:S02]  /*16ee0*/  ISETP.GT.AND P1, PT, R4, 0x1, PT ;  /* 0x000000010400780c */ /* 0x000fe40003f24270 */
        /* <DEDUP_REMOVED lines=8> */
[C---:B------:R-:W-:Y:S02]  /*16f70*/  ISETP.GT.AND P0, PT, R4.reuse, 0x10, PT ;  /* 0x000000100400780c */ /* 0x040fe40003f04270 */
[C---:B------:R-:W-:Y:S02]  /*16f80*/  ISETP.GT.AND P1, PT, R4.reuse, 0x11, PT ;  /* 0x000000110400780c */ /* 0x040fe40003f24270 */
[----:B------:R-:W-:Y:S02]  /*16f90*/  FSEL R29, R187, -INF , P3 ;  /* 0xff800000bb1d7808 */ /* 0x000fe40001800000 */
[C---:B------:R-:W-:Y:S02]  /*16fa0*/  ISETP.GT.AND P2, PT, R4.reuse, 0x18, PT ;  /* 0x000000180400780c */ /* 0x040fe40003f44270 */
[----:B------:R-:W-:Y:S02]  /*16fb0*/  ISETP.GT.AND P3, PT, R4, 0x19, PT ;  /* 0x000000190400780c */ /* 0x000fe40003f64270 */
[----:B------:R-:W-:Y:S02]  /*16fc0*/  FSEL R38, R184, -INF , P0 ;  /* 0xff800000b8267808 */ /* 0x000fe40000000000 */
[----:B------:R-:W-:Y:S02]  /*16fd0*/  FSEL R40, R21, -INF , P1 ;  /* 0xff80000015287808 */ /* 0x000fe40000800000 */
[----:B------:R-:W-:Y:S02]  /*16fe0*/  FMNMX.FTZ R6, R29, R6, !PT ;  /* 0x000000061d067209 */ /* 0x000fe40007810000 */
        /* <DEDUP_REMOVED lines=9> */
[----:B------:R-:W-:Y:S02]  /*17080*/  FSEL R46, R46, -INF , P2 ;  /* 0xff8000002e2e7808 */ /* 0x000fe40001000000 */
[C---:B------:R-:W-:Y:S02]  /*17090*/  ISETP.GT.AND P2, PT, R4.reuse, 0x38, PT ;  /* 0x000000380400780c */ /* 0x040fe40003f44270 */
[----:B------:R-:W-:Y:S02]  /*170a0*/  FSEL R51, R49, -INF , P3 ;  /* 0xff80000031337808 */ /* 0x000fe40001800000 */
[C---:B------:R-:W-:Y:S02]  /*170b0*/  ISETP.GT.AND P3, PT, R4.reuse, 0x39, PT ;  /* 0x000000390400780c */ /* 0x040fe40003f64270 */
[C---:B------:R-:W-:Y:S02]  /*170c0*/  ISETP.GT.AND P0, PT, R4.reuse, 0x30, PT ;  /* 0x000000300400780c */ /* 0x040fe40003f04270 */
[----:B------:R-:W-:Y:S02]  /*170d0*/  ISETP.GT.AND P1, PT, R4, 0x31, PT ;  /* 0x000000310400780c */ /* 0x000fe40003f24270 */
[----:B------:R-:W-:Y:S02]  /*170e0*/  FSEL R93, R64, -INF , P2 ;  /* 0xff800000405d7808 */ /* 0x000fe40001000000 */
[----:B------:R-:W-:Y:S02]  /*170f0*/  FSEL R94, R65, -INF , P3 ;  /* 0xff800000415e7808 */ /* 0x000fe40001800000 */
[----:B------:R-:W-:Y:S02]  /*17100*/  FSEL R63, R17, -INF , P1 ;  /* 0xff800000113f7808 */ /* 0x000fe40000800000 */
[C---:B------:R-:W-:Y:S02]  /*17110*/  ISETP.GT.AND P1, PT, R4.reuse, 0x41, PT ;  /* 0x000000410400780c */ /* 0x040fe40003f24270 */
[C---:B------:R-:W-:Y:S02]  /*17120*/  ISETP.GT.AND P2, PT, R4.reuse, 0x48, PT ;  /* 0x000000480400780c */ /* 0x040fe40003f44270 */
[----:B------:R-:W-:Y:S02]  /*17130*/  ISETP.GT.AND P3, PT, R4, 0x49, PT ;  /* 0x000000490400780c */ /* 0x000fe40003f64270 */
        /* <DEDUP_REMOVED lines=11> */
[----:B------:R-:W-:Y:S02]  /*171f0*/  FMNMX.FTZ R6, R42, R6, !PT ;  /* 0x000000062a067209 */ /* 0x000fe40007810000 */
[----:B------:R-:W-:Y:S02]  /*17200*/  FSEL R84, R84, -INF , P0 ;  /* 0xff80000054547808 */ /* 0x000fe40000000000 */
[----:B------:R-:W-:Y:S02]  /*17210*/  FSEL R85, R85, -INF , P1 ;  /* 0xff80000055557808 */ /* 0x000fe40000800000 */
[----:B------:R-:W-:Y:S02]  /*17220*/  ISETP.GT.AND P1, PT, R4, 0x61, PT ;  /* 0x000000610400780c */ /* 0x000fe40003f24270 */
[----:B------:R-:W-:Y:S02]  /*17230*/  FSEL R218, R96, -INF , P2 ;  /* 0xff80000060da7808 */ /* 0x000fe40001000000 */
[C---:B------:R-:W-:Y:S02]  /*17240*/  ISETP.GT.AND P2, PT, R4.reuse, 0x68, PT ;  /* 0x000000680400780c */ /* 0x040fe40003f44270 */
[----:B------:R-:W-:Y:S02]  /*17250*/  FSEL R65, R97, -INF , P3 ;  /* 0xff80000061417808 */ /* 0x000fe40001800000 */
[C---:B------:R-:W-:Y:S02]  /*17260*/  ISETP.GT.AND P3, PT, R4.reuse, 0x69, PT ;  /* 0x000000690400780c */ /* 0x040fe40003f64270 */
        /* <DEDUP_REMOVED lines=16> */
[----:B------:R-:W-:Y:S02]  /*17370*/  FSEL R15, R100, -INF , P0 ;  /* 0xff800000640f7808 */ /* 0x000fe40000000000 */
[----:B------:R-:W-:Y:S02]  /*17380*/  FMNMX.FTZ R4, R94, R4, !PT ;  /* 0x000000045e047209 */ /* 0x000fe40007810000 */
[C---:B------:R-:W-:Y:S02]  /*17390*/  ISETP.GT.AND P0, PT, R2.reuse, RZ, PT ;  /* 0x000000ff0200720c */ /* 0x040fe40003f04270 */
        /* <DEDUP_REMOVED lines=11> */
[----:B------:R-:W-:Y:S02]  /*17450*/  ISETP.GT.AND P0, PT, R2, 0x10, PT ;  /* 0x000000100200780c */ /* 0x000fe40003f04270 */
[----:B------:R-:W-:Y:S02]  /*17460*/  FMNMX.FTZ R4, R218, R4, !PT ;  /* 0x00000004da047209 */ /* 0x000fe40007810000 */
[C---:B------:R-:W-:Y:S02]  /*17470*/  ISETP.GT.AND P1, PT, R2.reuse, 0x21, PT ;  /* 0x000000210200780c */ /* 0x040fe40003f24270 */
[----:B------:R-:W-:Y:S02]  /*17480*/  ISETP.GT.AND P4, PT, R2, 0x29, PT ;  /* 0x000000290200780c */ /* 0x000fe40003f84270 */
[----:B------:R-:W-:Y:S01]  /*17490*/  FSEL R92, R66, -INF , P3 ;  /* 0xff800000425c7808 */ /* 0x000fe20001800000 */
[----:B------:R-:W-:Y:S01]  /*174a0*/  IMAD.MOV.U32 R66, RZ, RZ, R15 ;  /* 0x000000ffff427224 */ /* 0x000fe200078e000f */
[----:B------:R-:W-:Y:S02]  /*174b0*/  ISETP.GT.AND P3, PT, R2, 0x48, PT ;  /* 0x000000480200780c */ /* 0x000fe40003f64270 */
[----:B------:R-:W-:Y:S02]  /*174c0*/  FMNMX.FTZ R4, R65, R4, !PT ;  /* 0x0000000441047209 */ /* 0x000fe40007810000 */
[----:B------:R-:W-:Y:S02]  /*174d0*/  FSEL R35, R208, -INF , P0 ;  /* 0xff800000d0237808 */ /* 0x000fe40000000000 */
[C---:B------:R-:W-:Y:S02]  /*174e0*/  ISETP.GT.AND P0, PT, R2.reuse, 0x20, PT ;  /* 0x000000200200780c */ /* 0x040fe40003f04270 */
[----:B------:R-:W-:Y:S02]  /*174f0*/  FSEL R41, R25, -INF , P1 ;  /* 0xff80000019297808 */ /* 0x000fe40000800000 */
[----:B------:R-:W-:Y:S02]  /*17500*/  ISETP.GT.AND P1, PT, R2, 0x31, PT ;  /* 0x000000310200780c */ /* 0x000fe40003f24270 */
[----:B------:R-:W-:Y:S02]  /*17510*/  FSEL R49, R24, -INF , P4 ;  /* 0xff80000018317808 */ /* 0x000fe40002000000 */
[----:B------:R-:W-:Y:S02]  /*17520*/  ISETP.GT.AND P4, PT, R2, 0x39, PT ;  /* 0x000000390200780c */ /* 0x000fe40003f84270 */
[----:B------:R-:W-:Y:S01]  /*17530*/  FSEL R189, R82, -INF , P3 ;  /* 0xff80000052bd7808 */ /* 0x000fe20001800000 */
[----:B------:R-:W-:Y:S01]  /*17540*/  IMAD.MOV.U32 R82, RZ, RZ, R31 ;  /* 0x000000ffff527224 */ /* 0x000fe200078e001f */
[----:B------:R-:W-:Y:S02]  /*17550*/  FMNMX.FTZ R4, R66, R4, !PT ;  /* 0x0000000442047209 */ /* 0x000fe40007810000 */
[----:B------:R-:W-:Y:S02]  /*17560*/  FSEL R39, R27, -INF , P0 ;  /* 0xff8000001b277808 */ /* 0x000fe40000000000 */
[----:B------:R-:W-:Y:S02]  /*17570*/  FSEL R89, R19, -INF , P1 ;  /* 0xff80000013597808 */ /* 0x000fe40000800000 */
[----:B------:R-:W-:Y:S02]  /*17580*/  ISETP.GT.AND P0, PT, R2, 0x30, PT ;  /* 0x000000300200780c */ /* 0x000fe40003f04270 */
[----:B------:R-:W-:Y:S02]  /*17590*/  FSEL R107, R67, -INF , P4 ;  /* 0xff800000436b7808 */ /* 0x000fe40002000000 */
[----:B------:R-:W-:Y:S02]  /*175a0*/  ISETP.GT.AND P1, PT, R0, 0x1, PT ;  /* 0x000000010000780c */ /* 0x000fe40003f24270 */
[----:B------:R-:W-:Y:S02]  /*175b0*/  ISETP.GT.AND P4, PT, R2, 0x41, PT ;  /* 0x000000410200780c */ /* 0x000fe40003f84270 */
[----:B------:R-:W-:Y:S02]  /*175c0*/  FSEL R81, R112, -INF , P2 ;  /* 0xff80000070517808 */ /* 0x000fe40001000000 */
[----:B------:R-:W-:Y:S02]  /*175d0*/  FMNMX.FTZ R4, R82, R4, !PT ;  /* 0x0000000452047209 */ /* 0x000fe40007810000 */
[----:B------:R-:W-:Y:S02]  /*175e0*/  FSEL R88, R20, -INF , P0 ;  /* 0xff80000014587808 */ /* 0x000fe40000000000 */
[C---:B------:R-:W-:Y:S02]  /*175f0*/  ISETP.GT.AND P2, PT, R2.reuse, 0x8, PT ;  /* 0x000000080200780c */ /* 0x040fe40003f44270 */
[----:B------:R-:W-:Y:S02]  /*17600*/  FSEL R16, R251, -INF , P1 ;  /* 0xff800000fb107808 */ /* 0x000fe40000800000 */
[----:B------:R-:W-:Y:S02]  /*17610*/  FSEL R184, R71, -INF , P4 ;  /* 0xff80000047b87808 */ /* 0x000fe40002000000 */
[----:B------:R-:W-:Y:S02]  /*17620*/  FMNMX.FTZ R6, R13, R116, !PT ;  /* 0x000000740d067209 */ /* 0x000fe40007810000 */
[C---:B------:R-:W-:Y:S02]  /*17630*/  ISETP.GT.AND P4, PT, R2.reuse, 0x49, PT ;  /* 0x000000490200780c */ /* 0x040fe40003f84270 */
[----:B------:R-:W-:Y:S02]  /*17640*/  ISETP.GT.AND P3, PT, R2, 0x50, PT ;  /* 0x000000500200780c */ /* 0x000fe40003f64270 */
[C---:B------:R-:W-:Y:S02]  /*17650*/  ISETP.GT.AND P0, PT, R0.reuse, RZ, PT ;  /* 0x000000ff0000720c */ /* 0x040fe40003f04270 */
[----:B------:R-:W-:Y:S02]  /*17660*/  ISETP.GT.AND P1, PT, R0, 0x10, PT ;  /* 0x000000100000780c */ /* 0x000fe40003f24270 */
[----:B------:R-:W-:Y:S02]  /*17670*/  FMNMX.FTZ R4, R81, R4, !PT ;  /* 0x0000000451047209 */ /* 0x000fe40007810000 */
[----:B------:R-:W-:Y:S02]  /*17680*/  FSEL R22, R212, -INF , P2 ;  /* 0xff800000d4167808 */ /* 0x000fe40001000000 */
[----:B------:R-:W-:Y:S02]  /*17690*/  FMNMX.FTZ R6, R21, R6, !PT ;  /* 0x0000000615067209 */ /* 0x000fe40007810000 */
[----:B------:R-:W-:Y:S02]  /*176a0*/  ISETP.GT.AND P2, PT, R2, 0x18, PT ;  /* 0x000000180200780c */ /* 0x000fe40003f44270 */
[----:B------:R-:W-:Y:S01]  /*176b0*/  FSEL R190, R83, -INF , P4 ;  /* 0xff80000053be7808 */ /* 0x000fe20002000000 */
[----:B------:R-:W-:Y:S01]  /*176c0*/  IMAD.MOV.U32 R83, RZ, RZ, R66 ;  /* 0x000000ffff537224 */ /* 0x000fe200078e0042 */
[----:B------:R-:W-:Y:S02]  /*176d0*/  FSEL R217, R86, -INF , P3 ;  /* 0xff80000056d97808 */ /* 0x000fe40001800000 */
[----:B------:R-:W-:Y:S02]  /*176e0*/  ISETP.GT.AND P4, PT, R2, 0x51, PT ;  /* 0x000000510200780c */ /* 0x000fe40003f84270 */
[----:B------:R-:W-:Y:S02]  /*176f0*/  FSEL R32, R223, -INF , P1 ;  /* 0xff800000df207808 */ /* 0x000fe40000800000 */
[----:B------:R-:W-:Y:S02]  /*17700*/  ISETP.GT.AND P1, PT, R5, 0x1, PT ;  /* 0x000000010500780c */ /* 0x000fe40003f24270 */
[----:B------:R-:W-:Y:S02]  /*17710*/  FSEL R12, R252, -INF , P0 ;  /* 0xff800000fc0c7808 */ /* 0x000fe40000000000 */
[C---:B------:R-:W-:Y:S02]  /*17720*/  ISETP.GT.AND P0, PT, R0.reuse, 0x8, PT ;  /* 0x000000080000780c */ /* 0x040fe40003f04270 */
[----:B------:R-:W-:Y:S02]  /*17730*/  ISETP.GT.AND P3, PT, R0, 0x18, PT ;  /* 0x000000180000780c */ /* 0x000fe40003f64270 */
[----:B------:R-:W-:Y:S02]  /*17740*/  FMNMX.FTZ R4, R80, R4, !PT ;  /* 0x0000000450047209 */ /* 0x000fe40007810000 */
[----:B------:R-:W-:Y:S02]  /*17750*/  FSEL R37, R30, -INF , P2 ;  /* 0xff8000001e257808 */ /* 0x000fe40001000000 */
[----:B------:R-:W-:Y:S01]  /*17760*/  FMNMX.FTZ R6, R22, R6, !PT ;  /* 0x0000000616067209 */ /* 0x000fe20007810000 */
[----:B------:R-:W1:Y:S01]  /*17770*/  SHFL.BFLY PT, R7, R4, 0x2, 0x1f ;  /* 0x0c401f0004077f89 */ /* 0x000e6200000e0000 */
[----:B------:R-:W-:Y:S02]  /*17780*/  FSEL R243, R87, -INF , P4 ;  /* 0xff80000057f37808 */ /* 0x000fe40002000000 */
[C---:B------:R-:W-:Y:S02]  /*17790*/  ISETP.GT.AND P2, PT, R2.reuse, 0x28, PT ;  /* 0x000000280200780c */ /* 0x040fe40003f44270 */
[----:B------:R-:W-:Y:S02]  /*177a0*/  ISETP.GT.AND P4, PT, R2, 0x59, PT ;  /* 0x000000590200780c */ /* 0x000fe40003f84270 */
[----:B------:R-:W-:Y:S02]  /*177b0*/  FSEL R18, R48, -INF , P1 ;  /* 0xff80000030127808 */ /* 0x000fe40000800000 */
[----:B------:R-:W-:Y:S01]  /*177c0*/  FSEL R15, R249, -INF , P0 ;  /* 0xff800000f90f7808 */ /* 0x000fe20000000000 */
[----:B------:R-:W-:Y:S01]  /*177d0*/  IMAD.MOV.U32 R249, RZ, RZ, R65 ;  /* 0x000000fffff97224 */ /* 0x000fe200078e0041 */
[----:B------:R-:W-:Y:S02]  /*177e0*/  ISETP.GT.AND P0, PT, R0, 0x11, PT ;  /* 0x000000110000780c */ /* 0x000fe40003f04270 */
[----:B------:R-:W-:Y:S02]  /*177f0*/  FSEL R31, R220, -INF , P3 ;  /* 0xff800000dc1f7808 */ /* 0x000fe40001800000 */
[----:B------:R-:W-:Y:S02]  /*17800*/  ISETP.GT.AND P3, PT, R2, 0x60, PT ;  /* 0x000000600200780c */ /* 0x000fe40003f64270 */
[----:B------:R-:W-:Y:S02]  /*17810*/  ISETP.GT.AND P1, PT, R0, 0x20, PT ;  /* 0x000000200000780c */ /* 0x000fe40003f24270 */
[----:B------:R-:W-:Y:S02]  /*17820*/  FSEL R47, R47, -INF , P2 ;  /* 0xff8000002f2f7808 */ /* 0x000fe40001000000 */
[----:B------:R-:W-:Y:S02]  /*17830*/  ISETP.GT.AND P2, PT, R2, 0x40, PT ;  /* 0x000000400200780c */ /* 0x000fe40003f44270 */
        /* <DEDUP_REMOVED lines=9> */
[----:B-1----:R-:W-:Y:S02]  /*178d0*/  FMNMX.FTZ R73, R7, R4, !PT ;  /* 0x0000000407497209 */ /* 0x002fe40007810000 */
        /* <DEDUP_REMOVED lines=8> */
[----:B------:R-:W-:Y:S02]  /*17960*/  FMNMX.FTZ R2, R39, R2, !PT ;  /* 0x0000000227027209 */ /* 0x000fe40007810000 */
[----:B------:R-:W-:Y:S02]  /*17970*/  FSEL R19, R250, -INF , P2 ;  /* 0xff800000fa137808 */ /* 0x000fe40001000000 */
[----:B------:R-:W-:Y:S02]  /*17980*/  FMNMX.FTZ R2, R41, R2, !PT ;  /* 0x0000000229027209 */ /* 0x000fe40007810000 */
[----:B------:R-:W-:Y:S02]  /*17990*/  FMNMX.FTZ R4, R15, R4, !PT ;  /* 0x000000040f047209 */ /* 0x000fe40007810000 */
[----:B------:R-:W-:Y:S02]  /*179a0*/  FMNMX.FTZ R2, R47, R2, !PT ;  /* 0x000000022f027209 */ /* 0x000fe40007810000 */
[----:B------:R-:W-:Y:S02]  /*179b0*/  ISETP.GT.AND P2, PT, R5, RZ, PT ;  /* 0x000000ff0500720c */ /* 0x000fe40003f44270 */
[----:B------:R-:W-:Y:S02]  /*179c0*/  FMNMX.FTZ R2, R49, R2, !PT ;  /* 0x0000000231027209 */ /* 0x000fe40007810000 */
[----:B------:R-:W-:Y:S02]  /*179d0*/  FMNMX.FTZ R4, R19, R4, !PT ;  /* 0x0000000413047209 */ /* 0x000fe40007810000 */
[----:B------:R-:W-:Y:S02]  /*179e0*/  FMNMX.FTZ R2, R88, R2, !PT ;  /* 0x0000000258027209 */ /* 0x000fe40007810000 */
[----:B------:R-:W-:Y:S02]  /*179f0*/  FSEL R11, R11, -INF , P2 ;  /* 0xff8000000b0b7808 */ /* 0x000fe40001000000 */
[----:B------:R-:W-:Y:S02]  /*17a00*/  FMNMX.FTZ R4, R32, R4, !PT ;  /* 0x0000000420047209 */ /* 0x000fe40007810000 */
[----:B------:R-:W-:Y:S02]  /*17a10*/  FMNMX.FTZ R2, R89, R2, !PT ;  /* 0x0000000259027209 */ /* 0x000fe40007810000 */
[----:B------:R-:W-:Y:S02]  /*17a20*/  FSEL R223, R98, -INF , P0 ;  /* 0xff80000062df7808 */ /* 0x000fe40000000000 */
[----:B------:R-:W-:Y:S02]  /*17a30*/  ISETP.GT.AND P0, PT, R5, 0x8, PT ;  /* 0x000000080500780c */ /* 0x000fe40003f04270 */
[----:B------:R-:W-:Y:S02]  /*17a40*/  FMNMX.FTZ R6, R11, R118, !PT ;  /* 0x000000760b067209 */ /* 0x000fe40007810000 */
[----:B------:R-:W-:Y:S02]  /*17a50*/  ISETP.GT.AND P2, PT, R0, 0x19, PT ;  /* 0x000000190000780c */ /* 0x000fe40003f44270 */
[----:B------:R-:W-:Y:S02]  /*17a60*/  FMNMX.FTZ R4, R30, R4, !PT ;  /* 0x000000041e047209 */ /* 0x000fe40007810000 */
[----:B------:R-:W-:Y:S02]  /*17a70*/  FMNMX.FTZ R2, R92, R2, !PT ;  /* 0x000000025c027209 */ /* 0x000fe40007810000 */
[----:B------:R-:W-:Y:S02]  /*17a80*/  FSEL R20, R9, -INF , P0 ;  /* 0xff80000009147808 */ /* 0x000fe40000000000 */
[----:B------:R-:W-:Y:S01]  /*17a90*/  FMNMX.FTZ R6, R18, R6, !PT ;  /* 0x0000000612067209 */ /* 0x000fe20007810000 */
[----:B------:R-:W-:Y:S01]  /*17aa0*/  SHFL.BFLY PT, R9, R73, 0x1, 0x1f ;  /* 0x0c201f0049097f89 */ /* 0x000fe200000e0000 */
        /* <DEDUP_REMOVED lines=8> */
[----:B------:R-:W-:Y:S02]  /*17b30*/  ISETP.GT.AND P0, PT, R5, 0x10, PT ;  /* 0x000000100500780c */ /* 0x000fe40003f04270 */
[----:B------:R-:W-:Y:S02]  /*17b40*/  FMNMX.FTZ R4, R33, R4, !PT ;  /* 0x0000000421047209 */ /* 0x000fe40007810000 */
[----:B------:R-:W-:Y:S02]  /*17b50*/  FMNMX.FTZ R2, R113, R2, !PT ;  /* 0x0000000271027209 */ /* 0x000fe40007810000 */
[----:B------:R-:W-:Y:S02]  /*17b60*/  FSEL R212, R103, -INF , P1 ;  /* 0xff80000067d47808 */ /* 0x000fe40000800000 */
[----:B------:R-:W-:Y:S02]  /*17b70*/  FSEL R28, R247, -INF , P0 ;  /* 0xff800000f71c7808 */ /* 0x000fe40000000000 */
[----:B------:R-:W-:Y:S02]  /*17b80*/  ISETP.GT.AND P2, PT, R5, 0x11, PT ;  /* 0x000000110500780c */ /* 0x000fe40003f44270 */
[----:B------:R-:W-:Y:S02]  /*17b90*/  FMNMX.FTZ R4, R48, R4, !PT ;  /* 0x0000000430047209 */ /* 0x000fe40007810000 */
[----:B------:R-:W-:Y:S02]  /*17ba0*/  ISETP.GT.AND P1, PT, R0, 0x28, PT ;  /* 0x000000280000780c */ /* 0x000fe40003f24270 */
[----:B------:R-:W-:Y:S02]  /*17bb0*/  FMNMX.FTZ R6, R17, R6, !PT ;  /* 0x0000000611067209 */ /* 0x000fe40007810000 */
[----:B------:R-:W-:Y:S02]  /*17bc0*/  FMNMX.FTZ R2, R184, R2, !PT ;  /* 0x00000002b8027209 */ /* 0x000fe40007810000 */
[----:B------:R-:W-:Y:S02]  /*17bd0*/  FSEL R58, R203, -INF , P1 ;  /* 0xff800000cb3a7808 */ /* 0x000fe40000800000 */
[----:B------:R-:W-:Y:S02]  /*17be0*/  ISETP.GT.AND P1, PT, R5, 0x18, PT ;  /* 0x000000180500780c */ /* 0x000fe40003f24270 */
[----:B------:R-:W-:Y:S02]  /*17bf0*/  FSEL R27, R248, -INF , P2 ;  /* 0xff800000f81b7808 */ /* 0x000fe40001000000 */
[----:B------:R-:W-:Y:S02]  /*17c00*/  ISETP.GT.AND P0, PT, R0, 0x29, PT ;  /* 0x000000290000780c */ /* 0x000fe40003f04270 */
[----:B------:R-:W-:Y:S02]  /*17c10*/  FMNMX.FTZ R4, R56, R4, !PT ;  /* 0x0000000438047209 */ /* 0x000fe40007810000 */
        /* <DEDUP_REMOVED lines=11> */
[----:B------:R-:W-:Y:S02]  /*17cd0*/  ISETP.GT.AND P1, PT, R5, 0x20, PT ;  /* 0x000000200500780c */ /* 0x000fe40003f24270 */
[----:B------:R-:W-:Y:S02]  /*17ce0*/  FSEL R97, R197, -INF , P2 ;  /* 0xff800000c5617808 */ /* 0x000fe40001000000 */
[----:B------:R-:W-:Y:S02]  /*17cf0*/  FSEL R24, R246, -INF , P0 ;  /* 0xff800000f6187808 */ /* 0x000fe40000000000 */
[----:B------:R-:W-:Y:S02]  /*17d00*/  FMNMX.FTZ R4, R60, R4, !PT ;  /* 0x000000043c047209 */ /* 0x000fe40007810000 */
[----:B------:R-:W-:Y:S02]  /*17d10*/  FMNMX.FTZ R6, R25, R6, !PT ;  /* 0x0000000619067209 */ /* 0x000fe40007810000 */
[----:B------:R-:W-:Y:S02]  /*17d20*/  FMNMX.FTZ R2, R217, R2, !PT ;  /* 0x00000002d9027209 */ /* 0x000fe40007810000 */
[----:B------:R-:W-:Y:S02]  /*17d30*/  FSEL R98, R50, -INF , P3 ;  /* 0xff80000032627808 */ /* 0x000fe40001800000 */
[----:B------:R-:W-:Y:S02]  /*17d40*/  FMNMX.FTZ R4, R97, R4, !PT ;  /* 0x0000000461047209 */ /* 0x000fe40007810000 */
[----:B------:R-:W-:Y:S02]  /*17d50*/  ISETP.GT.AND P0, PT, R5, 0x21, PT ;  /* 0x000000210500780c */ /* 0x000fe40003f04270 */
[----:B------:R-:W-:Y:S02]  /*17d60*/  FSEL R50, R213, -INF , P1 ;  /* 0xff800000d5327808 */ /* 0x000fe40000800000 */
[----:B------:R-:W-:Y:S02]  /*17d70*/  ISETP.GT.AND P2, PT, R0, 0x38, PT ;  /* 0x000000380000780c */ /* 0x000fe40003f44270 */
[----:B------:R-:W-:Y:S02]  /*17d80*/  FMNMX.FTZ R6, R24, R6, !PT ;  /* 0x0000000618067209 */ /* 0x000fe40007810000 */
[----:B------:R-:W-:Y:S02]  /*17d90*/  FMNMX.FTZ R2, R243, R2, !PT ;  /* 0x00000002f3027209 */ /* 0x000fe40007810000 */
[----:B------:R-:W-:Y:S02]  /*17da0*/  FMNMX.FTZ R4, R98, R4, !PT ;  /* 0x0000000462047209 */ /* 0x000fe40007810000 */
[----:B------:R-:W-:Y:S02]  /*17db0*/  ISETP.GT.AND P3, PT, R0, 0x39, PT ;  /* 0x000000390000780c */ /* 0x000fe40003f64270 */
[----:B------:R-:W-:Y:S02]  /*17dc0*/  ISETP.GT.AND P1, PT, R5, 0x28, PT ;  /* 0x000000280500780c */ /* 0x000fe40003f24270 */
[----:B------:R-:W-:Y:S02]  /*17dd0*/  FMNMX.FTZ R6, R50, R6, !PT ;  /* 0x0000000632067209 */ /* 0x000fe40007810000 */
[----:B------:R-:W-:Y:S02]  /*17de0*/  FSEL R105, R57, -INF , P2 ;  /* 0xff80000039697808 */ /* 0x000fe40001000000 */
[----:B------:R-:W-:Y:S02]  /*17df0*/  FSEL R57, R215, -INF , P0 ;  /* 0xff800000d7397808 */ /* 0x000fe40000000000 */
[----:B------:R-:W-:Y:S02]  /*17e00*/  FMNMX.FTZ R2, R223, R2, !PT ;  /* 0x00000002df027209 */ /* 0x000fe40007810000 */
[----:B------:R-:W-:Y:S02]  /*17e10*/  FSEL R106, R59, -INF , P3 ;  /* 0xff8000003b6a7808 */ /* 0x000fe40001800000 */
[----:B------:R-:W-:Y:S02]  /*17e20*/  ISETP.GT.AND P2, PT, R0, 0x40, PT ;  /* 0x000000400000780c */ /* 0x000fe40003f44270 */
[----:B------:R-:W-:Y:S02]  /*17e30*/  ISETP.GT.AND P0, PT, R5, 0x29, PT ;  /* 0x000000290500780c */ /* 0x000fe40003f04270 */
[----:B------:R-:W-:Y:S02]  /*17e40*/  FSEL R59, R209, -INF , P1 ;  /* 0xff800000d13b7808 */ /* 0x000fe40000800000 */
[----:B------:R-:W-:Y:S02]  /*17e50*/  FMNMX.FTZ R4, R105, R4, !PT ;  /* 0x0000000469047209 */ /* 0x000fe40007810000 */
[----:B------:R-:W-:Y:S02]  /*17e60*/  FMNMX.FTZ R6, R57, R6, !PT ;  /* 0x0000000639067209 */ /* 0x000fe40007810000 */
[----:B------:R-:W-:Y:S02]  /*17e70*/  FMNMX.FTZ R2, R244, R2, !PT ;  /* 0x00000002f4027209 */ /* 0x000fe40007810000 */
[----:B------:R-:W-:Y:S02]  /*17e80*/  FSEL R211, R115, -INF , P4 ;  /* 0xff80000073d37808 */ /* 0x000fe40002000000 */
[----:B------:R-:W-:Y:S02]  /*17e90*/  ISETP.GT.AND P1, PT, R5, 0x30, PT ;  /* 0x000000300500780c */ /* 0x000fe40003f24270 */
[----:B------:R-:W-:Y:S02]  /*17ea0*/  FSEL R115, R61, -INF , P2 ;  /* 0xff8000003d737808 */ /* 0x000fe40001000000 */
[----:B------:R-:W-:Y:S02]  /*17eb0*/  FMNMX.FTZ R4, R106, R4, !PT ;  /* 0x000000046a047209 */ /* 0x000fe40007810000 */
[----:B------:R-:W-:Y:S02]  /*17ec0*/  FSEL R61, R210, -INF , P0 ;  /* 0xff800000d23d7808 */ /* 0x000fe40000000000 */
[----:B------:R-:W-:Y:S02]  /*17ed0*/  FMNMX.FTZ R6, R59, R6, !PT ;  /* 0x000000063b067209 */ /* 0x000fe40007810000 */
[----:B------:R-:W-:Y:S02]  /*17ee0*/  ISETP.GT.AND P4, PT, R0, 0x41, PT ;  /* 0x000000410000780c */ /* 0x000fe40003f84270 */
[----:B------:R-:W-:Y:S02]  /*17ef0*/  FMNMX.FTZ R2, R222, R2, !PT ;  /* 0x00000002de027209 */ /* 0x000fe40007810000 */
[----:B------:R-:W-:Y:S02]  /*17f00*/  FSEL R99, R200, -INF , P1 ;  /* 0xff800000c8637808 */ /* 0x000fe40000800000 */
[----:B------:R-:W-:Y:S02]  /*17f10*/  FMNMX.FTZ R4, R115, R4, !PT ;  /* 0x0000000473047209 */ /* 0x000fe40007810000 */
[----:B------:R-:W-:Y:S02]  /*17f20*/  FMNMX.FTZ R6, R61, R6, !PT ;  /* 0x000000063d067209 */ /* 0x000fe40007810000 */
[----:B------:R-:W-:Y:S02]  /*17f30*/  ISETP.GT.AND P0, PT, R5, 0x31, PT ;  /* 0x000000310500780c */ /* 0x000fe40003f04270 */
[----:B------:R-:W-:Y:S02]  /*17f40*/  FSEL R186, R186, -INF , P4 ;  /* 0xff800000baba7808 */ /* 0x000fe40002000000 */
[C---:B------:R-:W-:Y:S02]  /*17f50*/  ISETP.GT.AND P3, PT, R0.reuse, 0x48, PT ;  /* 0x000000480000780c */ /* 0x040fe40003f64270 */
[----:B------:R-:W-:Y:S02]  /*17f60*/  ISETP.GT.AND P4, PT, R0, 0x49, PT ;  /* 0x000000490000780c */ /* 0x000fe40003f84270 */
[----:B------:R-:W-:Y:S02]  /*17f70*/  FMNMX.FTZ R2, R212, R2, !PT ;  /* 0x00000002d4027209 */ /* 0x000fe40007810000 */
[----:B------:R-:W-:Y:S02]  /*17f80*/  FMNMX.FTZ R7, R99, R6, !PT ;  /* 0x0000000663077209 */ /* 0x000fe40007810000 */
[----:B------:R-:W-:Y:S02]  /*17f90*/  FSEL R102, R201, -INF , P0 ;  /* 0xff800000c9667808 */ /* 0x000fe40000000000 */
[----:B------:R-:W-:Y:S02]  /*17fa0*/  ISETP.GT.AND P2, PT, R5, 0x38, PT ;  /* 0x000000380500780c */ /* 0x000fe40003f44270 */
[----:B------:R-:W-:Y:S02]  /*17fb0*/  FSEL R191, R185, -INF , P3 ;  /* 0xff800000b9bf7808 */ /* 0x000fe40001800000 */
[----:B------:R-:W-:Y:S02]  /*17fc0*/  FMNMX.FTZ R4, R186, R4, !PT ;  /* 0x00000004ba047209 */ /* 0x000fe40007810000 */
[C---:B------:R-:W-:Y:S02]  /*17fd0*/  ISETP.GT.AND P3, PT, R0.reuse, 0x50, PT ;  /* 0x000000500000780c */ /* 0x040fe40003f64270 */
[----:B------:R-:W-:Y:S02]  /*17fe0*/  FSEL R193, R193, -INF , P4 ;  /* 0xff800000c1c17808 */ /* 0x000fe40002000000 */
[----:B------:R-:W-:Y:S02]  /*17ff0*/  ISETP.GT.AND P4, PT, R0, 0x51, PT ;  /* 0x000000510000780c */ /* 0x000fe40003f84270 */
[----:B------:R-:W-:Y:S02]  /*18000*/  FMNMX.FTZ R2, R216, R2, !PT ;  /* 0x00000002d8027209 */ /* 0x000fe40007810000 */
[----:B------:R-:W-:Y:S02]  /*18010*/  ISETP.GT.AND P1, PT, R5, 0x39, PT ;  /* 0x000000390500780c */ /* 0x000fe40003f24270 */
[----:B------:R-:W-:Y:S02]  /*18020*/  FSEL R252, R72, -INF , P3 ;  /* 0xff80000048fc7808 */ /* 0x000fe40001800000 */
[----:B------:R-:W-:Y:S02]  /*18030*/  FSEL R247, R76, -INF , P4 ;  /* 0xff8000004cf77808 */ /* 0x000fe40002000000 */
[----:B------:R-:W-:Y:S02]  /*18040*/  FMNMX.FTZ R6, R191, R4, !PT ;  /* 0x00000004bf067209 */ /* 0x000fe40007810000 */
[----:B------:R-:W-:Y:S02]  /*18050*/  FMNMX.FTZ R4, R102, R7, !PT ;  /* 0x0000000766047209 */ /* 0x000fe40007810000 */
[----:B------:R-:W-:Y:S02]  /*18060*/  FSEL R103, R199, -INF , P2 ;  /* 0xff800000c7677808 */ /* 0x000fe40001000000 */
[----:B------:R-:W-:Y:S02]  /*18070*/  ISETP.GT.AND P2, PT, R5, 0x41, PT ;  /* 0x000000410500780c */ /* 0x000fe40003f44270 */
[C---:B------:R-:W-:Y:S02]  /*18080*/  ISETP.GT.AND P3, PT, R0.reuse, 0x58, PT ;  /* 0x000000580000780c */ /* 0x040fe40003f64270 */
[----:B------:R-:W-:Y:S02]  /*18090*/  ISETP.GT.AND P4, PT, R0, 0x59, PT ;  /* 0x000000590000780c */ /* 0x000fe40003f84270 */
[----:B------:R-:W-:Y:S02]  /*180a0*/  FMNMX.FTZ R2, R211, R2, !PT ;  /* 0x00000002d3027209 */ /* 0x000fe40007810000 */
[----:B------:R-:W-:Y:S02]  /*180b0*/  ISETP.GT.AND P0, PT, R5, 0x40, PT ;  /* 0x000000400500780c */ /* 0x000fe40003f04270 */
[----:B------:R-:W-:Y:S01]  /*180c0*/  FSEL R104, R202, -INF , P1 ;  /* 0xff800000ca687808 */ /* 0x000fe20000800000 */
[----:B------:R-:W1:Y:S01]  /*180d0*/  SHFL.BFLY PT, R8, R2, 0x2, 0x1f ;  /* 0x0c401f0002087f89 */ /* 0x000e6200000e0000 */
[----:B------:R-:W-:Y:S02]  /*180e0*/  ISETP.GT.AND P1, PT, R0, 0x60, PT ;  /* 0x000000600000780c */ /* 0x000fe40003f24270 */
[----:B------:R-:W-:Y:S02]  /*180f0*/  FSEL R202, R77, -INF , P3 ;  /* 0xff8000004dca7808 */ /* 0x000fe40001800000 */
[----:B------:R-:W-:Y:S02]  /*18100*/  FSEL R112, R198, -INF , P2 ;  /* 0xff800000c6707808 */ /* 0x000fe40001000000 */
[C---:B------:R-:W-:Y:S02]  /*18110*/  ISETP.GT.AND P2, PT, R0.reuse, 0x61, PT ;  /* 0x000000610000780c */ /* 0x040fe40003f44270 */
[----:B------:R-:W-:Y:S02]  /*18120*/  FSEL R199, R75, -INF , P4 ;  /* 0xff8000004bc77808 */ /* 0x000fe40002000000 */
[C---:B------:R-:W-:Y:S02]  /*18130*/  ISETP.GT.AND P3, PT, R0.reuse, 0x68, PT ;  /* 0x000000680000780c */ /* 0x040fe40003f64270 */
[----:B------:R-:W-:Y:S02]  /*18140*/  ISETP.GT.AND P4, PT, R0, 0x69, PT ;  /* 0x000000690000780c */ /* 0x000fe40003f84270 */
[----:B------:R-:W-:Y:S02]  /*18150*/  FMNMX.FTZ R0, R193, R6, !PT ;  /* 0x00000006c1007209 */ /* 0x000fe40007810000 */
[----:B------:R-:W-:Y:S02]  /*18160*/  FMNMX.FTZ R4, R103, R4, !PT ;  /* 0x0000000467047209 */ /* 0x000fe40007810000 */
[----:B------:R-:W-:Y:S02]  /*18170*/  FSEL R111, R196, -INF , P0 ;  /* 0xff800000c46f7808 */ /* 0x000fe40000000000 */
[----:B------:R-:W-:Y:S02]  /*18180*/  FMNMX.FTZ R0, R252, R0, !PT ;  /* 0x00000000fc007209 */ /* 0x000fe40007810000 */
[----:B------:R-:W-:Y:S02]  /*18190*/  FMNMX.FTZ R6, R104, R4, !PT ;  /* 0x0000000468067209 */ /* 0x000fe40007810000 */
[----:B------:R-:W-:Y:S02]  /*181a0*/  FMNMX.FTZ R4, R247, R0, !PT ;  /* 0x00000000f7047209 */ /* 0x000fe40007810000 */
[----:B------:R-:W-:Y:S02]  /*181b0*/  FMNMX.FTZ R0, R111, R6, !PT ;  /* 0x000000066f007209 */ /* 0x000fe40007810000 */
[----:B------:R-:W-:Y:S02]  /*181c0*/  ISETP.GT.AND P0, PT, R5, 0x48, PT ;  /* 0x000000480500780c */ /* 0x000fe40003f04270 */
[----:B------:R-:W-:Y:S02]  /*181d0*/  FMNMX.FTZ R0, R112, R0, !PT ;  /* 0x0000000070007209 */ /* 0x000fe40007810000 */
[----:B------:R-:W-:Y:S02]  /*181e0*/  FSEL R185, R195, -INF , P0 ;  /* 0xff800000c3b97808 */ /* 0x000fe40000000000 */
[----:B------:R-:W-:Y:S02]  /*181f0*/  ISETP.GT.AND P0, PT, R5, 0x49, PT ;  /* 0x000000490500780c */ /* 0x000fe40003f04270 */
[----:B------:R-:W-:Y:S02]  /*18200*/  FMNMX.FTZ R0, R185, R0, !PT ;  /* 0x00000000b9007209 */ /* 0x000fe40007810000 */
[----:B------:R-:W-:Y:S02]  /*18210*/  FSEL R114, R79, -INF , P0 ;  /* 0xff8000004f727808 */ /* 0x000fe40000000000 */
[C---:B------:R-:W-:Y:S02]  /*18220*/  ISETP.GT.AND P0, PT, R5.reuse, 0x50, PT ;  /* 0x000000500500780c */ /* 0x040fe40003f04270 */
[----:B------:R-:W-:Y:S02]  /*18230*/  FSEL R251, R52, -INF , P1 ;  /* 0xff80000034fb7808 */ /* 0x000fe40000800000 */
[----:B------:R-:W-:Y:S02]  /*18240*/  FMNMX.FTZ R0, R114, R0, !PT ;  /* 0x0000000072007209 */ /* 0x000fe40007810000 */
[----:B------:R-:W-:Y:S02]  /*18250*/  FSEL R206, R90, -INF , P0 ;  /* 0xff8000005ace7808 */ /* 0x000fe40000000000 */
[----:B------:R-:W-:Y:S02]  /*18260*/  ISETP.GT.AND P1, PT, R5, 0x51, PT ;  /* 0x000000510500780c */ /* 0x000fe40003f24270 */
[----:B------:R-:W-:Y:S02]  /*18270*/  FSEL R215, R108, -INF , P3 ;  /* 0xff8000006cd77808 */ /* 0x000fe40001800000 */
[----:B------:R-:W-:Y:S02]  /*18280*/  FSEL R108, R91, -INF , P1 ;  /* 0xff8000005b6c7808 */ /* 0x000fe40000800000 */
[C---:B------:R-:W-:Y:S02]  /*18290*/  ISETP.GT.AND P0, PT, R5.reuse, 0x58, PT ;  /* 0x000000580500780c */ /* 0x040fe40003f04270 */
[----:B------:R-:W-:Y:S02]  /*182a0*/  FMNMX.FTZ R0, R206, R0, !PT ;  /* 0x00000000ce007209 */ /* 0x000fe40007810000 */
[----:B-1----:R-:W-:Y:S02]  /*182b0*/  FMNMX.FTZ R2, R2, R8, !PT ;  /* 0x0000000802027209 */ /* 0x002fe40007810000 */
[----:B------:R-:W-:Y:S02]  /*182c0*/  FSEL R246, R78, -INF , P0 ;  /* 0xff8000004ef67808 */ /* 0x000fe40000000000 */
[C---:B------:R-:W-:Y:S01]  /*182d0*/  ISETP.GT.AND P3, PT, R5.reuse, 0x59, PT ;  /* 0x000000590500780c */ /* 0x040fe20003f64270 */
[----:B------:R-:W1:Y:S01]  /*182e0*/  SHFL.BFLY PT, R72, R2, 0x1, 0x1f ;  /* 0x0c201f0002487f89 */ /* 0x000e6200000e0000 */
[----:B------:R-:W-:Y:S02]  /*182f0*/  FMNMX.FTZ R0, R108, R0, !PT ;  /* 0x000000006c007209 */ /* 0x000fe40007810000 */
[----:B------:R-:W-:Y:S02]  /*18300*/  ISETP.GT.AND P0, PT, R5, 0x60, PT ;  /* 0x000000600500780c */ /* 0x000fe40003f04270 */
[----:B------:R-:W-:Y:S02]  /*18310*/  FSEL R221, R95, -INF , P3 ;  /* 0xff8000005fdd7808 */ /* 0x000fe40001800000 */
[----:B------:R-:W-:Y:S02]  /*18320*/  FMNMX.FTZ R0, R246, R0, !PT ;  /* 0x00000000f6007209 */ /* 0x000fe40007810000 */
[----:B------:R-:W-:Y:S02]  /*18330*/  FSEL R219, R55, -INF , P0 ;  /* 0xff80000037db7808 */ /* 0x000fe40000000000 */
[----:B------:R-:W-:Y:S02]  /*18340*/  ISETP.GT.AND P3, PT, R5, 0x61, PT ;  /* 0x000000610500780c */ /* 0x000fe40003f64270 */
[----:B------:R-:W-:Y:S02]  /*18350*/  FMNMX.FTZ R0, R221, R0, !PT ;  /* 0x00000000dd007209 */ /* 0x000fe40007810000 */
[----:B------:R-:W-:Y:S02]  /*18360*/  FSEL R214, R54, -INF , P3 ;  /* 0xff80000036d67808 */ /* 0x000fe40001800000 */
[----:B------:R-:W-:Y:S02]  /*18370*/  ISETP.GT.AND P1, PT, R5, 0x68, PT ;  /* 0x000000680500780c */ /* 0x000fe40003f24270 */
[----:B------:R-:W-:Y:S02]  /*18380*/  FMNMX.FTZ R4, R202, R4, !PT ;  /* 0x00000004ca047209 */ /* 0x000fe40007810000 */
[----:B------:R-:W-:Y:S02]  /*18390*/  FMNMX.FTZ R0, R219, R0, !PT ;  /* 0x00000000db007209 */ /* 0x000fe40007810000 */
[----:B------:R-:W-:Y:S02]  /*183a0*/  FMNMX.FTZ R4, R199, R4, !PT ;  /* 0x00000004c7047209 */ /* 0x000fe40007810000 */
[----:B------:R-:W-:Y:S02]  /*183b0*/  ISETP.GT.AND P0, PT, R5, 0x69, PT ;  /* 0x000000690500780c */ /* 0x000fe40003f04270 */
[----:B------:R-:W-:Y:S02]  /*183c0*/  FSEL R209, R110, -INF , P1 ;  /* 0xff8000006ed17808 */ /* 0x000fe40000800000 */
[----:B------:R-:W-:Y:S02]  /*183d0*/  FMNMX.FTZ R0, R214, R0, !PT ;  /* 0x00000000d6007209 */ /* 0x000fe40007810000 */
[----:B------:R-:W-:Y:S02]  /*183e0*/  FSEL R245, R53, -INF , P2 ;  /* 0xff80000035f57808 */ /* 0x000fe40001000000 */
[----:B------:R-:W-:Y:S01]  /*183f0*/  FSEL R74, R74, -INF , P0 ;  /* 0xff8000004a4a7808 */ /* 0x000fe20000000000 */
[----:B------:R-:W-:Y:S01]  /*18400*/  LDSM.16.MT88.4 R52, [R225+0x100] ;  /* 0x00010000e134783b */ /* 0x000fe20000004200 */
        /* <DEDUP_REMOVED lines=9> */
[----:B------:R-:W-:Y:S02]  /*184a0*/  FSETP.NEU.FTZ.AND P1, PT, R72, -INF , PT ;  /* 0xff8000004800780b */ /* 0x000fe40003f3d000 */
[----:B------:R-:W-:Y:S02]  /*184b0*/  FMNMX.FTZ R4, R208, R4, !PT ;  /* 0x00000004d0047209 */ /* 0x000fe40007810000 */
[----:B------:R-:W-:Y:S02]  /*184c0*/  FSEL R96, R96, RZ, P1 ;  /* 0x000000ff60607208 */ /* 0x000fe40000800000 */
[----:B------:R-:W-:Y:S01]  /*184d0*/  FMNMX.FTZ R73, R73, R9, !PT ;  /* 0x0000000949497209 */ /* 0x000fe20007810000 */
[----:B------:R-:W2:Y:S03]  /*184e0*/  SHFL.BFLY PT, R7, R4, 0x2, 0x1f ;  /* 0x0c401f0004077f89 */ /* 0x000ea600000e0000 */
[C---:B------:R-:W-:Y:S01]  /*184f0*/  FSETP.NEU.FTZ.AND P2, PT, R73.reuse, -INF , PT ;  /* 0xff8000004900780b */ /* 0x040fe20003f5d000 */
[----:B------:R-:W-:Y:S05]  /*18500*/  FMUL.FTZ R75, R73, c[0x0][0x2d0] ;  /* 0x0000b400494b7a20 */ /* 0x000fea0000410000 */
[----:B------:R-:W-:Y:S02]  /*18510*/  FSEL R75, R75, RZ, P2 ;  /* 0x000000ff4b4b7208 */ /* 0x000fe40001000000 */
[----:B-1----:R-:W-:Y:S01]  /*18520*/  FMNMX.FTZ R0, R0, R2, !PT ;  /* 0x0000000200007209 */ /* 0x002fe20007810000 */
[--C-:B------:R-:W-:Y:S02]  /*18530*/  FFMA.FTZ R2, R22, c[0x0][0x2d0], -R96.reuse ;  /* 0x0000b40016027a23 */ /* 0x100fe40000010860 */
[--C-:B------:R-:W-:Y:S02]  /*18540*/  FFMA.FTZ R5, R14, c[0x0][0x2d0], -R75.reuse ;  /* 0x0000b4000e057a23 */ /* 0x100fe4000001084b */
[----:B------:R1:W-:Y:S01]  /*18550*/  MUFU.EX2 R200, R2 ;  /* 0x0000000200c87308 */ /* 0x0003e20000000800 */
[--C-:B------:R-:W-:Y:S01]  /*18560*/  FFMA.FTZ R6, R10, c[0x0][0x2d0], -R75.reuse ;  /* 0x0000b4000a067a23 */ /* 0x100fe2000001084b */
[----:B--2---:R-:W-:Y:S01]  /*18570*/  FMNMX.FTZ R4, R4, R7, !PT ;  /* 0x0000000704047209 */ /* 0x004fe20007810000 */
[--C-:B------:R-:W-:Y:S07]  /*18580*/  FFMA.FTZ R7, R38, c[0x0][0x2d0], -R75.reuse ;  /* 0x0000b40026077a23 */ /* 0x100fee000001084b */
[----:B------:R2:W-:Y:S01]  /*18590*/  MUFU.EX2 R220, R6 ;  /* 0x0000000600dc7308 */ /* 0x0005e20000000800 */
[----:B------:R-:W3:Y:S09]  /*185a0*/  SHFL.BFLY PT, R71, R4, 0x1, 0x1f ;  /* 0x0c201f0004477f89 */ /* 0x000ef200000e0000 */
[----:B------:R4:W4:Y:S01]  /*185b0*/  MUFU.EX2 R250, R5 ;  /* 0x0000000500fa7308 */ /* 0x0009220000000800 */
[----:B-1----:R-:W1:Y:S09]  /*185c0*/  SHFL.BFLY PT, R2, R0, 0x1, 0x1f ;  /* 0x0c201f0000027f89 */ /* 0x002e7200000e0000 */
[----:B------:R-:W-:Y:S01]  /*185d0*/  MUFU.EX2 R232, R7 ;  /* 0x0000000700e87308 */ /* 0x000fe20000000800 */
[--C-:B--2---:R-:W-:Y:S01]  /*185e0*/  FFMA.FTZ R6, R40, c[0x0][0x2d0], -R75.reuse ;  /* 0x0000b40028067a23 */ /* 0x104fe2000001084b */
[----:B---3--:R-:W-:Y:S01]  /*185f0*/  FMNMX.FTZ R71, R4, R71, !PT ;  /* 0x0000004704477209 */ /* 0x008fe20007810000 */
[--C-:B------:R-:W-:Y:S03]  /*18600*/  FFMA.FTZ R4, R26, c[0x0][0x2d0], -R96.reuse ;  /* 0x0000b4001a047a23 */ /* 0x100fe60000010860 */
[C---:B------:R-:W-:Y:S04]  /*18610*/  FSETP.NEU.FTZ.AND P0, PT, R71.reuse, -INF , PT ;  /* 0xff8000004700780b */ /* 0x040fe80003f1d000 */
[----:B------:R-:W2:Y:S01]  /*18620*/  MUFU.EX2 R235, R4 ;  /* 0x0000000400eb7308 */ /* 0x000ea20000000800 */
[----:B------:R-:W-:Y:S02]  /*18630*/  FMUL.FTZ R100, R71, c[0x0][0x2d0] ;  /* 0x0000b40047647a20 */ /* 0x000fe40000410000 */
[--C-:B----4-:R-:W-:Y:S01]  /*18640*/  FFMA.FTZ R5, R23, c[0x0][0x2d0], -R75.reuse ;  /* 0x0000b40017057a23 */ /* 0x110fe2000001084b */
[----:B------:R-:W-:Y:S02]  /*18650*/  F2FP.PACK_AB R76, R250, R220 ;  /* 0x000000dcfa4c723e */ /* 0x000fe400000000ff */
[----:B------:R-:W-:Y:S02]  /*18660*/  FSEL R100, R100, RZ, P0 ;  /* 0x000000ff64647208 */ /* 0x000fe40000000000 */
[----:B-1----:R-:W-:Y:S02]  /*18670*/  FMNMX.FTZ R70, R2, R0, !PT ;  /* 0x0000000002467209 */ /* 0x002fe40007810000 */
[----:B------:R1:W-:Y:S01]  /*18680*/  MUFU.EX2 R228, R6 ;  /* 0x0000000600e47308 */ /* 0x0003e20000000800 */
[----:B------:R-:W-:Y:S02]  /*18690*/  FFMA.FTZ R2, R35, c[0x0][0x2d0], -R96 ;  /* 0x0000b40023027a23 */ /* 0x000fe40000010860 */
[--C-:B------:R-:W-:Y:S01]  /*186a0*/  FFMA.FTZ R0, R15, c[0x0][0x2d0], -R100.reuse ;  /* 0x0000b4000f007a23 */ /* 0x100fe20000010864 */
[C---:B------:R-:W-:Y:S01]  /*186b0*/  FSETP.NEU.FTZ.AND P3, PT, R70.reuse, -INF , PT ;  /* 0xff8000004600780b */ /* 0x040fe20003f7d000 */
[----:B------:R-:W-:Y:S05]  /*186c0*/  FMUL.FTZ R101, R70, c[0x0][0x2d0] ;  /* 0x0000b40046657a20 */ /* 0x000fea0000410000 */
[----:B------:R3:W-:Y:S01]  /*186d0*/  MUFU.EX2 R201, R0 ;  /* 0x0000000000c97308 */ /* 0x0007e20000000800 */
[----:B------:R-:W-:Y:S02]  /*186e0*/  FSEL R101, R101, RZ, P3 ;  /* 0x000000ff65657208 */ /* 0x000fe40001800000 */
[----:B--2---:R-:W-:Y:S01]  /*186f0*/  F2FP.PACK_AB R79, R235, R200 ;  /* 0x000000c8eb4f723e */ /* 0x004fe200000000ff */
[--C-:B------:R-:W-:Y:S06]  /*18700*/  FFMA.FTZ R4, R12, c[0x0][0x2d0], -R100.reuse ;  /* 0x0000b4000c047a23 */ /* 0x100fec0000010864 */
[----:B------:R2:W-:Y:S01]  /*18710*/  MUFU.EX2 R231, R2 ;  /* 0x0000000200e77308 */ /* 0x0005e20000000800 */
[----:B-1----:R-:W-:Y:S09]  /*18720*/  FFMA.FTZ R6, R44, c[0x0][0x2d0], -R75 ;  /* 0x0000b4002c067a23 */ /* 0x002ff2000001084b */
[----:B------:R1:W-:Y:S01]  /*18730*/  MUFU.EX2 R205, R4 ;  /* 0x0000000400cd7308 */ /* 0x0003e20000000800 */
[----:B---3--:R-:W-:Y:S09]  /*18740*/  FFMA.FTZ R0, R19, c[0x0][0x2d0], -R100 ;  /* 0x0000b40013007a23 */ /* 0x008ff20000010864 */
[----:B------:R3:W4:Y:S01]  /*18750*/  MUFU.EX2 R234, R0 ;  /* 0x0000000000ea7308 */ /* 0x0007220000000800 */
[----:B--2---:R-:W-:Y:S09]  /*18760*/  FFMA.FTZ R2, R41, c[0x0][0x2d0], -R96 ;  /* 0x0000b40029027a23 */ /* 0x004ff20000010860 */
[----:B------:R2:W-:Y:S01]  /*18770*/  MUFU.EX2 R35, R2 ;  /* 0x0000000200237308 */ /* 0x0005e20000000800 */
[----:B-1----:R-:W-:Y:S09]  /*18780*/  FFMA.FTZ R4, R16, c[0x0][0x2d0], -R100 ;  /* 0x0000b40010047a23 */ /* 0x002ff20000010864 */
[----:B------:R1:W-:Y:S01]  /*18790*/  MUFU.EX2 R68, R4 ;  /* 0x0000000400447308 */ /* 0x0003e20000000800 */
[----:B---3--:R-:W-:Y:S01]  /*187a0*/  FFMA.FTZ R0, R11, c[0x0][0x2d0], -R101 ;  /* 0x0000b4000b007a23 */ /* 0x008fe20000010865 */
[----:B----4-:R-:W-:Y:S08]  /*187b0*/  F2FP.PACK_AB R66, R234, R201 ;  /* 0x000000c9ea42723e */ /* 0x010ff000000000ff */
[----:B------:R3:W-:Y:S01]  /*187c0*/  MUFU.EX2 R204, R0 ;  /* 0x0000000000cc7308 */ /* 0x0007e20000000800 */
[----:B--2---:R-:W-:Y:S09]  /*187d0*/  FSEL R2, R72, RZ, P1 ;  /* 0x000000ff48027208 */ /* 0x004ff20000800000 */
[----:B------:R-:W-:Y:S01]  /*187e0*/  MUFU.EX2 R40, R6 ;  /* 0x0000000600287308 */ /* 0x000fe20000000800 */
[----:B-1----:R-:W-:Y:S09]  /*187f0*/  FFMA.FTZ R4, R43, c[0x0][0x2d0], -R75 ;  /* 0x0000b4002b047a23 */ /* 0x002ff2000001084b */
[----:B------:R1:W-:Y:S01]  /*18800*/  MUFU.EX2 R213, R5 ;  /* 0x0000000500d57308 */ /* 0x0003e20000000800 */
[----:B---3--:R-:W-:Y:S09]  /*18810*/  FFMA.FTZ R0, R18, c[0x0][0x2d0], -R101 ;  /* 0x0000b40012007a23 */ /* 0x008ff20000010865 */
[----:B------:R2:W3:Y:S10]  /*18820*/  MUFU.EX2 R197, R0 ;  /* 0x0000000000c57308 */ /* 0x0004f40000000800 */
[----:B------:R4:W-:Y:S01]  /*18830*/  MUFU.EX2 R196, R4 ;  /* 0x0000000400c47308 */ /* 0x0009e20000000800 */
[----:B-1----:R-:W-:Y:S09]  /*18840*/  FFMA.FTZ R5, R29, c[0x0][0x2d0], -R75 ;  /* 0x0000b4001d057a23 */ /* 0x002ff2000001084b */
[----:B------:R1:W-:Y:S01]  /*18850*/  MUFU.EX2 R64, R5 ;  /* 0x0000000500407308 */ /* 0x0003e20000000800 */
[--C-:B--2---:R-:W-:Y:S01]  /*18860*/  FFMA.FTZ R0, R20, c[0x0][0x2d0], -R101.reuse ;  /* 0x0000b40014007a23 */ /* 0x104fe20000010865 */
[----:B---3--:R-:W-:Y:S08]  /*18870*/  F2FP.PACK_AB R65, R197, R204 ;  /* 0x000000ccc541723e */ /* 0x008ff000000000ff */
[----:B------:R2:W-:Y:S01]  /*18880*/  MUFU.EX2 R67, R0 ;  /* 0x0000000000437308 */ /* 0x0005e20000000800 */
[--C-:B----4-:R-:W-:Y:S09]  /*18890*/  FFMA.FTZ R4, R39, c[0x0][0x2d0], -R96.reuse ;  /* 0x0000b40027047a23 */ /* 0x110ff20000010860 */
[----:B------:R-:W-:Y:S01]  /*188a0*/  MUFU.EX2 R86, R4 ;  /* 0x0000000400567308 */ /* 0x000fe20000000800 */
[--C-:B-1----:R-:W-:Y:S09]  /*188b0*/  FFMA.FTZ R5, R13, c[0x0][0x2d0], -R96.reuse ;  /* 0x0000b4000d057a23 */ /* 0x102ff20000010860 */
[----:B------:R1:W-:Y:S01]  /*188c0*/  MUFU.EX2 R207, R5 ;  /* 0x0000000500cf7308 */ /* 0x0003e20000000800 */
[----:B--2---:R-:W-:Y:S09]  /*188d0*/  FFMA.FTZ R0, R17, c[0x0][0x2d0], -R101 ;  /* 0x0000b40011007a23 */ /* 0x004ff20000010865 */
[----:B------:R2:W-:Y:S01]  /*188e0*/  MUFU.EX2 R233, R0 ;  /* 0x0000000000e97308 */ /* 0x0005e20000000800 */
[--C-:B-1----:R-:W-:Y:S02]  /*188f0*/  FFMA.FTZ R5, R21, c[0x0][0x2d0], -R96.reuse ;  /* 0x0000b40015057a23 */ /* 0x102fe40000010860 */
[----:B------:R-:W1:Y:S07]  /*18900*/  LDSM.16.MT88.4 R20, [R224+0x100] ;  /* 0x00010000e014783b */ /* 0x000e6e0000004200 */
[----:B------:R3:W4:Y:S01]  /*18910*/  MUFU.EX2 R210, R5 ;  /* 0x0000000500d27308 */ /* 0x0007220000000800 */
[--C-:B--2---:R-:W-:Y:S09]  /*18920*/  FFMA.FTZ R0, R34, c[0x0][0x2d0], -R96.reuse ;  /* 0x0000b40022007a23 */ /* 0x104ff20000010860 */
[----:B------:R2:W-:Y:S01]  /*18930*/  MUFU.EX2 R119, R0 ;  /* 0x0000000000777308 */ /* 0x0005e20000000800 */
[--C-:B---3--:R-:W-:Y:S01]  /*18940*/  FFMA.FTZ R5, R42, c[0x0][0x2d0], -R75.reuse ;  /* 0x0000b4002a057a23 */ /* 0x108fe2000001084b */
[----:B----4-:R-:W-:Y:S08]  /*18950*/  F2FP.PACK_AB R77, R210, R207 ;  /* 0x000000cfd24d723e */ /* 0x010ff000000000ff */
[----:B------:R3:W-:Y:S01]  /*18960*/  MUFU.EX2 R90, R5 ;  /* 0x00000005005a7308 */ /* 0x0007e20000000800 */
[--C-:B--2---:R-:W-:Y:S09]  /*18970*/  FFMA.FTZ R0, R37, c[0x0][0x2d0], -R96.reuse ;  /* 0x0000b40025007a23 */ /* 0x104ff20000010860 */
[----:B------:R2:W-:Y:S01]  /*18980*/  MUFU.EX2 R91, R0 ;  /* 0x00000000005b7308 */ /* 0x0005e20000000800 */
[----:B---3--:R-:W-:Y:S09]  /*18990*/  FFMA.FTZ R5, R45, c[0x0][0x2d0], -R75 ;  /* 0x0000b4002d057a23 */ /* 0x008ff2000001084b */
[----:B------:R-:W-:Y:S01]  /*189a0*/  MUFU.EX2 R87, R5 ;  /* 0x0000000500577308 */ /* 0x000fe20000000800 */
[----:B--2---:R-:W-:Y:S02]  /*189b0*/  FFMA.FTZ R0, R36, c[0x0][0x2d0], -R96 ;  /* 0x0000b40024007a23 */ /* 0x004fe40000010860 */
[----:B------:R-:W2:Y:S07]  /*189c0*/  LDSM.16.MT88.4 R36, [R227+0x100] ;  /* 0x00010000e324783b */ /* 0x000eae0000004200 */
[----:B------:R3:W-:Y:S02]  /*189d0*/  MUFU.EX2 R109, R0 ;  /* 0x00000000006d7308 */ /* 0x0007e40000000800 */
[--C-:B---3--:R-:W-:Y:S08]  /*189e0*/  FFMA.FTZ R0, R32, c[0x0][0x2d0], -R100.reuse ;  /* 0x0000b40020007a23 */ /* 0x108ff00000010864 */
[----:B------:R3:W-:Y:S02]  /*189f0*/  MUFU.EX2 R230, R0 ;  /* 0x0000000000e67308 */ /* 0x0007e40000000800 */
[--C-:B---3--:R-:W-:Y:S08]  /*18a00*/  FFMA.FTZ R0, R30, c[0x0][0x2d0], -R100.reuse ;  /* 0x0000b4001e007a23 */ /* 0x108ff00000010864 */
[----:B------:R3:W-:Y:S02]  /*18a10*/  MUFU.EX2 R203, R0 ;  /* 0x0000000000cb7308 */ /* 0x0007e40000000800 */
[--C-:B---3--:R-:W-:Y:S08]  /*18a20*/  FFMA.FTZ R0, R31, c[0x0][0x2d0], -R100.reuse ;  /* 0x0000b4001f007a23 */ /* 0x108ff00000010864 */
[----:B------:R3:W-:Y:S02]  /*18a30*/  MUFU.EX2 R195, R0 ;  /* 0x0000000000c37308 */ /* 0x0007e40000000800 */
[----:B---3--:R-:W-:Y:S08]  /*18a40*/  FFMA.FTZ R0, R33, c[0x0][0x2d0], -R100 ;  /* 0x0000b40021007a23 */ /* 0x008ff00000010864 */
        /* <DEDUP_REMOVED lines=9> */
[----:B---3--:R-:W-:Y:S05]  /*18ae0*/  FSEL R0, R73, RZ, P2 ;  /* 0x000000ff49007208 */ /* 0x008fea0001000000 */
[----:B------:R-:W-:Y:S04]  /*18af0*/  FADD.FTZ R0, -R0, R3 ;  /* 0x0000000300007221 */ /* 0x000fe80000010100 */
[----:B------:R-:W-:Y:S04]  /*18b00*/  FMUL.FTZ R0, R0, c[0x0][0x2d0] ;  /* 0x0000b40000007a20 */ /* 0x000fe80000410000 */
[----:B------:R3:W4:Y:S02]  /*18b10*/  MUFU.EX2 R69, R0 ;  /* 0x0000000000457308 */ /* 0x0007240000000800 */
[----:B---3--:R-:W-:Y:S01]  /*18b20*/  FADD.FTZ R0, -R2, R116 ;  /* 0x0000007402007221 */ /* 0x008fe20000010100 */
[----:B------:R-:W-:Y:S01]  /*18b30*/  FSEL R2, R71, RZ, P0 ;  /* 0x000000ff47027208 */ /* 0x000fe20000000000 */
[----:B------:R-:W-:Y:S01]  /*18b40*/  IMAD.MOV.U32 R116, RZ, RZ, R68 ;  /* 0x000000ffff747224 */ /* 0x000fe200078e0044 */
[----:B------:R-:W-:Y:S01]  /*18b50*/  PLOP3.LUT P0, PT, PT, PT, UP0, 0x80, 0x0 ;  /* 0x000000000000781c */ /* 0x000fe20003f0f008 */
[----:B------:R-:W-:Y:S02]  /*18b60*/  FMUL.FTZ R0, R0, c[0x0][0x2d0] ;  /* 0x0000b40000007a20 */ /* 0x000fe40000410000 */
[C---:B----4-:R-:W-:Y:S02]  /*18b70*/  FMUL.FTZ R4, R69.reuse, R120 ;  /* 0x0000007845047220 */ /* 0x050fe40000410000 */
[----:B------:R3:W4:Y:S01]  /*18b80*/  MUFU.EX2 R68, R0 ;  /* 0x0000000000447308 */ /* 0x0007220000000800 */
[C---:B------:R-:W-:Y:S02]  /*18b90*/  FMUL.FTZ R5, R69.reuse, R121 ;  /* 0x0000007945057220 */ /* 0x040fe40000410000 */
[----:B------:R-:W-:Y:S02]  /*18ba0*/  IMAD.MOV.U32 R120, RZ, RZ, R67 ;  /* 0x000000ffff787224 */ /* 0x000fe400078e0043 */
[C---:B------:R-:W-:Y:S02]  /*18bb0*/  FMUL.FTZ R16, R69.reuse, R132 ;  /* 0x0000008445107220 */ /* 0x040fe40000410000 */
[----:B------:R-:W-:Y:S01]  /*18bc0*/  FMUL.FTZ R17, R69, R133 ;  /* 0x0000008545117220 */ /* 0x000fe20000410000 */
[----:B------:R-:W-:Y:S01]  /*18bd0*/  F2FP.PACK_AB R67, R233, R120 ;  /* 0x00000078e943723e */ /* 0x000fe200000000ff */
[----:B------:R-:W-:Y:S02]  /*18be0*/  FMUL.FTZ R33, R69, R149 ;  /* 0x0000009545217220 */ /* 0x000fe40000410000 */
[----:B------:R-:W-:Y:S02]  /*18bf0*/  IMAD.MOV.U32 R132, RZ, RZ, R201 ;  /* 0x000000ffff847224 */ /* 0x000fe400078e00c9 */
[----:B------:R-:W-:Y:S02]  /*18c00*/  IMAD.MOV.U32 R133, RZ, RZ, R200 ;  /* 0x000000ffff857224 */ /* 0x000fe400078e00c8 */
[----:B---3--:R-:W-:Y:S01]  /*18c10*/  FADD.FTZ R0, -R2, R117 ;  /* 0x0000007502007221 */ /* 0x008fe20000010100 */
[----:B------:R-:W-:Y:S01]  /*18c20*/  FSEL R2, R70, RZ, P3 ;  /* 0x000000ff46027208 */ /* 0x000fe20001800000 */
[----:B----4-:R-:W-:Y:S02]  /*18c30*/  FMUL.FTZ R6, R68, R122 ;  /* 0x0000007a44067220 */ /* 0x010fe40000410000 */
[----:B------:R-:W-:Y:S02]  /*18c40*/  FMUL.FTZ R0, R0, c[0x0][0x2d0] ;  /* 0x0000b40000007a20 */ /* 0x000fe40000410000 */
[C---:B------:R-:W-:Y:S02]  /*18c50*/  FMUL.FTZ R7, R68.reuse, R123 ;  /* 0x0000007b44077220 */ /* 0x040fe40000410000 */
[----:B------:R3:W4:Y:S01]  /*18c60*/  MUFU.EX2 R3, R0 ;  /* 0x0000000000037308 */ /* 0x0007220000000800 */
[C---:B------:R-:W-:Y:S02]  /*18c70*/  FMUL.FTZ R18, R68.reuse, R134 ;  /* 0x0000008644127220 */ /* 0x040fe40000410000 */
[C---:B------:R-:W-:Y:S02]  /*18c80*/  FMUL.FTZ R19, R68.reuse, R135 ;  /* 0x0000008744137220 */ /* 0x040fe40000410000 */
[----:B------:R-:W-:Y:S02]  /*18c90*/  FMUL.FTZ R34, R68, R150 ;  /* 0x0000009644227220 */ /* 0x000fe40000410000 */
[----:B------:R-:W-:Y:S02]  /*18ca0*/  IMAD.MOV.U32 R134, RZ, RZ, R213 ;  /* 0x000000ffff867224 */ /* 0x000fe400078e00d5 */
[----:B------:R-:W-:Y:S02]  /*18cb0*/  IMAD.MOV.U32 R117, RZ, RZ, R199 ;  /* 0x000000ffff757224 */ /* 0x000fe400078e00c7 */
[----:B------:R-:W-:Y:S02]  /*18cc0*/  IMAD.MOV.U32 R135, RZ, RZ, R197 ;  /* 0x000000ffff877224 */ /* 0x000fe400078e00c5 */
[----:B---3--:R-:W-:Y:S02]  /*18cd0*/  FADD.FTZ R0, -R2, R118 ;  /* 0x0000007602007221 */ /* 0x008fe40000010100 */
[----:B------:R-:W-:Y:S02]  /*18ce0*/  FFMA.FTZ R2, R46, c[0x0][0x2d0], -R75 ;  /* 0x0000b4002e027a23 */ /* 0x000fe4000001084b */
[C---:B----4-:R-:W-:Y:S02]  /*18cf0*/  FMUL.FTZ R9, R3.reuse, R125 ;  /* 0x0000007d03097220 */ /* 0x050fe40000410000 */
[----:B------:R3:W4:Y:S01]  /*18d00*/  MUFU.EX2 R32, R2 ;  /* 0x0000000200207308 */ /* 0x0007220000000800 */
[----:B------:R-:W-:Y:S02]  /*18d10*/  FMUL.FTZ R0, R0, c[0x0][0x2d0] ;  /* 0x0000b40000007a20 */ /* 0x000fe40000410000 */
[C---:B------:R-:W-:Y:S02]  /*18d20*/  FMUL.FTZ R12, R3.reuse, R128 ;  /* 0x00000080030c7220 */ /* 0x040fe40000410000 */
[C---:B------:R-:W-:Y:S02]  /*18d30*/  FMUL.FTZ R29, R3.reuse, R145 ;  /* 0x00000091031d7220 */ /* 0x040fe40000410000 */
[C---:B------:R-:W-:Y:S02]  /*18d40*/  FMUL.FTZ R28, R3.reuse, R144 ;  /* 0x00000090031c7220 */ /* 0x040fe40000410000 */
[C---:B------:R-:W-:Y:S01]  /*18d50*/  FMUL.FTZ R8, R3.reuse, R124 ;  /* 0x0000007c03087220 */ /* 0x040fe20000410000 */
[----:B------:R-:W2:Y:S01]  /*18d60*/  MUFU.EX2 R0, R0 ;  /* 0x0000000000007308 */ /* 0x000ea20000000800 */
[----:B------:R-:W-:Y:S01]  /*18d70*/  IMAD.MOV.U32 R118, RZ, RZ, R64 ;  /* 0x000000ffff767224 */ /* 0x000fe200078e0040 */
[----:B------:R-:W-:Y:S01]  /*18d80*/  F2FP.PACK_AB R64, R116, R205 ;  /* 0x000000cd7440723e */ /* 0x000fe200000000ff */
[C---:B------:R-:W-:Y:S02]  /*18d90*/  FMUL.FTZ R13, R3.reuse, R129 ;  /* 0x00000081030d7220 */ /* 0x040fe40000410000 */
[C---:B------:R-:W-:Y:S01]  /*18da0*/  FMUL.FTZ R24, R3.reuse, R140 ;  /* 0x0000008c03187220 */ /* 0x040fe20000410000 */
[----:B------:R-:W-:Y:S01]  /*18db0*/  F2FP.PACK_AB R78, R118, R213 ;  /* 0x000000d5764e723e */ /* 0x000fe200000000ff */
[----:B------:R-:W-:Y:S02]  /*18dc0*/  IMAD.MOV.U32 R129, RZ, RZ, R86 ;  /* 0x000000ffff817224 */ /* 0x000fe400078e0056 */
[----:B------:R-:W-:Y:S02]  /*18dd0*/  IMAD.MOV.U32 R86, RZ, RZ, R83 ;  /* 0x000000ffff567224 */ /* 0x000fe400078e0053 */
[----:B------:R-:W-:Y:S02]  /*18de0*/  FMUL.FTZ R25, R3, R141 ;  /* 0x0000008d03197220 */ /* 0x000fe40000410000 */
[-C--:B-1----:R-:W-:Y:S01]  /*18df0*/  HMMA.16816.F32 R4, R76, R20.reuse, R4 ;  /* 0x000000144c04723c */ /* 0x082fe20000001804 */
[----:B---3--:R-:W-:Y:S02]  /*18e00*/  FFMA.FTZ R2, R51, c[0x0][0x2d0], -R75 ;  /* 0x0000b40033027a23 */ /* 0x008fe4000001084b */
[----:B----4-:R-:W-:Y:S02]  /*18e10*/  IMAD.MOV.U32 R121, RZ, RZ, R32 ;  /* 0x000000ffff797224 */ /* 0x010fe400078e0020 */
[----:B------:R1:W-:Y:S01]  /*18e20*/  MUFU.EX2 R125, R2 ;  /* 0x00000002007d7308 */ /* 0x0003e20000000800 */
[----:B------:R-:W-:Y:S02]  /*18e30*/  FMUL.FTZ R32, R69, R148 ;  /* 0x0000009445207220 */ /* 0x000fe40000410000 */
[----:B------:R-:W-:Y:S04]  /*18e40*/  IMAD.MOV.U32 R140, RZ, RZ, R40 ;  /* 0x000000ffff8c7224 */ /* 0x000fe800078e0028 */
[C---:B--2---:R-:W-:Y:S02]  /*18e50*/  FMUL.FTZ R11, R0.reuse, R127 ;  /* 0x0000007f000b7220 */ /* 0x044fe40000410000 */
[C---:B------:R-:W-:Y:S02]  /*18e60*/  FMUL.FTZ R14, R0.reuse, R130 ;  /* 0x00000082000e7220 */ /* 0x040fe40000410000 */
[C---:B------:R-:W-:Y:S02]  /*18e70*/  FMUL.FTZ R15, R0.reuse, R131 ;  /* 0x00000083000f7220 */ /* 0x040fe40000410000 */
[C---:B------:R-:W-:Y:S02]  /*18e80*/  FMUL.FTZ R10, R0.reuse, R126 ;  /* 0x0000007e000a7220 */ /* 0x040fe40000410000 */
[C---:B------:R-:W-:Y:S02]  /*18e90*/  FMUL.FTZ R26, R0.reuse, R142 ;  /* 0x0000008e001a7220 */ /* 0x040fe40000410000 */
[----:B------:R-:W-:Y:S02]  /*18ea0*/  IMAD.MOV.U32 R142, RZ, RZ, R95 ;  /* 0x000000ffff8e7224 */ /* 0x000fe400078e005f */
[----:B------:R-:W-:Y:S01]  /*18eb0*/  IMAD.MOV.U32 R141, RZ, RZ, R110 ;  /* 0x000000ffff8d7224 */ /* 0x000fe200078e006e */
[C---:B------:R-:W-:Y:S01]  /*18ec0*/  HMMA.16816.F32 R8, R64.reuse, R20, R8 ;  /* 0x000000144008723c */ /* 0x040fe20000001808 */
[----:B------:R-:W-:Y:S02]  /*18ed0*/  IMAD.MOV.U32 R126, RZ, RZ, R87 ;  /* 0x000000ffff7e7224 */ /* 0x000fe400078e0057 */
[----:B------:R-:W-:Y:S02]  /*18ee0*/  IMAD.MOV.U32 R87, RZ, RZ, R82 ;  /* 0x000000ffff577224 */ /* 0x000fe400078e0052 */
[----:B-1----:R-:W-:Y:S02]  /*18ef0*/  FFMA.FTZ R2, R47, c[0x0][0x2d0], -R96 ;  /* 0x0000b4002f027a23 */ /* 0x002fe40000010860 */
[C---:B------:R-:W-:Y:S01]  /*18f00*/  FMUL.FTZ R20, R69.reuse, R136 ;  /* 0x0000008845147220 */ /* 0x040fe20000410000 */
[-C--:B------:R-:W-:Y:S01]  /*18f10*/  HMMA.16816.F32 R12, R64, R22.reuse, R12 ;  /* 0x00000016400c723c */ /* 0x080fe2000000180c */
[----:B------:R1:W-:Y:S03]  /*18f20*/  MUFU.EX2 R122, R2 ;  /* 0x00000002007a7308 */ /* 0x0003e60000000800 */
[----:B------:R-:W-:Y:S02]  /*18f30*/  IMAD.MOV.U32 R136, RZ, RZ, R91 ;  /* 0x000000ffff887224 */ /* 0x000fe400078e005b */
[----:B------:R-:W-:Y:S02]  /*18f40*/  FMUL.FTZ R21, R69, R137 ;  /* 0x0000008945157220 */ /* 0x000fe40000410000 */
[C---:B------:R-:W-:Y:S01]  /*18f50*/  HMMA.16816.F32 R16, R76.reuse, R22, R16 ;  /* 0x000000164c10723c */ /* 0x040fe20000001810 */
[C---:B------:R-:W-:Y:S03]  /*18f60*/  FMUL.FTZ R27, R0.reuse, R143 ;  /* 0x0000008f001b7220 */ /* 0x040fe60000410000 */
[----:B------:R-:W-:Y:S02]  /*18f70*/  FMUL.FTZ R30, R0, R146 ;  /* 0x00000092001e7220 */ /* 0x000fe40000410000 */
[----:B------:R-:W-:Y:S02]  /*18f80*/  FMUL.FTZ R40, R3, R156 ;  /* 0x0000009c03287220 */ /* 0x000fe40000410000 */
[C---:B------:R-:W-:Y:S04]  /*18f90*/  FMUL.FTZ R22, R68.reuse, R138 ;  /* 0x0000008a44167220 */ /* 0x040fe80000410000 */
[----:B------:R-:W-:Y:S02]  /*18fa0*/  FMUL.FTZ R23, R68, R139 ;  /* 0x0000008b44177220 */ /* 0x000fe40000410000 */
[----:B------:R-:W-:Y:S02]  /*18fb0*/  IMAD.MOV.U32 R137, RZ, RZ, R90 ;  /* 0x000000ffff897224 */ /* 0x000fe400078e005a */
[----:B------:R-:W-:Y:S02]  /*18fc0*/  IMAD.MOV.U32 R138, RZ, RZ, R248 ;  /* 0x000000ffff8a7224 */ /* 0x000fe400078e00f8 */
[----:B-1----:R-:W-:Y:S01]  /*18fd0*/  FFMA.FTZ R2, R49, c[0x0][0x2d0], -R96 ;  /* 0x0000b40031027a23 */ /* 0x002fe20000010860 */
[-C--:B------:R-:W-:Y:S01]  /*18fe0*/  HMMA.16816.F32 R20, R76, R36.reuse, R20 ;  /* 0x000000244c14723c */ /* 0x080fe20000001814 */
[----:B------:R-:W-:Y:S02]  /*18ff0*/  IMAD.MOV.U32 R248, RZ, RZ, R80 ;  /* 0x000000fffff87224 */ /* 0x000fe400078e0050 */
[----:B------:R1:W-:Y:S01]  /*19000*/  MUFU.EX2 R127, R2 ;  /* 0x00000002007f7308 */ /* 0x0003e20000000800 */
[----:B------:R-:W-:Y:S02]  /*19010*/  IMAD.MOV.U32 R139, RZ, RZ, R203 ;  /* 0x000000ffff8b7224 */ /* 0x000fe400078e00cb */
[----:B------:R-:W-:Y:S02]  /*19020*/  IMAD.MOV.U32 R203, RZ, RZ, R81 ;  /* 0x000000ffffcb7224 */ /* 0x000fe400078e0051 */
[C---:B------:R-:W-:Y:S01]  /*19030*/  HMMA.16816.F32 R24, R64.reuse, R36, R24 ;  /* 0x000000244018723c */ /* 0x040fe20000001818 */
[----:B------:R-:W-:Y:S01]  /*19040*/  FMUL.FTZ R41, R3, R157 ;  /* 0x0000009d03297220 */ /* 0x000fe20000410000 */
[----:B------:R-:W2:Y:S02]  /*19050*/  LDSM.16.MT88.4 R80, [R226+0x100] ;  /* 0x00010000e250783b */ /* 0x000ea40000004200 */
[C---:B------:R-:W-:Y:S02]  /*19060*/  FMUL.FTZ R42, R0.reuse, R158 ;  /* 0x0000009e002a7220 */ /* 0x040fe40000410000 */
[----:B------:R-:W-:Y:S02]  /*19070*/  FMUL.FTZ R43, R0, R159 ;  /* 0x0000009f002b7220 */ /* 0x000fe40000410000 */
[C---:B------:R-:W-:Y:S04]  /*19080*/  FMUL.FTZ R36, R69.reuse, R152 ;  /* 0x0000009845247220 */ /* 0x040fe80000410000 */
[----:B------:R-:W-:Y:S02]  /*19090*/  FMUL.FTZ R37, R69, R153 ;  /* 0x0000009945257220 */ /* 0x000fe40000410000 */
[----:B------:R-:W-:Y:S02]  /*190a0*/  IMAD.MOV.U32 R150, RZ, RZ, R248 ;  /* 0x000000ffff967224 */ /* 0x000fe400078e00f8 */
[----:B------:R-:W-:Y:S02]  /*190b0*/  IMAD.MOV.U32 R110, RZ, RZ, R203 ;  /* 0x000000ffff6e7224 */ /* 0x000fe400078e00cb */
[----:B------:R-:W-:Y:S02]  /*190c0*/  IMAD.MOV.U32 R143, RZ, RZ, R109 ;  /* 0x000000ffff8f7224 */ /* 0x000fe400078e006d */
[----:B-1----:R-:W-:Y:S02]  /*190d0*/  FFMA.FTZ R2, R48, c[0x0][0x2d0], -R100 ;  /* 0x0000b40030027a23 */ /* 0x002fe40000010864 */
[----:B------:R-:W-:Y:S02]  /*190e0*/  IMAD.MOV.U32 R109, RZ, RZ, R202 ;  /* 0x000000ffff6d7224 */ /* 0x000fe400078e00ca */
[----:B------:R1:W-:Y:S01]  /*190f0*/  MUFU.EX2 R128, R2 ;  /* 0x0000000200807308 */ /* 0x0003e20000000800 */
[C---:B------:R-:W-:Y:S02]  /*19100*/  FMUL.FTZ R47, R0.reuse, R163 ;  /* 0x000000a3002f7220 */ /* 0x040fe40000410000 */
[----:B------:R-:W-:Y:S02]  /*19110*/  FMUL.FTZ R46, R0, R162 ;  /* 0x000000a2002e7220 */ /* 0x000fe40000410000 */
[C---:B------:R-:W-:Y:S02]  /*19120*/  FMUL.FTZ R44, R3.reuse, R160 ;  /* 0x000000a0032c7220 */ /* 0x040fe40000410000 */
[----:B------:R-:W-:Y:S02]  /*19130*/  FMUL.FTZ R45, R3, R161 ;  /* 0x000000a1032d7220 */ /* 0x000fe40000410000 */
[C---:B------:R-:W-:Y:S02]  /*19140*/  FMUL.FTZ R48, R69.reuse, R164 ;  /* 0x000000a445307220 */ /* 0x040fe40000410000 */
[----:B------:R-:W-:Y:S02]  /*19150*/  FMUL.FTZ R49, R69, R165 ;  /* 0x000000a545317220 */ /* 0x000fe40000410000 */
[----:B------:R-:W-:Y:S02]  /*19160*/  FMUL.FTZ R51, R68, R167 ;  /* 0x000000a744337220 */ /* 0x000fe40000410000 */
[----:B------:R-:W-:Y:S02]  /*19170*/  IMAD.MOV.U32 R165, RZ, RZ, R198 ;  /* 0x000000ffffa57224 */ /* 0x000fe400078e00c6 */
[----:B------:R-:W-:Y:S02]  /*19180*/  IMAD.MOV.U32 R167, RZ, RZ, R86 ;  /* 0x000000ffffa77224 */ /* 0x000fe400078e0056 */
[----:B------:R-:W-:Y:S02]  /*19190*/  IMAD.MOV.U32 R164, RZ, RZ, R195 ;  /* 0x000000ffffa47224 */ /* 0x000fe400078e00c3 */
[----:B------:R-:W-:Y:S02]  /*191a0*/  FFMA.FTZ R110, R110, c[0x0][0x2d0], -R75 ;  /* 0x0000b4006e6e7a23 */ /* 0x000fe4000001084b */
[----:B-1----:R-:W-:Y:S02]  /*191b0*/  FFMA.FTZ R2, R56, c[0x0][0x2d0], -R100 ;  /* 0x0000b40038027a23 */ /* 0x002fe40000010864 */
[----:B------:R-:W-:Y:S02]  /*191c0*/  FMUL.FTZ R56, R3, R172 ;  /* 0x000000ac03387220 */ /* 0x000fe40000410000 */
[----:B------:R-:W-:Y:S01]  /*191d0*/  MUFU.EX2 R110, R110 ;  /* 0x0000006e006e7308 */ /* 0x000fe20000000800 */
[----:B------:R-:W-:Y:S09]  /*191e0*/  IMAD.MOV.U32 R172, RZ, RZ, R218 ;  /* 0x000000ffffac7224 */ /* 0x000ff200078e00da */
[----:B------:R1:W3:Y:S02]  /*191f0*/  MUFU.EX2 R31, R2 ;  /* 0x00000002001f7308 */ /* 0x0002e40000000800 */
[----:B-1----:R-:W-:Y:S02]  /*19200*/  FFMA.FTZ R2, R50, c[0x0][0x2d0], -R101 ;  /* 0x0000b40032027a23 */ /* 0x002fe40000010865 */
[----:B---3--:R-:W-:Y:S06]  /*19210*/  IMAD.MOV.U32 R146, RZ, RZ, R31 ;  /* 0x000000ffff927224 */ /* 0x008fec00078e001f */
[----:B------:R1:W-:Y:S01]  /*19220*/  MUFU.EX2 R145, R2 ;  /* 0x0000000200917308 */ /* 0x0003e20000000800 */
[----:B------:R-:W-:Y:S02]  /*19230*/  FMUL.FTZ R31, R0, R147 ;  /* 0x00000093001f7220 */ /* 0x000fe40000410000 */
[----:B------:R-:W-:Y:S02]  /*19240*/  IMAD.MOV.U32 R147, RZ, RZ, R35 ;  /* 0x000000ffff937224 */ /* 0x000fe400078e0023 */
[C---:B------:R-:W-:Y:S02]  /*19250*/  FMUL.FTZ R35, R68.reuse, R151 ;  /* 0x0000009744237220 */ /* 0x040fe40000410000 */
[----:B------:R-:W-:Y:S01]  /*19260*/  IMAD.MOV.U32 R151, RZ, RZ, R87 ;  /* 0x000000ffff977224 */ /* 0x000fe200078e0057 */
[-C--:B------:R-:W-:Y:S01]  /*19270*/  HMMA.16816.F32 R28, R64, R38.reuse, R28 ;  /* 0x00000026401c723c */ /* 0x080fe2000000181c */
[C---:B------:R-:W-:Y:S02]  /*19280*/  FMUL.FTZ R50, R68.reuse, R166 ;  /* 0x000000a644327220 */ /* 0x040fe40000410000 */
[----:B------:R-:W-:Y:S05]  /*19290*/  IMAD.MOV.U32 R166, RZ, RZ, R196 ;  /* 0x000000ffffa67224 */ /* 0x000fea00078e00c4 */
[C---:B------:R-:W-:Y:S07]  /*192a0*/  HMMA.16816.F32 R32, R76.reuse, R38, R32 ;  /* 0x000000264c20723c */ /* 0x040fee0000001820 */
[C---:B------:R-:W-:Y:S02]  /*192b0*/  FMUL.FTZ R39, R68.reuse, R155 ;  /* 0x0000009b44277220 */ /* 0x040fe40000410000 */
[----:B-1----:R-:W-:Y:S03]  /*192c0*/  FFMA.FTZ R2, R57, c[0x0][0x2d0], -R101 ;  /* 0x0000b40039027a23 */ /* 0x002fe60000010865 */
[----:B------:R-:W-:Y:S01]  /*192d0*/  FMUL.FTZ R38, R68, R154 ;  /* 0x0000009a44267220 */ /* 0x000fe20000410000 */
[----:B------:R1:W-:Y:S01]  /*192e0*/  MUFU.EX2 R144, R2 ;  /* 0x0000000200907308 */ /* 0x0003e20000000800 */
[----:B------:R-:W-:Y:S02]  /*192f0*/  FMUL.FTZ R57, R3, R173 ;  /* 0x000000ad03397220 */ /* 0x000fe40000410000 */
[----:B------:R-:W-:Y:S03]  /*19300*/  IMAD.MOV.U32 R173, RZ, RZ, R85 ;  /* 0x000000ffffad7224 */ /* 0x000fe600078e0055 */
[-C--:B------:R-:W-:Y:S08]  /*19310*/  HMMA.16816.F32 R36, R76, R52.reuse, R36 ;  /* 0x000000344c24723c */ /* 0x080ff00000001824 */
[C---:B------:R-:W-:Y:S07]  /*19320*/  HMMA.16816.F32 R40, R64.reuse, R52, R40 ;  /* 0x000000344028723c */ /* 0x040fee0000001828 */
[C---:B------:R-:W-:Y:S01]  /*19330*/  FMUL.FTZ R52, R69.reuse, R168 ;  /* 0x000000a845347220 */ /* 0x040fe20000410000 */
[-C--:B------:R-:W-:Y:S01]  /*19340*/  HMMA.16816.F32 R44, R64, R54.reuse, R44 ;  /* 0x00000036402c723c */ /* 0x080fe2000000182c */
[----:B------:R-:W-:Y:S03]  /*19350*/  IMAD.MOV.U32 R168, RZ, RZ, R249 ;  /* 0x000000ffffa87224 */ /* 0x000fe600078e00f9 */
[----:B-1----:R-:W-:Y:S02]  /*19360*/  FFMA.FTZ R2, R58, c[0x0][0x2d0], -R100 ;  /* 0x0000b4003a027a23 */ /* 0x002fe40000010864 */
[----:B------:R-:W-:Y:S02]  /*19370*/  FMUL.FTZ R53, R69, R169 ;  /* 0x000000a945357220 */ /* 0x000fe40000410000 */
[C---:B------:R-:W-:Y:S01]  /*19380*/  HMMA.16816.F32 R48, R76.reuse, R54, R48 ;  /* 0x000000364c30723c */ /* 0x040fe20000001830 */
[----:B------:R1:W-:Y:S03]  /*19390*/  MUFU.EX2 R123, R2 ;  /* 0x00000002007b7308 */ /* 0x0003e60000000800 */
[----:B------:R-:W-:Y:S02]  /*193a0*/  FMUL.FTZ R58, R0, R174 ;  /* 0x000000ae003a7220 */ /* 0x000fe40000410000 */
[----:B------:R-:W-:Y:S02]  /*193b0*/  IMAD.MOV.U32 R169, RZ, RZ, R84 ;  /* 0x000000ffffa97224 */ /* 0x000fe400078e0054 */
[C---:B------:R-:W-:Y:S01]  /*193c0*/  FMUL.FTZ R54, R68.reuse, R170 ;  /* 0x000000aa44367220 */ /* 0x040fe20000410000 */
[----:B------:R-:W3:Y:S03]  /*193d0*/  LDSM.16.MT88.4 R84, [R224+0x900] ;  /* 0x00090000e054783b */ /* 0x000ee60000004200 */
[----:B------:R-:W-:Y:S07]  /*193e0*/  FMUL.FTZ R55, R68, R171 ;  /* 0x000000ab44377220 */ /* 0x000fee0000410000 */
[-C--:B--2---:R-:W-:Y:S01]  /*193f0*/  HMMA.16816.F32 R52, R76, R80.reuse, R52 ;  /* 0x000000504c34723c */ /* 0x084fe20000001834 */
[----:B-1----:R-:W-:Y:S02]  /*19400*/  FFMA.FTZ R2, R60, c[0x0][0x2d0], -R100 ;  /* 0x0000b4003c027a23 */ /* 0x002fe40000010864 */
[----:B------:R-:W-:Y:S02]  /*19410*/  FMUL.FTZ R60, R3, R176 ;  /* 0x000000b0033c7220 */ /* 0x000fe40000410000 */
[----:B------:R1:W-:Y:S02]  /*19420*/  MUFU.EX2 R130, R2 ;  /* 0x0000000200827308 */ /* 0x0003e40000000800 */
[--C-:B-1----:R-:W-:Y:S02]  /*19430*/  FFMA.FTZ R2, R59, c[0x0][0x2d0], -R101.reuse ;  /* 0x0000b4003b027a23 */ /* 0x102fe40000010865 */
[----:B------:R-:W-:Y:S06]  /*19440*/  FMUL.FTZ R59, R0, R175 ;  /* 0x000000af003b7220 */ /* 0x000fec0000410000 */
[----:B------:R1:W2:Y:S01]  /*19450*/  MUFU.EX2 R124, R2 ;  /* 0x00000002007c7308 */ /* 0x0002a20000000800 */
[C---:B------:R-:W-:Y:S07]  /*19460*/  HMMA.16816.F32 R56, R64.reuse, R80, R56 ;  /* 0x000000504038723c */ /* 0x040fee0000001838 */
[----:B------:R-:W-:Y:S02]  /*19470*/  F2FP.PACK_AB R80, R139, R230 ;  /* 0x000000e68b50723e */ /* 0x000fe400000000ff */
[----:B------:R-:W-:Y:S03]  /*19480*/  F2FP.PACK_AB R81, R138, R229 ;  /* 0x000000e58a51723e */ /* 0x000fe600000000ff */
[----:B-1----:R-:W-:Y:S02]  /*19490*/  FFMA.FTZ R2, R61, c[0x0][0x2d0], -R101 ;  /* 0x0000b4003d027a23 */ /* 0x002fe40000010865 */
[----:B------:R-:W-:Y:S02]  /*194a0*/  FMUL.FTZ R61, R3, R177 ;  /* 0x000000b1033d7220 */ /* 0x000fe40000410000 */
[----:B------:R1:W4:Y:S02]  /*194b0*/  MUFU.EX2 R131, R2 ;  /* 0x0000000200837308 */ /* 0x0003240000000800 */
[--C-:B-1----:R-:W-:Y:S02]  /*194c0*/  FFMA.FTZ R2, R62, c[0x0][0x2d0], -R75.reuse ;  /* 0x0000b4003e027a23 */ /* 0x102fe4000001084b */
[C---:B------:R-:W-:Y:S06]  /*194d0*/  FMUL.FTZ R62, R0.reuse, R178 ;  /* 0x000000b2003e7220 */ /* 0x040fec0000410000 */
[----:B------:R1:W1:Y:S02]  /*194e0*/  MUFU.EX2 R148, R2 ;  /* 0x0000000200947308 */ /* 0x0002640000000800 */
[--C-:B-1----:R-:W-:Y:S02]  /*194f0*/  FFMA.FTZ R2, R63, c[0x0][0x2d0], -R75.reuse ;  /* 0x0000b4003f027a23 */ /* 0x102fe4000001084b */
[----:B------:R-:W-:Y:S06]  /*19500*/  FMUL.FTZ R63, R0, R179 ;  /* 0x000000b3003f7220 */ /* 0x000fec0000410000 */
[----:B------:R1:W-:Y:S01]  /*19510*/  MUFU.EX2 R149, R2 ;  /* 0x0000000200957308 */ /* 0x0003e20000000800 */
[-C--:B------:R-:W-:Y:S07]  /*19520*/  HMMA.16816.F32 R60, R64, R82.reuse, R60 ;  /* 0x00000052403c723c */ /* 0x080fee000000183c */
[C---:B------:R-:W-:Y:S02]  /*19530*/  FMUL.FTZ R64, R69.reuse, R180 ;  /* 0x000000b445407220 */ /* 0x040fe40000410000 */
[----:B------:R-:W-:Y:S03]  /*19540*/  FMUL.FTZ R65, R69, R181 ;  /* 0x000000b545417220 */ /* 0x000fe60000410000 */
[C---:B------:R-:W-:Y:S02]  /*19550*/  FMUL.FTZ R66, R68.reuse, R182 ;  /* 0x000000b644427220 */ /* 0x040fe40000410000 */
[----:B------:R-:W-:Y:S02]  /*19560*/  FMUL.FTZ R67, R68, R183 ;  /* 0x000000b744437220 */ /* 0x000fe40000410000 */
[--C-:B-1----:R-:W-:Y:S05]  /*19570*/  FFMA.FTZ R2, R88, c[0x0][0x2d0], -R96.reuse ;  /* 0x0000b40058027a23 */ /* 0x102fea0000010860 */
        /* <DEDUP_REMOVED lines=8> */
[-C--:B---3--:R-:W-:Y:S01]  /*19600*/  HMMA.16816.F32 R4, R76, R84.reuse, R4 ;  /* 0x000000544c04723c */ /* 0x088fe20000001804 */
[--C-:B-1----:R-:W-:Y:S02]  /*19610*/  FFMA.FTZ R2, R89, c[0x0][0x2d0], -R96.reuse ;  /* 0x0000b40059027a23 */ /* 0x102fe40000010860 */
[----:B------:R-:W1:Y:S05]  /*19620*/  LDSM.16.MT88.4 R88, [R227+0x900] ;  /* 0x00090000e358783b */ /* 0x000e6a0000004200 */
[C---:B------:R-:W-:Y:S01]  /*19630*/  HMMA.16816.F32 R8, R80.reuse, R84, R8 ;  /* 0x000000545008723c */ /* 0x040fe20000001808 */
[----:B------:R3:W-:Y:S07]  /*19640*/  MUFU.EX2 R154, R2 ;  /* 0x00000002009a7308 */ /* 0x0007ee0000000800 */
[-C--:B------:R-:W-:Y:S08]  /*19650*/  HMMA.16816.F32 R12, R80, R86.reuse, R12 ;  /* 0x00000056500c723c */ /* 0x080ff0000000180c */
[C---:B------:R-:W-:Y:S01]  /*19660*/  HMMA.16816.F32 R16, R76.reuse, R86, R16 ;  /* 0x000000564c10723c */ /* 0x040fe20000001810 */
[----:B------:R-:W-:Y:S03]  /*19670*/  LDSM.16.MT88.4 R84, [R226+0x900] ;  /* 0x00090000e254783b */ /* 0x000fe60000004200 */
[--C-:B---3--:R-:W-:Y:S04]  /*19680*/  FFMA.FTZ R2, R93, c[0x0][0x2d0], -R75.reuse ;  /* 0x0000b4005d027a23 */ /* 0x108fe8000001084b */
[----:B------:R3:W-:Y:S01]  /*19690*/  MUFU.EX2 R249, R2 ;  /* 0x0000000200f97308 */ /* 0x0007e20000000800 */
[-C--:B-1----:R-:W-:Y:S08]  /*196a0*/  HMMA.16816.F32 R20, R76, R88.reuse, R20 ;  /* 0x000000584c14723c */ /* 0x082ff00000001814 */
[C---:B------:R-:W-:Y:S01]  /*196b0*/  HMMA.16816.F32 R24, R80.reuse, R88, R24 ;  /* 0x000000585018723c */ /* 0x040fe20000001818 */
[----:B---3--:R-:W-:Y:S07]  /*196c0*/  FFMA.FTZ R2, R94, c[0x0][0x2d0], -R75 ;  /* 0x0000b4005e027a23 */ /* 0x008fee000001084b */
[-C--:B------:R-:W-:Y:S01]  /*196d0*/  HMMA.16816.F32 R28, R80, R90.reuse, R28 ;  /* 0x0000005a501c723c */ /* 0x080fe2000000181c */
[----:B------:R-:W-:Y:S01]  /*196e0*/  FFMA.FTZ R88, R99, c[0x0][0x2d0], -R101 ;  /* 0x0000b40063587a23 */ /* 0x000fe20000010865 */
[----:B------:R1:W-:Y:S06]  /*196f0*/  MUFU.EX2 R248, R2 ;  /* 0x0000000200f87308 */ /* 0x0003ec0000000800 */
[C---:B------:R-:W-:Y:S04]  /*19700*/  HMMA.16816.F32 R32, R76.reuse, R90, R32 ;  /* 0x0000005a4c20723c */ /* 0x040fe80000001820 */
[----:B------:R3:W-:Y:S01]  /*19710*/  MUFU.EX2 R152, R88 ;  /* 0x0000005800987308 */ /* 0x0007e20000000800 */
[--C-:B-1----:R-:W-:Y:S02]  /*19720*/  FFMA.FTZ R2, R92, c[0x0][0x2d0], -R96.reuse ;  /* 0x0000b4005c027a23 */ /* 0x102fe40000010860 */
[----:B------:R-:W1:Y:S07]  /*19730*/  LDSM.16.MT88.4 R92, [R225+0x900] ;  /* 0x00090000e15c783b */ /* 0x000e6e0000004200 */
[----:B------:R2:W-:Y:S01]  /*19740*/  MUFU.EX2 R213, R2 ;  /* 0x0000000200d57308 */ /* 0x0005e20000000800 */
[----:B---3--:R-:W3:Y:S01]  /*19750*/  LDSM.16.MT88.4 R88, [R224+0x1100] ;  /* 0x00110000e058783b */ /* 0x008ee20000004200 */
[----:B--2---:R-:W-:Y:S02]  /*19760*/  FFMA.FTZ R2, R107, c[0x0][0x2d0], -R96 ;  /* 0x0000b4006b027a23 */ /* 0x004fe40000010860 */
[--C-:B------:R-:W-:Y:S06]  /*19770*/  FFMA.FTZ R107, R151, c[0x0][0x2d0], -R75.reuse ;  /* 0x0000b400976b7a23 */ /* 0x100fec000001084b */
[----:B------:R2:W-:Y:S01]  /*19780*/  MUFU.EX2 R218, R2 ;  /* 0x0000000200da7308 */ /* 0x0005e20000000800 */
[-C--:B-1----:R-:W-:Y:S08]  /*19790*/  HMMA.16816.F32 R36, R76, R92.reuse, R36 ;  /* 0x0000005c4c24723c */ /* 0x082ff00000001824 */
[C---:B------:R-:W-:Y:S01]  /*197a0*/  HMMA.16816.F32 R40, R80.reuse, R92, R40 ;  /* 0x0000005c5028723c */ /* 0x040fe20000001828 */
[--C-:B--2---:R-:W-:Y:S07]  /*197b0*/  FFMA.FTZ R2, R97, c[0x0][0x2d0], -R100.reuse ;  /* 0x0000b40061027a23 */ /* 0x104fee0000010864 */
[-C--:B------:R-:W-:Y:S01]  /*197c0*/  HMMA.16816.F32 R44, R80, R94.reuse, R44 ;  /* 0x0000005e502c723c */ /* 0x080fe2000000182c */
[----:B------:R-:W-:Y:S01]  /*197d0*/  FFMA.FTZ R97, R115, c[0x0][0x2d0], -R100 ;  /* 0x0000b40073617a23 */ /* 0x000fe20000010864 */
[----:B------:R1:W-:Y:S02]  /*197e0*/  MUFU.EX2 R153, R2 ;  /* 0x0000000200997308 */ /* 0x0003e40000000800 */
[----:B------:R-:W-:Y:S02]  /*197f0*/  FFMA.FTZ R115, R216, c[0x0][0x2d0], -R96 ;  /* 0x0000b400d8737a23 */ /* 0x000fe40000010860 */
[----:B------:R-:W-:Y:S02]  /*19800*/  IMAD.MOV.U32 R216, RZ, RZ, R124 ;  /* 0x000000ffffd87224 */ /* 0x000fe400078e007c */
[C---:B------:R-:W-:Y:S01]  /*19810*/  HMMA.16816.F32 R48, R76.reuse, R94, R48 ;  /* 0x0000005e4c30723c */ /* 0x040fe20000001830 */
[----:B------:R-:W2:Y:S03]  /*19820*/  LDSM.16.MT88.4 R92, [R227+0x1100] ;  /* 0x00110000e35c783b */ /* 0x000ea60000004200 */
[----:B------:R3:W-:Y:S04]  /*19830*/  MUFU.EX2 R161, R97 ;  /* 0x0000006100a17308 */ /* 0x0007e80000000800 */
[-C--:B------:R-:W-:Y:S08]  /*19840*/  HMMA.16816.F32 R52, R76, R84.reuse, R52 ;  /* 0x000000544c34723c */ /* 0x080ff00000001834 */
[C---:B------:R-:W-:Y:S01]  /*19850*/  HMMA.16816.F32 R56, R80.reuse, R84, R56 ;  /* 0x000000545038723c */ /* 0x040fe20000001838 */
[----:B-1----:R-:W-:Y:S07]  /*19860*/  FFMA.FTZ R2, R98, c[0x0][0x2d0], -R100 ;  /* 0x0000b40062027a23 */ /* 0x002fee0000010864 */
[-C--:B------:R-:W-:Y:S01]  /*19870*/  HMMA.16816.F32 R60, R80, R86.reuse, R60 ;  /* 0x00000056503c723c */ /* 0x080fe2000000183c */
[----:B------:R1:W-:Y:S03]  /*19880*/  MUFU.EX2 R159, R2 ;  /* 0x00000002009f7308 */ /* 0x0003e60000000800 */
[----:B---3--:R-:W-:Y:S03]  /*19890*/  FFMA.FTZ R97, R172, c[0x0][0x2d0], -R75 ;  /* 0x0000b400ac617a23 */ /* 0x008fe6000001084b */
[----:B------:R-:W-:Y:S01]  /*198a0*/  F2FP.PACK_AB R80, R146, R128 ;  /* 0x000000809250723e */ /* 0x000fe200000000ff */
[----:B------:R-:W-:Y:S01]  /*198b0*/  HMMA.16816.F32 R64, R76, R86, R64 ;  /* 0x000000564c40723c */ /* 0x000fe20000001840 */
[----:B------:R-:W-:Y:S01]  /*198c0*/  F2FP.PACK_AB R81, R144, R145 ;  /* 0x000000919051723e */ /* 0x000fe200000000ff */
[----:B------:R-:W3:Y:S02]  /*198d0*/  LDSM.16.MT88.4 R84, [R225+0x1100] ;  /* 0x00110000e154783b */ /* 0x000ee40000004200 */
[----:B------:R-:W-:Y:S02]  /*198e0*/  F2FP.PACK_AB R82, R130, R123 ;  /* 0x0000007b8252723e */ /* 0x000fe400000000ff */
[----:B----4-:R-:W-:Y:S02]  /*198f0*/  F2FP.PACK_AB R83, R131, R124 ;  /* 0x0000007c8353723e */ /* 0x010fe400000000ff */
[----:B------:R-:W-:Y:S04]  /*19900*/  F2FP.PACK_AB R76, R126, R140 ;  /* 0x0000008c7e4c723e */ /* 0x000fe800000000ff */
[----:B------:R-:W-:Y:S02]  /*19910*/  F2FP.PACK_AB R77, R147, R129 ;  /* 0x00000081934d723e */ /* 0x000fe400000000ff */
[----:B------:R-:W-:Y:S02]  /*19920*/  F2FP.PACK_AB R78, R125, R121 ;  /* 0x000000797d4e723e */ /* 0x000fe400000000ff */
[----:B------:R-:W-:Y:S01]  /*19930*/  F2FP.PACK_AB R79, R127, R122 ;  /* 0x0000007a7f4f723e */ /* 0x000fe200000000ff */
[----:B-1----:R-:W-:Y:S02]  /*19940*/  FFMA.FTZ R2, R102, c[0x0][0x2d0], -R101 ;  /* 0x0000b40066027a23 */ /* 0x002fe40000010865 */
[----:B------:R-:W-:Y:S02]  /*19950*/  FFMA.FTZ R102, R223, c[0x0][0x2d0], -R96 ;  /* 0x0000b400df667a23 */ /* 0x000fe40000010860 */
[----:B------:R1:W4:Y:S01]  /*19960*/  MUFU.EX2 R158, R2 ;  /* 0x00000002009e7308 */ /* 0x0003220000000800 */
[----:B------:R-:W-:Y:S01]  /*19970*/  IMAD.MOV.U32 R223, RZ, RZ, R131 ;  /* 0x000000ffffdf7224 */ /* 0x000fe200078e0083 */
[-C--:B------:R-:W-:Y:S08]  /*19980*/  HMMA.16816.F32 R4, R76, R88.reuse, R4 ;  /* 0x000000584c04723c */ /* 0x080ff00000001804 */
[C---:B------:R-:W-:Y:S08]  /*19990*/  HMMA.16816.F32 R8, R80.reuse, R88, R8 ;  /* 0x000000585008723c */ /* 0x040ff00000001808 */
[-C--:B------:R-:W-:Y:S01]  /*199a0*/  HMMA.16816.F32 R12, R80, R90.reuse, R12 ;  /* 0x0000005a500c723c */ /* 0x080fe2000000180c */
[--C-:B-1----:R-:W-:Y:S07]  /*199b0*/  FFMA.FTZ R2, R105, c[0x0][0x2d0], -R100.reuse ;  /* 0x0000b40069027a23 */ /* 0x102fee0000010864 */
[C---:B------:R-:W-:Y:S01]  /*199c0*/  HMMA.16816.F32 R16, R76.reuse, R90, R16 ;  /* 0x0000005a4c10723c */ /* 0x040fe20000001810 */
[----:B------:R-:W1:Y:S01]  /*199d0*/  LDSM.16.MT88.4 R88, [R226+0x1100] ;  /* 0x00110000e258783b */ /* 0x000e620000004200 */
[----:B------:R3:W-:Y:S02]  /*199e0*/  MUFU.EX2 R157, R2 ;  /* 0x00000002009d7308 */ /* 0x0007e40000000800 */
[----:B------:R-:W-:Y:S04]  /*199f0*/  FFMA.FTZ R105, R219, c[0x0][0x2d0], -R101 ;  /* 0x0000b400db697a23 */ /* 0x000fe80000010865 */
[-C--:B--2---:R-:W-:Y:S08]  /*19a00*/  HMMA.16816.F32 R20, R76, R92.reuse, R20 ;  /* 0x0000005c4c14723c */ /* 0x084ff00000001814 */
[C---:B------:R-:W-:Y:S08]  /*19a10*/  HMMA.16816.F32 R24, R80.reuse, R92, R24 ;  /* 0x0000005c5018723c */ /* 0x040ff00000001818 */
[-C--:B------:R-:W-:Y:S01]  /*19a20*/  HMMA.16816.F32 R28, R80, R94.reuse, R28 ;  /* 0x0000005e501c723c */ /* 0x080fe2000000181c */
[----:B---3--:R-:W-:Y:S03]  /*19a30*/  FFMA.FTZ R2, R106, c[0x0][0x2d0], -R100 ;  /* 0x0000b4006a027a23 */ /* 0x008fe60000010864 */
[--C-:B------:R-:W-:Y:S04]  /*19a40*/  FFMA.FTZ R106, R222, c[0x0][0x2d0], -R96.reuse ;  /* 0x0000b400de6a7a23 */ /* 0x100fe80000010860 */
[C---:B------:R-:W-:Y:S01]  /*19a50*/  HMMA.16816.F32 R32, R76.reuse, R94, R32 ;  /* 0x0000005e4c20723c */ /* 0x040fe20000001820 */
[----:B------:R2:W3:Y:S01]  /*19a60*/  MUFU.EX2 R203, R2 ;  /* 0x0000000200cb7308 */ /* 0x0004e20000000800 */
[----:B------:R-:W-:Y:S02]  /*19a70*/  LDSM.16.MT88.4 R92, [R227+0x1900] ;  /* 0x00190000e35c783b */ /* 0x000fe40000004200 */
[----:B------:R-:W-:Y:S04]  /*19a80*/  IMAD.MOV.U32 R222, RZ, RZ, R127 ;  /* 0x000000ffffde7224 */ /* 0x000fe800078e007f */
[-C--:B------:R-:W-:Y:S08]  /*19a90*/  HMMA.16816.F32 R36, R76, R84.reuse, R36 ;  /* 0x000000544c24723c */ /* 0x080ff00000001824 */
[C---:B------:R-:W-:Y:S08]  /*19aa0*/  HMMA.16816.F32 R40, R80.reuse, R84, R40 ;  /* 0x000000545028723c */ /* 0x040ff00000001828 */
[-C--:B------:R-:W-:Y:S01]  /*19ab0*/  HMMA.16816.F32 R44, R80, R86.reuse, R44 ;  /* 0x00000056502c723c */ /* 0x080fe2000000182c */
[----:B--2---:R-:W-:Y:S03]  /*19ac0*/  FFMA.FTZ R2, R103, c[0x0][0x2d0], -R101 ;  /* 0x0000b40067027a23 */ /* 0x004fe60000010865 */
[----:B------:R-:W-:Y:S01]  /*19ad0*/  FFMA.FTZ R103, R168, c[0x0][0x2d0], -R75 ;  /* 0x0000b400a8677a23 */ /* 0x000fe2000001084b */
[----:B------:R2:W-:Y:S03]  /*19ae0*/  MUFU.EX2 R156, R2 ;  /* 0x00000002009c7308 */ /* 0x0005e60000000800 */
[C---:B------:R-:W-:Y:S01]  /*19af0*/  HMMA.16816.F32 R48, R76.reuse, R86, R48 ;  /* 0x000000564c30723c */ /* 0x040fe20000001830 */
[----:B------:R-:W3:Y:S07]  /*19b00*/  LDSM.16.MT88.4 R84, [R224+0x1900] ;  /* 0x00190000e054783b */ /* 0x000eee0000004200 */
[-C--:B-1----:R-:W-:Y:S08]  /*19b10*/  HMMA.16816.F32 R52, R76, R88.reuse, R52 ;  /* 0x000000584c34723c */ /* 0x082ff00000001834 */
[C---:B------:R-:W-:Y:S01]  /*19b20*/  HMMA.16816.F32 R56, R80.reuse, R88, R56 ;  /* 0x000000585038723c */ /* 0x040fe20000001838 */
[----:B--2---:R-:W-:Y:S03]  /*19b30*/  FFMA.FTZ R2, R104, c[0x0][0x2d0], -R101 ;  /* 0x0000b40068027a23 */ /* 0x004fe60000010865 */
[--C-:B------:R-:W-:Y:S04]  /*19b40*/  FFMA.FTZ R104, R167, c[0x0][0x2d0], -R75.reuse ;  /* 0x0000b400a7687a23 */ /* 0x100fe8000001084b */
[-C--:B------:R-:W-:Y:S01]  /*19b50*/  HMMA.16816.F32 R60, R80, R90.reuse, R60 ;  /* 0x0000005a503c723c */ /* 0x080fe2000000183c */
[----:B------:R1:W2:Y:S06]  /*19b60*/  MUFU.EX2 R202, R2 ;  /* 0x0000000200ca7308 */ /* 0x0002ac0000000800 */
[----:B------:R-:W-:Y:S01]  /*19b70*/  FFMA.FTZ R80, R243, c[0x0][0x2d0], -R96 ;  /* 0x0000b400f3507a23 */ /* 0x000fe20000010860 */
[----:B------:R-:W-:Y:S01]  /*19b80*/  HMMA.16816.F32 R64, R76, R90, R64 ;  /* 0x0000005a4c40723c */ /* 0x000fe20000001840 */
[----:B------:R-:W-:Y:S01]  /*19b90*/  IMAD.MOV.U32 R243, RZ, RZ, R148 ;  /* 0x000000fffff37224 */ /* 0x000fe200078e0094 */
[----:B------:R-:W2:Y:S02]  /*19ba0*/  LDSM.16.MT88.4 R88, [R225+0x1900] ;  /* 0x00190000e158783b */ /* 0x000ea40000004200 */
[----:B------:R-:W-:Y:S01]  /*19bb0*/  IMAD.MOV.U32 R148, RZ, RZ, R134 ;  /* 0x000000ffff947224 */ /* 0x000fe200078e0086 */
[----:B----4-:R-:W-:Y:S01]  /*19bc0*/  F2FP.PACK_AB R81, R158, R152 ;  /* 0x000000989e51723e */ /* 0x010fe200000000ff */
[----:B------:R-:W-:Y:S01]  /*19bd0*/  IMAD.MOV.U32 R134, RZ, RZ, R132 ;  /* 0x000000ffff867224 */ /* 0x000fe200078e0084 */
[----:B------:R-:W-:Y:S01]  /*19be0*/  F2FP.PACK_AB R77, R154, R155 ;  /* 0x0000009b9a4d723e */ /* 0x000fe200000000ff */
[----:B------:R-:W-:Y:S01]  /*19bf0*/  IMAD.MOV.U32 R132, RZ, RZ, R118 ;  /* 0x000000ffff847224 */ /* 0x000fe200078e0076 */
[----:B------:R-:W-:Y:S01]  /*19c00*/  F2FP.PACK_AB R78, R248, R249 ;  /* 0x000000f9f84e723e */ /* 0x000fe200000000ff */
[----:B------:R-:W4:Y:S02]  /*19c10*/  LDL.LU R118, [R1+0x2c] ;  /* 0x00002c0001767983 */ /* 0x000f240000300800 */
[----:B------:R-:W-:Y:S02]  /*19c20*/  F2FP.PACK_AB R79, R218, R213 ;  /* 0x000000d5da4f723e */ /* 0x000fe400000000ff */
[----:B---3--:R-:W-:Y:S01]  /*19c30*/  F2FP.PACK_AB R82, R203, R157 ;  /* 0x0000009dcb52723e */ /* 0x008fe200000000ff */
[----:B-1----:R-:W-:Y:S01]  /*19c40*/  FFMA.FTZ R2, R187, c[0x0][0x2d0], -R75 ;  /* 0x0000b400bb027a23 */ /* 0x002fe2000001084b */
[----:B--2---:R-:W-:Y:S01]  /*19c50*/  F2FP.PACK_AB R83, R202, R156 ;  /* 0x0000009cca53723e */ /* 0x004fe200000000ff */
[----:B------:R1:W-:Y:S10]  /*19c60*/  MUFU.EX2 R187, R102 ;  /* 0x0000006600bb7308 */ /* 0x0003f40000000800 */
[----:B------:R2:W-:Y:S01]  /*19c70*/  MUFU.EX2 R163, R2 ;  /* 0x0000000200a37308 */ /* 0x0005e20000000800 */
[----:B-1----:R-:W-:Y:S02]  /*19c80*/  FFMA.FTZ R102, R245, c[0x0][0x2d0], -R100 ;  /* 0x0000b400f5667a23 */ /* 0x002fe40000010864 */
[----:B------:R-:W-:Y:S07]  /*19c90*/  IMAD.MOV.U32 R245, RZ, RZ, R129 ;  /* 0x000000fffff57224 */ /* 0x000fee00078e0081 */
[----:B------:R-:W-:Y:S01]  /*19ca0*/  MUFU.EX2 R102, R102 ;  /* 0x0000006600667308 */ /* 0x000fe20000000800 */
[--C-:B--2---:R-:W-:Y:S09]  /*19cb0*/  FFMA.FTZ R2, R188, c[0x0][0x2d0], -R75.reuse ;  /* 0x0000b400bc027a23 */ /* 0x104ff2000001084b */
[----:B------:R1:W-:Y:S10]  /*19cc0*/  MUFU.EX2 R201, R2 ;  /* 0x0000000200c97308 */ /* 0x0003f40000000800 */
[----:B------:R2:W-:Y:S01]  /*19cd0*/  MUFU.EX2 R188, R103 ;  /* 0x0000006700bc7308 */ /* 0x0005e20000000800 */
[----:B-1----:R-:W-:Y:S09]  /*19ce0*/  FFMA.FTZ R2, R113, c[0x0][0x2d0], -R96 ;  /* 0x0000b40071027a23 */ /* 0x002ff20000010860 */
[----:B------:R1:W-:Y:S01]  /*19cf0*/  MUFU.EX2 R162, R2 ;  /* 0x0000000200a27308 */ /* 0x0003e20000000800 */
[----:B--2---:R-:W-:Y:S02]  /*19d00*/  FFMA.FTZ R103, R251, c[0x0][0x2d0], -R100 ;  /* 0x0000b400fb677a23 */ /* 0x004fe40000010864 */
[----:B------:R-:W-:Y:S07]  /*19d10*/  IMAD.MOV.U32 R251, RZ, RZ, R128 ;  /* 0x000000fffffb7224 */ /* 0x000fee00078e0080 */
[----:B------:R-:W2:Y:S01]  /*19d20*/  MUFU.EX2 R103, R103 ;  /* 0x0000006700677308 */ /* 0x000ea20000000800 */
[--C-:B-1----:R-:W-:Y:S09]  /*19d30*/  FFMA.FTZ R2, R184, c[0x0][0x2d0], -R96.reuse ;  /* 0x0000b400b8027a23 */ /* 0x102ff20000010860 */
[----:B------:R1:W-:Y:S01]  /*19d40*/  MUFU.EX2 R200, R2 ;  /* 0x0000000200c87308 */ /* 0x0003e20000000800 */
[----:B--2---:R-:W-:Y:S01]  /*19d50*/  F2FP.PACK_AB R176, R102, R103 ;  /* 0x0000006766b0723e */ /* 0x004fe200000000ff */
[--C-:B-1----:R-:W-:Y:S08]  /*19d60*/  FFMA.FTZ R2, R192, c[0x0][0x2d0], -R75.reuse ;  /* 0x0000b400c0027a23 */ /* 0x102ff0000001084b */
[----:B------:R1:W-:Y:S02]  /*19d70*/  MUFU.EX2 R198, R2 ;  /* 0x0000000200c67308 */ /* 0x0003e40000000800 */
[----:B-1----:R-:W-:Y:S08]  /*19d80*/  FFMA.FTZ R2, R194, c[0x0][0x2d0], -R75 ;  /* 0x0000b400c2027a23 */ /* 0x002ff0000001084b */
[----:B------:R1:W-:Y:S02]  /*19d90*/  MUFU.EX2 R199, R2 ;  /* 0x0000000200c77308 */ /* 0x0003e40000000800 */
[--C-:B-1----:R-:W-:Y:S08]  /*19da0*/  FFMA.FTZ R2, R189, c[0x0][0x2d0], -R96.reuse ;  /* 0x0000b400bd027a23 */ /* 0x102ff00000010860 */
[----:B------:R-:W-:Y:S10]  /*19db0*/  MUFU.EX2 R189, R97 ;  /* 0x0000006100bd7308 */ /* 0x000ff40000000800 */
[----:B------:R1:W-:Y:S02]  /*19dc0*/  MUFU.EX2 R197, R2 ;  /* 0x0000000200c57308 */ /* 0x0003e40000000800 */
[----:B-1----:R-:W-:Y:S08]  /*19dd0*/  FFMA.FTZ R2, R190, c[0x0][0x2d0], -R96 ;  /* 0x0000b400be027a23 */ /* 0x002ff00000010860 */
[----:B------:R1:W-:Y:S10]  /*19de0*/  MUFU.EX2 R190, R80 ;  /* 0x0000005000be7308 */ /* 0x0003f40000000800 */
[----:B------:R2:W-:Y:S01]  /*19df0*/  MUFU.EX2 R196, R2 ;  /* 0x0000000200c47308 */ /* 0x0005e20000000800 */
[----:B-1----:R-:W-:Y:S01]  /*19e00*/  F2FP.PACK_AB R80, R159, R153 ;  /* 0x000000999f50723e */ /* 0x002fe200000000ff */
[----:B--2---:R-:W-:Y:S08]  /*19e10*/  FFMA.FTZ R2, R186, c[0x0][0x2d0], -R100 ;  /* 0x0000b400ba027a23 */ /* 0x004ff00000010864 */
[----:B------:R1:W-:Y:S02]  /*19e20*/  MUFU.EX2 R195, R2 ;  /* 0x0000000200c37308 */ /* 0x0003e40000000800 */
[----:B-1----:R-:W-:Y:S08]  /*19e30*/  FFMA.FTZ R2, R111, c[0x0][0x2d0], -R101 ;  /* 0x0000b4006f027a23 */ /* 0x002ff00000010865 */
[----:B------:R1:W-:Y:S01]  /*19e40*/  MUFU.EX2 R160, R2 ;  /* 0x0000000200a07308 */ /* 0x0003e20000000800 */
[----:B----4-:R-:W-:Y:S04]  /*19e50*/  FFMA.FTZ R69, R69, R118, R220 ;  /* 0x0000007645457223 */ /* 0x010fe800000100dc */
[----:B------:R-:W-:Y:S02]  /*19e60*/  FADD.FTZ R69, R250, R69 ;  /* 0x00000045fa457221 */ /* 0x000fe40000010000 */
[--C-:B-1----:R-:W-:Y:S02]  /*19e70*/  FFMA.FTZ R2, R112, c[0x0][0x2d0], -R101.reuse ;  /* 0x0000b40070027a23 */ /* 0x102fe40000010865 */
[----:B------:R-:W-:Y:S02]  /*19e80*/  FFMA.FTZ R112, R215, c[0x0][0x2d0], -R100 ;  /* 0x0000b400d7707a23 */ /* 0x000fe40000010864 */
[----:B------:R1:W2:Y:S01]  /*19e90*/  MUFU.EX2 R194, R2 ;  /* 0x0000000200c27308 */ /* 0x0002a20000000800 */
[----:B------:R-:W-:Y:S02]  /*19ea0*/  IMAD.MOV.U32 R215, RZ, RZ, R166 ;  /* 0x000000ffffd77224 */ /* 0x000fe400078e00a6 */
[--C-:B-1----:R-:W-:Y:S07]  /*19eb0*/  FFMA.FTZ R2, R191, c[0x0][0x2d0], -R100.reuse ;  /* 0x0000b400bf027a23 */ /* 0x102fee0000010864 */
[----:B------:R1:W-:Y:S02]  /*19ec0*/  MUFU.EX2 R192, R2 ;  /* 0x0000000200c07308 */ /* 0x0003e40000000800 */
[----:B-1----:R-:W-:Y:S08]  /*19ed0*/  FFMA.FTZ R2, R193, c[0x0][0x2d0], -R100 ;  /* 0x0000b400c1027a23 */ /* 0x002ff00000010864 */
[----:B------:R1:W3:Y:S02]  /*19ee0*/  MUFU.EX2 R193, R2 ;  /* 0x0000000200c17308 */ /* 0x0002e40000000800 */
[--C-:B-1----:R-:W-:Y:S08]  /*19ef0*/  FFMA.FTZ R2, R185, c[0x0][0x2d0], -R101.reuse ;  /* 0x0000b400b9027a23 */ /* 0x102ff00000010865 */
[----:B------:R1:W-:Y:S02]  /*19f00*/  MUFU.EX2 R171, R2 ;  /* 0x0000000200ab7308 */ /* 0x0003e40000000800 */
[----:B-1----:R-:W-:Y:S02]  /*19f10*/  FFMA.FTZ R2, R114, c[0x0][0x2d0], -R101 ;  /* 0x0000b40072027a23 */ /* 0x002fe40000010865 */
[----:B------:R-:W4:Y:S06]  /*19f20*/  LDL.LU R114, [R1+0x30] ;  /* 0x0000300001727983 */ /* 0x000f2c0000300800 */
[----:B------:R1:W1:Y:S01]  /*19f30*/  MUFU.EX2 R170, R2 ;  /* 0x0000000200aa7308 */ /* 0x0002620000000800 */
[----:B------:R-:W4:Y:S04]  /*19f40*/  LDL.LU R113, [R1+0x38] ;  /* 0x0000380001717983 */ /* 0x000f280000300800 */
[----:B------:R-:W4:Y:S01]  /*19f50*/  LDL.LU R111, [R1+0x34] ;  /* 0x00003400016f7983 */ /* 0x000f220000300800 */
[--C-:B-1----:R-:W-:Y:S04]  /*19f60*/  FFMA.FTZ R2, R169, c[0x0][0x2d0], -R75.reuse ;  /* 0x0000b400a9027a23 */ /* 0x102fe8000001084b */
[----:B------:R1:W-:Y:S02]  /*19f70*/  MUFU.EX2 R169, R2 ;  /* 0x0000000200a97308 */ /* 0x0003e40000000800 */
[--C-:B-1----:R-:W-:Y:S02]  /*19f80*/  FFMA.FTZ R2, R173, c[0x0][0x2d0], -R75.reuse ;  /* 0x0000b400ad027a23 */ /* 0x102fe4000001084b */
[----:B------:R-:W-:Y:S06]  /*19f90*/  FFMA.FTZ R75, R150, c[0x0][0x2d0], -R75 ;  /* 0x0000b400964b7a23 */ /* 0x000fec000001084b */
[----:B------:R1:W-:Y:S01]  /*19fa0*/  MUFU.EX2 R191, R2 ;  /* 0x0000000200bf7308 */ /* 0x0003e20000000800 */
[----:B------:R-:W-:Y:S02]  /*19fb0*/  IMAD.MOV.U32 R150, RZ, RZ, R109 ;  /* 0x000000ffff967224 */ /* 0x000fe400078e006d */
[--C-:B------:R-:W-:Y:S02]  /*19fc0*/  FFMA.FTZ R109, R212, c[0x0][0x2d0], -R96.reuse ;  /* 0x0000b400d46d7a23 */ /* 0x100fe40000010860 */
[----:B------:R-:W-:Y:S05]  /*19fd0*/  IMAD.MOV.U32 R212, RZ, RZ, R125 ;  /* 0x000000ffffd47224 */ /* 0x000fea00078e007d */
[----:B------:R-:W-:Y:S01]  /*19fe0*/  MUFU.EX2 R109, R109 ;  /* 0x0000006d006d7308 */ /* 0x000fe20000000800 */
[----:B-1----:R-:W-:Y:S02]  /*19ff0*/  FFMA.FTZ R2, R217, c[0x0][0x2d0], -R96 ;  /* 0x0000b400d9027a23 */ /* 0x002fe40000010860 */
[----:B------:R-:W-:Y:S07]  /*1a000*/  IMAD.MOV.U32 R217, RZ, RZ, R149 ;  /* 0x000000ffffd97224 */ /* 0x000fee00078e0095 */
[----:B------:R1:W-:Y:S01]  /*1a010*/  MUFU.EX2 R168, R2 ;  /* 0x0000000200a87308 */ /* 0x0003e20000000800 */
[----:B------:R-:W-:Y:S01]  /*1a020*/  IMAD.MOV.U32 R149, RZ, RZ, R135 ;  /* 0x000000ffff957224 */ /* 0x000fe200078e0087 */
[----:B------:R-:W-:Y:S01]  /*1a030*/  F2FP.PACK_AB R76, R217, R243 ;  /* 0x000000f3d94c723e */ /* 0x000fe200000000ff */
[----:B------:R-:W-:Y:S02]  /*1a040*/  IMAD.MOV.U32 R135, RZ, RZ, R133 ;  /* 0x000000ffff877224 */ /* 0x000fe400078e0085 */
[----:B------:R-:W-:Y:S02]  /*1a050*/  IMAD.MOV.U32 R133, RZ, RZ, R120 ;  /* 0x000000ffff857224 */ /* 0x000fe400078e0078 */
[--C-:B------:R-:W-:Y:S02]  /*1a060*/  FFMA.FTZ R120, R211, c[0x0][0x2d0], -R96.reuse ;  /* 0x0000b400d3787a23 */ /* 0x100fe40000010860 */
[-C--:B------:R-:W-:Y:S01]  /*1a070*/  HMMA.16816.F32 R4, R76, R84.reuse, R4 ;  /* 0x000000544c04723c */ /* 0x080fe20000001804 */
[----:B------:R-:W-:Y:S07]  /*1a080*/  IMAD.MOV.U32 R211, RZ, RZ, R123 ;  /* 0x000000ffffd37224 */ /* 0x000fee00078e007b */
[C---:B------:R-:W-:Y:S01]  /*1a090*/  HMMA.16816.F32 R8, R80.reuse, R84, R8 ;  /* 0x000000545008723c */ /* 0x040fe20000001808 */
[----:B-1----:R-:W-:Y:S07]  /*1a0a0*/  FFMA.FTZ R2, R244, c[0x0][0x2d0], -R96 ;  /* 0x0000b400f4027a23 */ /* 0x002fee0000010860 */
[-C--:B------:R-:W-:Y:S01]  /*1a0b0*/  HMMA.16816.F32 R12, R80, R86.reuse, R12 ;  /* 0x00000056500c723c */ /* 0x080fe2000000180c */
[----:B------:R-:W1:Y:S01]  /*1a0c0*/  LDSM.16.MT88.4 R96, [R226+0x1900] ;  /* 0x00190000e260783b */ /* 0x000e620000004200 */
[----:B------:R2:W-:Y:S02]  /*1a0d0*/  MUFU.EX2 R186, R2 ;  /* 0x0000000200ba7308 */ /* 0x0005e40000000800 */
[----:B------:R-:W-:Y:S04]  /*1a0e0*/  IMAD.MOV.U32 R244, RZ, RZ, R130 ;  /* 0x000000fffff47224 */ /* 0x000fe800078e0082 */
[C---:B------:R-:W-:Y:S01]  /*1a0f0*/  HMMA.16816.F32 R16, R76.reuse, R86, R16 ;  /* 0x000000564c10723c */ /* 0x040fe20000001810 */
[----:B------:R-:W1:Y:S07]  /*1a100*/  LDSM.16.MT88.4 R84, [R224+0x2100] ;  /* 0x00210000e054783b */ /* 0x000e6e0000004200 */
[-C--:B------:R-:W-:Y:S08]  /*1a110*/  HMMA.16816.F32 R20, R76, R92.reuse, R20 ;  /* 0x0000005c4c14723c */ /* 0x080ff00000001814 */
[C---:B------:R-:W-:Y:S01]  /*1a120*/  HMMA.16816.F32 R24, R80.reuse, R92, R24 ;  /* 0x0000005c5018723c */ /* 0x040fe20000001818 */
[----:B--2---:R-:W-:Y:S03]  /*1a130*/  FFMA.FTZ R2, R252, c[0x0][0x2d0], -R100 ;  /* 0x0000b400fc027a23 */ /* 0x004fe60000010864 */
[----:B------:R-:W-:Y:S04]  /*1a140*/  IMAD.MOV.U32 R252, RZ, RZ, R122 ;  /* 0x000000fffffc7224 */ /* 0x000fe800078e007a */
[-C--:B------:R-:W-:Y:S01]  /*1a150*/  HMMA.16816.F32 R28, R80, R94.reuse, R28 ;  /* 0x0000005e501c723c */ /* 0x080fe2000000181c */
[----:B------:R2:W-:Y:S07]  /*1a160*/  MUFU.EX2 R175, R2 ;  /* 0x0000000200af7308 */ /* 0x0005ee0000000800 */
[C---:B------:R-:W-:Y:S01]  /*1a170*/  HMMA.16816.F32 R32, R76.reuse, R94, R32 ;  /* 0x0000005e4c20723c */ /* 0x040fe20000001820 */
[----:B------:R-:W-:Y:S07]  /*1a180*/  LDSM.16.MT88.4 R92, [R225+0x2100] ;  /* 0x00210000e15c783b */ /* 0x000fee0000004200 */
[-C--:B------:R-:W-:Y:S08]  /*1a190*/  HMMA.16816.F32 R36, R76, R88.reuse, R36 ;  /* 0x000000584c24723c */ /* 0x080ff00000001824 */
[C---:B------:R-:W-:Y:S01]  /*1a1a0*/  HMMA.16816.F32 R40, R80.reuse, R88, R40 ;  /* 0x000000585028723c */ /* 0x040fe20000001828 */
[----:B--2---:R-:W-:Y:S03]  /*1a1b0*/  FFMA.FTZ R2, R247, c[0x0][0x2d0], -R100 ;  /* 0x0000b400f7027a23 */ /* 0x004fe60000010864 */
[----:B------:R-:W-:Y:S01]  /*1a1c0*/  IMAD.MOV.U32 R247, RZ, RZ, R121 ;  /* 0x000000fffff77224 */ /* 0x000fe200078e0079 */
[----:B------:R2:W-:Y:S03]  /*1a1d0*/  MUFU.EX2 R174, R2 ;  /* 0x0000000200ae7308 */ /* 0x0005e60000000800 */
[-C--:B------:R-:W-:Y:S08]  /*1a1e0*/  HMMA.16816.F32 R44, R80, R90.reuse, R44 ;  /* 0x0000005a502c723c */ /* 0x080ff0000000182c */
[C---:B------:R-:W-:Y:S01]  /*1a1f0*/  HMMA.16816.F32 R48, R76.reuse, R90, R48 ;  /* 0x0000005a4c30723c */ /* 0x040fe20000001830 */
[----:B------:R-:W4:Y:S07]  /*1a200*/  LDSM.16.MT88.4 R88, [R227+0x2100] ;  /* 0x00210000e358783b */ /* 0x000f2e0000004200 */
[-C--:B-1----:R-:W-:Y:S01]  /*1a210*/  HMMA.16816.F32 R52, R76, R96.reuse, R52 ;  /* 0x000000604c34723c */ /* 0x082fe20000001834 */
[--C-:B--2---:R-:W-:Y:S03]  /*1a220*/  FFMA.FTZ R2, R206, c[0x0][0x2d0], -R101.reuse ;  /* 0x0000b400ce027a23 */ /* 0x104fe60000010865 */
[----:B------:R-:W-:Y:S04]  /*1a230*/  IMAD.MOV.U32 R206, RZ, RZ, R126 ;  /* 0x000000ffffce7224 */ /* 0x000fe800078e007e */
[C---:B------:R-:W-:Y:S01]  /*1a240*/  HMMA.16816.F32 R56, R80.reuse, R96, R56 ;  /* 0x000000605038723c */ /* 0x040fe20000001838 */
[----:B------:R1:W-:Y:S07]  /*1a250*/  MUFU.EX2 R173, R2 ;  /* 0x0000000200ad7308 */ /* 0x0003ee0000000800 */
[-C--:B------:R-:W-:Y:S07]  /*1a260*/  HMMA.16816.F32 R60, R80, R98.reuse, R60 ;  /* 0x00000062503c723c */ /* 0x080fee000000183c */
[--C-:B------:R-:W-:Y:S01]  /*1a270*/  FFMA.FTZ R80, R221, c[0x0][0x2d0], -R101.reuse ;  /* 0x0000b400dd507a23 */ /* 0x100fe20000010865 */
[----:B------:R-:W-:Y:S01]  /*1a280*/  HMMA.16816.F32 R64, R76, R98, R64 ;  /* 0x000000624c40723c */ /* 0x000fe20000001840 */
[----:B------:R-:W-:Y:S01]  /*1a290*/  F2FP.PACK_AB R81, R194, R160 ;  /* 0x000000a0c251723e */ /* 0x000fe200000000ff */
[----:B------:R-:W2:Y:S02]  /*1a2a0*/  LDSM.16.MT88.4 R96, [R226+0x2100] ;  /* 0x00210000e260783b */ /* 0x000ea40000004200 */
[----:B---3--:R-:W-:Y:S02]  /*1a2b0*/  F2FP.PACK_AB R82, R193, R192 ;  /* 0x000000c0c152723e */ /* 0x008fe400000000ff */
[----:B------:R-:W-:Y:S02]  /*1a2c0*/  F2FP.PACK_AB R83, R170, R171 ;  /* 0x000000abaa53723e */ /* 0x000fe400000000ff */
[----:B------:R-:W-:Y:S01]  /*1a2d0*/  F2FP.PACK_AB R76, R201, R163 ;  /* 0x000000a3c94c723e */ /* 0x000fe200000000ff */
[--C-:B-1----:R-:W-:Y:S03]  /*1a2e0*/  FFMA.FTZ R2, R108, c[0x0][0x2d0], -R101.reuse ;  /* 0x0000b4006c027a23 */ /* 0x102fe60000010865 */
[----:B------:R-:W-:Y:S01]  /*1a2f0*/  F2FP.PACK_AB R77, R200, R162 ;  /* 0x000000a2c84d723e */ /* 0x000fe200000000ff */
[----:B------:R1:W-:Y:S01]  /*1a300*/  MUFU.EX2 R172, R2 ;  /* 0x0000000200ac7308 */ /* 0x0003e20000000800 */
[----:B------:R-:W-:Y:S01]  /*1a310*/  F2FP.PACK_AB R78, R199, R198 ;  /* 0x000000c6c74e723e */ /* 0x000fe200000000ff */
[----:B------:R-:W-:Y:S01]  /*1a320*/  FFMA.FTZ R108, R214, c[0x0][0x2d0], -R101 ;  /* 0x0000b400d66c7a23 */ /* 0x000fe20000010865 */
[----:B------:R-:W-:Y:S07]  /*1a330*/  F2FP.PACK_AB R79, R196, R197 ;  /* 0x000000c5c44f723e */ /* 0x000fee00000000ff */
[-C--:B------:R-:W-:Y:S01]  /*1a340*/  HMMA.16816.F32 R4, R76, R84.reuse, R4 ;  /* 0x000000544c04723c */ /* 0x080fe20000001804 */
[----:B-1----:R-:W-:Y:S02]  /*1a350*/  FFMA.FTZ R2, R150, c[0x0][0x2d0], -R100 ;  /* 0x0000b40096027a23 */ /* 0x002fe40000010864 */
[----:B------:R-:W-:Y:S02]  /*1a360*/  IMAD.MOV.U32 R150, RZ, RZ, R116 ;  /* 0x000000ffff967224 */ /* 0x000fe400078e0074 */
[----:B------:R1:W-:Y:S10]  /*1a370*/  MUFU.EX2 R116, R80 ;  /* 0x0000005000747308 */ /* 0x0003f40000000800 */
[----:B------:R3:W-:Y:S01]  /*1a380*/  MUFU.EX2 R185, R2 ;  /* 0x0000000200b97308 */ /* 0x0007e20000000800 */
[----:B-1----:R-:W-:Y:S07]  /*1a390*/  F2FP.PACK_AB R80, R195, R161 ;  /* 0x000000a1c350723e */ /* 0x002fee00000000ff */
[C---:B------:R-:W-:Y:S01]  /*1a3a0*/  HMMA.16816.F32 R8, R80.reuse, R84, R8 ;  /* 0x000000545008723c */ /* 0x040fe20000001808 */
[--C-:B---3--:R-:W-:Y:S02]  /*1a3b0*/  FFMA.FTZ R2, R117, c[0x0][0x2d0], -R100.reuse ;  /* 0x0000b40075027a23 */ /* 0x108fe40000010864 */
[----:B------:R-:W-:Y:S02]  /*1a3c0*/  FFMA.FTZ R100, R208, c[0x0][0x2d0], -R100 ;  /* 0x0000b400d0647a23 */ /* 0x000fe40000010864 */
[----:B------:R-:W-:Y:S03]  /*1a3d0*/  IMAD.MOV.U32 R208, RZ, RZ, R165 ;  /* 0x000000ffffd07224 */ /* 0x000fe600078e00a5 */
[-C--:B------:R-:W-:Y:S01]  /*1a3e0*/  HMMA.16816.F32 R12, R80, R86.reuse, R12 ;  /* 0x00000056500c723c */ /* 0x080fe2000000180c */
[----:B------:R1:W-:Y:S03]  /*1a3f0*/  MUFU.EX2 R184, R2 ;  /* 0x0000000200b87308 */ /* 0x0003e60000000800 */
[----:B----4-:R-:W-:Y:S02]  /*1a400*/  FFMA.FTZ R68, R68, R114, R207 ;  /* 0x0000007244447223 */ /* 0x010fe400000100cf */
[--C-:B------:R-:W-:Y:S02]  /*1a410*/  FFMA.FTZ R117, R209, c[0x0][0x2d0], -R101.reuse ;  /* 0x0000b400d1757a23 */ /* 0x100fe40000010865 */
[C---:B------:R-:W-:Y:S01]  /*1a420*/  HMMA.16816.F32 R16, R76.reuse, R86, R16 ;  /* 0x000000564c10723c */ /* 0x040fe20000001810 */
[----:B------:R-:W3:Y:S02]  /*1a430*/  LDSM.16.MT88.4 R84, [R224+0x2900] ;  /* 0x00290000e054783b */ /* 0x000ee40000004200 */
[----:B------:R-:W-:Y:S01]  /*1a440*/  MUFU.EX2 R100, R100 ;  /* 0x0000006400647308 */ /* 0x000fe20000000800 */
[----:B------:R-:W-:Y:S04]  /*1a450*/  FFMA.FTZ R0, R0, R111, R204 ;  /* 0x0000006f00007223 */ /* 0x000fe800000100cc */
[-C--:B------:R-:W-:Y:S01]  /*1a460*/  HMMA.16816.F32 R20, R76, R88.reuse, R20 ;  /* 0x000000584c14723c */ /* 0x080fe20000001814 */
[----:B------:R-:W-:Y:S04]  /*1a470*/  FADD.FTZ R0, R149, R0 ;  /* 0x0000000095007221 */ /* 0x000fe80000010000 */
[----:B------:R-:W-:Y:S03]  /*1a480*/  MUFU.EX2 R114, R104 ;  /* 0x0000006800727308 */ /* 0x000fe60000000800 */
[C---:B------:R-:W-:Y:S01]  /*1a490*/  HMMA.16816.F32 R24, R80.reuse, R88, R24 ;  /* 0x000000585018723c */ /* 0x040fe20000001818 */
[--C-:B-1----:R-:W-:Y:S03]  /*1a4a0*/  FFMA.FTZ R2, R246, c[0x0][0x2d0], -R101.reuse ;  /* 0x0000b400f6027a23 */ /* 0x102fe60000010865 */
[----:B------:R-:W-:Y:S02]  /*1a4b0*/  IMAD.MOV.U32 R246, RZ, RZ, R164 ;  /* 0x000000fffff67224 */ /* 0x000fe400078e00a4 */
[----:B------:R-:W-:Y:S01]  /*1a4c0*/  LDSM.16.MT88.4 R164, [R225+0x3100] ;  /* 0x00310000e1a4783b */ /* 0x000fe20000004200 */
[----:B------:R1:W-:Y:S01]  /*1a4d0*/  MUFU.EX2 R118, R2 ;  /* 0x0000000200767308 */ /* 0x0003e20000000800 */
[-C--:B------:R-:W-:Y:S01]  /*1a4e0*/  HMMA.16816.F32 R28, R80, R90.reuse, R28 ;  /* 0x0000005a501c723c */ /* 0x080fe2000000181c */
[----:B------:R-:W-:Y:S03]  /*1a4f0*/  FFMA.FTZ R101, R74, c[0x0][0x2d0], -R101 ;  /* 0x0000b4004a657a23 */ /* 0x000fe60000010865 */
[----:B------:R-:W-:Y:S02]  /*1a500*/  FFMA.FTZ R74, R3, R113, R205 ;  /* 0x00000071034a7223 */ /* 0x000fe400000100cd */
[----:B------:R-:W-:Y:S02]  /*1a510*/  FADD.FTZ R3, R210, R68 ;  /* 0x00000044d2037221 */ /* 0x000fe40000010000 */
[C---:B------:R-:W-:Y:S01]  /*1a520*/  HMMA.16816.F32 R32, R76.reuse, R90, R32 ;  /* 0x0000005a4c20723c */ /* 0x040fe20000001820 */
[----:B------:R-:W4:Y:S01]  /*1a530*/  LDSM.16.MT88.4 R88, [R227+0x2900] ;  /* 0x00290000e358783b */ /* 0x000f220000004200 */
[----:B------:R-:W-:Y:S02]  /*1a540*/  MUFU.EX2 R104, R120 ;  /* 0x0000007800687308 */ /* 0x000fe40000000800 */
[----:B------:R-:W-:Y:S02]  /*1a550*/  FADD.FTZ R3, R135, R3 ;  /* 0x0000000387037221 */ /* 0x000fe40000010000 */
[----:B------:R-:W-:Y:S02]  /*1a560*/  FADD.FTZ R68, R148, R69 ;  /* 0x0000004594447221 */ /* 0x000fe40000010000 */
[-C--:B------:R-:W-:Y:S04]  /*1a570*/  HMMA.16816.F32 R36, R76, R92.reuse, R36 ;  /* 0x0000005c4c24723c */ /* 0x080fe80000001824 */
[----:B------:R-:W2:Y:S01]  /*1a580*/  MUFU.EX2 R113, R107 ;  /* 0x0000006b00717308 */ /* 0x000ea20000000800 */
[----:B------:R-:W-:Y:S02]  /*1a590*/  FADD.FTZ R69, R132, R68 ;  /* 0x0000004484457221 */ /* 0x000fe40000010000 */
[----:B-1----:R-:W-:Y:S01]  /*1a5a0*/  FADD.FTZ R2, R150, R74 ;  /* 0x0000004a96027221 */ /* 0x002fe20000010000 */
[C---:B------:R-:W-:Y:S01]  /*1a5b0*/  HMMA.16816.F32 R40, R80.reuse, R92, R40 ;  /* 0x0000005c5028723c */ /* 0x040fe20000001828 */
[----:B------:R-:W-:Y:S03]  /*1a5c0*/  LDSM.16.MT88.4 R148, [R227+0x3100] ;  /* 0x00310000e394783b */ /* 0x000fe60000004200 */
[----:B------:R-:W-:Y:S02]  /*1a5d0*/  FADD.FTZ R74, R133, R0 ;  /* 0x00000000854a7221 */ /* 0x000fe40000010000 */
[----:B------:R1:W1:Y:S02]  /*1a5e0*/  MUFU.EX2 R107, R75 ;  /* 0x0000004b006b7308 */ /* 0x0002640000000800 */
[-C--:B------:R-:W-:Y:S01]  /*1a5f0*/  HMMA.16816.F32 R44, R80, R94.reuse, R44 ;  /* 0x0000005e502c723c */ /* 0x080fe2000000182c */
[----:B------:R-:W-:Y:S07]  /*1a600*/  FADD.FTZ R68, R233, R74 ;  /* 0x0000004ae9447221 */ /* 0x000fee0000010000 */
[C---:B------:R-:W-:Y:S01]  /*1a610*/  HMMA.16816.F32 R48, R76.reuse, R94, R48 ;  /* 0x0000005e4c30723c */ /* 0x040fe20000001830 */
[----:B------:R-:W3:Y:S01]  /*1a620*/  LDSM.16.MT88.4 R92, [R225+0x2900] ;  /* 0x00290000e15c783b */ /* 0x000ee20000004200 */
[----:B------:R-:W-:Y:S02]  /*1a630*/  MUFU.EX2 R101, R101 ;  /* 0x0000006500657308 */ /* 0x000fe40000000800 */
[----:B--2---:R-:W-:Y:S04]  /*1a640*/  F2FP.PACK_AB R180, R113, R114 ;  /* 0x0000007271b4723e */ /* 0x004fe800000000ff */
[-C--:B------:R-:W-:Y:S04]  /*1a650*/  HMMA.16816.F32 R52, R76, R96.reuse, R52 ;  /* 0x000000604c34723c */ /* 0x080fe80000001834 */
[----:B------:R-:W2:Y:S01]  /*1a660*/  MUFU.EX2 R111, R106 ;  /* 0x0000006a006f7308 */ /* 0x000ea20000000800 */
[----:B-1----:R-:W-:Y:S01]  /*1a670*/  FADD.FTZ R75, R134, R2 ;  /* 0x00000002864b7221 */ /* 0x002fe20000010000 */
[----:B------:R-:W-:Y:S02]  /*1a680*/  F2FP.PACK_AB R182, R107, R110 ;  /* 0x0000006e6bb6723e */ /* 0x000fe400000000ff */
[C---:B------:R-:W-:Y:S01]  /*1a690*/  HMMA.16816.F32 R56, R80.reuse, R96, R56 ;  /* 0x000000605038723c */ /* 0x040fe20000001838 */
[----:B------:R-:W-:Y:S01]  /*1a6a0*/  FADD.FTZ R2, R235, R3 ;  /* 0x00000003eb027221 */ /* 0x000fe20000010000 */
[----:B------:R-:W-:Y:S02]  /*1a6b0*/  LDSM.16.MT88.4 R132, [R224+0x3100] ;  /* 0x00310000e084783b */ /* 0x000fe40000004200 */
[----:B------:R-:W-:Y:S02]  /*1a6c0*/  FADD.FTZ R0, R234, R75 ;  /* 0x0000004bea007221 */ /* 0x000fe40000010000 */
[----:B------:R-:W-:Y:S01]  /*1a6d0*/  FADD.FTZ R3, R232, R69 ;  /* 0x00000045e8037221 */ /* 0x000fe20000010000 */
[----:B------:R-:W1:Y:S01]  /*1a6e0*/  MUFU.EX2 R106, R115 ;  /* 0x00000073006a7308 */ /* 0x000e620000000800 */
[-C--:B------:R-:W-:Y:S01]  /*1a6f0*/  HMMA.16816.F32 R60, R80, R98.reuse, R60 ;  /* 0x00000062503c723c */ /* 0x080fe2000000183c */
[----:B------:R-:W-:Y:S01]  /*1a700*/  FADD.FTZ R2, R231, R2 ;  /* 0x00000002e7027221 */ /* 0x000fe20000010000 */
[----:B------:R1:W5:Y:S02]  /*1a710*/  LDL.LU R235, [R1+0x60] ;  /* 0x0000600001eb7983 */ /* 0x0003640000300800 */
[----:B------:R-:W-:Y:S02]  /*1a720*/  FADD.FTZ R74, R230, R0 ;  /* 0x00000000e64a7221 */ /* 0x000fe40000010000 */
[----:B------:R1:W5:Y:S01]  /*1a730*/  LDL.LU R234, [R1+0x5c] ;  /* 0x00005c0001ea7983 */ /* 0x0003620000300800 */
[----:B------:R-:W-:Y:S01]  /*1a740*/  FADD.FTZ R69, R229, R68 ;  /* 0x00000044e5457221 */ /* 0x000fe20000010000 */
[----:B------:R-:W-:Y:S01]  /*1a750*/  HMMA.16816.F32 R64, R76, R98, R64 ;  /* 0x000000624c40723c */ /* 0x000fe20000001840 */
[----:B------:R-:W-:Y:S01]  /*1a760*/  FADD.FTZ R0, R228, R3 ;  /* 0x00000003e4007221 */ /* 0x000fe20000010000 */
[----:B------:R1:W5:Y:S02]  /*1a770*/  LDL.LU R233, [R1+0x58] ;  /* 0x0000580001e97983 */ /* 0x0003640000300800 */
[----:B------:R-:W-:Y:S01]  /*1a780*/  FADD.FTZ R68, R119, R2 ;  /* 0x0000000277447221 */ /* 0x000fe20000010000 */
[----:B------:R-:W-:Y:S01]  /*1a790*/  F2FP.PACK_AB R80, R174, R175 ;  /* 0x000000afae50723e */ /* 0x000fe200000000ff */
[----:B------:R4:W5:Y:S01]  /*1a7a0*/  LDL.LU R232, [R1+0x54] ;  /* 0x0000540001e87983 */ /* 0x0009620000300800 */
[----:B------:R-:W-:Y:S01]  /*1a7b0*/  F2FP.PACK_AB R76, R191, R169 ;  /* 0x000000a9bf4c723e */ /* 0x000fe200000000ff */
[----:B------:R-:W-:Y:S01]  /*1a7c0*/  FADD.FTZ R3, R139, R74 ;  /* 0x0000004a8b037221 */ /* 0x000fe20000010000 */
[----:B------:R-:W-:Y:S01]  /*1a7d0*/  F2FP.PACK_AB R77, R190, R168 ;  /* 0x000000a8be4d723e */ /* 0x000fe200000000ff */
[----:B------:R4:W5:Y:S02]  /*1a7e0*/  LDL.LU R231, [R1+0x50] ;  /* 0x0000500001e77983 */ /* 0x0009640000300800 */
[----:B------:R-:W-:Y:S01]  /*1a7f0*/  F2FP.PACK_AB R78, R188, R189 ;  /* 0x000000bdbc4e723e */ /* 0x000fe200000000ff */
[----:B------:R-:W-:Y:S01]  /*1a800*/  FADD.FTZ R3, R246, R3 ;  /* 0x00000003f6037221 */ /* 0x000fe20000010000 */
[----:B------:R4:W5:Y:S01]  /*1a810*/  LDL.LU R230, [R1+0x4c] ;  /* 0x00004c0001e67983 */ /* 0x0009620000300800 */
[----:B------:R-:W-:Y:S01]  /*1a820*/  F2FP.PACK_AB R79, R186, R187 ;  /* 0x000000bbba4f723e */ /* 0x000fe200000000ff */
[----:B------:R-:W-:Y:S01]  /*1a830*/  FADD.FTZ R2, R138, R69 ;  /* 0x000000458a027221 */ /* 0x000fe20000010000 */
[----:B------:R-:W-:Y:S01]  /*1a840*/  F2FP.PACK_AB R81, R172, R173 ;  /* 0x000000adac51723e */ /* 0x000fe200000000ff */
[----:B------:R4:W5:Y:S01]  /*1a850*/  LDL.LU R229, [R1+0x48] ;  /* 0x0000480001e57983 */ /* 0x0009620000300800 */
[----:B------:R-:W-:Y:S01]  /*1a860*/  F2FP.PACK_AB R82, R184, R185 ;  /* 0x000000b9b852723e */ /* 0x000fe200000000ff */
[----:B------:R-:W-:Y:S01]  /*1a870*/  FADD.FTZ R2, R208, R2 ;  /* 0x00000002d0027221 */ /* 0x000fe20000010000 */
[----:B------:R-:W-:Y:S01]  /*1a880*/  F2FP.PACK_AB R83, R116, R118 ;  /* 0x000000767453723e */ /* 0x000fe200000000ff */
[-C--:B---3--:R-:W-:Y:S01]  /*1a890*/  HMMA.16816.F32 R4, R76, R84.reuse, R4 ;  /* 0x000000544c04723c */ /* 0x088fe20000001804 */
[----:B------:R3:W5:Y:S01]  /*1a8a0*/  LDL.LU R228, [R1+0x44] ;  /* 0x0000440001e47983 */ /* 0x0007620000300800 */
[----:B--2---:R-:W-:Y:S01]  /*1a8b0*/  F2FP.PACK_AB R181, R109, R111 ;  /* 0x0000006f6db5723e */ /* 0x004fe200000000ff */
[----:B------:R-:W-:Y:S01]  /*1a8c0*/  FADD.FTZ R0, R137, R0 ;  /* 0x0000000089007221 */ /* 0x000fe20000010000 */
[----:B-1----:R-:W-:Y:S01]  /*1a8d0*/  F2FP.PACK_AB R183, R104, R106 ;  /* 0x0000006a68b7723e */ /* 0x002fe200000000ff */
[----:B------:R3:W5:Y:S02]  /*1a8e0*/  LDL.LU R119, [R1+0x40] ;  /* 0x0000400001777983 */ /* 0x0007640000300800 */
[----:B------:R-:W-:Y:S01]  /*1a8f0*/  FADD.FTZ R0, R215, R0 ;  /* 0x00000000d7007221 */ /* 0x000fe20000010000 */
[C---:B------:R-:W-:Y:S01]  /*1a900*/  HMMA.16816.F32 R8, R80.reuse, R84, R8 ;  /* 0x000000545008723c */ /* 0x040fe20000001808 */
[----:B------:R-:W1:Y:S01]  /*1a910*/  LDSM.16.MT88.4 R96, [R226+0x2900] ;  /* 0x00290000e260783b */ /* 0x000e620000004200 */
[----:B------:R-:W2:Y:S06]  /*1a920*/  MUFU.EX2 R85, R112 ;  /* 0x0000007000557308 */ /* 0x000eac0000000800 */
[-C--:B------:R-:W-:Y:S04]  /*1a930*/  HMMA.16816.F32 R12, R80, R86.reuse, R12 ;  /* 0x00000056500c723c */ /* 0x080fe8000000180c */
[----:B------:R-:W3:Y:S04]  /*1a940*/  MUFU.EX2 R84, R117 ;  /* 0x0000007500547308 */ /* 0x000ee80000000800 */
[C---:B------:R-:W-:Y:S06]  /*1a950*/  HMMA.16816.F32 R16, R76.reuse, R86, R16 ;  /* 0x000000564c10723c */ /* 0x040fec0000001810 */
[----:B------:R-:W-:Y:S02]  /*1a960*/  MUFU.EX2 R87, R105 ;  /* 0x0000006900577308 */ /* 0x000fe40000000800 */
[-C--:B----4-:R-:W-:Y:S01]  /*1a970*/  HMMA.16816.F32 R20, R76, R88.reuse, R20 ;  /* 0x000000584c14723c */ /* 0x090fe20000001814 */
[----:B--2---:R-:W-:Y:S07]  /*1a980*/  F2FP.PACK_AB R178, R100, R85 ;  /* 0x0000005564b2723e */ /* 0x004fee00000000ff */
[C---:B------:R-:W-:Y:S01]  /*1a990*/  HMMA.16816.F32 R24, R80.reuse, R88, R24 ;  /* 0x000000585018723c */ /* 0x040fe20000001818 */
[----:B------:R-:W2:Y:S03]  /*1a9a0*/  MUFU.EX2 R86, R108 ;  /* 0x0000006c00567308 */ /* 0x000ea60000000800 */
[----:B---3--:R-:W-:Y:S01]  /*1a9b0*/  F2FP.PACK_AB R179, R101, R84 ;  /* 0x0000005465b3723e */ /* 0x008fe200000000ff */
[----:B------:R-:W-:Y:S03]  /*1a9c0*/  IMAD.MOV.U32 R117, RZ, RZ, R71 ;  /* 0x000000ffff757224 */ /* 0x000fe600078e0047 */
[-C--:B------:R-:W-:Y:S08]  /*1a9d0*/  HMMA.16816.F32 R28, R80, R90.reuse, R28 ;  /* 0x0000005a501c723c */ /* 0x080ff0000000181c */
[C---:B------:R-:W-:Y:S08]  /*1a9e0*/  HMMA.16816.F32 R32, R76.reuse, R90, R32 ;  /* 0x0000005a4c20723c */ /* 0x040ff00000001820 */
[-C--:B------:R-:W-:Y:S01]  /*1a9f0*/  HMMA.16816.F32 R36, R76, R92.reuse, R36 ;  /* 0x0000005c4c24723c */ /* 0x080fe20000001824 */
[----:B--2---:R-:W-:Y:S07]  /*1aa00*/  F2FP.PACK_AB R177, R86, R87 ;  /* 0x0000005756b1723e */ /* 0x004fee00000000ff */
[C---:B------:R-:W-:Y:S08]  /*1aa10*/  HMMA.16816.F32 R40, R80.reuse, R92, R40 ;  /* 0x0000005c5028723c */ /* 0x040ff00000001828 */
[-C--:B------:R-:W-:Y:S08]  /*1aa20*/  HMMA.16816.F32 R44, R80, R94.reuse, R44 ;  /* 0x0000005e502c723c */ /* 0x080ff0000000182c */
[C---:B------:R-:W-:Y:S08]  /*1aa30*/  HMMA.16816.F32 R48, R76.reuse, R94, R48 ;  /* 0x0000005e4c30723c */ /* 0x040ff00000001830 */
[-C--:B-1----:R-:W-:Y:S08]  /*1aa40*/  HMMA.16816.F32 R52, R76, R96.reuse, R52 ;  /* 0x000000604c34723c */ /* 0x082ff00000001834 */
        /* <DEDUP_REMOVED lines=24> */
[----:B------:R-:W-:Y:S02]  /*1abd0*/  FADD.FTZ R11, R216, R4 ;  /* 0x00000004d80b7221 */ /* 0x000fe40000010000 */
[----:B------:R-:W1:Y:S01]  /*1abe0*/  LDSM.16.MT88.4 R4, [R226+0x3100] ;  /* 0x00310000e204783b */ /* 0x000e620000004200 */
        /* <DEDUP_REMOVED lines=86> */
.L_x_784:
[----:B-1----:R-:W-:-:S13]  /*1b150*/  ISETP.LE.AND P0, PT, RZ, UR12, PT ;  /* 0x0000000cff007c0c */ /* 0x002fda000bf03270 */
[----:B------:R-:W-:Y:S05]  /*1b160*/  @!P0 BRA `(.L_x_788) ;  /* 0x000058e000008947 */ /* 0x000fea0003800000 */
[----:B--2---:R-:W2:Y:S01]  /*1b170*/  LDL R0, [R1+0x8] ;  /* 0x0000080001007983 */ /* 0x004ea20000100800 */
[----:B------:R-:W-:Y:S01]  /*1b180*/  IMAD.MOV.U32 R3, RZ, RZ, R72 ;  /* 0x000000ffff037224 */ /* 0x000fe200078e0048 */
[----:B------:R-:W-:Y:S01]  /*1b190*/  MOV R117, R70 ;  /* 0x0000004600757202 */ /* 0x000fe20000000f00 */
[----:B------:R-:W-:Y:S01]  /*1b1a0*/  IMAD.MOV.U32 R2, RZ, RZ, R73 ;  /* 0x000000ffff027224 */ /* 0x000fe200078e0049 */
[----:B------:R-:W-:Y:S01]  /*1b1b0*/  MOV R116, R71 ;  /* 0x0000004700747202 */ /* 0x000fe20000000f00 */
[----:B------:R-:W-:Y:S02]  /*1b1c0*/  ULDC UR5, c[0x0][0x210] ;  /* 0x0000840000057ab9 */ /* 0x000fe40000000800 */
[----:B------:R-:W-:Y:S02]  /*1b1d0*/  ULDC UR4, c[0x0][0x1e8] ;  /* 0x00007a0000047ab9 */ /* 0x000fe40000000800 */
[----:B------:R-:W-:Y:S02]  /*1b1e0*/  UIMAD UR5, UR16, UR5, URZ ;  /* 0x00000005100572a4 */ /* 0x000fe4000f8e023f */
[----:B------:R-:W-:Y:S01]  /*1b1f0*/  UIMAD UR4, UR16, UR4, URZ ;  /* 0x00000004100472a4 */ /* 0x000fe2000f8e023f */
[----:B--2---:R-:W-:Y:S01]  /*1b200*/  IADD3 R252, R0, 0x100, RZ ;  /* 0x0000010000fc7810 */ /* 0x004fe20007ffe0ff */
[----:B------:R-:W-:Y:S05]  /*1b210*/  BRA `(.L_x_789) ;  /* 0x0000045000007947 */ /* 0x000fea0003800000 */
.L_x_791:
[----:B------:R-:W2:Y:S01]  /*1b220*/  LDL R5, [R1+0x3c] ;  /* 0x00003c0001057983 */ /* 0x000ea20000100800 */
[----:B------:R-:W-:Y:S01]  /*1b230*/  IMAD.MOV.U32 R4, RZ, RZ, c[0x0][0x2b8] ;  /* 0x0000ae00ff047624 */ /* 0x000fe200078e00ff */
[----:B------:R-:W-:Y:S01]  /*1b240*/  UIMAD UR6, UR12, 0x70, UR18 ;  /* 0x000000700c0678a4 */ /* 0x000fe2000f8e0212 */
[----:B------:R-:W-:Y:S01]  /*1b250*/  IMAD.MOV.U32 R8, RZ, RZ, RZ ;  /* 0x000000ffff087224 */ /* 0x000fe200078e00ff */
[----:B------:R-:W3:Y:S02]  /*1b260*/  LDL R67, [R1+0x8] ;  /* 0x0000080001437983 */ /* 0x000ee40000100800 */
        /* <DEDUP_REMOVED lines=12> */
[C---:B------:R-:W-:Y:S01]  /*1b330*/  IMAD.WIDE.U32 R4, R9.reuse, c[0x0][0x1e0], RZ ;  /* 0x0000780009047a25 */ /* 0x040fe200078e00ff */
[----:B------:R-:W-:Y:S01]  /*1b340*/  STL [R1+0x1c], R9 ;  /* 0x00001c0901007387 */ /* 0x000fe20000100800 */
[----:B------:R-:W-:Y:S03]  /*1b350*/  SHF.R.S32.HI R0, RZ, 0x1f, R9 ;  /* 0x0000001fff007819 */ /* 0x000fe60000011409 */
[----:B------:R-:W2:Y:S02]  /*1b360*/  @!P6 LDG.E R8, [R6.64] ;  /* 0x000000160608e981 */ /* 0x000ea4000c1e1900 */
[----:B------:R-:W-:Y:S04]  /*1b370*/  IMAD R0, R0, c[0x0][0x1e0], RZ ;  /* 0x0000780000007a24 */ /* 0x000fe800078e02ff */
[----:B------:R-:W-:Y:S04]  /*1b380*/  IMAD R0, R9, c[0x0][0x1e4], R0 ;  /* 0x0000790009007a24 */ /* 0x000fe800078e0200 */
[----:B------:R-:W-:Y:S01]  /*1b390*/  IMAD.IADD R5, R5, 0x1, R0 ;  /* 0x0000000105057824 */ /* 0x000fe200078e0200 */
[----:B--2---:R-:W-:Y:S01]  /*1b3a0*/  STL [R1+0x18], R8 ;  /* 0x0000180801007387 */ /* 0x004fe20000100800 */
[----:B------:R-:W-:Y:S02]  /*1b3b0*/  SHF.R.S32.HI R6, RZ, 0x1f, R8 ;  /* 0x0000001fff067819 */ /* 0x000fe40000011408 */
[----:B------:R-:W-:Y:S04]  /*1b3c0*/  IMAD.WIDE.U32 R4, R8, c[0x0][0x1f0], R4 ;  /* 0x00007c0008047a25 */ /* 0x000fe800078e0004 */
        /* <DEDUP_REMOVED lines=17> */
[-C--:B--2---:R-:W-:Y:S03]  /*1b4e0*/  IADD3.X R7, R7, R241.reuse, RZ, P1, !PT ;  /* 0x000000f107077210 */ /* 0x084fe60000ffe4ff */
        /* <DEDUP_REMOVED lines=16> */
[----:B----4-:R-:W-:Y:S01]  /*1b5f0*/  IADD3.X R9, R17, R241, RZ, P2, !PT ;  /* 0x000000f111097210 */ /* 0x010fe200017fe4ff */
[--C-:B-----5:R-:W-:Y:S04]  /*1b600*/  IMAD.X R7, R16, 0x1, R241.reuse, P1 ;  /* 0x0000000110077824 */ /* 0x120fe800008e06f1 */
[----:B------:R2:W-:Y:S04]  /*1b610*/  LDGSTS.E.BYPASS.LTC128B.128 [R67+0x5900], [R8.64], !P5 ;  /* 0x0590000008437fae */ /* 0x0005e8000e901d56 */
[----:B------:R2:W-:Y:S01]  /*1b620*/  LDGSTS.E.BYPASS.LTC128B.128 [R67+0x6100], [R6.64], !P5 ;  /* 0x0610000006437fae */ /* 0x0005e2000e901d56 */
[----:B-1----:R-:W-:Y:S05]  /*1b630*/  IADD3 R4, P0, R15, R242, RZ ;  /* 0x000000f20f047210 */ /* 0x002fea0007f1e0ff */
[----:B------:R-:W-:Y:S05]  /*1b640*/  IMAD.X R5, R0, 0x1, R241, P0 ;  /* 0x0000000100057824 */ /* 0x000fea00000e06f1 */
[----:B------:R2:W-:Y:S01]  /*1b650*/  LDGSTS.E.BYPASS.LTC128B.128 [R67+0x6900], [R4.64], !P5 ;  /* 0x0690000004437fae */ /* 0x0005e2000e901d56 */
[----:B------:R-:W-:-:S05]  /*1b660*/  BRA `(.L_x_790) ;  /* 0x00001b0000007947 */ /* 0x000fca0003800000 */
.L_x_789:
        /* <DEDUP_REMOVED lines=43> */
[----:B---3--:R-:W-:Y:S03]  /*1b920*/  SHF.R.S32.HI R0, RZ, 0x1f, R70 ;  /* 0x0000001fff007819 */ /* 0x008fe60000011446 */
[----:B------:R-:W-:Y:S02]  /*1b930*/  MOV R64, R68 ;  /* 0x0000004400407202 */ /* 0x000fe40000000f00 */
[----:B------:R-:W-:Y:S03]  /*1b940*/  IMAD R0, R0, c[0x0][0x218], RZ ;  /* 0x0000860000007a24 */ /* 0x000fe600078e02ff */
[C---:B------:R-:W-:Y:S02]  /*1b950*/  IMAD.WIDE.U32 R72, R70.reuse, c[0x0][0x218], R64 ;  /* 0x0000860046487a25 */ /* 0x040fe400078e0040 */
[C---:B------:R-:W-:Y:S02]  /*1b960*/  HMMA.16816.F32 R64, R112.reuse, R66, RZ ;  /* 0x000000427040723c */ /* 0x040fe400000018ff */
[----:B------:R-:W-:Y:S01]  /*1b970*/  IMAD R74, R70, c[0x0][0x21c], R0 ;  /* 0x00008700464a7a24 */ /* 0x000fe200078e0200 */
[----:B------:R-:W-:Y:S04]  /*1b980*/  IADD3 R0, P0, R72, UR5, RZ ;  /* 0x0000000548007c10 */ /* 0x000fe8000ff1e0ff */
[----:B------:R-:W-:Y:S01]  /*1b990*/  IADD3.X R72, R73, UR15, R74, P0, !PT ;  /* 0x0000000f49487c10 */ /* 0x000fe200087fe44a */
[-C--:B------:R-:W-:Y:S01]  /*1b9a0*/  HMMA.16816.F32 R68, R112, R80.reuse, RZ ;  /* 0x000000507044723c */ /* 0x080fe200000018ff */
[C---:B------:R-:W-:Y:S04]  /*1b9b0*/  LEA R100, P0, R0.reuse, c[0x0][0x1f8], 0x1 ;  /* 0x00007e0000647a11 */ /* 0x040fe800078008ff */
[----:B------:R-:W-:Y:S01]  /*1b9c0*/  LEA.HI.X R0, R0, c[0x0][0x1fc], R72, 0x1, P0 ;  /* 0x00007f0000007a11 */ /* 0x000fe200000f0c48 */
[----:B------:R-:W1:Y:S02]  /*1b9d0*/  SHFL.IDX PT, R94, R100, RZ, 0x181f ;  /* 0x00181fff645e7589 */ /* 0x000e6400000e0000 */
[C---:B------:R-:W-:Y:S06]  /*1b9e0*/  HMMA.16816.F32 R72, R108.reuse, R80, RZ ;  /* 0x000000506c48723c */ /* 0x040fec00000018ff */
[----:B------:R-:W2:Y:S02]  /*1b9f0*/  SHFL.IDX PT, R88, R0, RZ, 0x181f ;  /* 0x00181fff00587589 */ /* 0x000ea400000e0000 */
[-C--:B------:R-:W-:Y:S06]  /*1ba00*/  HMMA.16816.F32 R76, R108, R82.reuse, RZ ;  /* 0x000000526c4c723c */ /* 0x080fec00000018ff */
[----:B------:R-:W3:Y:S02]  /*1ba10*/  SHFL.IDX PT, R92, R100, 0x1, 0x181f ;  /* 0x00381f00645c7f89 */ /* 0x000ee400000e0000 */
[C---:B------:R-:W-:Y:S04]  /*1ba20*/  HMMA.16816.F32 R80, R112.reuse, R82, RZ ;  /* 0x000000527050723c */ /* 0x040fe800000018ff */
[-C--:B-1----:R-:W-:Y:S02]  /*1ba30*/  IADD3 R94, P0, R94, R242.reuse, RZ ;  /* 0x000000f25e5e7210 */ /* 0x082fe40007f1e0ff */
[----:B------:R-:W1:Y:S02]  /*1ba40*/  SHFL.IDX PT, R93, R0, 0x1, 0x181f ;  /* 0x00381f00005d7f89 */ /* 0x000e6400000e0000 */
[-C--:B------:R-:W-:Y:S01]  /*1ba50*/  HMMA.16816.F32 R84, R112, R96.reuse, RZ ;  /* 0x000000607054723c */ /* 0x080fe200000018ff */
[-C--:B--2---:R-:W-:Y:S05]  /*1ba60*/  IADD3.X R95, R88, R241.reuse, RZ, P0, !PT ;  /* 0x000000f1585f7210 */ /* 0x084fea00007fe4ff */
[----:B------:R-:W2:Y:S02]  /*1ba70*/  SHFL.IDX PT, R102, R100, 0x2, 0x181f ;  /* 0x00581f0064667f89 */ /* 0x000ea400000e0000 */
[C---:B------:R-:W-:Y:S04]  /*1ba80*/  HMMA.16816.F32 R88, R108.reuse, R96, RZ ;  /* 0x000000606c58723c */ /* 0x040fe800000018ff */
[-C--:B---3--:R-:W-:Y:S02]  /*1ba90*/  IADD3 R92, P1, R92, R242.reuse, RZ ;  /* 0x000000f25c5c7210 */ /* 0x088fe40007f3e0ff */
[----:B------:R3:W-:Y:S02]  /*1baa0*/  LDGSTS.E.BYPASS.LTC128B.128 [R252], [R94.64], !P5 ;  /* 0x000000005efc7fae */ /* 0x0007e4000e901d56 */
[-C--:B-1----:R-:W-:Y:S06]  /*1bab0*/  IADD3.X R93, R93, R241.reuse, RZ, P1, !PT ;  /* 0x000000f15d5d7210 */ /* 0x082fec0000ffe4ff */
        /* <DEDUP_REMOVED lines=363> */
.L_x_790:
        /* <DEDUP_REMOVED lines=910> */
.L_x_788:
[----:B--2---:R-:W2:Y:S04]  /*20a50*/  LDL.LU R0, [R1+0x2c] ;  /* 0x00002c0001007983 */ /* 0x004ea80000300800 */
        /* <DEDUP_REMOVED lines=119> */
.L_x_732:
        /* <DEDUP_REMOVED lines=76> */
[----:B------:R1:W-:Y:S01]  /*21690*/  STS [R3+0x2480], R130 ;  /* 0x0024808203007388 */ /* 0x0003e20000000800 */
[----:B------:R-:W-:-:S02]  /*216a0*/  PLOP3.LUT P0, PT, PT, PT, UP1, 0x80, 0x0 ;  /* 0x000000000000781c */ /* 0x000fc40003f0f018 */
[----:B------:R-:W-:-:S05]  /*216b0*/  SEL R6, R6, 0xffffffe0, !P1 ;  /* 0xffffffe006067807 */ /* 0x000fca0004800000 */
[----:B------:R-:W-:-:S05]  /*216c0*/  IMAD.IADD R4, R0, 0x1, R6 ;  /* 0x0000000100047824 */ /* 0x000fca00078e0206 */
[----:B------:R-:W-:Y:S01]  /*216d0*/  STS [R4+0x80], R30 ;  /* 0x0000801e04007388 */ /* 0x000fe20000000800 */
[----:B--2---:R-:W-:-:S03]  /*216e0*/  IMAD.IADD R0, R6, 0x1, R3 ;  /* 0x0000000106007824 */ /* 0x004fc600078e0203 */
        /* <DEDUP_REMOVED lines=53> */
.L_x_793:
        /* <DEDUP_REMOVED lines=17> */
[----:B------:R-:W-:Y:S01]  /*21b50*/  UIMAD UR11, UR16, UR11, UR4 ;  /* 0x0000000b100b72a4 */ /* 0x000fe2000f8e0204 */
[----:B------:R-:W-:Y:S01]  /*21b60*/  SHF.R.S32.HI R2, RZ, 0x1f, R5 ;  /* 0x0000001fff027819 */ /* 0x000fe20000011405 */
[----:B------:R-:W-:Y:S01]  /*21b70*/  USHF.R.S32.HI UR9, URZ, 0x1f, UR21 ;  /* 0x0000001f3f097899 */ /* 0x000fe20008011415 */
[----:B------:R-:W-:Y:S01]  /*21b80*/  LEA.HI R0, R0, R34, RZ, 0x2 ;  /* 0x0000002200007211 */ /* 0x000fe200078f10ff */
[----:B------:R-:W-:Y:S01]  /*21b90*/  ULDC.64 UR4, c[0x0][0x3a0] ;  /* 0x0000e80000047ab9 */ /* 0x000fe20000000a00 */
[----:B------:R-:W-:Y:S01]  /*21ba0*/  LEA.HI R2, R2, R5, RZ, 0x2 ;  /* 0x0000000502027211 */ /* 0x000fe200078f10ff */
[----:B------:R-:W-:Y:S01]  /*21bb0*/  UIMAD UR13, UR7, UR4, URZ ;  /* 0x00000004070d72a4 */ /* 0x000fe2000f8e023f */
[----:B------:R-:W-:Y:S01]  /*21bc0*/  LOP3.LUT R0, R0, 0xffffffc, RZ, 0xc0, !PT ;  /* 0x0ffffffc00007812 */ /* 0x000fe200078ec0ff */
[----:B------:R-:W-:Y:S01]  /*21bd0*/  UMOV UR14, UR6 ;  /* 0x00000006000e7c82 */ /* 0x000fe20008000000 */
[----:B------:R-:W-:Y:S01]  /*21be0*/  SHF.R.S32.HI R2, RZ, 0x2, R2 ;  /* 0x00000002ff027819 */ /* 0x000fe20000011402 */
[----:B------:R-:W-:Y:S01]  /*21bf0*/  UMOV UR15, UR7 ;  /* 0x00000007000f7c82 */ /* 0x000fe20008000000 */
[----:B------:R-:W-:Y:S01]  /*21c00*/  LEA.HI R21, R41, R40, RZ, 0x6 ;  /* 0x0000002829157211 */ /* 0x000fe200078f30ff */
[----:B------:R-:W-:Y:S01]  /*21c10*/  IMAD.IADD R0, R34, 0x1, -R0 ;  /* 0x0000000122007824 */ /* 0x000fe200078e0a00 */
[----:B------:R-:W-:-:S02]  /*21c20*/  USEL UR9, UR9, URZ, !UP1 ;  /* 0x0000003f09097287 */ /* 0x000fc4000c800000 */
[----:B------:R-:W-:Y:S01]  /*21c30*/  UIMAD.WIDE.U32 UR14, UR16, UR10, UR14 ;  /* 0x0000000a100e72a5 */ /* 0x000fe2000f8e000e */
        /* <DEDUP_REMOVED lines=50> */
[----:B------:R-:W-:-:S03]  /*21f60*/  SHF.R.S32.HI R53, RZ, 0x1f, R0 ;  /* 0x0000001fff357819 */ /* 0x000fc60000011400 */
        /* <DEDUP_REMOVED lines=9> */
[C---:B------:R-:W-:Y:S01]  /*22000*/  IMAD R5, R7.reuse, c[0x0][0x3e4], R6 ;  /* 0x0000f90007057a24 */ /* 0x040fe200078e0206 */
[----:B------:R-:W-:Y:S01]  /*22010*/  SHFL.IDX PT, R14, R9, 0x1, 0x1c1f ;  /* 0x003c1f00090e7f89 */ /* 0x000fe200000e0000 */
[----:B------:R-:W-:Y:S01]  /*22020*/  IMAD.WIDE.U32 R6, R7, c[0x0][0x3e0], R2 ;  /* 0x0000f80007067a25 */ /* 0x000fe200078e0002 */
[----:B------:R-:W-:Y:S02]  /*22030*/  LEA.HI.X R3, R4, c[0x0][0x454], R8, 0x2, P0 ;  /* 0x0001150004037a11 */ /* 0x000fe400000f1408 */
[----:B------:R-:W-:Y:S01]  /*22040*/  SHF.R.S32.HI R10, RZ, 0x1f, R18 ;  /* 0x0000001fff0a7819 */ /* 0x000fe20000011412 */
[----:B-----5:R-:W-:Y:S02]  /*22050*/  IMAD R2, R12, c[0x0][0x4e8], RZ ;  /* 0x00013a000c027a24 */ /* 0x020fe400078e02ff */
[----:B------:R-:W1:Y:S01]  /*22060*/  SHFL.IDX PT, R17, R3, RZ, 0x1c1f ;  /* 0x001c1fff03117589 */ /* 0x000e6200000e0000 */
[----:B------:R-:W-:Y:S02]  /*22070*/  IMAD.MOV.U32 R4, RZ, RZ, R6 ;  /* 0x000000ffff047224 */ /* 0x000fe400078e0006 */
[----:B------:R-:W-:Y:S01]  /*22080*/  IMAD R8, R22, 0x80, R11 ;  /* 0x0000008016087824 */ /* 0x000fe200078e020b */
[----:B------:R-:W2:Y:S01]  /*22090*/  SHFL.IDX PT, R15, R3, 0x1, 0x1c1f ;  /* 0x003c1f00030f7f89 */ /* 0x000ea200000e0000 */
[----:B------:R-:W-:-:S02]  /*220a0*/  IMAD R6, R10, c[0x0][0x3d8], RZ ;  /* 0x0000f6000a067a24 */ /* 0x000fc400078e02ff */
[----:B------:R-:W-:Y:S01]  /*220b0*/  IMAD.IADD R5, R7, 0x1, R5 ;  /* 0x0000000107057824 */ /* 0x000fe200078e0205 */
[----:B------:R-:W-:Y:S01]  /*220c0*/  SHFL.IDX PT, R12, R9, 0x2, 0x1c1f ;  /* 0x005c1f00090c7f89 */ /* 0x000fe200000e0000 */
[----:B------:R-:W-:Y:S01]  /*220d0*/  IADD3 R7, R8, 0x8, RZ ;  /* 0x0000000808077810 */ /* 0x000fe20007ffe0ff */
[----:B------:R-:W-:Y:S01]  /*220e0*/  IMAD R6, R18, c[0x0][0x3dc], R6 ;  /* 0x0000f70012067a24 */ /* 0x000fe200078e0206 */
[-C--:B------:R-:W-:Y:S01]  /*220f0*/  ISETP.GE.OR P5, PT, R8, R2.reuse, P1 ;  /* 0x000000020800720c */ /* 0x080fe20000fa6670 */
[----:B------:R-:W3:Y:S01]  /*22100*/  SHFL.IDX PT, R13, R3, 0x2, 0x1c1f ;  /* 0x005c1f00030d7f89 */ /* 0x000ee200000e0000 */
[----:B------:R-:W-:Y:S01]  /*22110*/  IMAD.WIDE.U32 R4, R18, c[0x0][0x3d8], R4 ;  /* 0x0000f60012047a25 */ /* 0x000fe200078e0004 */
[----:B------:R-:W-:Y:S02]  /*22120*/  ISETP.GE.OR P4, PT, R7, R2, P1 ;  /* 0x000000020700720c */ /* 0x000fe40000f86670 */
[----:B------:R-:W-:Y:S01]  /*22130*/  SHFL.IDX PT, R10, R9, 0x3, 0x1c1f ;  /* 0x007c1f00090a7f89 */ /* 0x000fe200000e0000 */
[----:B------:R-:W-:Y:S01]  /*22140*/  IMAD.IADD R6, R5, 0x1, R6 ;  /* 0x0000000105067824 */ /* 0x000fe200078e0206 */
[C---:B------:R-:W-:Y:S01]  /*22150*/  LEA R5, P2, R4.reuse, c[0x0][0x380], 0x1 ;  /* 0x0000e00004057a11 */ /* 0x040fe200078408ff */
[----:B------:R-:W-:Y:S01]  /*22160*/  IMAD.SHL.U32 R7, R21, 0x8, RZ ;  /* 0x0000000815077824 */ /* 0x000fe200078e00ff */
[----:B------:R4:W3:Y:S02]  /*22170*/  SHFL.IDX PT, R11, R3, 0x3, 0x1c1f ;  /* 0x007c1f00030b7f89 */ /* 0x0008e400000e0000 */
[----:B------:R-:W-:-:S02]  /*22180*/  LEA.HI.X R4, R4, c[0x0][0x384], R6, 0x1, P2 ;  /* 0x0000e10004047a11 */ /* 0x000fc400010f0c06 */
[----:B------:R-:W-:Y:S01]  /*22190*/  LOP3.LUT R7, R20, 0x7ffffe00, R7, 0xf8, !PT ;  /* 0x7ffffe0014077812 */ /* 0x000fe200078ef807 */
[----:B-1----:R-:W-:Y:S04]  /*221a0*/  @!P5 ST.E [R16.64], R36 ;  /* 0x000000241000d985 */ /* 0x002fe8000c101916 */
[----:B--2---:R-:W-:Y:S01]  /*221b0*/  @!P4 ST.E [R14.64], R37 ;  /* 0x000000250e00c985 */ /* 0x004fe2000c101916 */
[----:B------:R-:W-:-:S03]  /*221c0*/  IMAD.SHL.U32 R6, R7, 0x2, RZ ;  /* 0x0000000207067824 */ /* 0x000fc600078e00ff */
[----:B------:R-:W-:Y:S04]  /*221d0*/  SHFL.IDX PT, R9, R4, RZ, 0x181f ;  /* 0x00181fff04097589 */ /* 0x000fe800000e0000 */
[----:B------:R-:W-:Y:S04]  /*221e0*/  SHFL.IDX PT, R14, R5, 0x2, 0x181f ;  /* 0x00581f00050e7f89 */ /* 0x000fe800000e0000 */
[----:B------:R-:W-:Y:S01]  /*221f0*/  SHFL.IDX PT, R44, R4, 0x2, 0x181f ;  /* 0x00581f00042c7f89 */ /* 0x000fe200000e0000 */
[C---:B----4-:R-:W-:Y:S02]  /*22200*/  IADD3 R3, R8.reuse, 0x40, RZ ;  /* 0x0000004008037810 */ /* 0x050fe40007ffe0ff */
[----:B------:R-:W-:Y:S01]  /*22210*/  IADD3 R8, R8, 0x48, RZ ;  /* 0x0000004808087810 */ /* 0x000fe20007ffe0ff */
[----:B------:R-:W-:Y:S01]  /*22220*/  SHFL.IDX PT, R15, R5, 0x3, 0x181f ;  /* 0x00781f00050f7f89 */ /* 0x000fe200000e0000 */
        /* <DEDUP_REMOVED lines=69> */
.L_x_792:
        /* <DEDUP_REMOVED lines=31> */
.L_x_794:
        /* <DEDUP_REMOVED lines=43> */
.L_x_796:
[----:B------:R-:W-:Y:S05]  /*22b20*/  BSYNC B0 ;  /* 0x0000000000007941 */ /* 0x000fea0003800000 */
.L_x_795:
        /* <DEDUP_REMOVED lines=109> */
.L_x_797:
        /* <DEDUP_REMOVED lines=16> */
.L_x_808:


//--------------------- .nv.shared._ZN7cutlass13device_kernelIN5flash19enable_sm80_to_sm89INS1_16FlashAttnFwdSm80INS1_25CollectiveMainloopFwdSm80ILi4ELi1ELb0EN4cute5tupleIJNS5_1CILi128EEENS7_ILi112EEENS7_ILi64EEEEEELi64ENS_6half_tEfNS_4arch4Sm80ELb0ELb0ELb1ELb0ELb1ELb0ELb1ELb0EEENS1_21CollectiveEpilogueFwdINS6_IJS8_SA_S9_EEENS6_IJNS7_ILi1EEESI_SI_EEESC_SE_Li128ELb0ELb1ELb0ELb0EEENS1_19SingleTileSchedulerILb0ELb0ELb1ELi128EEEEEEEEEvNT_6ParamsE --------------------------
	.section	.nv.shared._ZN7cutlass13device_kernelIN5flash19enable_sm80_to_sm89INS1_16FlashAttnFwdSm80INS1_25CollectiveMainloopFwdSm80ILi4ELi1ELb0EN4cute5tupleIJNS5_1CILi128EEENS7_ILi112EEENS7_ILi64EEEEEELi64ENS_6half_tEfNS_4arch4Sm80ELb0ELb0ELb1ELb0ELb1ELb0ELb1ELb0EEENS1_21CollectiveEpilogueFwdINS6_IJS8_SA_S9_EEENS6_IJNS7_ILi1EEESI_SI_EEESC_SE_Li128ELb0ELb1ELb0ELb0EEENS1_19SingleTileSchedulerILb0ELb0ELb1ELi128EEEEEEEEEvNT_6ParamsE,"aw",@nobits
	.sectionflags	@""
	.align	16


//--------------------- .nv.global                --------------------------
	.section	.nv.global,"aw",@nobits
.nv.global:
	.type		_ZN79_INTERNAL_f786776b_43_flash_fwd_hdim64_fp16_paged_softcap_sm80_cu_bdbb69e5_35774cute1_E,@object
	.size		_ZN79_INTERNAL_f786776b_43_flash_fwd_hdim64_fp16_paged_softcap_sm80_cu_bdbb69e5_35774cute1_E,(_ZN79_INTERNAL_f786776b_43_flash_fwd_hdim64_fp16_paged_softcap_sm80_cu_bdbb69e5_35774cuda3std3__45__cpo6cbeginE - _ZN79_INTERNAL_f786776b_43_flash_fwd_hdim64_fp16_paged_softcap_sm80_cu_bdbb69e5_35774cute1_E)
_ZN79_INTERNAL_f786776b_43_flash_fwd_hdim64_fp16_paged_softcap_sm80_cu_bdbb69e5_35774cute1_E:
	.zero		1
	.type		_ZN79_INTERNAL_f786776b_43_flash_fwd_hdim64_fp16_paged_softcap_sm80_cu_bdbb69e5_35774cuda3std3__45__cpo6cbeginE,@object
	.size		_ZN79_INTERNAL_f786776b_43_flash_fwd_hdim64_fp16_paged_softcap_sm80_cu_bdbb69e5_35774cuda3std3__45__cpo6cbeginE,(_ZN79_INTERNAL_f786776b_43_flash_fwd_hdim64_fp16_paged_softcap_sm80_cu_bdbb69e5_35774cuda3std3__48in_placeE - _ZN79_INTERNAL_f786776b_43_flash_fwd_hdim64_fp16_paged_softcap_sm80_cu_bdbb69e5_35774cuda3std3__45__cpo6cbeginE)
_ZN79_INTERNAL_f786776b_43_flash_fwd_hdim64_fp16_paged_softcap_sm80_cu_bdbb69e5_35774cuda3std3__45__cpo6cbeginE:
	.zero		1
	.type		_ZN79_INTERNAL_f786776b_43_flash_fwd_hdim64_fp16_paged_softcap_sm80_cu_bdbb69e5_35774cuda3std3__48in_placeE,@object
	.size		_ZN79_INTERNAL_f786776b_43_flash_fwd_hdim64_fp16_paged_softcap_sm80_cu_bdbb69e5_35774cuda3std3__48in_placeE,(_ZN79_INTERNAL_f786776b_43_flash_fwd_hdim64_fp16_paged_softcap_sm80_cu_bdbb69e5_35774cuda3std6ranges3__45__cpo9iter_moveE - _ZN79_INTERNAL_f786776b_43_flash_fwd_hdim64_fp16_paged_softcap_sm80_cu_bdbb69e5_35774cuda3std3__48in_placeE)
_ZN79_INTERNAL_f786776b_43_flash_fwd_hdim64_fp16_paged_softcap_sm80_cu_bdbb69e5_35774cuda3std3__48in_placeE:
	.zero		1
	.type		_ZN79_INTERNAL_f786776b_43_flash_fwd_hdim64_fp16_paged_softcap_sm80_cu_bdbb69e5_35774cuda3std6ranges3__45__cpo9iter_moveE,@object
	.size		_ZN79_INTERNAL_f786776b_43_flash_fwd_hdim64_fp16_paged_softcap_sm80_cu_bdbb69e5_35774cuda3std6ranges3__45__cpo9iter_moveE,(_ZN79_INTERNAL_f786776b_43_flash_fwd_hdim64_fp16_paged_softcap_sm80_cu_bdbb69e5_35774cuda3std3__45__cpo5beginE - _ZN79_INTERNAL_f786776b_43_flash_fwd_hdim64_fp16_paged_softcap_sm80_cu_bdbb69e5_35774cuda3std6ranges3__45__cpo9iter_moveE)
_ZN79_INTERNAL_f786776b_43_flash_fwd_hdim64_fp16_paged_softcap_sm80_cu_bdbb69e5_35774cuda3std6ranges3__45__cpo9iter_moveE:
	.zero		1
	.type		_ZN79_INTERNAL_f786776b_43_flash_fwd_hdim64_fp16_paged_softcap_sm80_cu_bdbb69e5_35774cuda3std3__45__cpo5beginE,@object
	.size		_ZN79_INTERNAL_f786776b_43_flash_fwd_hdim64_fp16_paged_softcap_sm80_cu_bdbb69e5_35774cuda3std3__45__cpo5beginE,(_ZN79_INTERNAL_f786776b_43_flash_fwd_hdim64_fp16_paged_softcap_sm80_cu_bdbb69e5_35774cuda3std3__481_GLOBAL__N__f786776b_43_flash_fwd_hdim64_fp16_paged_softcap_sm80_cu_bdbb69e5_35776ignoreE - _ZN79_INTERNAL_f786776b_43_flash_fwd_hdim64_fp16_paged_softcap_sm80_cu_bdbb69e5_35774cuda3std3__45__cpo5beginE)
_ZN79_INTERNAL_f786776b_43_flash_fwd_hdim64_fp16_paged_softcap_sm80_cu_bdbb69e5_35774cuda3std3__45__cpo5beginE:
	.zero		1
	.type		_ZN79_INTERNAL_f786776b_43_flash_fwd_hdim64_fp16_paged_softcap_sm80_cu_bdbb69e5_35774cuda3std3__481_GLOBAL__N__f786776b_43_flash_fwd_hdim64_fp16_paged_softcap_sm80_cu_bdbb69e5_35776ignoreE,@object
	.size		_ZN79_INTERNAL_f786776b_43_flash_fwd_hdim64_fp16_paged_softcap_sm80_cu_bdbb69e5_35774cuda3std3__481_GLOBAL__N__f786776b_43_flash_fwd_hdim64_fp16_paged_softcap_sm80_cu_bdbb69e5_35776ignoreE,(_ZN79_INTERNAL_f786776b_43_flash_fwd_hdim64_fp16_paged_softcap_sm80_cu_bdbb69e5_35774cute7productE - _ZN79_INTERNAL_f786776b_43_flash_fwd_hdim64_fp16_paged_softcap_sm80_cu_bdbb69e5_35774cuda3std3__481_GLOBAL__N__f786776b_43_flash_fwd_hdim64_fp16_paged_softcap_sm80_cu_bdbb69e5_35776ignoreE)
_ZN79_INTERNAL_f786776b_43_flash_fwd_hdim64_fp16_paged_softcap_sm80_cu_bdbb69e5_35774cuda3std3__481_GLOBAL__N__f786776b_43_flash_fwd_hdim64_fp16_paged_softcap_sm80_cu_bdbb69e5_35776ignoreE:
	.zero		1
	.type		_ZN79_INTERNAL_f786776b_43_flash_fwd_hdim64_fp16_paged_softcap_sm80_cu_bdbb69e5_35774cute7productE,@object
	.size		_ZN79_INTERNAL_f786776b_43_flash_fwd_hdim64_fp16_paged_softcap_sm80_cu_bdbb69e5_35774cute7productE,(_ZN79_INTERNAL_f786776b_43_flash_fwd_hdim64_fp16_paged_softcap_sm80_cu_bdbb69e5_35774cuda3std3__45__cpo3endE - _ZN79_INTERNAL_f786776b_43_flash_fwd_hdim64_fp16_paged_softcap_sm80_cu_bdbb69e5_35774cute7productE)
_ZN79_INTERNAL_f786776b_43_flash_fwd_hdim64_fp16_paged_softcap_sm80_cu_bdbb69e5_35774cute7productE:
	.zero		1
	.type		_ZN79_INTERNAL_f786776b_43_flash_fwd_hdim64_fp16_paged_softcap_sm80_cu_bdbb69e5_35774cuda3std3__45__cpo3endE,@object
	.size		_ZN79_INTERNAL_f786776b_43_flash_fwd_hdim64_fp16_paged_softcap_sm80_cu_bdbb69e5_35774cuda3std3__45__cpo3endE,(_ZN79_INTERNAL_f786776b_43_flash_fwd_hdim64_fp16_paged_softcap_sm80_cu_bdbb69e5_35774cuda3std3__419piecewise_constructE - _ZN79_INTERNAL_f786776b_43_flash_fwd_hdim64_fp16_paged_softcap_sm80_cu_bdbb69e5_35774cuda3std3__45__cpo3endE)
_ZN79_INTERNAL_f786776b_43_flash_fwd_hdim64_fp16_paged_softcap_sm80_cu_bdbb69e5_35774cuda3std3__45__cpo3endE:
	.zero		1
	.type		_ZN79_INTERNAL_f786776b_43_flash_fwd_hdim64_fp16_paged_softcap_sm80_cu_bdbb69e5_35774cuda3std3__419piecewise_constructE,@object
	.size		_ZN79_INTERNAL_f786776b_43_flash_fwd_hdim64_fp16_paged_softcap_sm80_cu_bdbb69e5_35774cuda3std3__419piecewise_constructE,(_ZN79_INTERNAL_f786776b_43_flash_fwd_hdim64_fp16_paged_softcap_sm80_cu_bdbb69e5_35774cuda3std3__45__cpo4cendE - _ZN79_INTERNAL_f786776b_43_flash_fwd_hdim64_fp16_paged_softcap_sm80_cu_bdbb69e5_35774cuda3std3__419piecewise_constructE)
_ZN79_INTERNAL_f786776b_43_flash_fwd_hdim64_fp16_paged_softcap_sm80_cu_bdbb69e5_35774cuda3std3__419piecewise_constructE:
	.zero		1
	.type		_ZN79_INTERNAL_f786776b_43_flash_fwd_hdim64_fp16_paged_softcap_sm80_cu_bdbb69e5_35774cuda3std3__45__cpo4cendE,@object
	.size		_ZN79_INTERNAL_f786776b_43_flash_fwd_hdim64_fp16_paged_softcap_sm80_cu_bdbb69e5_35774cuda3std3__45__cpo4cendE,(_ZN79_INTERNAL_f786776b_43_flash_fwd_hdim64_fp16_paged_softcap_sm80_cu_bdbb69e5_35774cuda3std6ranges3__45__cpo4swapE - _ZN79_INTERNAL_f786776b_43_flash_fwd_hdim64_fp16_paged_softcap_sm80_cu_bdbb69e5_35774cuda3std3__45__cpo4cendE)
_ZN79_INTERNAL_f786776b_43_flash_fwd_hdim64_fp16_paged_softcap_sm80_cu_bdbb69e5_35774cuda3std3__45__cpo4cendE:
	.zero		1
	.type		_ZN79_INTERNAL_f786776b_43_flash_fwd_hdim64_fp16_paged_softcap_sm80_cu_bdbb69e5_35774cuda3std6ranges3__45__cpo4swapE,@object
	.size		_ZN79_INTERNAL_f786776b_43_flash_fwd_hdim64_fp16_paged_softcap_sm80_cu_bdbb69e5_35774cuda3std6ranges3__45__cpo4swapE,(.L_7 - _ZN79_INTERNAL_f786776b_43_flash_fwd_hdim64_fp16_paged_softcap_sm80_cu_bdbb69e5_35774cuda3std6ranges3__45__cpo4swapE)
_ZN79_INTERNAL_f786776b_43_flash_fwd_hdim64_fp16_paged_softcap_sm80_cu_bdbb69e5_35774cuda3std6ranges3__45__cpo4swapE:
	.zero		1
.L_7:


//--------------------- .nv.shared._ZN7cutlass13device_kernelIN5flash19enable_sm80_to_sm89INS1_16FlashAttnFwdSm80INS1_25CollectiveMainloopFwdSm80ILi4ELi1ELb0EN4cute5tupleIJNS5_1CILi128EEENS7_ILi112EEENS7_ILi64EEEEEELi64ENS_6half_tEfNS_4arch4Sm80ELb0ELb0ELb1ELb1ELb1ELb0ELb1ELb0EEENS1_21CollectiveEpilogueFwdINS6_IJS8_SA_S9_EEENS6_IJNS7_ILi1EEESI_SI_EEESC_SE_Li128ELb1ELb1ELb0ELb0EEENS1_19SingleTileSchedulerILb1ELb0ELb1ELi128EEEEEEEEEvNT_6ParamsE --------------------------
	.section	.nv.shared._ZN7cutlass13device_kernelIN5flash19enable_sm80_to_sm89INS1_16FlashAttnFwdSm80INS1_25CollectiveMainloopFwdSm80ILi4ELi1ELb0EN4cute5tupleIJNS5_1CILi128EEENS7_ILi112EEENS7_ILi64EEEEEELi64ENS_6half_tEfNS_4arch4Sm80ELb0ELb0ELb1ELb1ELb1ELb0ELb1ELb0EEENS1_21CollectiveEpilogueFwdINS6_IJS8_SA_S9_EEENS6_IJNS7_ILi1EEESI_SI_EEESC_SE_Li128ELb1ELb1ELb0ELb0EEENS1_19SingleTileSchedulerILb1ELb0ELb1ELi128EEEEEEEEEvNT_6ParamsE,"aw",@nobits
	.sectionflags	@""
	.align	16


//--------------------- .nv.shared._ZN7cutlass13device_kernelIN5flash19enable_sm80_to_sm89INS1_16FlashAttnFwdSm80INS1_25CollectiveMainloopFwdSm80ILi4ELi1ELb0EN4cute5tupleIJNS5_1CILi128EEENS7_ILi112EEENS7_ILi64EEEEEELi64ENS_6half_tEfNS_4arch4Sm80ELb0ELb0ELb1ELb1ELb1ELb1ELb1ELb0EEENS1_21CollectiveEpilogueFwdINS6_IJS8_SA_S9_EEENS6_IJNS7_ILi1EEESI_SI_EEESC_SE_Li128ELb1ELb1ELb0ELb0EEENS1_19SingleTileSchedulerILb1ELb0ELb1ELi128EEEEEEEEEvNT_6ParamsE --------------------------
	.section	.nv.shared._ZN7cutlass13device_kernelIN5flash19enable_sm80_to_sm89INS1_16FlashAttnFwdSm80INS1_25CollectiveMainloopFwdSm80ILi4ELi1ELb0EN4cute5tupleIJNS5_1CILi128EEENS7_ILi112EEENS7_ILi64EEEEEELi64ENS_6half_tEfNS_4arch4Sm80ELb0ELb0ELb1ELb1ELb1ELb1ELb1ELb0EEENS1_21CollectiveEpilogueFwdINS6_IJS8_SA_S9_EEENS6_IJNS7_ILi1EEESI_SI_EEESC_SE_Li128ELb1ELb1ELb0ELb0EEENS1_19SingleTileSchedulerILb1ELb0ELb1ELi128EEEEEEEEEvNT_6ParamsE,"aw",@nobits
	.sectionflags	@""
	.align	16


//--------------------- .nv.shared._ZN7cutlass13device_kernelIN5flash19enable_sm80_to_sm89INS1_16FlashAttnFwdSm80INS1_25CollectiveMainloopFwdSm80ILi4ELi1ELb0EN4cute5tupleIJNS5_1CILi128EEENS7_ILi96EEENS7_ILi64EEEEEELi64ENS_6half_tEfNS_4arch4Sm80ELb0ELb1ELb1ELb0ELb1ELb0ELb1ELb0EEENS1_21CollectiveEpilogueFwdINS6_IJS8_SA_S9_EEENS6_IJNS7_ILi1EEESI_SI_EEESC_SE_Li128ELb0ELb1ELb0ELb0EEENS1_19SingleTileSchedulerILb0ELb0ELb1ELi128EEEEEEEEEvNT_6ParamsE --------------------------
	.section	.nv.shared._ZN7cutlass13device_kernelIN5flash19enable_sm80_to_sm89INS1_16FlashAttnFwdSm80INS1_25CollectiveMainloopFwdSm80ILi4ELi1ELb0EN4cute5tupleIJNS5_1CILi128EEENS7_ILi96EEENS7_ILi64EEEEEELi64ENS_6half_tEfNS_4arch4Sm80ELb0ELb1ELb1ELb0ELb1ELb0ELb1ELb0EEENS1_21CollectiveEpilogueFwdINS6_IJS8_SA_S9_EEENS6_IJNS7_ILi1EEESI_SI_EEESC_SE_Li128ELb0ELb1ELb0ELb0EEENS1_19SingleTileSchedulerILb0ELb0ELb1ELi128EEEEEEEEEvNT_6ParamsE,"aw",@nobits
	.sectionflags	@""
	.align	16


//--------------------- .nv.shared._ZN7cutlass13device_kernelIN5flash19enable_sm80_to_sm89INS1_16FlashAttnFwdSm80INS1_25CollectiveMainloopFwdSm80ILi4ELi1ELb0EN4cute5tupleIJNS5_1CILi128EEENS7_ILi96EEENS7_ILi64EEEEEELi64ENS_6half_tEfNS_4arch4Sm80ELb0ELb1ELb1ELb1ELb1ELb0ELb1ELb0EEENS1_21CollectiveEpilogueFwdINS6_IJS8_SA_S9_EEENS6_IJNS7_ILi1EEESI_SI_EEESC_SE_Li128ELb1ELb1ELb0ELb0EEENS1_19SingleTileSchedulerILb1ELb0ELb1ELi128EEEEEEEEEvNT_6ParamsE --------------------------
	.section	.nv.shared._ZN7cutlass13device_kernelIN5flash19enable_sm80_to_sm89INS1_16FlashAttnFwdSm80INS1_25CollectiveMainloopFwdSm80ILi4ELi1ELb0EN4cute5tupleIJNS5_1CILi128EEENS7_ILi96EEENS7_ILi64EEEEEELi64ENS_6half_tEfNS_4arch4Sm80ELb0ELb1ELb1ELb1ELb1ELb0ELb1ELb0EEENS1_21CollectiveEpilogueFwdINS6_IJS8_SA_S9_EEENS6_IJNS7_ILi1EEESI_SI_EEESC_SE_Li128ELb1ELb1ELb0ELb0EEENS1_19SingleTileSchedulerILb1ELb0ELb1ELi128EEEEEEEEEvNT_6ParamsE,"aw",@nobits
	.sectionflags	@""
	.align	16


//--------------------- .nv.shared._ZN7cutlass13device_kernelIN5flash19enable_sm80_to_sm89INS1_16FlashAttnFwdSm80INS1_25CollectiveMainloopFwdSm80ILi4ELi1ELb0EN4cute5tupleIJNS5_1CILi128EEENS7_ILi96EEENS7_ILi64EEEEEELi64ENS_6half_tEfNS_4arch4Sm80ELb0ELb1ELb1ELb1ELb1ELb1ELb1ELb0EEENS1_21CollectiveEpilogueFwdINS6_IJS8_SA_S9_EEENS6_IJNS7_ILi1EEESI_SI_EEESC_SE_Li128ELb1ELb1ELb0ELb0EEENS1_19SingleTileSchedulerILb1ELb0ELb1ELi128EEEEEEEEEvNT_6ParamsE --------------------------
	.section	.nv.shared._ZN7cutlass13device_kernelIN5flash19enable_sm80_to_sm89INS1_16FlashAttnFwdSm80INS1_25CollectiveMainloopFwdSm80ILi4ELi1ELb0EN4cute5tupleIJNS5_1CILi128EEENS7_ILi96EEENS7_ILi64EEEEEELi64ENS_6half_tEfNS_4arch4Sm80ELb0ELb1ELb1ELb1ELb1ELb1ELb1ELb0EEENS1_21CollectiveEpilogueFwdINS6_IJS8_SA_S9_EEENS6_IJNS7_ILi1EEESI_SI_EEESC_SE_Li128ELb1ELb1ELb0ELb0EEENS1_19SingleTileSchedulerILb1ELb0ELb1ELi128EEEEEEEEEvNT_6ParamsE,"aw",@nobits
	.sectionflags	@""
	.align	16


//--------------------- .nv.shared._ZN7cutlass13device_kernelIN5flash19enable_sm80_to_sm89INS1_16FlashAttnFwdSm80INS1_25CollectiveMainloopFwdSm80ILi4ELi1ELb0EN4cute5tupleIJNS5_1CILi128EEENS7_ILi112EEENS7_ILi64EEEEEELi64ENS_6half_tEfNS_4arch4Sm80ELb1ELb0ELb1ELb0ELb1ELb0ELb1ELb0EEENS1_21CollectiveEpilogueFwdINS6_IJS8_SA_S9_EEENS6_IJNS7_ILi1EEESI_SI_EEESC_SE_Li128ELb0ELb1ELb0ELb0EEENS1_30DynamicPersistentTileSchedulerILi128ELi128ELb0ELb1ELb0EEEEEEEEEvNT_6ParamsE --------------------------
	.section	.nv.shared._ZN7cutlass13device_kernelIN5flash19enable_sm80_to_sm89INS1_16FlashAttnFwdSm80INS1_25CollectiveMainloopFwdSm80ILi4ELi1ELb0EN4cute5tupleIJNS5_1CILi128EEENS7_ILi112EEENS7_ILi64EEEEEELi64ENS_6half_tEfNS_4arch4Sm80ELb1ELb0ELb1ELb0ELb1ELb0ELb1ELb0EEENS1_21CollectiveEpilogueFwdINS6_IJS8_SA_S9_EEENS6_IJNS7_ILi1EEESI_SI_EEESC_SE_Li128ELb0ELb1ELb0ELb0EEENS1_30DynamicPersistentTileSchedulerILi128ELi128ELb0ELb1ELb0EEEEEEEEEvNT_6ParamsE,"aw",@nobits
	.sectionflags	@""
	.align	16


//--------------------- .nv.shared._ZN7cutlass13device_kernelIN5flash19enable_sm80_to_sm89INS1_16FlashAttnFwdSm80INS1_25CollectiveMainloopFwdSm80ILi4ELi1ELb0EN4cute5tupleIJNS5_1CILi128EEENS7_ILi112EEENS7_ILi64EEEEEELi64ENS_6half_tEfNS_4arch4Sm80ELb1ELb0ELb1ELb1ELb1ELb0ELb1ELb0EEENS1_21CollectiveEpilogueFwdINS6_IJS8_SA_S9_EEENS6_IJNS7_ILi1EEESI_SI_EEESC_SE_Li128ELb1ELb1ELb0ELb0EEENS1_19SingleTileSchedulerILb1ELb0ELb1ELi128EEEEEEEEEvNT_6ParamsE --------------------------
	.section	.nv.shared._ZN7cutlass13device_kernelIN5flash19enable_sm80_to_sm89INS1_16FlashAttnFwdSm80INS1_25CollectiveMainloopFwdSm80ILi4ELi1ELb0EN4cute5tupleIJNS5_1CILi128EEENS7_ILi112EEENS7_ILi64EEEEEELi64ENS_6half_tEfNS_4arch4Sm80ELb1ELb0ELb1ELb1ELb1ELb0ELb1ELb0EEENS1_21CollectiveEpilogueFwdINS6_IJS8_SA_S9_EEENS6_IJNS7_ILi1EEESI_SI_EEESC_SE_Li128ELb1ELb1ELb0ELb0EEENS1_19SingleTileSchedulerILb1ELb0ELb1ELi128EEEEEEEEEvNT_6ParamsE,"aw",@nobits
	.sectionflags	@""
	.align	16


//--------------------- .nv.shared._ZN7cutlass13device_kernelIN5flash19enable_sm80_to_sm89INS1_16FlashAttnFwdSm80INS1_25CollectiveMainloopFwdSm80ILi4ELi1ELb0EN4cute5tupleIJNS5_1CILi128EEENS7_ILi112EEENS7_ILi64EEEEEELi64ENS_6half_tEfNS_4arch4Sm80ELb1ELb0ELb1ELb1ELb1ELb1ELb1ELb0EEENS1_21CollectiveEpilogueFwdINS6_IJS8_SA_S9_EEENS6_IJNS7_ILi1EEESI_SI_EEESC_SE_Li128ELb1ELb1ELb0ELb0EEENS1_19SingleTileSchedulerILb1ELb0ELb1ELi128EEEEEEEEEvNT_6ParamsE --------------------------
	.section	.nv.shared._ZN7cutlass13device_kernelIN5flash19enable_sm80_to_sm89INS1_16FlashAttnFwdSm80INS1_25CollectiveMainloopFwdSm80ILi4ELi1ELb0EN4cute5tupleIJNS5_1CILi128EEENS7_ILi112EEENS7_ILi64EEEEEELi64ENS_6half_tEfNS_4arch4Sm80ELb1ELb0ELb1ELb1ELb1ELb1ELb1ELb0EEENS1_21CollectiveEpilogueFwdINS6_IJS8_SA_S9_EEENS6_IJNS7_ILi1EEESI_SI_EEESC_SE_Li128ELb1ELb1ELb0ELb0EEENS1_19SingleTileSchedulerILb1ELb0ELb1ELi128EEEEEEEEEvNT_6ParamsE,"aw",@nobits
	.sectionflags	@""
	.align	16
